// Copyright (c) 2024, Jay Shah, Ganesh Bikshandi, Ying Zhang, Vijay Thakkar, Pradeep Ramani, Tri Dao.
// Splitting the different template instantiations to different files to speed up compilation.
// This file is auto-generated. See "generate_kernels.py"

#include "flash_fwd_launch_template.h"

#ifndef FLASHATTENTION_DISABLE_SM8x
#ifndef FLASHATTENTION_DISABLE_HDIM64
template void run_mha_fwd_<80, cutlass::bfloat16_t, 64, 64, true, true, true, true>(Flash_fwd_params &params, cudaStream_t stream);
template void run_mha_fwd_<86, cutlass::bfloat16_t, 64, 64, true, true, true, true>(Flash_fwd_params &params, cudaStream_t stream);
#endif
#endif


// ===== COMPILED SASS (sm_80) =====

	.target	sm_80

	.elftype	@"ET_EXEC"


//--------------------- .note.nv.tkinfo           --------------------------
	.section	.note.nv.tkinfo,"",@"SHT_NOTE"
	.sectionflags	@"SHF_NOTE_NV_TKINFO"
	.tkinfo
        /*0018*/ 	.word	0x00000002
        /*0030*/ 	.string	""
        /*0030*/ 	.string	"ptxas"
        /*0030*/ 	.string	"Cuda compilation tools, release 13.0, V13.0.88"
        /*0030*/ 	.string	"Build cuda_13.0.r13.0/compiler.36424714_0"
        /*0030*/ 	.string	"-arch sm_80 -m 64 "



//--------------------- .note.nv.cuinfo           --------------------------
	.section	.note.nv.cuinfo,"",@"SHT_NOTE"
	.sectionflags	@"SHF_NOTE_NV_CUINFO"
        /*0018*/ 	.short	0x0002
        /*001a*/ 	.short	0x0050
        /*001c*/ 	.short	0x0082
	.zero		2


//--------------------- .nv.info                  --------------------------
	.section	.nv.info,"",@"SHT_CUDA_INFO"
	.align	4


	//----- nvinfo : EIATTR_REGCOUNT
	.align		4
        /*0000*/ 	.byte	0x04, 0x2f
        /*0002*/ 	.short	(.L_12 - .L_11)
	.align		4
.L_11:
        /*0004*/ 	.word	index@(_ZN7cutlass13device_kernelIN5flash19enable_sm80_to_sm89INS1_16FlashAttnFwdSm80INS1_25CollectiveMainloopFwdSm80ILi4ELi1ELb0EN4cute5tupleIJNS5_1CILi128EEENS7_ILi80EEENS7_ILi64EEEEEELi64ENS_10bfloat16_tEfNS_4arch4Sm80ELb1ELb0ELb1ELb1ELb1ELb1ELb1ELb1EEENS1_21CollectiveEpilogueFwdINS6_IJS8_SA_S9_EEENS6_IJNS7_ILi1EEESI_SI_EEESC_SE_Li128ELb1ELb1ELb1ELb0EEENS1_36VarlenDynamicPersistentTileSchedulerILi128ELi80ELi128ELi128ELb1ELb1ELb0ELb1ELb1ELb1EEEEEEEEEvNT_6ParamsE)
        /*0008*/ 	.word	0x000000ff


	//----- nvinfo : EIATTR_FRAME_SIZE
	.align		4
.L_12:
        /*000c*/ 	.byte	0x04, 0x11
        /*000e*/ 	.short	(.L_14 - .L_13)
	.align		4
.L_13:
        /*0010*/ 	.word	index@($__internal_25_$__cuda_sm70_votesync_ballot)
        /*0014*/ 	.word	0x00000000


	//----- nvinfo : EIATTR_FRAME_SIZE
	.align		4
.L_14:
        /*0018*/ 	.byte	0x04, 0x11
        /*001a*/ 	.short	(.L_16 - .L_15)
	.align		4
.L_15:
        /*001c*/ 	.word	index@($__internal_24_$__cuda_sm70_shflsync_up_p)
        /*0020*/ 	.word	0x00000000


	//----- nvinfo : EIATTR_FRAME_SIZE
	.align		4
.L_16:
        /*0024*/ 	.byte	0x04, 0x11
        /*0026*/ 	.short	(.L_18 - .L_17)
	.align		4
.L_17:
        /*0028*/ 	.word	index@($__internal_23_$__cuda_sm70_shflsync_idx_p)
        /*002c*/ 	.word	0x00000000


	//----- nvinfo : EIATTR_FRAME_SIZE
	.align		4
.L_18:
        /*0030*/ 	.byte	0x04, 0x11
        /*0032*/ 	.short	(.L_20 - .L_19)
	.align		4
.L_19:
        /*0034*/ 	.word	index@($__internal_22_$__cuda_sm70_shflsync_bfly_p)
        /*0038*/ 	.word	0x00000000


	//----- nvinfo : EIATTR_FRAME_SIZE
	.align		4
.L_20:
        /*003c*/ 	.byte	0x04, 0x11
        /*003e*/ 	.short	(.L_22 - .L_21)
	.align		4
.L_21:
        /*0040*/ 	.word	index@(_ZN7cutlass13device_kernelIN5flash19enable_sm80_to_sm89INS1_16FlashAttnFwdSm80INS1_25CollectiveMainloopFwdSm80ILi4ELi1ELb0EN4cute5tupleIJNS5_1CILi128EEENS7_ILi80EEENS7_ILi64EEEEEELi64ENS_10bfloat16_tEfNS_4arch4Sm80ELb1ELb0ELb1ELb1ELb1ELb1ELb1ELb1EEENS1_21CollectiveEpilogueFwdINS6_IJS8_SA_S9_EEENS6_IJNS7_ILi1EEESI_SI_EEESC_SE_Li128ELb1ELb1ELb1ELb0EEENS1_36VarlenDynamicPersistentTileSchedulerILi128ELi80ELi128ELi128ELb1ELb1ELb0ELb1ELb1ELb1EEEEEEEEEvNT_6ParamsE)
        /*0044*/ 	.word	0x00000100


	//----- nvinfo : EIATTR_REGCOUNT
	.align		4
.L_22:
        /*0048*/ 	.byte	0x04, 0x2f
        /*004a*/ 	.short	(.L_24 - .L_23)
	.align		4
.L_23:
        /*004c*/ 	.word	index@(_ZN7cutlass13device_kernelIN5flash19enable_sm80_to_sm89INS1_16FlashAttnFwdSm80INS1_25CollectiveMainloopFwdSm80ILi4ELi1ELb0EN4cute5tupleIJNS5_1CILi128EEENS7_ILi80EEENS7_ILi64EEEEEELi64ENS_10bfloat16_tEfNS_4arch4Sm80ELb1ELb0ELb1ELb1ELb1ELb0ELb1ELb1EEENS1_21CollectiveEpilogueFwdINS6_IJS8_SA_S9_EEENS6_IJNS7_ILi1EEESI_SI_EEESC_SE_Li128ELb1ELb1ELb1ELb0EEENS1_36VarlenDynamicPersistentTileSchedulerILi128ELi80ELi128ELi128ELb1ELb1ELb0ELb1ELb1ELb1EEEEEEEEEvNT_6ParamsE)
        /*0050*/ 	.word	0x000000ff


	//----- nvinfo : EIATTR_FRAME_SIZE
	.align		4
.L_24:
        /*0054*/ 	.byte	0x04, 0x11
        /*0056*/ 	.short	(.L_26 - .L_25)
	.align		4
.L_25:
        /*0058*/ 	.word	index@($__internal_21_$__cuda_sm70_votesync_ballot)
        /*005c*/ 	.word	0x00000000


	//----- nvinfo : EIATTR_FRAME_SIZE
	.align		4
.L_26:
        /*0060*/ 	.byte	0x04, 0x11
        /*0062*/ 	.short	(.L_28 - .L_27)
	.align		4
.L_27:
        /*0064*/ 	.word	index@($__internal_20_$__cuda_sm70_shflsync_up_p)
        /*0068*/ 	.word	0x00000000


	//----- nvinfo : EIATTR_FRAME_SIZE
	.align		4
.L_28:
        /*006c*/ 	.byte	0x04, 0x11
        /*006e*/ 	.short	(.L_30 - .L_29)
	.align		4
.L_29:
        /*0070*/ 	.word	index@($__internal_19_$__cuda_sm70_shflsync_idx_p)
        /*0074*/ 	.word	0x00000000


	//----- nvinfo : EIATTR_FRAME_SIZE
	.align		4
.L_30:
        /*0078*/ 	.byte	0x04, 0x11
        /*007a*/ 	.short	(.L_32 - .L_31)
	.align		4
.L_31:
        /*007c*/ 	.word	index@($__internal_18_$__cuda_sm70_shflsync_bfly_p)
        /*0080*/ 	.word	0x00000000


	//----- nvinfo : EIATTR_FRAME_SIZE
	.align		4
.L_32:
        /*0084*/ 	.byte	0x04, 0x11
        /*0086*/ 	.short	(.L_34 - .L_33)
	.align		4
.L_33:
        /*0088*/ 	.word	index@(_ZN7cutlass13device_kernelIN5flash19enable_sm80_to_sm89INS1_16FlashAttnFwdSm80INS1_25CollectiveMainloopFwdSm80ILi4ELi1ELb0EN4cute5tupleIJNS5_1CILi128EEENS7_ILi80EEENS7_ILi64EEEEEELi64ENS_10bfloat16_tEfNS_4arch4Sm80ELb1ELb0ELb1ELb1ELb1ELb0ELb1ELb1EEENS1_21CollectiveEpilogueFwdINS6_IJS8_SA_S9_EEENS6_IJNS7_ILi1EEESI_SI_EEESC_SE_Li128ELb1ELb1ELb1ELb0EEENS1_36VarlenDynamicPersistentTileSchedulerILi128ELi80ELi128ELi128ELb1ELb1ELb0ELb1ELb1ELb1EEEEEEEEEvNT_6ParamsE)
        /*008c*/ 	.word	0x000000d8


	//----- nvinfo : EIATTR_REGCOUNT
	.align		4
.L_34:
        /*0090*/ 	.byte	0x04, 0x2f
        /*0092*/ 	.short	(.L_36 - .L_35)
	.align		4
.L_35:
        /*0094*/ 	.word	index@(_ZN7cutlass13device_kernelIN5flash19enable_sm80_to_sm89INS1_16FlashAttnFwdSm80INS1_25CollectiveMainloopFwdSm80ILi4ELi1ELb0EN4cute5tupleIJNS5_1CILi128EEENS7_ILi112EEENS7_ILi64EEEEEELi64ENS_10bfloat16_tEfNS_4arch4Sm80ELb1ELb0ELb1ELb0ELb1ELb0ELb1ELb1EEENS1_21CollectiveEpilogueFwdINS6_IJS8_SA_S9_EEENS6_IJNS7_ILi1EEESI_SI_EEESC_SE_Li128ELb0ELb1ELb1ELb0EEENS1_30DynamicPersistentTileSchedulerILi128ELi128ELb1ELb1ELb0EEEEEEEEEvNT_6ParamsE)
        /*0098*/ 	.word	0x000000ff


	//----- nvinfo : EIATTR_FRAME_SIZE
	.align		4
.L_36:
        /*009c*/ 	.byte	0x04, 0x11
        /*009e*/ 	.short	(.L_38 - .L_37)
	.align		4
.L_37:
        /*00a0*/ 	.word	index@($__internal_17_$__cuda_sm70_shflsync_idx_p)
        /*00a4*/ 	.word	0x00000000


	//----- nvinfo : EIATTR_FRAME_SIZE
	.align		4
.L_38:
        /*00a8*/ 	.byte	0x04, 0x11
        /*00aa*/ 	.short	(.L_40 - .L_39)
	.align		4
.L_39:
        /*00ac*/ 	.word	index@($__internal_16_$__cuda_sm70_shflsync_bfly_p)
        /*00b0*/ 	.word	0x00000000


	//----- nvinfo : EIATTR_FRAME_SIZE
	.align		4
.L_40:
        /*00b4*/ 	.byte	0x04, 0x11
        /*00b6*/ 	.short	(.L_42 - .L_41)
	.align		4
.L_41:
        /*00b8*/ 	.word	index@(_ZN7cutlass13device_kernelIN5flash19enable_sm80_to_sm89INS1_16FlashAttnFwdSm80INS1_25CollectiveMainloopFwdSm80ILi4ELi1ELb0EN4cute5tupleIJNS5_1CILi128EEENS7_ILi112EEENS7_ILi64EEEEEELi64ENS_10bfloat16_tEfNS_4arch4Sm80ELb1ELb0ELb1ELb0ELb1ELb0ELb1ELb1EEENS1_21CollectiveEpilogueFwdINS6_IJS8_SA_S9_EEENS6_IJNS7_ILi1EEESI_SI_EEESC_SE_Li128ELb0ELb1ELb1ELb0EEENS1_30DynamicPersistentTileSchedulerILi128ELi128ELb1ELb1ELb0EEEEEEEEEvNT_6ParamsE)
        /*00bc*/ 	.word	0x00000068


	//----- nvinfo : EIATTR_REGCOUNT
	.align		4
.L_42:
        /*00c0*/ 	.byte	0x04, 0x2f
        /*00c2*/ 	.short	(.L_44 - .L_43)
	.align		4
.L_43:
        /*00c4*/ 	.word	index@(_ZN7cutlass13device_kernelIN5flash19enable_sm80_to_sm89INS1_16FlashAttnFwdSm80INS1_25CollectiveMainloopFwdSm80ILi4ELi1ELb0EN4cute5tupleIJNS5_1CILi128EEENS7_ILi80EEENS7_ILi64EEEEEELi64ENS_10bfloat16_tEfNS_4arch4Sm80ELb0ELb1ELb1ELb1ELb1ELb1ELb1ELb1EEENS1_21CollectiveEpilogueFwdINS6_IJS8_SA_S9_EEENS6_IJNS7_ILi1EEESI_SI_EEESC_SE_Li128ELb1ELb1ELb1ELb0EEENS1_36VarlenDynamicPersistentTileSchedulerILi128ELi80ELi128ELi128ELb1ELb1ELb0ELb1ELb0ELb1EEEEEEEEEvNT_6ParamsE)
        /*00c8*/ 	.word	0x000000ff


	//----- nvinfo : EIATTR_FRAME_SIZE
	.align		4
.L_44:
        /*00cc*/ 	.byte	0x04, 0x11
        /*00ce*/ 	.short	(.L_46 - .L_45)
	.align		4
.L_45:
        /*00d0*/ 	.word	index@($__internal_15_$__cuda_sm70_votesync_ballot)
        /*00d4*/ 	.word	0x00000000


	//----- nvinfo : EIATTR_FRAME_SIZE
	.align		4
.L_46:
        /*00d8*/ 	.byte	0x04, 0x11
        /*00da*/ 	.short	(.L_48 - .L_47)
	.align		4
.L_47:
        /*00dc*/ 	.word	index@($__internal_14_$__cuda_sm70_shflsync_up_p)
        /*00e0*/ 	.word	0x00000000


	//----- nvinfo : EIATTR_FRAME_SIZE
	.align		4
.L_48:
        /*00e4*/ 	.byte	0x04, 0x11
        /*00e6*/ 	.short	(.L_50 - .L_49)
	.align		4
.L_49:
        /*00e8*/ 	.word	index@($__internal_13_$__cuda_sm70_shflsync_idx_p)
        /*00ec*/ 	.word	0x00000000


	//----- nvinfo : EIATTR_FRAME_SIZE
	.align		4
.L_50:
        /*00f0*/ 	.byte	0x04, 0x11
        /*00f2*/ 	.short	(.L_52 - .L_51)
	.align		4
.L_51:
        /*00f4*/ 	.word	index@($__internal_12_$__cuda_sm70_shflsync_bfly_p)
        /*00f8*/ 	.word	0x00000000


	//----- nvinfo : EIATTR_FRAME_SIZE
	.align		4
.L_52:
        /*00fc*/ 	.byte	0x04, 0x11
        /*00fe*/ 	.short	(.L_54 - .L_53)
	.align		4
.L_53:
        /*0100*/ 	.word	index@(_ZN7cutlass13device_kernelIN5flash19enable_sm80_to_sm89INS1_16FlashAttnFwdSm80INS1_25CollectiveMainloopFwdSm80ILi4ELi1ELb0EN4cute5tupleIJNS5_1CILi128EEENS7_ILi80EEENS7_ILi64EEEEEELi64ENS_10bfloat16_tEfNS_4arch4Sm80ELb0ELb1ELb1ELb1ELb1ELb1ELb1ELb1EEENS1_21CollectiveEpilogueFwdINS6_IJS8_SA_S9_EEENS6_IJNS7_ILi1EEESI_SI_EEESC_SE_Li128ELb1ELb1ELb1ELb0EEENS1_36VarlenDynamicPersistentTileSchedulerILi128ELi80ELi128ELi128ELb1ELb1ELb0ELb1ELb0ELb1EEEEEEEEEvNT_6ParamsE)
        /*0104*/ 	.word	0x000000b0


	//----- nvinfo : EIATTR_REGCOUNT
	.align		4
.L_54:
        /*0108*/ 	.byte	0x04, 0x2f
        /*010a*/ 	.short	(.L_56 - .L_55)
	.align		4
.L_55:
        /*010c*/ 	.word	index@(_ZN7cutlass13device_kernelIN5flash19enable_sm80_to_sm89INS1_16FlashAttnFwdSm80INS1_25CollectiveMainloopFwdSm80ILi4ELi1ELb0EN4cute5tupleIJNS5_1CILi128EEENS7_ILi80EEENS7_ILi64EEEEEELi64ENS_10bfloat16_tEfNS_4arch4Sm80ELb0ELb1ELb1ELb1ELb1ELb0ELb1ELb1EEENS1_21CollectiveEpilogueFwdINS6_IJS8_SA_S9_EEENS6_IJNS7_ILi1EEESI_SI_EEESC_SE_Li128ELb1ELb1ELb1ELb0EEENS1_36VarlenDynamicPersistentTileSchedulerILi128ELi80ELi128ELi128ELb1ELb1ELb0ELb1ELb0ELb1EEEEEEEEEvNT_6ParamsE)
        /*0110*/ 	.word	0x000000ff


	//----- nvinfo : EIATTR_FRAME_SIZE
	.align		4
.L_56:
        /*0114*/ 	.byte	0x04, 0x11
        /*0116*/ 	.short	(.L_58 - .L_57)
	.align		4
.L_57:
        /*0118*/ 	.word	index@($__internal_11_$__cuda_sm70_votesync_ballot)
        /*011c*/ 	.word	0x00000000


	//----- nvinfo : EIATTR_FRAME_SIZE
	.align		4
.L_58:
        /*0120*/ 	.byte	0x04, 0x11
        /*0122*/ 	.short	(.L_60 - .L_59)
	.align		4
.L_59:
        /*0124*/ 	.word	index@($__internal_10_$__cuda_sm70_shflsync_up_p)
        /*0128*/ 	.word	0x00000000


	//----- nvinfo : EIATTR_FRAME_SIZE
	.align		4
.L_60:
        /*012c*/ 	.byte	0x04, 0x11
        /*012e*/ 	.short	(.L_62 - .L_61)
	.align		4
.L_61:
        /*0130*/ 	.word	index@($__internal_9_$__cuda_sm70_shflsync_idx_p)
        /*0134*/ 	.word	0x00000000


	//----- nvinfo : EIATTR_FRAME_SIZE
	.align		4
.L_62:
        /*0138*/ 	.byte	0x04, 0x11
        /*013a*/ 	.short	(.L_64 - .L_63)
	.align		4
.L_63:
        /*013c*/ 	.word	index@($__internal_8_$__cuda_sm70_shflsync_bfly_p)
        /*0140*/ 	.word	0x00000000


	//----- nvinfo : EIATTR_FRAME_SIZE
	.align		4
.L_64:
        /*0144*/ 	.byte	0x04, 0x11
        /*0146*/ 	.short	(.L_66 - .L_65)
	.align		4
.L_65:
        /*0148*/ 	.word	index@(_ZN7cutlass13device_kernelIN5flash19enable_sm80_to_sm89INS1_16FlashAttnFwdSm80INS1_25CollectiveMainloopFwdSm80ILi4ELi1ELb0EN4cute5tupleIJNS5_1CILi128EEENS7_ILi80EEENS7_ILi64EEEEEELi64ENS_10bfloat16_tEfNS_4arch4Sm80ELb0ELb1ELb1ELb1ELb1ELb0ELb1ELb1EEENS1_21CollectiveEpilogueFwdINS6_IJS8_SA_S9_EEENS6_IJNS7_ILi1EEESI_SI_EEESC_SE_Li128ELb1ELb1ELb1ELb0EEENS1_36VarlenDynamicPersistentTileSchedulerILi128ELi80ELi128ELi128ELb1ELb1ELb0ELb1ELb0ELb1EEEEEEEEEvNT_6ParamsE)
        /*014c*/ 	.word	0x000000d0


	//----- nvinfo : EIATTR_REGCOUNT
	.align		4
.L_66:
        /*0150*/ 	.byte	0x04, 0x2f
        /*0152*/ 	.short	(.L_68 - .L_67)
	.align		4
.L_67:
        /*0154*/ 	.word	index@(_ZN7cutlass13device_kernelIN5flash19enable_sm80_to_sm89INS1_16FlashAttnFwdSm80INS1_25CollectiveMainloopFwdSm80ILi4ELi1ELb0EN4cute5tupleIJNS5_1CILi128EEENS7_ILi96EEENS7_ILi64EEEEEELi64ENS_10bfloat16_tEfNS_4arch4Sm80ELb0ELb1ELb1ELb0ELb1ELb0ELb1ELb1EEENS1_21CollectiveEpilogueFwdINS6_IJS8_SA_S9_EEENS6_IJNS7_ILi1EEESI_SI_EEESC_SE_Li128ELb0ELb1ELb1ELb0EEENS1_19SingleTileSchedulerILb0ELb1ELb1ELi128EEEEEEEEEvNT_6ParamsE)
        /*0158*/ 	.word	0x000000ff


	//----- nvinfo : EIATTR_FRAME_SIZE
	.align		4
.L_68:
        /*015c*/ 	.byte	0x04, 0x11
        /*015e*/ 	.short	(.L_70 - .L_69)
	.align		4
.L_69:
        /*0160*/ 	.word	index@(_ZN7cutlass13device_kernelIN5flash19enable_sm80_to_sm89INS1_16FlashAttnFwdSm80INS1_25CollectiveMainloopFwdSm80ILi4ELi1ELb0EN4cute5tupleIJNS5_1CILi128EEENS7_ILi96EEENS7_ILi64EEEEEELi64ENS_10bfloat16_tEfNS_4arch4Sm80ELb0ELb1ELb1ELb0ELb1ELb0ELb1ELb1EEENS1_21CollectiveEpilogueFwdINS6_IJS8_SA_S9_EEENS6_IJNS7_ILi1EEESI_SI_EEESC_SE_Li128ELb0ELb1ELb1ELb0EEENS1_19SingleTileSchedulerILb0ELb1ELb1ELi128EEEEEEEEEvNT_6ParamsE)
        /*0164*/ 	.word	0x00000050


	//----- nvinfo : EIATTR_REGCOUNT
	.align		4
.L_70:
        /*0168*/ 	.byte	0x04, 0x2f
        /*016a*/ 	.short	(.L_72 - .L_71)
	.align		4
.L_71:
        /*016c*/ 	.word	index@(_ZN7cutlass13device_kernelIN5flash19enable_sm80_to_sm89INS1_16FlashAttnFwdSm80INS1_25CollectiveMainloopFwdSm80ILi4ELi1ELb0EN4cute5tupleIJNS5_1CILi128EEENS7_ILi80EEENS7_ILi64EEEEEELi64ENS_10bfloat16_tEfNS_4arch4Sm80ELb0ELb0ELb1ELb1ELb1ELb1ELb1ELb1EEENS1_21CollectiveEpilogueFwdINS6_IJS8_SA_S9_EEENS6_IJNS7_ILi1EEESI_SI_EEESC_SE_Li128ELb1ELb1ELb1ELb0EEENS1_36VarlenDynamicPersistentTileSchedulerILi128ELi80ELi128ELi128ELb1ELb1ELb0ELb0ELb1ELb1EEEEEEEEEvNT_6ParamsE)
        /*0170*/ 	.word	0x000000ff


	//----- nvinfo : EIATTR_FRAME_SIZE
	.align		4
.L_72:
        /*0174*/ 	.byte	0x04, 0x11
        /*0176*/ 	.short	(.L_74 - .L_73)
	.align		4
.L_73:
        /*0178*/ 	.word	index@($__internal_7_$__cuda_sm70_votesync_ballot)
        /*017c*/ 	.word	0x00000000


	//----- nvinfo : EIATTR_FRAME_SIZE
	.align		4
.L_74:
        /*0180*/ 	.byte	0x04, 0x11
        /*0182*/ 	.short	(.L_76 - .L_75)
	.align		4
.L_75:
        /*0184*/ 	.word	index@($__internal_6_$__cuda_sm70_shflsync_up_p)
        /*0188*/ 	.word	0x00000000


	//----- nvinfo : EIATTR_FRAME_SIZE
	.align		4
.L_76:
        /*018c*/ 	.byte	0x04, 0x11
        /*018e*/ 	.short	(.L_78 - .L_77)
	.align		4
.L_77:
        /*0190*/ 	.word	index@($__internal_5_$__cuda_sm70_shflsync_idx_p)
        /*0194*/ 	.word	0x00000000


	//----- nvinfo : EIATTR_FRAME_SIZE
	.align		4
.L_78:
        /*0198*/ 	.byte	0x04, 0x11
        /*019a*/ 	.short	(.L_80 - .L_79)
	.align		4
.L_79:
        /*019c*/ 	.word	index@($__internal_4_$__cuda_sm70_shflsync_bfly_p)
        /*01a0*/ 	.word	0x00000000


	//----- nvinfo : EIATTR_FRAME_SIZE
	.align		4
.L_80:
        /*01a4*/ 	.byte	0x04, 0x11
        /*01a6*/ 	.short	(.L_82 - .L_81)
	.align		4
.L_81:
        /*01a8*/ 	.word	index@(_ZN7cutlass13device_kernelIN5flash19enable_sm80_to_sm89INS1_16FlashAttnFwdSm80INS1_25CollectiveMainloopFwdSm80ILi4ELi1ELb0EN4cute5tupleIJNS5_1CILi128EEENS7_ILi80EEENS7_ILi64EEEEEELi64ENS_10bfloat16_tEfNS_4arch4Sm80ELb0ELb0ELb1ELb1ELb1ELb1ELb1ELb1EEENS1_21CollectiveEpilogueFwdINS6_IJS8_SA_S9_EEENS6_IJNS7_ILi1EEESI_SI_EEESC_SE_Li128ELb1ELb1ELb1ELb0EEENS1_36VarlenDynamicPersistentTileSchedulerILi128ELi80ELi128ELi128ELb1ELb1ELb0ELb0ELb1ELb1EEEEEEEEEvNT_6ParamsE)
        /*01ac*/ 	.word	0x000000f0


	//----- nvinfo : EIATTR_REGCOUNT
	.align		4
.L_82:
        /*01b0*/ 	.byte	0x04, 0x2f
        /*01b2*/ 	.short	(.L_84 - .L_83)
	.align		4
.L_83:
        /*01b4*/ 	.word	index@(_ZN7cutlass13device_kernelIN5flash19enable_sm80_to_sm89INS1_16FlashAttnFwdSm80INS1_25CollectiveMainloopFwdSm80ILi4ELi1ELb0EN4cute5tupleIJNS5_1CILi128EEENS7_ILi80EEENS7_ILi64EEEEEELi64ENS_10bfloat16_tEfNS_4arch4Sm80ELb0ELb0ELb1ELb1ELb1ELb0ELb1ELb1EEENS1_21CollectiveEpilogueFwdINS6_IJS8_SA_S9_EEENS6_IJNS7_ILi1EEESI_SI_EEESC_SE_Li128ELb1ELb1ELb1ELb0EEENS1_36VarlenDynamicPersistentTileSchedulerILi128ELi80ELi128ELi128ELb1ELb1ELb0ELb0ELb1ELb1EEEEEEEEEvNT_6ParamsE)
        /*01b8*/ 	.word	0x000000ff


	//----- nvinfo : EIATTR_FRAME_SIZE
	.align		4
.L_84:
        /*01bc*/ 	.byte	0x04, 0x11
        /*01be*/ 	.short	(.L_86 - .L_85)
	.align		4
.L_85:
        /*01c0*/ 	.word	index@($__internal_3_$__cuda_sm70_votesync_ballot)
        /*01c4*/ 	.word	0x00000000


	//----- nvinfo : EIATTR_FRAME_SIZE
	.align		4
.L_86:
        /*01c8*/ 	.byte	0x04, 0x11
        /*01ca*/ 	.short	(.L_88 - .L_87)
	.align		4
.L_87:
        /*01cc*/ 	.word	index@($__internal_2_$__cuda_sm70_shflsync_up_p)
        /*01d0*/ 	.word	0x00000000


	//----- nvinfo : EIATTR_FRAME_SIZE
	.align		4
.L_88:
        /*01d4*/ 	.byte	0x04, 0x11
        /*01d6*/ 	.short	(.L_90 - .L_89)
	.align		4
.L_89:
        /*01d8*/ 	.word	index@($__internal_1_$__cuda_sm70_shflsync_idx_p)
        /*01dc*/ 	.word	0x00000000


	//----- nvinfo : EIATTR_FRAME_SIZE
	.align		4
.L_90:
        /*01e0*/ 	.byte	0x04, 0x11
        /*01e2*/ 	.short	(.L_92 - .L_91)
	.align		4
.L_91:
        /*01e4*/ 	.word	index@($__internal_0_$__cuda_sm70_shflsync_bfly_p)
        /*01e8*/ 	.word	0x00000000


	//----- nvinfo : EIATTR_FRAME_SIZE
	.align		4
.L_92:
        /*01ec*/ 	.byte	0x04, 0x11
        /*01ee*/ 	.short	(.L_94 - .L_93)
	.align		4
.L_93:
        /*01f0*/ 	.word	index@(_ZN7cutlass13device_kernelIN5flash19enable_sm80_to_sm89INS1_16FlashAttnFwdSm80INS1_25CollectiveMainloopFwdSm80ILi4ELi1ELb0EN4cute5tupleIJNS5_1CILi128EEENS7_ILi80EEENS7_ILi64EEEEEELi64ENS_10bfloat16_tEfNS_4arch4Sm80ELb0ELb0ELb1ELb1ELb1ELb0ELb1ELb1EEENS1_21CollectiveEpilogueFwdINS6_IJS8_SA_S9_EEENS6_IJNS7_ILi1EEESI_SI_EEESC_SE_Li128ELb1ELb1ELb1ELb0EEENS1_36VarlenDynamicPersistentTileSchedulerILi128ELi80ELi128ELi128ELb1ELb1ELb0ELb0ELb1ELb1EEEEEEEEEvNT_6ParamsE)
        /*01f4*/ 	.word	0x000000d0


	//----- nvinfo : EIATTR_REGCOUNT
	.align		4
.L_94:
        /*01f8*/ 	.byte	0x04, 0x2f
        /*01fa*/ 	.short	(.L_96 - .L_95)
	.align		4
.L_95:
        /*01fc*/ 	.word	index@(_ZN7cutlass13device_kernelIN5flash19enable_sm80_to_sm89INS1_16FlashAttnFwdSm80INS1_25CollectiveMainloopFwdSm80ILi4ELi1ELb0EN4cute5tupleIJNS5_1CILi128EEENS7_ILi112EEENS7_ILi64EEEEEELi64ENS_10bfloat16_tEfNS_4arch4Sm80ELb0ELb0ELb1ELb0ELb1ELb0ELb1ELb1EEENS1_21CollectiveEpilogueFwdINS6_IJS8_SA_S9_EEENS6_IJNS7_ILi1EEESI_SI_EEESC_SE_Li128ELb0ELb1ELb1ELb0EEENS1_19SingleTileSchedulerILb0ELb1ELb1ELi128EEEEEEEEEvNT_6ParamsE)
        /*0200*/ 	.word	0x000000ff


	//----- nvinfo : EIATTR_FRAME_SIZE
	.align		4
.L_96:
        /*0204*/ 	.byte	0x04, 0x11
        /*0206*/ 	.short	(.L_98 - .L_97)
	.align		4
.L_97:
        /*0208*/ 	.word	index@(_ZN7cutlass13device_kernelIN5flash19enable_sm80_to_sm89INS1_16FlashAttnFwdSm80INS1_25CollectiveMainloopFwdSm80ILi4ELi1ELb0EN4cute5tupleIJNS5_1CILi128EEENS7_ILi112EEENS7_ILi64EEEEEELi64ENS_10bfloat16_tEfNS_4arch4Sm80ELb0ELb0ELb1ELb0ELb1ELb0ELb1ELb1EEENS1_21CollectiveEpilogueFwdINS6_IJS8_SA_S9_EEENS6_IJNS7_ILi1EEESI_SI_EEESC_SE_Li128ELb0ELb1ELb1ELb0EEENS1_19SingleTileSchedulerILb0ELb1ELb1ELi128EEEEEEEEEvNT_6ParamsE)
        /*020c*/ 	.word	0x00000048


	//----- nvinfo : EIATTR_MIN_STACK_SIZE
	.align		4
.L_98:
        /*0210*/ 	.byte	0x04, 0x12
        /*0212*/ 	.short	(.L_100 - .L_99)
	.align		4
.L_99:
        /*0214*/ 	.word	index@(_ZN7cutlass13device_kernelIN5flash19enable_sm80_to_sm89INS1_16FlashAttnFwdSm80INS1_25CollectiveMainloopFwdSm80ILi4ELi1ELb0EN4cute5tupleIJNS5_1CILi128EEENS7_ILi112EEENS7_ILi64EEEEEELi64ENS_10bfloat16_tEfNS_4arch4Sm80ELb0ELb0ELb1ELb0ELb1ELb0ELb1ELb1EEENS1_21CollectiveEpilogueFwdINS6_IJS8_SA_S9_EEENS6_IJNS7_ILi1EEESI_SI_EEESC_SE_Li128ELb0ELb1ELb1ELb0EEENS1_19SingleTileSchedulerILb0ELb1ELb1ELi128EEEEEEEEEvNT_6ParamsE)
        /*0218*/ 	.word	0x00000048


	//----- nvinfo : EIATTR_MIN_STACK_SIZE
	.align		4
.L_100:
        /*021c*/ 	.byte	0x04, 0x12
        /*021e*/ 	.short	(.L_102 - .L_101)
	.align		4
.L_101:
        /*0220*/ 	.word	index@(_ZN7cutlass13device_kernelIN5flash19enable_sm80_to_sm89INS1_16FlashAttnFwdSm80INS1_25CollectiveMainloopFwdSm80ILi4ELi1ELb0EN4cute5tupleIJNS5_1CILi128EEENS7_ILi80EEENS7_ILi64EEEEEELi64ENS_10bfloat16_tEfNS_4arch4Sm80ELb0ELb0ELb1ELb1ELb1ELb0ELb1ELb1EEENS1_21CollectiveEpilogueFwdINS6_IJS8_SA_S9_EEENS6_IJNS7_ILi1EEESI_SI_EEESC_SE_Li128ELb1ELb1ELb1ELb0EEENS1_36VarlenDynamicPersistentTileSchedulerILi128ELi80ELi128ELi128ELb1ELb1ELb0ELb0ELb1ELb1EEEEEEEEEvNT_6ParamsE)
        /*0224*/ 	.word	0x000000d0


	//----- nvinfo : EIATTR_MIN_STACK_SIZE
	.align		4
.L_102:
        /*0228*/ 	.byte	0x04, 0x12
        /*022a*/ 	.short	(.L_104 - .L_103)
	.align		4
.L_103:
        /*022c*/ 	.word	index@(_ZN7cutlass13device_kernelIN5flash19enable_sm80_to_sm89INS1_16FlashAttnFwdSm80INS1_25CollectiveMainloopFwdSm80ILi4ELi1ELb0EN4cute5tupleIJNS5_1CILi128EEENS7_ILi80EEENS7_ILi64EEEEEELi64ENS_10bfloat16_tEfNS_4arch4Sm80ELb0ELb0ELb1ELb1ELb1ELb1ELb1ELb1EEENS1_21CollectiveEpilogueFwdINS6_IJS8_SA_S9_EEENS6_IJNS7_ILi1EEESI_SI_EEESC_SE_Li128ELb1ELb1ELb1ELb0EEENS1_36VarlenDynamicPersistentTileSchedulerILi128ELi80ELi128ELi128ELb1ELb1ELb0ELb0ELb1ELb1EEEEEEEEEvNT_6ParamsE)
        /*0230*/ 	.word	0x000000f0


	//----- nvinfo : EIATTR_MIN_STACK_SIZE
	.align		4
.L_104:
        /*0234*/ 	.byte	0x04, 0x12
        /*0236*/ 	.short	(.L_106 - .L_105)
	.align		4
.L_105:
        /*0238*/ 	.word	index@(_ZN7cutlass13device_kernelIN5flash19enable_sm80_to_sm89INS1_16FlashAttnFwdSm80INS1_25CollectiveMainloopFwdSm80ILi4ELi1ELb0EN4cute5tupleIJNS5_1CILi128EEENS7_ILi96EEENS7_ILi64EEEEEELi64ENS_10bfloat16_tEfNS_4arch4Sm80ELb0ELb1ELb1ELb0ELb1ELb0ELb1ELb1EEENS1_21CollectiveEpilogueFwdINS6_IJS8_SA_S9_EEENS6_IJNS7_ILi1EEESI_SI_EEESC_SE_Li128ELb0ELb1ELb1ELb0EEENS1_19SingleTileSchedulerILb0ELb1ELb1ELi128EEEEEEEEEvNT_6ParamsE)
        /*023c*/ 	.word	0x00000050


	//----- nvinfo : EIATTR_MIN_STACK_SIZE
	.align		4
.L_106:
        /*0240*/ 	.byte	0x04, 0x12
        /*0242*/ 	.short	(.L_108 - .L_107)
	.align		4
.L_107:
        /*0244*/ 	.word	index@(_ZN7cutlass13device_kernelIN5flash19enable_sm80_to_sm89INS1_16FlashAttnFwdSm80INS1_25CollectiveMainloopFwdSm80ILi4ELi1ELb0EN4cute5tupleIJNS5_1CILi128EEENS7_ILi80EEENS7_ILi64EEEEEELi64ENS_10bfloat16_tEfNS_4arch4Sm80ELb0ELb1ELb1ELb1ELb1ELb0ELb1ELb1EEENS1_21CollectiveEpilogueFwdINS6_IJS8_SA_S9_EEENS6_IJNS7_ILi1EEESI_SI_EEESC_SE_Li128ELb1ELb1ELb1ELb0EEENS1_36VarlenDynamicPersistentTileSchedulerILi128ELi80ELi128ELi128ELb1ELb1ELb0ELb1ELb0ELb1EEEEEEEEEvNT_6ParamsE)
        /*0248*/ 	.word	0x000000d0


	//----- nvinfo : EIATTR_MIN_STACK_SIZE
	.align		4
.L_108:
        /*024c*/ 	.byte	0x04, 0x12
        /*024e*/ 	.short	(.L_110 - .L_109)
	.align		4
.L_109:
        /*0250*/ 	.word	index@(_ZN7cutlass13device_kernelIN5flash19enable_sm80_to_sm89INS1_16FlashAttnFwdSm80INS1_25CollectiveMainloopFwdSm80ILi4ELi1ELb0EN4cute5tupleIJNS5_1CILi128EEENS7_ILi80EEENS7_ILi64EEEEEELi64ENS_10bfloat16_tEfNS_4arch4Sm80ELb0ELb1ELb1ELb1ELb1ELb1ELb1ELb1EEENS1_21CollectiveEpilogueFwdINS6_IJS8_SA_S9_EEENS6_IJNS7_ILi1EEESI_SI_EEESC_SE_Li128ELb1ELb1ELb1ELb0EEENS1_36VarlenDynamicPersistentTileSchedulerILi128ELi80ELi128ELi128ELb1ELb1ELb0ELb1ELb0ELb1EEEEEEEEEvNT_6ParamsE)
        /*0254*/ 	.word	0x000000b0


	//----- nvinfo : EIATTR_MIN_STACK_SIZE
	.align		4
.L_110:
        /*0258*/ 	.byte	0x04, 0x12
        /*025a*/ 	.short	(.L_112 - .L_111)
	.align		4
.L_111:
        /*025c*/ 	.word	index@(_ZN7cutlass13device_kernelIN5flash19enable_sm80_to_sm89INS1_16FlashAttnFwdSm80INS1_25CollectiveMainloopFwdSm80ILi4ELi1ELb0EN4cute5tupleIJNS5_1CILi128EEENS7_ILi112EEENS7_ILi64EEEEEELi64ENS_10bfloat16_tEfNS_4arch4Sm80ELb1ELb0ELb1ELb0ELb1ELb0ELb1ELb1EEENS1_21CollectiveEpilogueFwdINS6_IJS8_SA_S9_EEENS6_IJNS7_ILi1EEESI_SI_EEESC_SE_Li128ELb0ELb1ELb1ELb0EEENS1_30DynamicPersistentTileSchedulerILi128ELi128ELb1ELb1ELb0EEEEEEEEEvNT_6ParamsE)
        /*0260*/ 	.word	0x00000068


	//----- nvinfo : EIATTR_MIN_STACK_SIZE
	.align		4
.L_112:
        /*0264*/ 	.byte	0x04, 0x12
        /*0266*/ 	.short	(.L_114 - .L_113)
	.align		4
.L_113:
        /*0268*/ 	.word	index@(_ZN7cutlass13device_kernelIN5flash19enable_sm80_to_sm89INS1_16FlashAttnFwdSm80INS1_25CollectiveMainloopFwdSm80ILi4ELi1ELb0EN4cute5tupleIJNS5_1CILi128EEENS7_ILi80EEENS7_ILi64EEEEEELi64ENS_10bfloat16_tEfNS_4arch4Sm80ELb1ELb0ELb1ELb1ELb1ELb0ELb1ELb1EEENS1_21CollectiveEpilogueFwdINS6_IJS8_SA_S9_EEENS6_IJNS7_ILi1EEESI_SI_EEESC_SE_Li128ELb1ELb1ELb1ELb0EEENS1_36VarlenDynamicPersistentTileSchedulerILi128ELi80ELi128ELi128ELb1ELb1ELb0ELb1ELb1ELb1EEEEEEEEEvNT_6ParamsE)
        /*026c*/ 	.word	0x000000d8


	//----- nvinfo : EIATTR_MIN_STACK_SIZE
	.align		4
.L_114:
        /*0270*/ 	.byte	0x04, 0x12
        /*0272*/ 	.short	(.L_116 - .L_115)
	.align		4
.L_115:
        /*0274*/ 	.word	index@(_ZN7cutlass13device_kernelIN5flash19enable_sm80_to_sm89INS1_16FlashAttnFwdSm80INS1_25CollectiveMainloopFwdSm80ILi4ELi1ELb0EN4cute5tupleIJNS5_1CILi128EEENS7_ILi80EEENS7_ILi64EEEEEELi64ENS_10bfloat16_tEfNS_4arch4Sm80ELb1ELb0ELb1ELb1ELb1ELb1ELb1ELb1EEENS1_21CollectiveEpilogueFwdINS6_IJS8_SA_S9_EEENS6_IJNS7_ILi1EEESI_SI_EEESC_SE_Li128ELb1ELb1ELb1ELb0EEENS1_36VarlenDynamicPersistentTileSchedulerILi128ELi80ELi128ELi128ELb1ELb1ELb0ELb1ELb1ELb1EEEEEEEEEvNT_6ParamsE)
        /*0278*/ 	.word	0x00000100
.L_116:


//--------------------- .nv.info._ZN7cutlass13device_kernelIN5flash19enable_sm80_to_sm89INS1_16FlashAttnFwdSm80INS1_25CollectiveMainloopFwdSm80ILi4ELi1ELb0EN4cute5tupleIJNS5_1CILi128EEENS7_ILi112EEENS7_ILi64EEEEEELi64ENS_10bfloat16_tEfNS_4arch4Sm80ELb0ELb0ELb1ELb0ELb1ELb0ELb1ELb1EEENS1_21CollectiveEpilogueFwdINS6_IJS8_SA_S9_EEENS6_IJNS7_ILi1EEESI_SI_EEESC_SE_Li128ELb0ELb1ELb1ELb0EEENS1_19SingleTileSchedulerILb0ELb1ELb1ELi128EEEEEEEEEvNT_6ParamsE --------------------------
	.section	.nv.info._ZN7cutlass13device_kernelIN5flash19enable_sm80_to_sm89INS1_16FlashAttnFwdSm80INS1_25CollectiveMainloopFwdSm80ILi4ELi1ELb0EN4cute5tupleIJNS5_1CILi128EEENS7_ILi112EEENS7_ILi64EEEEEELi64ENS_10bfloat16_tEfNS_4arch4Sm80ELb0ELb0ELb1ELb0ELb1ELb0ELb1ELb1EEENS1_21CollectiveEpilogueFwdINS6_IJS8_SA_S9_EEENS6_IJNS7_ILi1EEESI_SI_EEESC_SE_Li128ELb0ELb1ELb1ELb0EEENS1_19SingleTileSchedulerILb0ELb1ELb1ELi128EEEEEEEEEvNT_6ParamsE,"",@"SHT_CUDA_INFO"
	.sectionflags	@""
	.align	4


	//----- nvinfo : EIATTR_CUDA_API_VERSION
	.align		4
        /*0000*/ 	.byte	0x04, 0x37
        /*0002*/ 	.short	(.L_118 - .L_117)
.L_117:
        /*0004*/ 	.word	0x00000082


	//----- nvinfo : EIATTR_SW2861232_WAR
	.align		4
.L_118:
        /*0008*/ 	.byte	0x01, 0x35
	.zero		2


	//----- nvinfo : EIATTR_PARAM_CBANK
	.align		4
        /*000c*/ 	.byte	0x04, 0x0a
        /*000e*/ 	.short	(.L_120 - .L_119)
	.align		4
.L_119:
        /*0010*/ 	.word	index@(.nv.constant0._ZN7cutlass13device_kernelIN5flash19enable_sm80_to_sm89INS1_16FlashAttnFwdSm80INS1_25CollectiveMainloopFwdSm80ILi4ELi1ELb0EN4cute5tupleIJNS5_1CILi128EEENS7_ILi112EEENS7_ILi64EEEEEELi64ENS_10bfloat16_tEfNS_4arch4Sm80ELb0ELb0ELb1ELb0ELb1ELb0ELb1ELb1EEENS1_21CollectiveEpilogueFwdINS6_IJS8_SA_S9_EEENS6_IJNS7_ILi1EEESI_SI_EEESC_SE_Li128ELb0ELb1ELb1ELb0EEENS1_19SingleTileSchedulerILb0ELb1ELb1ELi128EEEEEEEEEvNT_6ParamsE)
        /*0014*/ 	.short	0x0160
        /*0016*/ 	.short	0x0418


	//----- nvinfo : EIATTR_CBANK_PARAM_SIZE
	.align		4
.L_120:
        /*0018*/ 	.byte	0x03, 0x19
        /*001a*/ 	.short	0x0418


	//----- nvinfo : EIATTR_KPARAM_INFO
	.align		4
        /*001c*/ 	.byte	0x04, 0x17
        /*001e*/ 	.short	(.L_122 - .L_121)
.L_121:
        /*0020*/ 	.word	0x00000000
        /*0024*/ 	.short	0x0000
        /*0026*/ 	.short	0x0000
        /*0028*/ 	.byte	0x00, 0xf0, 0x61, 0x10


	//----- nvinfo : EIATTR_MAXREG_COUNT
	.align		4
.L_122:
        /*002c*/ 	.byte	0x03, 0x1b
        /*002e*/ 	.short	0x00ff


	//----- nvinfo : EIATTR_NUM_BARRIERS
	.align		4
        /*0030*/ 	.byte	0x02, 0x4c
        /*0032*/ 	.byte	0x02
	.zero		1


	//----- nvinfo : EIATTR_ANNOTATIONS
	.align		4
        /*0034*/ 	.byte	0x04, 0x55
        /*0036*/ 	.short	(.L_124 - .L_123)


	//   ....[0]....
.L_123:
        /*0038*/ 	.word	0x00000001
        /*003c*/ 	.byte	0xe0, 0x0a, 0x00, 0x00, 0x01, 0x00, 0x00, 0x00, 0x00, 0x14, 0x00, 0x00, 0x01, 0x00, 0x00, 0x00
        /* <DEDUP_REMOVED lines=21> */
        /*019c*/ 	.byte	0xd0, 0xce, 0x00, 0x00, 0x01, 0x00, 0x00, 0x00, 0xe0, 0xce, 0x00, 0x00


	//----- nvinfo : EIATTR_MERCURY_ISA_VERSION
	.align		4
.L_124:
        /*01a8*/ 	.byte	0x03, 0x5f
        /*01aa*/ 	.short	0x0000


	//----- nvinfo : EIATTR_COOP_GROUP_MASK_REGIDS
	.align		4
        /*01ac*/ 	.byte	0x04, 0x29
        /*01ae*/ 	.short	(.L_126 - .L_125)


	//   ....[0]....
.L_125:
        /*01b0*/ 	.word	0xffffffff


	//   ....[1]....
        /*01b4*/ 	.word	0xffffffff


	//   ....[2]....
        /*01b8*/ 	.word	0xffffffff


	//   ....[3]....
        /*01bc*/ 	.word	0xffffffff


	//   ....[4]....
        /*01c0*/ 	.word	0xffffffff


	//   ....[5]....
        /*01c4*/ 	.word	0xffffffff


	//   ....[6]....
        /*01c8*/ 	.word	0xffffffff


	//   ....[7]....
        /*01cc*/ 	.word	0xffffffff


	//   ....[8]....
        /*01d0*/ 	.word	0xffffffff


	//   ....[9]....
        /*01d4*/ 	.word	0xffffffff


	//   ....[10]....
        /*01d8*/ 	.word	0xffffffff


	//   ....[11]....
        /*01dc*/ 	.word	0xffffffff


	//   ....[12]....
        /*01e0*/ 	.word	0xffffffff


	//   ....[13]....
        /*01e4*/ 	.word	0xffffffff


	//   ....[14]....
        /*01e8*/ 	.word	0xffffffff


	//   ....[15]....
        /*01ec*/ 	.word	0xffffffff


	//   ....[16]....
        /*01f0*/ 	.word	0xffffffff


	//   ....[17]....
        /*01f4*/ 	.word	0xffffffff


	//   ....[18]....
        /*01f8*/ 	.word	0xffffffff


	//   ....[19]....
        /*01fc*/ 	.word	0xffffffff


	//   ....[20]....
        /*0200*/ 	.word	0xffffffff


	//   ....[21]....
        /*0204*/ 	.word	0xffffffff


	//   ....[22]....
        /*0208*/ 	.word	0xffffffff


	//   ....[23]....
        /*020c*/ 	.word	0xffffffff


	//   ....[24]....
        /*0210*/ 	.word	0xffffffff


	//   ....[25]....
        /*0214*/ 	.word	0xffffffff


	//   ....[26]....
        /*0218*/ 	.word	0xffffffff


	//   ....[27]....
        /*021c*/ 	.word	0xffffffff


	//   ....[28]....
        /*0220*/ 	.word	0xffffffff


	//   ....[29]....
        /*0224*/ 	.word	0xffffffff


	//   ....[30]....
        /*0228*/ 	.word	0xffffffff


	//   ....[31]....
        /*022c*/ 	.word	0xffffffff


	//   ....[32]....
        /*0230*/ 	.word	0xffffffff


	//   ....[33]....
        /*0234*/ 	.word	0xffffffff


	//   ....[34]....
        /*0238*/ 	.word	0xffffffff


	//   ....[35]....
        /*023c*/ 	.word	0xffffffff


	//   ....[36]....
        /*0240*/ 	.word	0xffffffff


	//   ....[37]....
        /*0244*/ 	.word	0xffffffff


	//   ....[38]....
        /*0248*/ 	.word	0xffffffff


	//   ....[39]....
        /*024c*/ 	.word	0xffffffff


	//   ....[40]....
        /*0250*/ 	.word	0xffffffff


	//   ....[41]....
        /*0254*/ 	.word	0xffffffff


	//   ....[42]....
        /*0258*/ 	.word	0xffffffff


	//   ....[43]....
        /*025c*/ 	.word	0xffffffff


	//   ....[44]....
        /*0260*/ 	.word	0xffffffff


	//   ....[45]....
        /*0264*/ 	.word	0xffffffff


	//   ....[46]....
        /*0268*/ 	.word	0xffffffff


	//   ....[47]....
        /*026c*/ 	.word	0xffffffff


	//   ....[48]....
        /*0270*/ 	.word	0xffffffff


	//   ....[49]....
        /*0274*/ 	.word	0xffffffff


	//   ....[50]....
        /*0278*/ 	.word	0xffffffff


	//   ....[51]....
        /*027c*/ 	.word	0xffffffff


	//   ....[52]....
        /*0280*/ 	.word	0xffffffff


	//   ....[53]....
        /*0284*/ 	.word	0xffffffff


	//   ....[54]....
        /*0288*/ 	.word	0xffffffff


	//   ....[55]....
        /*028c*/ 	.word	0xffffffff


	//   ....[56]....
        /*0290*/ 	.word	0xffffffff


	//   ....[57]....
        /*0294*/ 	.word	0xffffffff


	//   ....[58]....
        /*0298*/ 	.word	0xffffffff


	//   ....[59]....
        /*029c*/ 	.word	0xffffffff


	//   ....[60]....
        /*02a0*/ 	.word	0xffffffff


	//   ....[61]....
        /*02a4*/ 	.word	0xffffffff


	//   ....[62]....
        /*02a8*/ 	.word	0xffffffff


	//   ....[63]....
        /*02ac*/ 	.word	0xffffffff


	//   ....[64]....
        /*02b0*/ 	.word	0xffffffff


	//   ....[65]....
        /*02b4*/ 	.word	0xffffffff


	//   ....[66]....
        /*02b8*/ 	.word	0xffffffff


	//   ....[67]....
        /*02bc*/ 	.word	0xffffffff


	//   ....[68]....
        /*02c0*/ 	.word	0xffffffff


	//   ....[69]....
        /*02c4*/ 	.word	0xffffffff


	//   ....[70]....
        /*02c8*/ 	.word	0xffffffff


	//   ....[71]....
        /*02cc*/ 	.word	0xffffffff


	//   ....[72]....
        /*02d0*/ 	.word	0xffffffff


	//   ....[73]....
        /*02d4*/ 	.word	0xffffffff


	//   ....[74]....
        /*02d8*/ 	.word	0xffffffff


	//   ....[75]....
        /*02dc*/ 	.word	0xffffffff


	//   ....[76]....
        /*02e0*/ 	.word	0xffffffff


	//   ....[77]....
        /*02e4*/ 	.word	0xffffffff


	//   ....[78]....
        /*02e8*/ 	.word	0xffffffff


	//   ....[79]....
        /*02ec*/ 	.word	0xffffffff


	//   ....[80]....
        /*02f0*/ 	.word	0xffffffff


	//   ....[81]....
        /*02f4*/ 	.word	0xffffffff


	//   ....[82]....
        /*02f8*/ 	.word	0xffffffff


	//   ....[83]....
        /*02fc*/ 	.word	0xffffffff


	//   ....[84]....
        /*0300*/ 	.word	0xffffffff


	//   ....[85]....
        /*0304*/ 	.word	0xffffffff


	//   ....[86]....
        /*0308*/ 	.word	0xffffffff


	//   ....[87]....
        /*030c*/ 	.word	0xffffffff


	//   ....[88]....
        /*0310*/ 	.word	0xffffffff


	//   ....[89]....
        /*0314*/ 	.word	0xffffffff


	//   ....[90]....
        /*0318*/ 	.word	0xffffffff


	//   ....[91]....
        /*031c*/ 	.word	0xffffffff


	//   ....[92]....
        /*0320*/ 	.word	0xffffffff


	//   ....[93]....
        /*0324*/ 	.word	0xffffffff


	//   ....[94]....
        /*0328*/ 	.word	0xffffffff


	//   ....[95]....
        /*032c*/ 	.word	0xffffffff


	//   ....[96]....
        /*0330*/ 	.word	0xffffffff


	//   ....[97]....
        /*0334*/ 	.word	0xffffffff


	//   ....[98]....
        /*0338*/ 	.word	0xffffffff


	//   ....[99]....
        /*033c*/ 	.word	0xffffffff


	//   ....[100]....
        /*0340*/ 	.word	0xffffffff


	//   ....[101]....
        /*0344*/ 	.word	0xffffffff


	//   ....[102]....
        /*0348*/ 	.word	0xffffffff


	//   ....[103]....
        /*034c*/ 	.word	0xffffffff


	//   ....[104]....
        /*0350*/ 	.word	0xffffffff


	//   ....[105]....
        /*0354*/ 	.word	0xffffffff


	//   ....[106]....
        /*0358*/ 	.word	0xffffffff


	//   ....[107]....
        /*035c*/ 	.word	0xffffffff


	//   ....[108]....
        /*0360*/ 	.word	0xffffffff


	//   ....[109]....
        /*0364*/ 	.word	0xffffffff


	//   ....[110]....
        /*0368*/ 	.word	0xffffffff


	//   ....[111]....
        /*036c*/ 	.word	0xffffffff


	//   ....[112]....
        /*0370*/ 	.word	0xffffffff


	//   ....[113]....
        /*0374*/ 	.word	0xffffffff


	//   ....[114]....
        /*0378*/ 	.word	0xffffffff


	//   ....[115]....
        /*037c*/ 	.word	0xffffffff


	//   ....[116]....
        /*0380*/ 	.word	0xffffffff


	//   ....[117]....
        /*0384*/ 	.word	0xffffffff


	//   ....[118]....
        /*0388*/ 	.word	0xffffffff


	//   ....[119]....
        /*038c*/ 	.word	0xffffffff


	//   ....[120]....
        /*0390*/ 	.word	0xffffffff


	//   ....[121]....
        /*0394*/ 	.word	0xffffffff


	//   ....[122]....
        /*0398*/ 	.word	0xffffffff


	//   ....[123]....
        /*039c*/ 	.word	0xffffffff


	//   ....[124]....
        /*03a0*/ 	.word	0xffffffff


	//   ....[125]....
        /*03a4*/ 	.word	0xffffffff


	//   ....[126]....
        /*03a8*/ 	.word	0xffffffff


	//----- nvinfo : EIATTR_COOP_GROUP_INSTR_OFFSETS
	.align		4
.L_126:
        /*03ac*/ 	.byte	0x04, 0x28
        /*03ae*/ 	.short	(.L_128 - .L_127)


	//   ....[0]....
.L_127:
        /*03b0*/ 	.word	0x00000060


	//   ....[1]....
        /*03b4*/ 	.word	0x00000c60


	//   ....[2]....
        /*03b8*/ 	.word	0x00000d90


	//   ....[3]....
        /*03bc*/ 	.word	0x00000e20


	//   ....[4]....
        /*03c0*/ 	.word	0x00000e50


	//   ....[5]....
        /*03c4*/ 	.word	0x00000ee0


	//   ....[6]....
        /*03c8*/ 	.word	0x00000f10


	//   ....[7]....
        /*03cc*/ 	.word	0x00000fa0


	//   ....[8]....
        /*03d0*/ 	.word	0x00000fd0


	//   ....[9]....
        /*03d4*/ 	.word	0x00001060


	//   ....[10]....
        /*03d8*/ 	.word	0x00001090


	//   ....[11]....
        /*03dc*/ 	.word	0x00001120


	//   ....[12]....
        /*03e0*/ 	.word	0x00001150


	//   ....[13]....
        /*03e4*/ 	.word	0x000011e0


	//   ....[14]....
        /*03e8*/ 	.word	0x00001210


	//   ....[15]....
        /*03ec*/ 	.word	0x00001290


	//   ....[16]....
        /*03f0*/ 	.word	0x000012d0


	//   ....[17]....
        /*03f4*/ 	.word	0x00001820


	//   ....[18]....
        /*03f8*/ 	.word	0x00001840


	//   ....[19]....
        /*03fc*/ 	.word	0x00001860


	//   ....[20]....
        /*0400*/ 	.word	0x00001880


	//   ....[21]....
        /*0404*/ 	.word	0x00001890


	//   ....[22]....
        /*0408*/ 	.word	0x000018a0


	//   ....[23]....
        /*040c*/ 	.word	0x000018b0


	//   ....[24]....
        /*0410*/ 	.word	0x000018d0


	//   ....[25]....
        /*0414*/ 	.word	0x00001970


	//   ....[26]....
        /*0418*/ 	.word	0x000019b0


	//   ....[27]....
        /*041c*/ 	.word	0x000019c0


	//   ....[28]....
        /*0420*/ 	.word	0x000019d0


	//   ....[29]....
        /*0424*/ 	.word	0x000019f0


	//   ....[30]....
        /*0428*/ 	.word	0x00001a10


	//   ....[31]....
        /*042c*/ 	.word	0x00001bd0


	//   ....[32]....
        /*0430*/ 	.word	0x00001c00


	//   ....[33]....
        /*0434*/ 	.word	0x00001c30


	//   ....[34]....
        /*0438*/ 	.word	0x00001c60


	//   ....[35]....
        /*043c*/ 	.word	0x00001c90


	//   ....[36]....
        /*0440*/ 	.word	0x00001d10


	//   ....[37]....
        /*0444*/ 	.word	0x00001d40


	//   ....[38]....
        /*0448*/ 	.word	0x00001d70


	//   ....[39]....
        /*044c*/ 	.word	0x00001da0


	//   ....[40]....
        /*0450*/ 	.word	0x00001dd0


	//   ....[41]....
        /*0454*/ 	.word	0x00001e60


	//   ....[42]....
        /*0458*/ 	.word	0x00001e90


	//   ....[43]....
        /*045c*/ 	.word	0x00001eb0


	//   ....[44]....
        /*0460*/ 	.word	0x00001f10


	//   ....[45]....
        /*0464*/ 	.word	0x00003b10


	//   ....[46]....
        /*0468*/ 	.word	0x00003b30


	//   ....[47]....
        /*046c*/ 	.word	0x00003b40


	//   ....[48]....
        /*0470*/ 	.word	0x00003b50


	//   ....[49]....
        /*0474*/ 	.word	0x00003b60


	//   ....[50]....
        /*0478*/ 	.word	0x00003b70


	//   ....[51]....
        /*047c*/ 	.word	0x00003b80


	//   ....[52]....
        /*0480*/ 	.word	0x00003ba0


	//   ....[53]....
        /*0484*/ 	.word	0x00003bb0


	//   ....[54]....
        /*0488*/ 	.word	0x00003bd0


	//   ....[55]....
        /*048c*/ 	.word	0x00003bf0


	//   ....[56]....
        /*0490*/ 	.word	0x00003c20


	//   ....[57]....
        /*0494*/ 	.word	0x00003c40


	//   ....[58]....
        /*0498*/ 	.word	0x00003c60


	//   ....[59]....
        /*049c*/ 	.word	0x00004bd0


	//   ....[60]....
        /*04a0*/ 	.word	0x00004c00


	//   ....[61]....
        /*04a4*/ 	.word	0x00004d40


	//   ....[62]....
        /*04a8*/ 	.word	0x00004d70


	//   ....[63]....
        /*04ac*/ 	.word	0x00004da0


	//   ....[64]....
        /*04b0*/ 	.word	0x00004e40


	//   ....[65]....
        /*04b4*/ 	.word	0x00004f20


	//   ....[66]....
        /*04b8*/ 	.word	0x00005080


	//   ....[67]....
        /*04bc*/ 	.word	0x000079e0


	//   ....[68]....
        /*04c0*/ 	.word	0x00007a00


	//   ....[69]....
        /*04c4*/ 	.word	0x00007a10


	//   ....[70]....
        /*04c8*/ 	.word	0x00007a20


	//   ....[71]....
        /*04cc*/ 	.word	0x00007a30


	//   ....[72]....
        /*04d0*/ 	.word	0x00007a40


	//   ....[73]....
        /*04d4*/ 	.word	0x00007a50


	//   ....[74]....
        /*04d8*/ 	.word	0x00007a70


	//   ....[75]....
        /*04dc*/ 	.word	0x00007a80


	//   ....[76]....
        /*04e0*/ 	.word	0x00007aa0


	//   ....[77]....
        /*04e4*/ 	.word	0x00007af0


	//   ....[78]....
        /*04e8*/ 	.word	0x00007b30


	//   ....[79]....
        /*04ec*/ 	.word	0x00007b50


	//   ....[80]....
        /*04f0*/ 	.word	0x00007b60


	//   ....[81]....
        /*04f4*/ 	.word	0x00007f80


	//   ....[82]....
        /*04f8*/ 	.word	0x00007fb0


	//   ....[83]....
        /*04fc*/ 	.word	0x00007fd0


	//   ....[84]....
        /*0500*/ 	.word	0x00008000


	//   ....[85]....
        /*0504*/ 	.word	0x00008030


	//   ....[86]....
        /*0508*/ 	.word	0x00008080


	//   ....[87]....
        /*050c*/ 	.word	0x000080b0


	//   ....[88]....
        /*0510*/ 	.word	0x000080d0


	//   ....[89]....
        /*0514*/ 	.word	0x00008110


	//   ....[90]....
        /*0518*/ 	.word	0x00008140


	//   ....[91]....
        /*051c*/ 	.word	0x00008170


	//   ....[92]....
        /*0520*/ 	.word	0x00008190


	//   ....[93]....
        /*0524*/ 	.word	0x000081c0


	//   ....[94]....
        /*0528*/ 	.word	0x000081e0


	//   ....[95]....
        /*052c*/ 	.word	0x00009ce0


	//   ....[96]....
        /*0530*/ 	.word	0x00009ef0


	//   ....[97]....
        /*0534*/ 	.word	0x00009f60


	//   ....[98]....
        /*0538*/ 	.word	0x00009fb0


	//   ....[99]....
        /*053c*/ 	.word	0x0000a050


	//   ....[100]....
        /*0540*/ 	.word	0x0000a100


	//   ....[101]....
        /*0544*/ 	.word	0x0000a160


	//   ....[102]....
        /*0548*/ 	.word	0x0000a490


	//   ....[103]....
        /*054c*/ 	.word	0x0000cf40


	//   ....[104]....
        /*0550*/ 	.word	0x0000cf50


	//   ....[105]....
        /*0554*/ 	.word	0x0000cf60


	//   ....[106]....
        /*0558*/ 	.word	0x0000cf70


	//   ....[107]....
        /*055c*/ 	.word	0x0000cfa0


	//   ....[108]....
        /*0560*/ 	.word	0x0000cfc0


	//   ....[109]....
        /*0564*/ 	.word	0x0000cfe0


	//   ....[110]....
        /*0568*/ 	.word	0x0000cff0


	//   ....[111]....
        /*056c*/ 	.word	0x0000dc70


	//   ....[112]....
        /*0570*/ 	.word	0x0000dca0


	//   ....[113]....
        /*0574*/ 	.word	0x0000dcd0


	//   ....[114]....
        /*0578*/ 	.word	0x0000dd00


	//   ....[115]....
        /*057c*/ 	.word	0x0000dd40


	//   ....[116]....
        /*0580*/ 	.word	0x0000dd70


	//   ....[117]....
        /*0584*/ 	.word	0x0000dd90


	//   ....[118]....
        /*0588*/ 	.word	0x0000dda0


	//   ....[119]....
        /*058c*/ 	.word	0x0000ddc0


	//   ....[120]....
        /*0590*/ 	.word	0x0000ddd0


	//   ....[121]....
        /*0594*/ 	.word	0x0000e180


	//   ....[122]....
        /*0598*/ 	.word	0x0000e1a0


	//   ....[123]....
        /*059c*/ 	.word	0x0000e4a0


	//   ....[124]....
        /*05a0*/ 	.word	0x0000e4c0


	//   ....[125]....
        /*05a4*/ 	.word	0x0000e7c0


	//   ....[126]....
        /*05a8*/ 	.word	0x0000e7d0


	//----- nvinfo : EIATTR_EXIT_INSTR_OFFSETS
	.align		4
.L_128:
        /*05ac*/ 	.byte	0x04, 0x1c
        /*05ae*/ 	.short	(.L_130 - .L_129)


	//   ....[0]....
.L_129:
        /*05b0*/ 	.word	0x000001c0


	//   ....[1]....
        /*05b4*/ 	.word	0x0000e7e0


	//   ....[2]....
        /*05b8*/ 	.word	0x0000ea80


	//   ....[3]....
        /*05bc*/ 	.word	0x0000ead0


	//   ....[4]....
        /*05c0*/ 	.word	0x0000eb00


	//   ....[5]....
        /*05c4*/ 	.word	0x0000eb60


	//   ....[6]....
        /*05c8*/ 	.word	0x0000edf0


	//----- nvinfo : EIATTR_CTAIDZ_USED
	.align		4
.L_130:
        /*05cc*/ 	.byte	0x01, 0x04
	.zero		2


	//----- nvinfo : EIATTR_MAX_THREADS
	.align		4
        /*05d0*/ 	.byte	0x04, 0x05
        /*05d2*/ 	.short	(.L_132 - .L_131)
.L_131:
        /*05d4*/ 	.word	0x00000080
        /*05d8*/ 	.word	0x00000001
        /*05dc*/ 	.word	0x00000001


	//----- nvinfo : EIATTR_CRS_STACK_SIZE
	.align		4
.L_132:
        /*05e0*/ 	.byte	0x04, 0x1e
        /*05e2*/ 	.short	(.L_134 - .L_133)
.L_133:
        /*05e4*/ 	.word	0x00000000
.L_134:


//--------------------- .nv.info._ZN7cutlass13device_kernelIN5flash19enable_sm80_to_sm89INS1_16FlashAttnFwdSm80INS1_25CollectiveMainloopFwdSm80ILi4ELi1ELb0EN4cute5tupleIJNS5_1CILi128EEENS7_ILi80EEENS7_ILi64EEEEEELi64ENS_10bfloat16_tEfNS_4arch4Sm80ELb0ELb0ELb1ELb1ELb1ELb0ELb1ELb1EEENS1_21CollectiveEpilogueFwdINS6_IJS8_SA_S9_EEENS6_IJNS7_ILi1EEESI_SI_EEESC_SE_Li128ELb1ELb1ELb1ELb0EEENS1_36VarlenDynamicPersistentTileSchedulerILi128ELi80ELi128ELi128ELb1ELb1ELb0ELb0ELb1ELb1EEEEEEEEEvNT_6ParamsE --------------------------
	.section	.nv.info._ZN7cutlass13device_kernelIN5flash19enable_sm80_to_sm89INS1_16FlashAttnFwdSm80INS1_25CollectiveMainloopFwdSm80ILi4ELi1ELb0EN4cute5tupleIJNS5_1CILi128EEENS7_ILi80EEENS7_ILi64EEEEEELi64ENS_10bfloat16_tEfNS_4arch4Sm80ELb0ELb0ELb1ELb1ELb1ELb0ELb1ELb1EEENS1_21CollectiveEpilogueFwdINS6_IJS8_SA_S9_EEENS6_IJNS7_ILi1EEESI_SI_EEESC_SE_Li128ELb1ELb1ELb1ELb0EEENS1_36VarlenDynamicPersistentTileSchedulerILi128ELi80ELi128ELi128ELb1ELb1ELb0ELb0ELb1ELb1EEEEEEEEEvNT_6ParamsE,"",@"SHT_CUDA_INFO"
	.sectionflags	@""
	.align	4


	//----- nvinfo : EIATTR_CUDA_API_VERSION
	.align		4
        /*0000*/ 	.byte	0x04, 0x37
        /*0002*/ 	.short	(.L_136 - .L_135)
.L_135:
        /*0004*/ 	.word	0x00000082


	//----- nvinfo : EIATTR_SW2861232_WAR
	.align		4
.L_136:
        /*0008*/ 	.byte	0x01, 0x35
	.zero		2


	//----- nvinfo : EIATTR_PARAM_CBANK
	.align		4
        /*000c*/ 	.byte	0x04, 0x0a
        /*000e*/ 	.short	(.L_138 - .L_137)
	.align		4
.L_137:
        /*0010*/ 	.word	index@(.nv.constant0._ZN7cutlass13device_kernelIN5flash19enable_sm80_to_sm89INS1_16FlashAttnFwdSm80INS1_25CollectiveMainloopFwdSm80ILi4ELi1ELb0EN4cute5tupleIJNS5_1CILi128EEENS7_ILi80EEENS7_ILi64EEEEEELi64ENS_10bfloat16_tEfNS_4arch4Sm80ELb0ELb0ELb1ELb1ELb1ELb0ELb1ELb1EEENS1_21CollectiveEpilogueFwdINS6_IJS8_SA_S9_EEENS6_IJNS7_ILi1EEESI_SI_EEESC_SE_Li128ELb1ELb1ELb1ELb0EEENS1_36VarlenDynamicPersistentTileSchedulerILi128ELi80ELi128ELi128ELb1ELb1ELb0ELb0ELb1ELb1EEEEEEEEEvNT_6ParamsE)
        /*0014*/ 	.short	0x0160
        /*0016*/ 	.short	0x0438


	//----- nvinfo : EIATTR_CBANK_PARAM_SIZE
	.align		4
.L_138:
        /*0018*/ 	.byte	0x03, 0x19
        /*001a*/ 	.short	0x0438


	//----- nvinfo : EIATTR_KPARAM_INFO
	.align		4
        /*001c*/ 	.byte	0x04, 0x17
        /*001e*/ 	.short	(.L_140 - .L_139)
.L_139:
        /*0020*/ 	.word	0x00000000
        /*0024*/ 	.short	0x0000
        /*0026*/ 	.short	0x0000
        /*0028*/ 	.byte	0x00, 0xf0, 0xe1, 0x10


	//----- nvinfo : EIATTR_MAXREG_COUNT
	.align		4
.L_140:
        /*002c*/ 	.byte	0x03, 0x1b
        /*002e*/ 	.short	0x00ff


	//----- nvinfo : EIATTR_NUM_BARRIERS
	.align		4
        /*0030*/ 	.byte	0x02, 0x4c
        /*0032*/ 	.byte	0x06
	.zero		1


	//----- nvinfo : EIATTR_ANNOTATIONS
	.align		4
        /*0034*/ 	.byte	0x04, 0x55
        /*0036*/ 	.short	(.L_142 - .L_141)


	//   ....[0]....
.L_141:
        /* <DEDUP_REMOVED lines=106> */


	//----- nvinfo : EIATTR_MERCURY_ISA_VERSION
	.align		4
.L_142:
        /*06c8*/ 	.byte	0x03, 0x5f
        /*06ca*/ 	.short	0x0000


	//----- nvinfo : EIATTR_INT_WARP_WIDE_INSTR_OFFSETS
	.align		4
        /*06cc*/ 	.byte	0x04, 0x31
        /*06ce*/ 	.short	(.L_144 - .L_143)


	//   ....[0]....
.L_143:
        /*06d0*/ 	.word	0x0000b440


	//   ....[1]....
        /*06d4*/ 	.word	0x0000b4c0


	//----- nvinfo : EIATTR_COOP_GROUP_MASK_REGIDS
	.align		4
.L_144:
        /*06d8*/ 	.byte	0x04, 0x29
        /*06da*/ 	.short	(.L_146 - .L_145)


	//   ....[0]....
.L_145:
        /*06dc*/ 	.word	0xffffffff


	//   ....[1]....
        /*06e0*/ 	.word	0xffffffff


	//   ....[2]....
        /*06e4*/ 	.word	0xffffffff


	//   ....[3]....
        /*06e8*/ 	.word	0xffffffff


	//   ....[4]....
        /*06ec*/ 	.word	0xffffffff


	//   ....[5]....
        /*06f0*/ 	.word	0xffffffff


	//   ....[6]....
        /*06f4*/ 	.word	0xffffffff


	//   ....[7]....
        /*06f8*/ 	.word	0xffffffff


	//   ....[8]....
        /*06fc*/ 	.word	0xffffffff


	//   ....[9]....
        /*0700*/ 	.word	0xffffffff


	//   ....[10]....
        /*0704*/ 	.word	0xffffffff


	//   ....[11]....
        /*0708*/ 	.word	0xffffffff


	//   ....[12]....
        /*070c*/ 	.word	0xffffffff


	//   ....[13]....
        /*0710*/ 	.word	0xffffffff


	//   ....[14]....
        /*0714*/ 	.word	0xffffffff


	//   ....[15]....
        /*0718*/ 	.word	0xffffffff


	//   ....[16]....
        /*071c*/ 	.word	0xffffffff


	//   ....[17]....
        /*0720*/ 	.word	0xffffffff


	//   ....[18]....
        /*0724*/ 	.word	0xffffffff


	//   ....[19]....
        /*0728*/ 	.word	0xffffffff


	//   ....[20]....
        /*072c*/ 	.word	0xffffffff


	//   ....[21]....
        /*0730*/ 	.word	0xffffffff


	//   ....[22]....
        /*0734*/ 	.word	0xffffffff


	//   ....[23]....
        /*0738*/ 	.word	0xffffffff


	//   ....[24]....
        /*073c*/ 	.word	0xffffffff


	//   ....[25]....
        /*0740*/ 	.word	0xffffffff


	//   ....[26]....
        /*0744*/ 	.word	0xffffffff


	//   ....[27]....
        /*0748*/ 	.word	0xffffffff


	//   ....[28]....
        /*074c*/ 	.word	0xffffffff


	//   ....[29]....
        /*0750*/ 	.word	0xffffffff


	//   ....[30]....
        /*0754*/ 	.word	0xffffffff


	//   ....[31]....
        /*0758*/ 	.word	0xffffffff


	//   ....[32]....
        /*075c*/ 	.word	0xffffffff


	//   ....[33]....
        /*0760*/ 	.word	0xffffffff


	//   ....[34]....
        /*0764*/ 	.word	0xffffffff


	//   ....[35]....
        /*0768*/ 	.word	0xffffffff


	//   ....[36]....
        /*076c*/ 	.word	0xffffffff


	//   ....[37]....
        /*0770*/ 	.word	0xffffffff


	//   ....[38]....
        /*0774*/ 	.word	0xffffffff


	//   ....[39]....
        /*0778*/ 	.word	0xffffffff


	//   ....[40]....
        /*077c*/ 	.word	0xffffffff


	//   ....[41]....
        /*0780*/ 	.word	0xffffffff


	//   ....[42]....
        /*0784*/ 	.word	0xffffffff


	//   ....[43]....
        /*0788*/ 	.word	0xffffffff


	//   ....[44]....
        /*078c*/ 	.word	0xffffffff


	//   ....[45]....
        /*0790*/ 	.word	0xffffffff


	//   ....[46]....
        /*0794*/ 	.word	0xffffffff


	//   ....[47]....
        /*0798*/ 	.word	0xffffffff


	//   ....[48]....
        /*079c*/ 	.word	0xffffffff


	//   ....[49]....
        /*07a0*/ 	.word	0xffffffff


	//   ....[50]....
        /*07a4*/ 	.word	0xffffffff


	//   ....[51]....
        /*07a8*/ 	.word	0xffffffff


	//   ....[52]....
        /*07ac*/ 	.word	0xffffffff


	//   ....[53]....
        /*07b0*/ 	.word	0xffffffff


	//   ....[54]....
        /*07b4*/ 	.word	0xffffffff


	//   ....[55]....
        /*07b8*/ 	.word	0xffffffff


	//   ....[56]....
        /*07bc*/ 	.word	0xffffffff


	//   ....[57]....
        /*07c0*/ 	.word	0xffffffff


	//   ....[58]....
        /*07c4*/ 	.word	0xffffffff


	//   ....[59]....
        /*07c8*/ 	.word	0xffffffff


	//   ....[60]....
        /*07cc*/ 	.word	0xffffffff


	//   ....[61]....
        /*07d0*/ 	.word	0xffffffff


	//   ....[62]....
        /*07d4*/ 	.word	0xffffffff


	//   ....[63]....
        /*07d8*/ 	.word	0xffffffff


	//   ....[64]....
        /*07dc*/ 	.word	0xffffffff


	//   ....[65]....
        /*07e0*/ 	.word	0xffffffff


	//   ....[66]....
        /*07e4*/ 	.word	0xffffffff


	//   ....[67]....
        /*07e8*/ 	.word	0xffffffff


	//   ....[68]....
        /*07ec*/ 	.word	0xffffffff


	//   ....[69]....
        /*07f0*/ 	.word	0xffffffff


	//   ....[70]....
        /*07f4*/ 	.word	0xffffffff


	//   ....[71]....
        /*07f8*/ 	.word	0xffffffff


	//   ....[72]....
        /*07fc*/ 	.word	0xffffffff


	//   ....[73]....
        /*0800*/ 	.word	0xffffffff


	//   ....[74]....
        /*0804*/ 	.word	0xffffffff


	//   ....[75]....
        /*0808*/ 	.word	0xffffffff


	//   ....[76]....
        /*080c*/ 	.word	0xffffffff


	//   ....[77]....
        /*0810*/ 	.word	0xffffffff


	//   ....[78]....
        /*0814*/ 	.word	0xffffffff


	//   ....[79]....
        /*0818*/ 	.word	0xffffffff


	//   ....[80]....
        /*081c*/ 	.word	0xffffffff


	//   ....[81]....
        /*0820*/ 	.word	0xffffffff


	//   ....[82]....
        /*0824*/ 	.word	0xffffffff


	//   ....[83]....
        /*0828*/ 	.word	0xffffffff


	//   ....[84]....
        /*082c*/ 	.word	0xffffffff


	//   ....[85]....
        /*0830*/ 	.word	0xffffffff


	//   ....[86]....
        /*0834*/ 	.word	0xffffffff


	//   ....[87]....
        /*0838*/ 	.word	0xffffffff


	//   ....[88]....
        /*083c*/ 	.word	0xffffffff


	//   ....[89]....
        /*0840*/ 	.word	0xffffffff


	//   ....[90]....
        /*0844*/ 	.word	0xffffffff


	//   ....[91]....
        /*0848*/ 	.word	0xffffffff


	//   ....[92]....
        /*084c*/ 	.word	0xffffffff


	//   ....[93]....
        /*0850*/ 	.word	0xffffffff


	//   ....[94]....
        /*0854*/ 	.word	0xffffffff


	//   ....[95]....
        /*0858*/ 	.word	0xffffffff


	//   ....[96]....
        /*085c*/ 	.word	0xffffffff


	//   ....[97]....
        /*0860*/ 	.word	0xffffffff


	//   ....[98]....
        /*0864*/ 	.word	0xffffffff


	//   ....[99]....
        /*0868*/ 	.word	0xffffffff


	//   ....[100]....
        /*086c*/ 	.word	0xffffffff


	//   ....[101]....
        /*0870*/ 	.word	0xffffffff


	//   ....[102]....
        /*0874*/ 	.word	0xffffffff


	//   ....[103]....
        /*0878*/ 	.word	0xffffffff


	//   ....[104]....
        /*087c*/ 	.word	0xffffffff


	//   ....[105]....
        /*0880*/ 	.word	0xffffffff


	//   ....[106]....
        /*0884*/ 	.word	0xffffffff


	//   ....[107]....
        /*0888*/ 	.word	0xffffffff


	//   ....[108]....
        /*088c*/ 	.word	0xffffffff


	//   ....[109]....
        /*0890*/ 	.word	0xffffffff


	//   ....[110]....
        /*0894*/ 	.word	0xffffffff


	//   ....[111]....
        /*0898*/ 	.word	0xffffffff


	//   ....[112]....
        /*089c*/ 	.word	0xffffffff


	//   ....[113]....
        /*08a0*/ 	.word	0xffffffff


	//   ....[114]....
        /*08a4*/ 	.word	0xffffffff


	//   ....[115]....
        /*08a8*/ 	.word	0xffffffff


	//   ....[116]....
        /*08ac*/ 	.word	0xffffffff


	//   ....[117]....
        /*08b0*/ 	.word	0xffffffff


	//   ....[118]....
        /*08b4*/ 	.word	0xffffffff


	//   ....[119]....
        /*08b8*/ 	.word	0xffffffff


	//   ....[120]....
        /*08bc*/ 	.word	0xffffffff


	//   ....[121]....
        /*08c0*/ 	.word	0xffffffff


	//   ....[122]....
        /*08c4*/ 	.word	0xffffffff


	//   ....[123]....
        /*08c8*/ 	.word	0xffffffff


	//   ....[124]....
        /*08cc*/ 	.word	0xffffffff


	//   ....[125]....
        /*08d0*/ 	.word	0xffffffff


	//   ....[126]....
        /*08d4*/ 	.word	0xffffffff


	//   ....[127]....
        /*08d8*/ 	.word	0xffffffff


	//   ....[128]....
        /*08dc*/ 	.word	0xffffffff


	//   ....[129]....
        /*08e0*/ 	.word	0xffffffff


	//   ....[130]....
        /*08e4*/ 	.word	0xffffffff


	//   ....[131]....
        /*08e8*/ 	.word	0xffffffff


	//   ....[132]....
        /*08ec*/ 	.word	0xffffffff


	//   ....[133]....
        /*08f0*/ 	.word	0xffffffff


	//   ....[134]....
        /*08f4*/ 	.word	0xffffffff


	//   ....[135]....
        /*08f8*/ 	.word	0xffffffff


	//   ....[136]....
        /*08fc*/ 	.word	0xffffffff


	//   ....[137]....
        /*0900*/ 	.word	0xffffffff


	//   ....[138]....
        /*0904*/ 	.word	0xffffffff


	//   ....[139]....
        /*0908*/ 	.word	0xffffffff


	//   ....[140]....
        /*090c*/ 	.word	0xffffffff


	//   ....[141]....
        /*0910*/ 	.word	0xffffffff


	//   ....[142]....
        /*0914*/ 	.word	0xffffffff


	//   ....[143]....
        /*0918*/ 	.word	0xffffffff


	//   ....[144]....
        /*091c*/ 	.word	0xffffffff


	//   ....[145]....
        /*0920*/ 	.word	0xffffffff


	//   ....[146]....
        /*0924*/ 	.word	0xffffffff


	//   ....[147]....
        /*0928*/ 	.word	0xffffffff


	//   ....[148]....
        /*092c*/ 	.word	0xffffffff


	//   ....[149]....
        /*0930*/ 	.word	0xffffffff


	//   ....[150]....
        /*0934*/ 	.word	0xffffffff


	//   ....[151]....
        /*0938*/ 	.word	0xffffffff


	//   ....[152]....
        /*093c*/ 	.word	0xffffffff


	//   ....[153]....
        /*0940*/ 	.word	0xffffffff


	//   ....[154]....
        /*0944*/ 	.word	0xffffffff


	//   ....[155]....
        /*0948*/ 	.word	0xffffffff


	//   ....[156]....
        /*094c*/ 	.word	0xffffffff


	//   ....[157]....
        /*0950*/ 	.word	0xffffffff


	//   ....[158]....
        /*0954*/ 	.word	0xffffffff


	//   ....[159]....
        /*0958*/ 	.word	0xffffffff


	//   ....[160]....
        /*095c*/ 	.word	0xffffffff


	//   ....[161]....
        /*0960*/ 	.word	0xffffffff


	//   ....[162]....
        /*0964*/ 	.word	0xffffffff


	//   ....[163]....
        /*0968*/ 	.word	0xffffffff


	//   ....[164]....
        /*096c*/ 	.word	0xffffffff


	//   ....[165]....
        /*0970*/ 	.word	0xffffffff


	//   ....[166]....
        /*0974*/ 	.word	0xffffffff


	//   ....[167]....
        /*0978*/ 	.word	0xffffffff


	//   ....[168]....
        /*097c*/ 	.word	0xffffffff


	//   ....[169]....
        /*0980*/ 	.word	0xffffffff


	//   ....[170]....
        /*0984*/ 	.word	0xffffffff


	//   ....[171]....
        /*0988*/ 	.word	0xffffffff


	//   ....[172]....
        /*098c*/ 	.word	0xffffffff


	//   ....[173]....
        /*0990*/ 	.word	0xffffffff


	//   ....[174]....
        /*0994*/ 	.word	0xffffffff


	//   ....[175]....
        /*0998*/ 	.word	0xffffffff


	//   ....[176]....
        /*099c*/ 	.word	0xffffffff


	//   ....[177]....
        /*09a0*/ 	.word	0xffffffff


	//   ....[178]....
        /*09a4*/ 	.word	0xffffffff


	//   ....[179]....
        /*09a8*/ 	.word	0xffffffff


	//   ....[180]....
        /*09ac*/ 	.word	0xffffffff


	//   ....[181]....
        /*09b0*/ 	.word	0xffffffff


	//   ....[182]....
        /*09b4*/ 	.word	0xffffffff


	//   ....[183]....
        /*09b8*/ 	.word	0xffffffff


	//   ....[184]....
        /*09bc*/ 	.word	0xffffffff


	//   ....[185]....
        /*09c0*/ 	.word	0xffffffff


	//   ....[186]....
        /*09c4*/ 	.word	0xffffffff


	//   ....[187]....
        /*09c8*/ 	.word	0xffffffff


	//   ....[188]....
        /*09cc*/ 	.word	0xffffffff


	//   ....[189]....
        /*09d0*/ 	.word	0xffffffff


	//   ....[190]....
        /*09d4*/ 	.word	0xffffffff


	//   ....[191]....
        /*09d8*/ 	.word	0xffffffff


	//   ....[192]....
        /*09dc*/ 	.word	0xffffffff


	//   ....[193]....
        /*09e0*/ 	.word	0xffffffff


	//   ....[194]....
        /*09e4*/ 	.word	0xffffffff


	//   ....[195]....
        /*09e8*/ 	.word	0xffffffff


	//   ....[196]....
        /*09ec*/ 	.word	0xffffffff


	//   ....[197]....
        /*09f0*/ 	.word	0xffffffff


	//   ....[198]....
        /*09f4*/ 	.word	0xffffffff


	//   ....[199]....
        /*09f8*/ 	.word	0xffffffff


	//   ....[200]....
        /*09fc*/ 	.word	0xffffffff


	//   ....[201]....
        /*0a00*/ 	.word	0xffffffff


	//   ....[202]....
        /*0a04*/ 	.word	0xffffffff


	//   ....[203]....
        /*0a08*/ 	.word	0xffffffff


	//   ....[204]....
        /*0a0c*/ 	.word	0xffffffff


	//   ....[205]....
        /*0a10*/ 	.word	0xffffffff


	//   ....[206]....
        /*0a14*/ 	.word	0xffffffff


	//   ....[207]....
        /*0a18*/ 	.word	0xffffffff


	//   ....[208]....
        /*0a1c*/ 	.word	0xffffffff


	//   ....[209]....
        /*0a20*/ 	.word	0xffffffff


	//   ....[210]....
        /*0a24*/ 	.word	0xffffffff


	//   ....[211]....
        /*0a28*/ 	.word	0xffffffff


	//   ....[212]....
        /*0a2c*/ 	.word	0xffffffff


	//   ....[213]....
        /*0a30*/ 	.word	0xffffffff


	//   ....[214]....
        /*0a34*/ 	.word	0xffffffff


	//   ....[215]....
        /*0a38*/ 	.word	0xffffffff


	//   ....[216]....
        /*0a3c*/ 	.word	0xffffffff


	//   ....[217]....
        /*0a40*/ 	.word	0xffffffff


	//   ....[218]....
        /*0a44*/ 	.word	0xffffffff


	//   ....[219]....
        /*0a48*/ 	.word	0xffffffff


	//   ....[220]....
        /*0a4c*/ 	.word	0xffffffff


	//   ....[221]....
        /*0a50*/ 	.word	0xffffffff


	//   ....[222]....
        /*0a54*/ 	.word	0xffffffff


	//   ....[223]....
        /*0a58*/ 	.word	0xffffffff


	//   ....[224]....
        /*0a5c*/ 	.word	0xffffffff


	//   ....[225]....
        /*0a60*/ 	.word	0xffffffff


	//   ....[226]....
        /*0a64*/ 	.word	0xffffffff


	//   ....[227]....
        /*0a68*/ 	.word	0xffffffff


	//   ....[228]....
        /*0a6c*/ 	.word	0xffffffff


	//   ....[229]....
        /*0a70*/ 	.word	0xffffffff


	//   ....[230]....
        /*0a74*/ 	.word	0xffffffff


	//   ....[231]....
        /*0a78*/ 	.word	0xffffffff


	//   ....[232]....
        /*0a7c*/ 	.word	0xffffffff


	//   ....[233]....
        /*0a80*/ 	.word	0xffffffff


	//   ....[234]....
        /*0a84*/ 	.word	0xffffffff


	//   ....[235]....
        /*0a88*/ 	.word	0xffffffff


	//   ....[236]....
        /*0a8c*/ 	.word	0xffffffff


	//   ....[237]....
        /*0a90*/ 	.word	0xffffffff


	//   ....[238]....
        /*0a94*/ 	.word	0xffffffff


	//   ....[239]....
        /*0a98*/ 	.word	0xffffffff


	//   ....[240]....
        /*0a9c*/ 	.word	0xffffffff


	//   ....[241]....
        /*0aa0*/ 	.word	0xffffffff


	//   ....[242]....
        /*0aa4*/ 	.word	0xffffffff


	//   ....[243]....
        /*0aa8*/ 	.word	0xffffffff


	//   ....[244]....
        /*0aac*/ 	.word	0xffffffff


	//   ....[245]....
        /*0ab0*/ 	.word	0xffffffff


	//   ....[246]....
        /*0ab4*/ 	.word	0xffffffff


	//   ....[247]....
        /*0ab8*/ 	.word	0xffffffff


	//   ....[248]....
        /*0abc*/ 	.word	0xffffffff


	//   ....[249]....
        /*0ac0*/ 	.word	0xffffffff


	//   ....[250]....
        /*0ac4*/ 	.word	0xffffffff


	//   ....[251]....
        /*0ac8*/ 	.word	0xffffffff


	//   ....[252]....
        /*0acc*/ 	.word	0xffffffff


	//   ....[253]....
        /*0ad0*/ 	.word	0xffffffff


	//   ....[254]....
        /*0ad4*/ 	.word	0xffffffff


	//   ....[255]....
        /*0ad8*/ 	.word	0xffffffff


	//   ....[0]....
        /*0adc*/ 	.word	0xffffffff


	//   ....[1]....
        /*0ae0*/ 	.word	0xffffffff


	//   ....[2]....
        /*0ae4*/ 	.word	0xffffffff


	//   ....[3]....
        /*0ae8*/ 	.word	0xffffffff


	//   ....[4]....
        /*0aec*/ 	.word	0xffffffff


	//   ....[5]....
        /*0af0*/ 	.word	0xffffffff


	//   ....[6]....
        /*0af4*/ 	.word	0xffffffff


	//   ....[7]....
        /*0af8*/ 	.word	0xffffffff


	//   ....[8]....
        /*0afc*/ 	.word	0xffffffff


	//   ....[9]....
        /*0b00*/ 	.word	0xffffffff


	//   ....[10]....
        /*0b04*/ 	.word	0xffffffff


	//   ....[11]....
        /*0b08*/ 	.word	0xffffffff


	//   ....[12]....
        /*0b0c*/ 	.word	0xffffffff


	//   ....[13]....
        /*0b10*/ 	.word	0xffffffff


	//   ....[14]....
        /*0b14*/ 	.word	0xffffffff


	//   ....[15]....
        /*0b18*/ 	.word	0xffffffff


	//   ....[16]....
        /*0b1c*/ 	.word	0xffffffff


	//   ....[17]....
        /*0b20*/ 	.word	0xffffffff


	//   ....[18]....
        /*0b24*/ 	.word	0xffffffff


	//   ....[19]....
        /*0b28*/ 	.word	0xffffffff


	//   ....[20]....
        /*0b2c*/ 	.word	0xffffffff


	//   ....[21]....
        /*0b30*/ 	.word	0xffffffff


	//   ....[22]....
        /*0b34*/ 	.word	0xffffffff


	//   ....[23]....
        /*0b38*/ 	.word	0xffffffff


	//   ....[24]....
        /*0b3c*/ 	.word	0xffffffff


	//   ....[25]....
        /*0b40*/ 	.word	0xffffffff


	//   ....[26]....
        /*0b44*/ 	.word	0xffffffff


	//   ....[27]....
        /*0b48*/ 	.word	0xffffffff


	//   ....[28]....
        /*0b4c*/ 	.word	0xffffffff


	//   ....[29]....
        /*0b50*/ 	.word	0xffffffff


	//   ....[30]....
        /*0b54*/ 	.word	0xffffffff


	//   ....[31]....
        /*0b58*/ 	.word	0xffffffff


	//   ....[32]....
        /*0b5c*/ 	.word	0xffffffff


	//   ....[33]....
        /*0b60*/ 	.word	0xffffffff


	//   ....[34]....
        /*0b64*/ 	.word	0xffffffff


	//   ....[35]....
        /*0b68*/ 	.word	0xffffffff


	//   ....[36]....
        /*0b6c*/ 	.word	0xffffffff


	//   ....[37]....
        /*0b70*/ 	.word	0xffffffff


	//   ....[38]....
        /*0b74*/ 	.word	0xffffffff


	//   ....[39]....
        /*0b78*/ 	.word	0xffffffff


	//   ....[40]....
        /*0b7c*/ 	.word	0xffffffff


	//   ....[41]....
        /*0b80*/ 	.word	0xffffffff


	//   ....[42]....
        /*0b84*/ 	.word	0xffffffff


	//   ....[43]....
        /*0b88*/ 	.word	0xffffffff


	//   ....[44]....
        /*0b8c*/ 	.word	0xffffffff


	//   ....[45]....
        /*0b90*/ 	.word	0xffffffff


	//----- nvinfo : EIATTR_COOP_GROUP_INSTR_OFFSETS
	.align		4
.L_146:
        /*0b94*/ 	.byte	0x04, 0x28
        /*0b96*/ 	.short	(.L_148 - .L_147)


	//   ....[0]....
.L_147:
        /*0b98*/ 	.word	0x00000050


	//   ....[1]....
        /*0b9c*/ 	.word	0x00000200


	//   ....[2]....
        /*0ba0*/ 	.word	0x00000230


	//   ....[3]....
        /*0ba4*/ 	.word	0x00000260


	//   ....[4]....
        /*0ba8*/ 	.word	0x00000290


	//   ....[5]....
        /*0bac*/ 	.word	0x000002c0


	//   ....[6]....
        /*0bb0*/ 	.word	0x000002f0


	//   ....[7]....
        /*0bb4*/ 	.word	0x00000460


	//   ....[8]....
        /*0bb8*/ 	.word	0x000004a0


	//   ....[9]....
        /*0bbc*/ 	.word	0x000004d0


	//   ....[10]....
        /*0bc0*/ 	.word	0x00000500


	//   ....[11]....
        /*0bc4*/ 	.word	0x00000530


	//   ....[12]....
        /*0bc8*/ 	.word	0x00000560


	//   ....[13]....
        /*0bcc*/ 	.word	0x000005f0


	//   ....[14]....
        /*0bd0*/ 	.word	0x00000620


	//   ....[15]....
        /*0bd4*/ 	.word	0x00000640


	//   ....[16]....
        /*0bd8*/ 	.word	0x000006a0


	//   ....[17]....
        /*0bdc*/ 	.word	0x000021b0


	//   ....[18]....
        /*0be0*/ 	.word	0x000021d0


	//   ....[19]....
        /*0be4*/ 	.word	0x00002310


	//   ....[20]....
        /*0be8*/ 	.word	0x00002320


	//   ....[21]....
        /*0bec*/ 	.word	0x00002400


	//   ....[22]....
        /*0bf0*/ 	.word	0x00002420


	//   ....[23]....
        /*0bf4*/ 	.word	0x00002500


	//   ....[24]....
        /*0bf8*/ 	.word	0x00002510


	//   ....[25]....
        /*0bfc*/ 	.word	0x000025f0


	//   ....[26]....
        /*0c00*/ 	.word	0x00002610


	//   ....[27]....
        /*0c04*/ 	.word	0x000026f0


	//   ....[28]....
        /*0c08*/ 	.word	0x00002700


	//   ....[29]....
        /*0c0c*/ 	.word	0x000027e0


	//   ....[30]....
        /*0c10*/ 	.word	0x00002800


	//   ....[31]....
        /*0c14*/ 	.word	0x000028e0


	//   ....[32]....
        /*0c18*/ 	.word	0x000028f0


	//   ....[33]....
        /*0c1c*/ 	.word	0x00002db0


	//   ....[34]....
        /*0c20*/ 	.word	0x00002dc0


	//   ....[35]....
        /*0c24*/ 	.word	0x00002dd0


	//   ....[36]....
        /*0c28*/ 	.word	0x00002de0


	//   ....[37]....
        /*0c2c*/ 	.word	0x00002df0


	//   ....[38]....
        /*0c30*/ 	.word	0x00002e00


	//   ....[39]....
        /*0c34*/ 	.word	0x00002e10


	//   ....[40]....
        /*0c38*/ 	.word	0x00002e30


	//   ....[41]....
        /*0c3c*/ 	.word	0x00002e50


	//   ....[42]....
        /*0c40*/ 	.word	0x00002e80


	//   ....[43]....
        /*0c44*/ 	.word	0x00003080


	//   ....[44]....
        /*0c48*/ 	.word	0x000030b0


	//   ....[45]....
        /*0c4c*/ 	.word	0x000030e0


	//   ....[46]....
        /*0c50*/ 	.word	0x00003120


	//   ....[47]....
        /*0c54*/ 	.word	0x00003140


	//   ....[48]....
        /*0c58*/ 	.word	0x00003160


	//   ....[49]....
        /*0c5c*/ 	.word	0x00003180


	//   ....[50]....
        /*0c60*/ 	.word	0x00003190


	//   ....[51]....
        /*0c64*/ 	.word	0x000031b0


	//   ....[52]....
        /*0c68*/ 	.word	0x000031c0


	//   ....[53]....
        /*0c6c*/ 	.word	0x000045f0


	//   ....[54]....
        /*0c70*/ 	.word	0x00004610


	//   ....[55]....
        /*0c74*/ 	.word	0x00004630


	//   ....[56]....
        /*0c78*/ 	.word	0x00004640


	//   ....[57]....
        /*0c7c*/ 	.word	0x00004650


	//   ....[58]....
        /*0c80*/ 	.word	0x00004660


	//   ....[59]....
        /*0c84*/ 	.word	0x00004670


	//   ....[60]....
        /*0c88*/ 	.word	0x00004680


	//   ....[61]....
        /*0c8c*/ 	.word	0x000046b0


	//   ....[62]....
        /*0c90*/ 	.word	0x000046e0


	//   ....[63]....
        /*0c94*/ 	.word	0x00005360


	//   ....[64]....
        /*0c98*/ 	.word	0x00005390


	//   ....[65]....
        /*0c9c*/ 	.word	0x000053a0


	//   ....[66]....
        /*0ca0*/ 	.word	0x000053b0


	//   ....[67]....
        /*0ca4*/ 	.word	0x000053c0


	//   ....[68]....
        /*0ca8*/ 	.word	0x000053f0


	//   ....[69]....
        /*0cac*/ 	.word	0x00005410


	//   ....[70]....
        /*0cb0*/ 	.word	0x00005430


	//   ....[71]....
        /*0cb4*/ 	.word	0x00007060


	//   ....[72]....
        /*0cb8*/ 	.word	0x00007080


	//   ....[73]....
        /*0cbc*/ 	.word	0x000070d0


	//   ....[74]....
        /*0cc0*/ 	.word	0x00007100


	//   ....[75]....
        /*0cc4*/ 	.word	0x00007130


	//   ....[76]....
        /*0cc8*/ 	.word	0x00007150


	//   ....[77]....
        /*0ccc*/ 	.word	0x00007170


	//   ....[78]....
        /*0cd0*/ 	.word	0x00007190


	//   ....[79]....
        /*0cd4*/ 	.word	0x000071b0


	//   ....[80]....
        /*0cd8*/ 	.word	0x000071d0


	//   ....[81]....
        /*0cdc*/ 	.word	0x00008530


	//   ....[82]....
        /*0ce0*/ 	.word	0x00008550


	//   ....[83]....
        /*0ce4*/ 	.word	0x00008580


	//   ....[84]....
        /*0ce8*/ 	.word	0x000085a0


	//   ....[85]....
        /*0cec*/ 	.word	0x000085b0


	//   ....[86]....
        /*0cf0*/ 	.word	0x000085c0


	//   ....[87]....
        /*0cf4*/ 	.word	0x000085d0


	//   ....[88]....
        /*0cf8*/ 	.word	0x000085e0


	//   ....[89]....
        /*0cfc*/ 	.word	0x000085f0


	//   ....[90]....
        /*0d00*/ 	.word	0x00008600


	//   ....[91]....
        /*0d04*/ 	.word	0x00008c90


	//   ....[92]....
        /*0d08*/ 	.word	0x00008ca0


	//   ....[93]....
        /*0d0c*/ 	.word	0x00008cb0


	//   ....[94]....
        /*0d10*/ 	.word	0x00008cc0


	//   ....[95]....
        /*0d14*/ 	.word	0x00008d00


	//   ....[96]....
        /*0d18*/ 	.word	0x00008d20


	//   ....[97]....
        /*0d1c*/ 	.word	0x00008d30


	//   ....[98]....
        /*0d20*/ 	.word	0x00008d40


	//   ....[99]....
        /*0d24*/ 	.word	0x0000ac90


	//   ....[100]....
        /*0d28*/ 	.word	0x0000aca0


	//   ....[101]....
        /*0d2c*/ 	.word	0x0000acb0


	//   ....[102]....
        /*0d30*/ 	.word	0x0000acc0


	//   ....[103]....
        /*0d34*/ 	.word	0x0000acf0


	//   ....[104]....
        /*0d38*/ 	.word	0x0000ad10


	//   ....[105]....
        /*0d3c*/ 	.word	0x0000ad30


	//   ....[106]....
        /*0d40*/ 	.word	0x0000ad40


	//   ....[107]....
        /*0d44*/ 	.word	0x0000bf60


	//   ....[108]....
        /*0d48*/ 	.word	0x0000bf70


	//   ....[109]....
        /*0d4c*/ 	.word	0x0000bf80


	//   ....[110]....
        /*0d50*/ 	.word	0x0000bf90


	//   ....[111]....
        /*0d54*/ 	.word	0x0000bfa0


	//   ....[112]....
        /*0d58*/ 	.word	0x0000bfb0


	//   ....[113]....
        /*0d5c*/ 	.word	0x0000bfc0


	//   ....[114]....
        /*0d60*/ 	.word	0x0000bfd0


	//   ....[115]....
        /*0d64*/ 	.word	0x0000c3d0


	//   ....[116]....
        /*0d68*/ 	.word	0x0000c3f0


	//   ....[117]....
        /*0d6c*/ 	.word	0x0000c4c0


	//   ....[118]....
        /*0d70*/ 	.word	0x0000c4d0


	//   ....[119]....
        /*0d74*/ 	.word	0x0000c550


	//   ....[120]....
        /*0d78*/ 	.word	0x0000c570


	//   ....[121]....
        /*0d7c*/ 	.word	0x0000c5f0


	//   ....[122]....
        /*0d80*/ 	.word	0x0000c600


	//   ....[123]....
        /*0d84*/ 	.word	0x0000c680


	//   ....[124]....
        /*0d88*/ 	.word	0x0000c6a0


	//   ....[125]....
        /*0d8c*/ 	.word	0x0000c720


	//   ....[126]....
        /*0d90*/ 	.word	0x0000c730


	//   ....[127]....
        /*0d94*/ 	.word	0x0000c7b0


	//   ....[128]....
        /*0d98*/ 	.word	0x0000c7d0


	//   ....[129]....
        /*0d9c*/ 	.word	0x0000c850


	//   ....[130]....
        /*0da0*/ 	.word	0x0000c860


	//   ....[131]....
        /*0da4*/ 	.word	0x0000cb00


	//   ....[132]....
        /*0da8*/ 	.word	0x0000cb20


	//   ....[133]....
        /*0dac*/ 	.word	0x0000ce70


	//   ....[134]....
        /*0db0*/ 	.word	0x0000ce80


	//   ....[135]....
        /*0db4*/ 	.word	0x0000d1d0


	//   ....[136]....
        /*0db8*/ 	.word	0x0000d1f0


	//   ....[137]....
        /*0dbc*/ 	.word	0x0000d540


	//   ....[138]....
        /*0dc0*/ 	.word	0x0000d550


	//   ....[139]....
        /*0dc4*/ 	.word	0x0000e050


	//   ....[140]....
        /*0dc8*/ 	.word	0x0000e070


	//   ....[141]....
        /*0dcc*/ 	.word	0x0000e150


	//   ....[142]....
        /*0dd0*/ 	.word	0x0000e160


	//   ....[143]....
        /*0dd4*/ 	.word	0x0000e1e0


	//   ....[144]....
        /*0dd8*/ 	.word	0x0000e200


	//   ....[145]....
        /*0ddc*/ 	.word	0x0000e280


	//   ....[146]....
        /*0de0*/ 	.word	0x0000e290


	//   ....[147]....
        /*0de4*/ 	.word	0x0000e310


	//   ....[148]....
        /*0de8*/ 	.word	0x0000e330


	//   ....[149]....
        /*0dec*/ 	.word	0x0000e3b0


	//   ....[150]....
        /*0df0*/ 	.word	0x0000e3c0


	//   ....[151]....
        /*0df4*/ 	.word	0x0000e440


	//   ....[152]....
        /*0df8*/ 	.word	0x0000e460


	//   ....[153]....
        /*0dfc*/ 	.word	0x0000e4e0


	//   ....[154]....
        /*0e00*/ 	.word	0x0000e4f0


	//   ....[155]....
        /*0e04*/ 	.word	0x0000e650


	//   ....[156]....
        /*0e08*/ 	.word	0x0000e670


	//   ....[157]....
        /*0e0c*/ 	.word	0x0000e7a0


	//   ....[158]....
        /*0e10*/ 	.word	0x0000e7e0


	//   ....[159]....
        /*0e14*/ 	.word	0x0000e810


	//   ....[160]....
        /*0e18*/ 	.word	0x0000e840


	//   ....[161]....
        /*0e1c*/ 	.word	0x0000e870


	//   ....[162]....
        /*0e20*/ 	.word	0x0000e8a0


	//   ....[163]....
        /*0e24*/ 	.word	0x0000ea00


	//   ....[164]....
        /*0e28*/ 	.word	0x0000ea40


	//   ....[165]....
        /*0e2c*/ 	.word	0x0000ea70


	//   ....[166]....
        /*0e30*/ 	.word	0x0000eaa0


	//   ....[167]....
        /*0e34*/ 	.word	0x0000ead0


	//   ....[168]....
        /*0e38*/ 	.word	0x0000eb00


	//   ....[169]....
        /*0e3c*/ 	.word	0x0000eb90


	//   ....[170]....
        /*0e40*/ 	.word	0x0000ebc0


	//   ....[171]....
        /*0e44*/ 	.word	0x0000ebd0


	//   ....[172]....
        /*0e48*/ 	.word	0x0000ec30


	//   ....[173]....
        /*0e4c*/ 	.word	0x0000f210


	//   ....[174]....
        /*0e50*/ 	.word	0x0000f270


	//   ....[175]....
        /*0e54*/ 	.word	0x0000f2c0


	//   ....[176]....
        /*0e58*/ 	.word	0x0000f310


	//   ....[177]....
        /*0e5c*/ 	.word	0x0000f360


	//   ....[178]....
        /*0e60*/ 	.word	0x0000f3d0


	//   ....[179]....
        /*0e64*/ 	.word	0x0000f420


	//   ....[180]....
        /*0e68*/ 	.word	0x0000f480


	//   ....[181]....
        /*0e6c*/ 	.word	0x0000f4f0


	//   ....[182]....
        /*0e70*/ 	.word	0x0000f550


	//   ....[183]....
        /*0e74*/ 	.word	0x0000f5c0


	//   ....[184]....
        /*0e78*/ 	.word	0x0000f630


	//   ....[185]....
        /*0e7c*/ 	.word	0x0000f6a0


	//   ....[186]....
        /*0e80*/ 	.word	0x0000f700


	//   ....[187]....
        /*0e84*/ 	.word	0x0000f770


	//   ....[188]....
        /*0e88*/ 	.word	0x0000f7e0


	//   ....[189]....
        /*0e8c*/ 	.word	0x0000f850


	//   ....[190]....
        /*0e90*/ 	.word	0x0000f8b0


	//   ....[191]....
        /*0e94*/ 	.word	0x0000f920


	//   ....[192]....
        /*0e98*/ 	.word	0x0000f990


	//   ....[193]....
        /*0e9c*/ 	.word	0x0000fa00


	//   ....[194]....
        /*0ea0*/ 	.word	0x0000fa60


	//   ....[195]....
        /*0ea4*/ 	.word	0x0000fad0


	//   ....[196]....
        /*0ea8*/ 	.word	0x0000fb40


	//   ....[197]....
        /*0eac*/ 	.word	0x0000fbb0


	//   ....[198]....
        /*0eb0*/ 	.word	0x0000fc10


	//   ....[199]....
        /*0eb4*/ 	.word	0x0000fc80


	//   ....[200]....
        /*0eb8*/ 	.word	0x0000fcf0


	//   ....[201]....
        /*0ebc*/ 	.word	0x0000fdc0


	//   ....[202]....
        /*0ec0*/ 	.word	0x0000fe20


	//   ....[203]....
        /*0ec4*/ 	.word	0x0000ff00


	//   ....[204]....
        /*0ec8*/ 	.word	0x0000ff60


	//   ....[205]....
        /*0ecc*/ 	.word	0x00010040


	//   ....[206]....
        /*0ed0*/ 	.word	0x000100a0


	//   ....[207]....
        /*0ed4*/ 	.word	0x00010180


	//   ....[208]....
        /*0ed8*/ 	.word	0x000101e0


	//   ....[209]....
        /*0edc*/ 	.word	0x00010230


	//   ....[210]....
        /*0ee0*/ 	.word	0x00010280


	//   ....[211]....
        /*0ee4*/ 	.word	0x000102d0


	//   ....[212]....
        /*0ee8*/ 	.word	0x00010320


	//   ....[213]....
        /*0eec*/ 	.word	0x00010370


	//   ....[214]....
        /*0ef0*/ 	.word	0x000103c0


	//   ....[215]....
        /*0ef4*/ 	.word	0x00010410


	//   ....[216]....
        /*0ef8*/ 	.word	0x00010460


	//   ....[217]....
        /*0efc*/ 	.word	0x000104c0


	//   ....[218]....
        /*0f00*/ 	.word	0x00010520


	//   ....[219]....
        /*0f04*/ 	.word	0x00010590


	//   ....[220]....
        /*0f08*/ 	.word	0x00010670


	//   ....[221]....
        /*0f0c*/ 	.word	0x000106d0


	//   ....[222]....
        /*0f10*/ 	.word	0x000107b0


	//   ....[223]....
        /*0f14*/ 	.word	0x00010810


	//   ....[224]....
        /*0f18*/ 	.word	0x000108f0


	//   ....[225]....
        /*0f1c*/ 	.word	0x00010950


	//   ....[226]....
        /*0f20*/ 	.word	0x00010a30


	//   ....[227]....
        /*0f24*/ 	.word	0x00010a90


	//   ....[228]....
        /*0f28*/ 	.word	0x00010ae0


	//   ....[229]....
        /*0f2c*/ 	.word	0x00010b20


	//   ....[230]....
        /*0f30*/ 	.word	0x00010b70


	//   ....[231]....
        /*0f34*/ 	.word	0x00010bb0


	//   ....[232]....
        /*0f38*/ 	.word	0x00010c00


	//   ....[233]....
        /*0f3c*/ 	.word	0x00010c40


	//   ....[234]....
        /*0f40*/ 	.word	0x00010c90


	//   ....[235]....
        /*0f44*/ 	.word	0x00010cd0


	//   ....[236]....
        /*0f48*/ 	.word	0x00010d30


	//   ....[237]....
        /*0f4c*/ 	.word	0x00010d90


	//   ....[238]....
        /*0f50*/ 	.word	0x00010de0


	//   ....[239]....
        /*0f54*/ 	.word	0x00010e40


	//   ....[240]....
        /*0f58*/ 	.word	0x00010e90


	//   ....[241]....
        /*0f5c*/ 	.word	0x00010ef0


	//   ....[242]....
        /*0f60*/ 	.word	0x00010f40


	//   ....[243]....
        /*0f64*/ 	.word	0x00010f90


	//   ....[244]....
        /*0f68*/ 	.word	0x00010ff0


	//   ....[245]....
        /*0f6c*/ 	.word	0x00011060


	//   ....[246]....
        /*0f70*/ 	.word	0x000110d0


	//   ....[247]....
        /*0f74*/ 	.word	0x00011130


	//   ....[248]....
        /*0f78*/ 	.word	0x000111a0


	//   ....[249]....
        /*0f7c*/ 	.word	0x00011210


	//   ....[250]....
        /*0f80*/ 	.word	0x00011280


	//   ....[251]....
        /*0f84*/ 	.word	0x000112e0


	//   ....[252]....
        /*0f88*/ 	.word	0x00011350


	//   ....[253]....
        /*0f8c*/ 	.word	0x000113c0


	//   ....[254]....
        /*0f90*/ 	.word	0x00011430


	//   ....[255]....
        /*0f94*/ 	.word	0x00011490


	//   ....[0]....
        /*0f98*/ 	.word	0x00011500


	//   ....[1]....
        /*0f9c*/ 	.word	0x00011570


	//   ....[2]....
        /*0fa0*/ 	.word	0x000115e0


	//   ....[3]....
        /*0fa4*/ 	.word	0x00011640


	//   ....[4]....
        /*0fa8*/ 	.word	0x000116b0


	//   ....[5]....
        /*0fac*/ 	.word	0x00011720


	//   ....[6]....
        /*0fb0*/ 	.word	0x00011790


	//   ....[7]....
        /*0fb4*/ 	.word	0x000117f0


	//   ....[8]....
        /*0fb8*/ 	.word	0x00011860


	//   ....[9]....
        /*0fbc*/ 	.word	0x000118d0


	//   ....[10]....
        /*0fc0*/ 	.word	0x00011940


	//   ....[11]....
        /*0fc4*/ 	.word	0x000119a0


	//   ....[12]....
        /*0fc8*/ 	.word	0x00011a10


	//   ....[13]....
        /*0fcc*/ 	.word	0x00011a80


	//   ....[14]....
        /*0fd0*/ 	.word	0x00011af0


	//   ....[15]....
        /*0fd4*/ 	.word	0x00011b50


	//   ....[16]....
        /*0fd8*/ 	.word	0x00011bc0


	//   ....[17]....
        /*0fdc*/ 	.word	0x00011c30


	//   ....[18]....
        /*0fe0*/ 	.word	0x00011ca0


	//   ....[19]....
        /*0fe4*/ 	.word	0x00011d00


	//   ....[20]....
        /*0fe8*/ 	.word	0x00011d70


	//   ....[21]....
        /*0fec*/ 	.word	0x00011de0


	//   ....[22]....
        /*0ff0*/ 	.word	0x00011e50


	//   ....[23]....
        /*0ff4*/ 	.word	0x00011eb0


	//   ....[24]....
        /*0ff8*/ 	.word	0x00011f20


	//   ....[25]....
        /*0ffc*/ 	.word	0x00011f90


	//   ....[26]....
        /*1000*/ 	.word	0x00012000


	//   ....[27]....
        /*1004*/ 	.word	0x00012060


	//   ....[28]....
        /*1008*/ 	.word	0x000120d0


	//   ....[29]....
        /*100c*/ 	.word	0x00012140


	//   ....[30]....
        /*1010*/ 	.word	0x00012190


	//   ....[31]....
        /*1014*/ 	.word	0x000121d0


	//   ....[32]....
        /*1018*/ 	.word	0x00012220


	//   ....[33]....
        /*101c*/ 	.word	0x00012270


	//   ....[34]....
        /*1020*/ 	.word	0x000122c0


	//   ....[35]....
        /*1024*/ 	.word	0x00012330


	//   ....[36]....
        /*1028*/ 	.word	0x00012380


	//   ....[37]....
        /*102c*/ 	.word	0x000123d0


	//   ....[38]....
        /*1030*/ 	.word	0x00012420


	//   ....[39]....
        /*1034*/ 	.word	0x00012470


	//   ....[40]....
        /*1038*/ 	.word	0x000124c0


	//   ....[41]....
        /*103c*/ 	.word	0x00012530


	//   ....[42]....
        /*1040*/ 	.word	0x00012580


	//   ....[43]....
        /*1044*/ 	.word	0x000125e0


	//   ....[44]....
        /*1048*/ 	.word	0x00012640


	//   ....[45]....
        /*104c*/ 	.word	0x000126b0


	//----- nvinfo : EIATTR_EXIT_INSTR_OFFSETS
	.align		4
.L_148:
        /*1050*/ 	.byte	0x04, 0x1c
        /*1052*/ 	.short	(.L_150 - .L_149)


	//   ....[0]....
.L_149:
        /*1054*/ 	.word	0x00000c10


	//   ....[1]....
        /*1058*/ 	.word	0x0000f1d0


	//----- nvinfo : EIATTR_MAX_THREADS
	.align		4
.L_150:
        /*105c*/ 	.byte	0x04, 0x05
        /*105e*/ 	.short	(.L_152 - .L_151)
.L_151:
        /*1060*/ 	.word	0x00000080
        /*1064*/ 	.word	0x00000001
        /*1068*/ 	.word	0x00000001


	//----- nvinfo : EIATTR_CRS_STACK_SIZE
	.align		4
.L_152:
        /*106c*/ 	.byte	0x04, 0x1e
        /*106e*/ 	.short	(.L_154 - .L_153)
.L_153:
        /*1070*/ 	.word	0x00000000
.L_154:


//--------------------- .nv.info._ZN7cutlass13device_kernelIN5flash19enable_sm80_to_sm89INS1_16FlashAttnFwdSm80INS1_25CollectiveMainloopFwdSm80ILi4ELi1ELb0EN4cute5tupleIJNS5_1CILi128EEENS7_ILi80EEENS7_ILi64EEEEEELi64ENS_10bfloat16_tEfNS_4arch4Sm80ELb0ELb0ELb1ELb1ELb1ELb1ELb1ELb1EEENS1_21CollectiveEpilogueFwdINS6_IJS8_SA_S9_EEENS6_IJNS7_ILi1EEESI_SI_EEESC_SE_Li128ELb1ELb1ELb1ELb0EEENS1_36VarlenDynamicPersistentTileSchedulerILi128ELi80ELi128ELi128ELb1ELb1ELb0ELb0ELb1ELb1EEEEEEEEEvNT_6ParamsE --------------------------
	.section	.nv.info._ZN7cutlass13device_kernelIN5flash19enable_sm80_to_sm89INS1_16FlashAttnFwdSm80INS1_25CollectiveMainloopFwdSm80ILi4ELi1ELb0EN4cute5tupleIJNS5_1CILi128EEENS7_ILi80EEENS7_ILi64EEEEEELi64ENS_10bfloat16_tEfNS_4arch4Sm80ELb0ELb0ELb1ELb1ELb1ELb1ELb1ELb1EEENS1_21CollectiveEpilogueFwdINS6_IJS8_SA_S9_EEENS6_IJNS7_ILi1EEESI_SI_EEESC_SE_Li128ELb1ELb1ELb1ELb0EEENS1_36VarlenDynamicPersistentTileSchedulerILi128ELi80ELi128ELi128ELb1ELb1ELb0ELb0ELb1ELb1EEEEEEEEEvNT_6ParamsE,"",@"SHT_CUDA_INFO"
	.sectionflags	@""
	.align	4


	//----- nvinfo : EIATTR_CUDA_API_VERSION
	.align		4
        /*0000*/ 	.byte	0x04, 0x37
        /*0002*/ 	.short	(.L_156 - .L_155)
.L_155:
        /*0004*/ 	.word	0x00000082


	//----- nvinfo : EIATTR_SW2861232_WAR
	.align		4
.L_156:
        /*0008*/ 	.byte	0x01, 0x35
	.zero		2


	//----- nvinfo : EIATTR_PARAM_CBANK
	.align		4
        /*000c*/ 	.byte	0x04, 0x0a
        /*000e*/ 	.short	(.L_158 - .L_157)
	.align		4
.L_157:
        /*0010*/ 	.word	index@(.nv.constant0._ZN7cutlass13device_kernelIN5flash19enable_sm80_to_sm89INS1_16FlashAttnFwdSm80INS1_25CollectiveMainloopFwdSm80ILi4ELi1ELb0EN4cute5tupleIJNS5_1CILi128EEENS7_ILi80EEENS7_ILi64EEEEEELi64ENS_10bfloat16_tEfNS_4arch4Sm80ELb0ELb0ELb1ELb1ELb1ELb1ELb1ELb1EEENS1_21CollectiveEpilogueFwdINS6_IJS8_SA_S9_EEENS6_IJNS7_ILi1EEESI_SI_EEESC_SE_Li128ELb1ELb1ELb1ELb0EEENS1_36VarlenDynamicPersistentTileSchedulerILi128ELi80ELi128ELi128ELb1ELb1ELb0ELb0ELb1ELb1EEEEEEEEEvNT_6ParamsE)
        /*0014*/ 	.short	0x0160
        /*0016*/ 	.short	0x0438


	//----- nvinfo : EIATTR_CBANK_PARAM_SIZE
	.align		4
.L_158:
        /*0018*/ 	.byte	0x03, 0x19
        /*001a*/ 	.short	0x0438


	//----- nvinfo : EIATTR_KPARAM_INFO
	.align		4
        /*001c*/ 	.byte	0x04, 0x17
        /*001e*/ 	.short	(.L_160 - .L_159)
.L_159:
        /*0020*/ 	.word	0x00000000
        /*0024*/ 	.short	0x0000
        /*0026*/ 	.short	0x0000
        /*0028*/ 	.byte	0x00, 0xf0, 0xe1, 0x10


	//----- nvinfo : EIATTR_MAXREG_COUNT
	.align		4
.L_160:
        /*002c*/ 	.byte	0x03, 0x1b
        /*002e*/ 	.short	0x00ff


	//----- nvinfo : EIATTR_NUM_BARRIERS
	.align		4
        /*0030*/ 	.byte	0x02, 0x4c
        /*0032*/ 	.byte	0x06
	.zero		1


	//----- nvinfo : EIATTR_ANNOTATIONS
	.align		4
        /*0034*/ 	.byte	0x04, 0x55
        /*0036*/ 	.short	(.L_162 - .L_161)


	//   ....[0]....
.L_161:
        /* <DEDUP_REMOVED lines=110> */
        /*070c*/ 	.byte	0x50, 0x85, 0x01, 0x00


	//----- nvinfo : EIATTR_MERCURY_ISA_VERSION
	.align		4
.L_162:
        /*0710*/ 	.byte	0x03, 0x5f
        /*0712*/ 	.short	0x0000


	//----- nvinfo : EIATTR_INT_WARP_WIDE_INSTR_OFFSETS
	.align		4
        /*0714*/ 	.byte	0x04, 0x31
        /*0716*/ 	.short	(.L_164 - .L_163)


	//   ....[0]....
.L_163:
        /*0718*/ 	.word	0x00014910


	//   ....[1]....
        /*071c*/ 	.word	0x00014990


	//----- nvinfo : EIATTR_COOP_GROUP_MASK_REGIDS
	.align		4
.L_164:
        /*0720*/ 	.byte	0x04, 0x29
        /*0722*/ 	.short	(.L_166 - .L_165)


	//   ....[0]....
.L_165:
        /*0724*/ 	.word	0xffffffff


	//   ....[1]....
        /*0728*/ 	.word	0xffffffff


	//   ....[2]....
        /*072c*/ 	.word	0xffffffff


	//   ....[3]....
        /*0730*/ 	.word	0xffffffff


	//   ....[4]....
        /*0734*/ 	.word	0xffffffff


	//   ....[5]....
        /*0738*/ 	.word	0xffffffff


	//   ....[6]....
        /*073c*/ 	.word	0xffffffff


	//   ....[7]....
        /*0740*/ 	.word	0xffffffff


	//   ....[8]....
        /*0744*/ 	.word	0xffffffff


	//   ....[9]....
        /*0748*/ 	.word	0xffffffff


	//   ....[10]....
        /*074c*/ 	.word	0xffffffff


	//   ....[11]....
        /*0750*/ 	.word	0xffffffff


	//   ....[12]....
        /*0754*/ 	.word	0xffffffff


	//   ....[13]....
        /*0758*/ 	.word	0xffffffff


	//   ....[14]....
        /*075c*/ 	.word	0xffffffff


	//   ....[15]....
        /*0760*/ 	.word	0xffffffff


	//   ....[16]....
        /*0764*/ 	.word	0xffffffff


	//   ....[17]....
        /*0768*/ 	.word	0xffffffff


	//   ....[18]....
        /*076c*/ 	.word	0xffffffff


	//   ....[19]....
        /*0770*/ 	.word	0xffffffff


	//   ....[20]....
        /*0774*/ 	.word	0xffffffff


	//   ....[21]....
        /*0778*/ 	.word	0xffffffff


	//   ....[22]....
        /*077c*/ 	.word	0xffffffff


	//   ....[23]....
        /*0780*/ 	.word	0xffffffff


	//   ....[24]....
        /*0784*/ 	.word	0xffffffff


	//   ....[25]....
        /*0788*/ 	.word	0xffffffff


	//   ....[26]....
        /*078c*/ 	.word	0xffffffff


	//   ....[27]....
        /*0790*/ 	.word	0xffffffff


	//   ....[28]....
        /*0794*/ 	.word	0xffffffff


	//   ....[29]....
        /*0798*/ 	.word	0xffffffff


	//   ....[30]....
        /*079c*/ 	.word	0xffffffff


	//   ....[31]....
        /*07a0*/ 	.word	0xffffffff


	//   ....[32]....
        /*07a4*/ 	.word	0xffffffff


	//   ....[33]....
        /*07a8*/ 	.word	0xffffffff


	//   ....[34]....
        /*07ac*/ 	.word	0xffffffff


	//   ....[35]....
        /*07b0*/ 	.word	0xffffffff


	//   ....[36]....
        /*07b4*/ 	.word	0xffffffff


	//   ....[37]....
        /*07b8*/ 	.word	0xffffffff


	//   ....[38]....
        /*07bc*/ 	.word	0xffffffff


	//   ....[39]....
        /*07c0*/ 	.word	0xffffffff


	//   ....[40]....
        /*07c4*/ 	.word	0xffffffff


	//   ....[41]....
        /*07c8*/ 	.word	0xffffffff


	//   ....[42]....
        /*07cc*/ 	.word	0xffffffff


	//   ....[43]....
        /*07d0*/ 	.word	0xffffffff


	//   ....[44]....
        /*07d4*/ 	.word	0xffffffff


	//   ....[45]....
        /*07d8*/ 	.word	0xffffffff


	//   ....[46]....
        /*07dc*/ 	.word	0xffffffff


	//   ....[47]....
        /*07e0*/ 	.word	0xffffffff


	//   ....[48]....
        /*07e4*/ 	.word	0xffffffff


	//   ....[49]....
        /*07e8*/ 	.word	0xffffffff


	//   ....[50]....
        /*07ec*/ 	.word	0xffffffff


	//   ....[51]....
        /*07f0*/ 	.word	0xffffffff


	//   ....[52]....
        /*07f4*/ 	.word	0xffffffff


	//   ....[53]....
        /*07f8*/ 	.word	0xffffffff


	//   ....[54]....
        /*07fc*/ 	.word	0xffffffff


	//   ....[55]....
        /*0800*/ 	.word	0xffffffff


	//   ....[56]....
        /*0804*/ 	.word	0xffffffff


	//   ....[57]....
        /*0808*/ 	.word	0xffffffff


	//   ....[58]....
        /*080c*/ 	.word	0xffffffff


	//   ....[59]....
        /*0810*/ 	.word	0xffffffff


	//   ....[60]....
        /*0814*/ 	.word	0xffffffff


	//   ....[61]....
        /*0818*/ 	.word	0xffffffff


	//   ....[62]....
        /*081c*/ 	.word	0xffffffff


	//   ....[63]....
        /*0820*/ 	.word	0xffffffff


	//   ....[64]....
        /*0824*/ 	.word	0xffffffff


	//   ....[65]....
        /*0828*/ 	.word	0xffffffff


	//   ....[66]....
        /*082c*/ 	.word	0xffffffff


	//   ....[67]....
        /*0830*/ 	.word	0xffffffff


	//   ....[68]....
        /*0834*/ 	.word	0xffffffff


	//   ....[69]....
        /*0838*/ 	.word	0xffffffff


	//   ....[70]....
        /*083c*/ 	.word	0xffffffff


	//   ....[71]....
        /*0840*/ 	.word	0xffffffff


	//   ....[72]....
        /*0844*/ 	.word	0xffffffff


	//   ....[73]....
        /*0848*/ 	.word	0xffffffff


	//   ....[74]....
        /*084c*/ 	.word	0xffffffff


	//   ....[75]....
        /*0850*/ 	.word	0xffffffff


	//   ....[76]....
        /*0854*/ 	.word	0xffffffff


	//   ....[77]....
        /*0858*/ 	.word	0xffffffff


	//   ....[78]....
        /*085c*/ 	.word	0xffffffff


	//   ....[79]....
        /*0860*/ 	.word	0xffffffff


	//   ....[80]....
        /*0864*/ 	.word	0xffffffff


	//   ....[81]....
        /*0868*/ 	.word	0xffffffff


	//   ....[82]....
        /*086c*/ 	.word	0xffffffff


	//   ....[83]....
        /*0870*/ 	.word	0xffffffff


	//   ....[84]....
        /*0874*/ 	.word	0xffffffff


	//   ....[85]....
        /*0878*/ 	.word	0xffffffff


	//   ....[86]....
        /*087c*/ 	.word	0xffffffff


	//   ....[87]....
        /*0880*/ 	.word	0xffffffff


	//   ....[88]....
        /*0884*/ 	.word	0xffffffff


	//   ....[89]....
        /*0888*/ 	.word	0xffffffff


	//   ....[90]....
        /*088c*/ 	.word	0xffffffff


	//   ....[91]....
        /*0890*/ 	.word	0xffffffff


	//   ....[92]....
        /*0894*/ 	.word	0xffffffff


	//   ....[93]....
        /*0898*/ 	.word	0xffffffff


	//   ....[94]....
        /*089c*/ 	.word	0xffffffff


	//   ....[95]....
        /*08a0*/ 	.word	0xffffffff


	//   ....[96]....
        /*08a4*/ 	.word	0xffffffff


	//   ....[97]....
        /*08a8*/ 	.word	0xffffffff


	//   ....[98]....
        /*08ac*/ 	.word	0xffffffff


	//   ....[99]....
        /*08b0*/ 	.word	0xffffffff


	//   ....[100]....
        /*08b4*/ 	.word	0xffffffff


	//   ....[101]....
        /*08b8*/ 	.word	0xffffffff


	//   ....[102]....
        /*08bc*/ 	.word	0xffffffff


	//   ....[103]....
        /*08c0*/ 	.word	0xffffffff


	//   ....[104]....
        /*08c4*/ 	.word	0xffffffff


	//   ....[105]....
        /*08c8*/ 	.word	0xffffffff


	//   ....[106]....
        /*08cc*/ 	.word	0xffffffff


	//   ....[107]....
        /*08d0*/ 	.word	0xffffffff


	//   ....[108]....
        /*08d4*/ 	.word	0xffffffff


	//   ....[109]....
        /*08d8*/ 	.word	0xffffffff


	//   ....[110]....
        /*08dc*/ 	.word	0xffffffff


	//   ....[111]....
        /*08e0*/ 	.word	0xffffffff


	//   ....[112]....
        /*08e4*/ 	.word	0xffffffff


	//   ....[113]....
        /*08e8*/ 	.word	0xffffffff


	//   ....[114]....
        /*08ec*/ 	.word	0xffffffff


	//   ....[115]....
        /*08f0*/ 	.word	0xffffffff


	//   ....[116]....
        /*08f4*/ 	.word	0xffffffff


	//   ....[117]....
        /*08f8*/ 	.word	0xffffffff


	//   ....[118]....
        /*08fc*/ 	.word	0xffffffff


	//   ....[119]....
        /*0900*/ 	.word	0xffffffff


	//   ....[120]....
        /*0904*/ 	.word	0xffffffff


	//   ....[121]....
        /*0908*/ 	.word	0xffffffff


	//   ....[122]....
        /*090c*/ 	.word	0xffffffff


	//   ....[123]....
        /*0910*/ 	.word	0xffffffff


	//   ....[124]....
        /*0914*/ 	.word	0xffffffff


	//   ....[125]....
        /*0918*/ 	.word	0xffffffff


	//   ....[126]....
        /*091c*/ 	.word	0xffffffff


	//   ....[127]....
        /*0920*/ 	.word	0xffffffff


	//   ....[128]....
        /*0924*/ 	.word	0xffffffff


	//   ....[129]....
        /*0928*/ 	.word	0xffffffff


	//   ....[130]....
        /*092c*/ 	.word	0xffffffff


	//   ....[131]....
        /*0930*/ 	.word	0xffffffff


	//   ....[132]....
        /*0934*/ 	.word	0xffffffff


	//   ....[133]....
        /*0938*/ 	.word	0xffffffff


	//   ....[134]....
        /*093c*/ 	.word	0xffffffff


	//   ....[135]....
        /*0940*/ 	.word	0xffffffff


	//   ....[136]....
        /*0944*/ 	.word	0xffffffff


	//   ....[137]....
        /*0948*/ 	.word	0xffffffff


	//   ....[138]....
        /*094c*/ 	.word	0xffffffff


	//   ....[139]....
        /*0950*/ 	.word	0xffffffff


	//   ....[140]....
        /*0954*/ 	.word	0xffffffff


	//   ....[141]....
        /*0958*/ 	.word	0xffffffff


	//   ....[142]....
        /*095c*/ 	.word	0xffffffff


	//   ....[143]....
        /*0960*/ 	.word	0xffffffff


	//   ....[144]....
        /*0964*/ 	.word	0xffffffff


	//   ....[145]....
        /*0968*/ 	.word	0xffffffff


	//   ....[146]....
        /*096c*/ 	.word	0xffffffff


	//   ....[147]....
        /*0970*/ 	.word	0xffffffff


	//   ....[148]....
        /*0974*/ 	.word	0xffffffff


	//   ....[149]....
        /*0978*/ 	.word	0xffffffff


	//   ....[150]....
        /*097c*/ 	.word	0xffffffff


	//   ....[151]....
        /*0980*/ 	.word	0xffffffff


	//   ....[152]....
        /*0984*/ 	.word	0xffffffff


	//   ....[153]....
        /*0988*/ 	.word	0xffffffff


	//   ....[154]....
        /*098c*/ 	.word	0xffffffff


	//   ....[155]....
        /*0990*/ 	.word	0xffffffff


	//   ....[156]....
        /*0994*/ 	.word	0xffffffff


	//   ....[157]....
        /*0998*/ 	.word	0xffffffff


	//   ....[158]....
        /*099c*/ 	.word	0xffffffff


	//   ....[159]....
        /*09a0*/ 	.word	0xffffffff


	//   ....[160]....
        /*09a4*/ 	.word	0xffffffff


	//   ....[161]....
        /*09a8*/ 	.word	0xffffffff


	//   ....[162]....
        /*09ac*/ 	.word	0xffffffff


	//   ....[163]....
        /*09b0*/ 	.word	0xffffffff


	//   ....[164]....
        /*09b4*/ 	.word	0xffffffff


	//   ....[165]....
        /*09b8*/ 	.word	0xffffffff


	//   ....[166]....
        /*09bc*/ 	.word	0xffffffff


	//   ....[167]....
        /*09c0*/ 	.word	0xffffffff


	//   ....[168]....
        /*09c4*/ 	.word	0xffffffff


	//   ....[169]....
        /*09c8*/ 	.word	0xffffffff


	//   ....[170]....
        /*09cc*/ 	.word	0xffffffff


	//   ....[171]....
        /*09d0*/ 	.word	0xffffffff


	//   ....[172]....
        /*09d4*/ 	.word	0xffffffff


	//   ....[173]....
        /*09d8*/ 	.word	0xffffffff


	//   ....[174]....
        /*09dc*/ 	.word	0xffffffff


	//   ....[175]....
        /*09e0*/ 	.word	0xffffffff


	//   ....[176]....
        /*09e4*/ 	.word	0xffffffff


	//   ....[177]....
        /*09e8*/ 	.word	0xffffffff


	//   ....[178]....
        /*09ec*/ 	.word	0xffffffff


	//   ....[179]....
        /*09f0*/ 	.word	0xffffffff


	//   ....[180]....
        /*09f4*/ 	.word	0xffffffff


	//   ....[181]....
        /*09f8*/ 	.word	0xffffffff


	//   ....[182]....
        /*09fc*/ 	.word	0xffffffff


	//   ....[183]....
        /*0a00*/ 	.word	0xffffffff


	//   ....[184]....
        /*0a04*/ 	.word	0xffffffff


	//   ....[185]....
        /*0a08*/ 	.word	0xffffffff


	//   ....[186]....
        /*0a0c*/ 	.word	0xffffffff


	//   ....[187]....
        /*0a10*/ 	.word	0xffffffff


	//   ....[188]....
        /*0a14*/ 	.word	0xffffffff


	//   ....[189]....
        /*0a18*/ 	.word	0xffffffff


	//   ....[190]....
        /*0a1c*/ 	.word	0xffffffff


	//   ....[191]....
        /*0a20*/ 	.word	0xffffffff


	//   ....[192]....
        /*0a24*/ 	.word	0xffffffff


	//   ....[193]....
        /*0a28*/ 	.word	0xffffffff


	//   ....[194]....
        /*0a2c*/ 	.word	0xffffffff


	//   ....[195]....
        /*0a30*/ 	.word	0xffffffff


	//   ....[196]....
        /*0a34*/ 	.word	0xffffffff


	//   ....[197]....
        /*0a38*/ 	.word	0xffffffff


	//   ....[198]....
        /*0a3c*/ 	.word	0xffffffff


	//   ....[199]....
        /*0a40*/ 	.word	0xffffffff


	//   ....[200]....
        /*0a44*/ 	.word	0xffffffff


	//   ....[201]....
        /*0a48*/ 	.word	0xffffffff


	//   ....[202]....
        /*0a4c*/ 	.word	0xffffffff


	//   ....[203]....
        /*0a50*/ 	.word	0xffffffff


	//   ....[204]....
        /*0a54*/ 	.word	0xffffffff


	//   ....[205]....
        /*0a58*/ 	.word	0xffffffff


	//   ....[206]....
        /*0a5c*/ 	.word	0xffffffff


	//   ....[207]....
        /*0a60*/ 	.word	0xffffffff


	//   ....[208]....
        /*0a64*/ 	.word	0xffffffff


	//   ....[209]....
        /*0a68*/ 	.word	0xffffffff


	//   ....[210]....
        /*0a6c*/ 	.word	0xffffffff


	//   ....[211]....
        /*0a70*/ 	.word	0xffffffff


	//   ....[212]....
        /*0a74*/ 	.word	0xffffffff


	//   ....[213]....
        /*0a78*/ 	.word	0xffffffff


	//   ....[214]....
        /*0a7c*/ 	.word	0xffffffff


	//   ....[215]....
        /*0a80*/ 	.word	0xffffffff


	//   ....[216]....
        /*0a84*/ 	.word	0xffffffff


	//   ....[217]....
        /*0a88*/ 	.word	0xffffffff


	//   ....[218]....
        /*0a8c*/ 	.word	0xffffffff


	//   ....[219]....
        /*0a90*/ 	.word	0xffffffff


	//   ....[220]....
        /*0a94*/ 	.word	0xffffffff


	//   ....[221]....
        /*0a98*/ 	.word	0xffffffff


	//   ....[222]....
        /*0a9c*/ 	.word	0xffffffff


	//   ....[223]....
        /*0aa0*/ 	.word	0xffffffff


	//   ....[224]....
        /*0aa4*/ 	.word	0xffffffff


	//   ....[225]....
        /*0aa8*/ 	.word	0xffffffff


	//   ....[226]....
        /*0aac*/ 	.word	0xffffffff


	//   ....[227]....
        /*0ab0*/ 	.word	0xffffffff


	//   ....[228]....
        /*0ab4*/ 	.word	0xffffffff


	//   ....[229]....
        /*0ab8*/ 	.word	0xffffffff


	//   ....[230]....
        /*0abc*/ 	.word	0xffffffff


	//   ....[231]....
        /*0ac0*/ 	.word	0xffffffff


	//   ....[232]....
        /*0ac4*/ 	.word	0xffffffff


	//   ....[233]....
        /*0ac8*/ 	.word	0xffffffff


	//   ....[234]....
        /*0acc*/ 	.word	0xffffffff


	//   ....[235]....
        /*0ad0*/ 	.word	0xffffffff


	//   ....[236]....
        /*0ad4*/ 	.word	0xffffffff


	//   ....[237]....
        /*0ad8*/ 	.word	0xffffffff


	//   ....[238]....
        /*0adc*/ 	.word	0xffffffff


	//   ....[239]....
        /*0ae0*/ 	.word	0xffffffff


	//   ....[240]....
        /*0ae4*/ 	.word	0xffffffff


	//   ....[241]....
        /*0ae8*/ 	.word	0xffffffff


	//   ....[242]....
        /*0aec*/ 	.word	0xffffffff


	//   ....[243]....
        /*0af0*/ 	.word	0xffffffff


	//   ....[244]....
        /*0af4*/ 	.word	0xffffffff


	//   ....[245]....
        /*0af8*/ 	.word	0xffffffff


	//   ....[246]....
        /*0afc*/ 	.word	0xffffffff


	//   ....[247]....
        /*0b00*/ 	.word	0xffffffff


	//   ....[248]....
        /*0b04*/ 	.word	0xffffffff


	//   ....[249]....
        /*0b08*/ 	.word	0xffffffff


	//   ....[250]....
        /*0b0c*/ 	.word	0xffffffff


	//   ....[251]....
        /*0b10*/ 	.word	0xffffffff


	//   ....[252]....
        /*0b14*/ 	.word	0xffffffff


	//   ....[253]....
        /*0b18*/ 	.word	0xffffffff


	//   ....[254]....
        /*0b1c*/ 	.word	0xffffffff


	//   ....[255]....
        /*0b20*/ 	.word	0xffffffff


	//   ....[0]....
        /*0b24*/ 	.word	0xffffffff


	//   ....[1]....
        /*0b28*/ 	.word	0xffffffff


	//   ....[2]....
        /*0b2c*/ 	.word	0xffffffff


	//   ....[3]....
        /*0b30*/ 	.word	0xffffffff


	//   ....[4]....
        /*0b34*/ 	.word	0xffffffff


	//   ....[5]....
        /*0b38*/ 	.word	0xffffffff


	//   ....[6]....
        /*0b3c*/ 	.word	0xffffffff


	//   ....[7]....
        /*0b40*/ 	.word	0xffffffff


	//   ....[8]....
        /*0b44*/ 	.word	0xffffffff


	//   ....[9]....
        /*0b48*/ 	.word	0xffffffff


	//   ....[10]....
        /*0b4c*/ 	.word	0xffffffff


	//   ....[11]....
        /*0b50*/ 	.word	0xffffffff


	//   ....[12]....
        /*0b54*/ 	.word	0xffffffff


	//   ....[13]....
        /*0b58*/ 	.word	0xffffffff


	//   ....[14]....
        /*0b5c*/ 	.word	0xffffffff


	//   ....[15]....
        /*0b60*/ 	.word	0xffffffff


	//   ....[16]....
        /*0b64*/ 	.word	0xffffffff


	//   ....[17]....
        /*0b68*/ 	.word	0xffffffff


	//   ....[18]....
        /*0b6c*/ 	.word	0xffffffff


	//   ....[19]....
        /*0b70*/ 	.word	0xffffffff


	//   ....[20]....
        /*0b74*/ 	.word	0xffffffff


	//   ....[21]....
        /*0b78*/ 	.word	0xffffffff


	//   ....[22]....
        /*0b7c*/ 	.word	0xffffffff


	//   ....[23]....
        /*0b80*/ 	.word	0xffffffff


	//   ....[24]....
        /*0b84*/ 	.word	0xffffffff


	//   ....[25]....
        /*0b88*/ 	.word	0xffffffff


	//   ....[26]....
        /*0b8c*/ 	.word	0xffffffff


	//   ....[27]....
        /*0b90*/ 	.word	0xffffffff


	//   ....[28]....
        /*0b94*/ 	.word	0xffffffff


	//   ....[29]....
        /*0b98*/ 	.word	0xffffffff


	//   ....[30]....
        /*0b9c*/ 	.word	0xffffffff


	//   ....[31]....
        /*0ba0*/ 	.word	0xffffffff


	//   ....[32]....
        /*0ba4*/ 	.word	0xffffffff


	//   ....[33]....
        /*0ba8*/ 	.word	0xffffffff


	//   ....[34]....
        /*0bac*/ 	.word	0xffffffff


	//   ....[35]....
        /*0bb0*/ 	.word	0xffffffff


	//   ....[36]....
        /*0bb4*/ 	.word	0xffffffff


	//   ....[37]....
        /*0bb8*/ 	.word	0xffffffff


	//   ....[38]....
        /*0bbc*/ 	.word	0xffffffff


	//   ....[39]....
        /*0bc0*/ 	.word	0xffffffff


	//   ....[40]....
        /*0bc4*/ 	.word	0xffffffff


	//   ....[41]....
        /*0bc8*/ 	.word	0xffffffff


	//   ....[42]....
        /*0bcc*/ 	.word	0xffffffff


	//   ....[43]....
        /*0bd0*/ 	.word	0xffffffff


	//   ....[44]....
        /*0bd4*/ 	.word	0xffffffff


	//   ....[45]....
        /*0bd8*/ 	.word	0xffffffff


	//   ....[46]....
        /*0bdc*/ 	.word	0xffffffff


	//   ....[47]....
        /*0be0*/ 	.word	0xffffffff


	//   ....[48]....
        /*0be4*/ 	.word	0xffffffff


	//   ....[49]....
        /*0be8*/ 	.word	0xffffffff


	//   ....[50]....
        /*0bec*/ 	.word	0xffffffff


	//   ....[51]....
        /*0bf0*/ 	.word	0xffffffff


	//   ....[52]....
        /*0bf4*/ 	.word	0xffffffff


	//   ....[53]....
        /*0bf8*/ 	.word	0xffffffff


	//   ....[54]....
        /*0bfc*/ 	.word	0xffffffff


	//   ....[55]....
        /*0c00*/ 	.word	0xffffffff


	//   ....[56]....
        /*0c04*/ 	.word	0xffffffff


	//   ....[57]....
        /*0c08*/ 	.word	0xffffffff


	//   ....[58]....
        /*0c0c*/ 	.word	0xffffffff


	//   ....[59]....
        /*0c10*/ 	.word	0xffffffff


	//   ....[60]....
        /*0c14*/ 	.word	0xffffffff


	//   ....[61]....
        /*0c18*/ 	.word	0xffffffff


	//   ....[62]....
        /*0c1c*/ 	.word	0xffffffff


	//   ....[63]....
        /*0c20*/ 	.word	0xffffffff


	//   ....[64]....
        /*0c24*/ 	.word	0xffffffff


	//   ....[65]....
        /*0c28*/ 	.word	0xffffffff


	//   ....[66]....
        /*0c2c*/ 	.word	0xffffffff


	//   ....[67]....
        /*0c30*/ 	.word	0xffffffff


	//   ....[68]....
        /*0c34*/ 	.word	0xffffffff


	//   ....[69]....
        /*0c38*/ 	.word	0xffffffff


	//   ....[70]....
        /*0c3c*/ 	.word	0xffffffff


	//   ....[71]....
        /*0c40*/ 	.word	0xffffffff


	//   ....[72]....
        /*0c44*/ 	.word	0xffffffff


	//   ....[73]....
        /*0c48*/ 	.word	0xffffffff


	//   ....[74]....
        /*0c4c*/ 	.word	0xffffffff


	//   ....[75]....
        /*0c50*/ 	.word	0xffffffff


	//   ....[76]....
        /*0c54*/ 	.word	0xffffffff


	//   ....[77]....
        /*0c58*/ 	.word	0xffffffff


	//----- nvinfo : EIATTR_COOP_GROUP_INSTR_OFFSETS
	.align		4
.L_166:
        /*0c5c*/ 	.byte	0x04, 0x28
        /*0c5e*/ 	.short	(.L_168 - .L_167)


	//   ....[0]....
.L_167:
        /*0c60*/ 	.word	0x00000050


	//   ....[1]....
        /*0c64*/ 	.word	0x00000200


	//   ....[2]....
        /*0c68*/ 	.word	0x00000230


	//   ....[3]....
        /*0c6c*/ 	.word	0x00000260


	//   ....[4]....
        /*0c70*/ 	.word	0x00000290


	//   ....[5]....
        /*0c74*/ 	.word	0x000002c0


	//   ....[6]....
        /*0c78*/ 	.word	0x000002f0


	//   ....[7]....
        /*0c7c*/ 	.word	0x00000460


	//   ....[8]....
        /*0c80*/ 	.word	0x000004a0


	//   ....[9]....
        /*0c84*/ 	.word	0x000004d0


	//   ....[10]....
        /*0c88*/ 	.word	0x00000500


	//   ....[11]....
        /*0c8c*/ 	.word	0x00000530


	//   ....[12]....
        /*0c90*/ 	.word	0x00000560


	//   ....[13]....
        /*0c94*/ 	.word	0x000005f0


	//   ....[14]....
        /*0c98*/ 	.word	0x00000620


	//   ....[15]....
        /*0c9c*/ 	.word	0x00000640


	//   ....[16]....
        /*0ca0*/ 	.word	0x000006a0


	//   ....[17]....
        /*0ca4*/ 	.word	0x00003950


	//   ....[18]....
        /*0ca8*/ 	.word	0x000039a0


	//   ....[19]....
        /*0cac*/ 	.word	0x00004190


	//   ....[20]....
        /*0cb0*/ 	.word	0x000041b0


	//   ....[21]....
        /*0cb4*/ 	.word	0x00004920


	//   ....[22]....
        /*0cb8*/ 	.word	0x00004930


	//   ....[23]....
        /*0cbc*/ 	.word	0x00005190


	//   ....[24]....
        /*0cc0*/ 	.word	0x000051c0


	//   ....[25]....
        /*0cc4*/ 	.word	0x00005e00


	//   ....[26]....
        /*0cc8*/ 	.word	0x00005e30


	//   ....[27]....
        /*0ccc*/ 	.word	0x000065f0


	//   ....[28]....
        /*0cd0*/ 	.word	0x00006610


	//   ....[29]....
        /*0cd4*/ 	.word	0x00006df0


	//   ....[30]....
        /*0cd8*/ 	.word	0x00006e20


	//   ....[31]....
        /*0cdc*/ 	.word	0x00006f50


	//   ....[32]....
        /*0ce0*/ 	.word	0x00006f80


	//   ....[33]....
        /*0ce4*/ 	.word	0x00007070


	//   ....[34]....
        /*0ce8*/ 	.word	0x00007090


	//   ....[35]....
        /*0cec*/ 	.word	0x00007670


	//   ....[36]....
        /*0cf0*/ 	.word	0x000076b0


	//   ....[37]....
        /*0cf4*/ 	.word	0x000077e0


	//   ....[38]....
        /*0cf8*/ 	.word	0x00007810


	//   ....[39]....
        /*0cfc*/ 	.word	0x00007900


	//   ....[40]....
        /*0d00*/ 	.word	0x00007930


	//   ....[41]....
        /*0d04*/ 	.word	0x00008430


	//   ....[42]....
        /*0d08*/ 	.word	0x00008450


	//   ....[43]....
        /*0d0c*/ 	.word	0x00008520


	//   ....[44]....
        /*0d10*/ 	.word	0x00008530


	//   ....[45]....
        /*0d14*/ 	.word	0x00008600


	//   ....[46]....
        /*0d18*/ 	.word	0x00008620


	//   ....[47]....
        /*0d1c*/ 	.word	0x000086f0


	//   ....[48]....
        /*0d20*/ 	.word	0x00008700


	//   ....[49]....
        /*0d24*/ 	.word	0x000087d0


	//   ....[50]....
        /*0d28*/ 	.word	0x000087f0


	//   ....[51]....
        /*0d2c*/ 	.word	0x000088c0


	//   ....[52]....
        /*0d30*/ 	.word	0x000088d0


	//   ....[53]....
        /*0d34*/ 	.word	0x000089a0


	//   ....[54]....
        /*0d38*/ 	.word	0x000089c0


	//   ....[55]....
        /*0d3c*/ 	.word	0x00008a90


	//   ....[56]....
        /*0d40*/ 	.word	0x00008aa0


	//   ....[57]....
        /*0d44*/ 	.word	0x00008ec0


	//   ....[58]....
        /*0d48*/ 	.word	0x00008ee0


	//   ....[59]....
        /*0d4c*/ 	.word	0x00008ef0


	//   ....[60]....
        /*0d50*/ 	.word	0x00008f00


	//   ....[61]....
        /*0d54*/ 	.word	0x00008f10


	//   ....[62]....
        /*0d58*/ 	.word	0x00008f20


	//   ....[63]....
        /*0d5c*/ 	.word	0x00008f30


	//   ....[64]....
        /*0d60*/ 	.word	0x00008f50


	//   ....[65]....
        /*0d64*/ 	.word	0x00008f70


	//   ....[66]....
        /*0d68*/ 	.word	0x00009050


	//   ....[67]....
        /*0d6c*/ 	.word	0x00009270


	//   ....[68]....
        /*0d70*/ 	.word	0x000092b0


	//   ....[69]....
        /*0d74*/ 	.word	0x000092c0


	//   ....[70]....
        /*0d78*/ 	.word	0x000092d0


	//   ....[71]....
        /*0d7c*/ 	.word	0x0000ab90


	//   ....[72]....
        /*0d80*/ 	.word	0x0000abd0


	//   ....[73]....
        /*0d84*/ 	.word	0x0000abf0


	//   ....[74]....
        /*0d88*/ 	.word	0x0000ac00


	//   ....[75]....
        /*0d8c*/ 	.word	0x0000c810


	//   ....[76]....
        /*0d90*/ 	.word	0x0000c820


	//   ....[77]....
        /*0d94*/ 	.word	0x0000c830


	//   ....[78]....
        /*0d98*/ 	.word	0x0000c840


	//   ....[79]....
        /*0d9c*/ 	.word	0x0000c850


	//   ....[80]....
        /*0da0*/ 	.word	0x0000c860


	//   ....[81]....
        /*0da4*/ 	.word	0x0000c870


	//   ....[82]....
        /*0da8*/ 	.word	0x0000c890


	//   ....[83]....
        /*0dac*/ 	.word	0x0000c8b0


	//   ....[84]....
        /*0db0*/ 	.word	0x0000c8d0


	//   ....[85]....
        /*0db4*/ 	.word	0x0000dd80


	//   ....[86]....
        /*0db8*/ 	.word	0x0000dda0


	//   ....[87]....
        /*0dbc*/ 	.word	0x0000ddc0


	//   ....[88]....
        /*0dc0*/ 	.word	0x0000ddd0


	//   ....[89]....
        /*0dc4*/ 	.word	0x0000dde0


	//   ....[90]....
        /*0dc8*/ 	.word	0x0000ddf0


	//   ....[91]....
        /*0dcc*/ 	.word	0x0000de00


	//   ....[92]....
        /*0dd0*/ 	.word	0x0000de10


	//   ....[93]....
        /*0dd4*/ 	.word	0x0000de40


	//   ....[94]....
        /*0dd8*/ 	.word	0x0000de70


	//   ....[95]....
        /*0ddc*/ 	.word	0x0000eaf0


	//   ....[96]....
        /*0de0*/ 	.word	0x0000eb00


	//   ....[97]....
        /*0de4*/ 	.word	0x0000eb10


	//   ....[98]....
        /*0de8*/ 	.word	0x0000eb20


	//   ....[99]....
        /*0dec*/ 	.word	0x0000eb50


	//   ....[100]....
        /*0df0*/ 	.word	0x0000eb70


	//   ....[101]....
        /*0df4*/ 	.word	0x0000eb90


	//   ....[102]....
        /*0df8*/ 	.word	0x0000eba0


	//   ....[103]....
        /*0dfc*/ 	.word	0x00010710


	//   ....[104]....
        /*0e00*/ 	.word	0x00010730


	//   ....[105]....
        /*0e04*/ 	.word	0x00010780


	//   ....[106]....
        /*0e08*/ 	.word	0x000107a0


	//   ....[107]....
        /*0e0c*/ 	.word	0x000107c0


	//   ....[108]....
        /*0e10*/ 	.word	0x000107e0


	//   ....[109]....
        /*0e14*/ 	.word	0x00010800


	//   ....[110]....
        /*0e18*/ 	.word	0x00010820


	//   ....[111]....
        /*0e1c*/ 	.word	0x00010840


	//   ....[112]....
        /*0e20*/ 	.word	0x00010980


	//   ....[113]....
        /*0e24*/ 	.word	0x00011b80


	//   ....[114]....
        /*0e28*/ 	.word	0x00011ba0


	//   ....[115]....
        /*0e2c*/ 	.word	0x00011bf0


	//   ....[116]....
        /*0e30*/ 	.word	0x00011c10


	//   ....[117]....
        /*0e34*/ 	.word	0x00011c40


	//   ....[118]....
        /*0e38*/ 	.word	0x00011c60


	//   ....[119]....
        /*0e3c*/ 	.word	0x00011c90


	//   ....[120]....
        /*0e40*/ 	.word	0x00011cb0


	//   ....[121]....
        /*0e44*/ 	.word	0x00011cd0


	//   ....[122]....
        /*0e48*/ 	.word	0x00011ce0


	//   ....[123]....
        /*0e4c*/ 	.word	0x000122e0


	//   ....[124]....
        /*0e50*/ 	.word	0x00012300


	//   ....[125]....
        /*0e54*/ 	.word	0x00012320


	//   ....[126]....
        /*0e58*/ 	.word	0x00012340


	//   ....[127]....
        /*0e5c*/ 	.word	0x00012360


	//   ....[128]....
        /*0e60*/ 	.word	0x00012380


	//   ....[129]....
        /*0e64*/ 	.word	0x000123a0


	//   ....[130]....
        /*0e68*/ 	.word	0x000123c0


	//   ....[131]....
        /*0e6c*/ 	.word	0x00014150


	//   ....[132]....
        /*0e70*/ 	.word	0x00014180


	//   ....[133]....
        /*0e74*/ 	.word	0x00014190


	//   ....[134]....
        /*0e78*/ 	.word	0x000141a0


	//   ....[135]....
        /*0e7c*/ 	.word	0x000141b0


	//   ....[136]....
        /*0e80*/ 	.word	0x000141e0


	//   ....[137]....
        /*0e84*/ 	.word	0x00014200


	//   ....[138]....
        /*0e88*/ 	.word	0x00014220


	//   ....[139]....
        /*0e8c*/ 	.word	0x00015430


	//   ....[140]....
        /*0e90*/ 	.word	0x00015450


	//   ....[141]....
        /*0e94*/ 	.word	0x00015460


	//   ....[142]....
        /*0e98*/ 	.word	0x00015470


	//   ....[143]....
        /*0e9c*/ 	.word	0x00015480


	//   ....[144]....
        /*0ea0*/ 	.word	0x00015490


	//   ....[145]....
        /*0ea4*/ 	.word	0x000154b0


	//   ....[146]....
        /*0ea8*/ 	.word	0x00015520


	//   ....[147]....
        /*0eac*/ 	.word	0x00015900


	//   ....[148]....
        /*0eb0*/ 	.word	0x00015920


	//   ....[149]....
        /*0eb4*/ 	.word	0x00015980


	//   ....[150]....
        /*0eb8*/ 	.word	0x00015990


	//   ....[151]....
        /*0ebc*/ 	.word	0x00015a00


	//   ....[152]....
        /*0ec0*/ 	.word	0x00015a20


	//   ....[153]....
        /*0ec4*/ 	.word	0x00015a90


	//   ....[154]....
        /*0ec8*/ 	.word	0x00015aa0


	//   ....[155]....
        /*0ecc*/ 	.word	0x00015b10


	//   ....[156]....
        /*0ed0*/ 	.word	0x00015b30


	//   ....[157]....
        /*0ed4*/ 	.word	0x00015ba0


	//   ....[158]....
        /*0ed8*/ 	.word	0x00015bb0


	//   ....[159]....
        /*0edc*/ 	.word	0x00015c20


	//   ....[160]....
        /*0ee0*/ 	.word	0x00015c40


	//   ....[161]....
        /*0ee4*/ 	.word	0x00015cb0


	//   ....[162]....
        /*0ee8*/ 	.word	0x00015cc0


	//   ....[163]....
        /*0eec*/ 	.word	0x00015f40


	//   ....[164]....
        /*0ef0*/ 	.word	0x00015f60


	//   ....[165]....
        /*0ef4*/ 	.word	0x000162b0


	//   ....[166]....
        /*0ef8*/ 	.word	0x000162c0


	//   ....[167]....
        /*0efc*/ 	.word	0x00016610


	//   ....[168]....
        /*0f00*/ 	.word	0x00016630


	//   ....[169]....
        /*0f04*/ 	.word	0x000169a0


	//   ....[170]....
        /*0f08*/ 	.word	0x000169b0


	//   ....[171]....
        /*0f0c*/ 	.word	0x000174e0


	//   ....[172]....
        /*0f10*/ 	.word	0x00017500


	//   ....[173]....
        /*0f14*/ 	.word	0x00017570


	//   ....[174]....
        /*0f18*/ 	.word	0x00017580


	//   ....[175]....
        /*0f1c*/ 	.word	0x000175f0


	//   ....[176]....
        /*0f20*/ 	.word	0x00017610


	//   ....[177]....
        /*0f24*/ 	.word	0x00017680


	//   ....[178]....
        /*0f28*/ 	.word	0x00017690


	//   ....[179]....
        /*0f2c*/ 	.word	0x00017700


	//   ....[180]....
        /*0f30*/ 	.word	0x00017720


	//   ....[181]....
        /*0f34*/ 	.word	0x00017790


	//   ....[182]....
        /*0f38*/ 	.word	0x000177a0


	//   ....[183]....
        /*0f3c*/ 	.word	0x00017810


	//   ....[184]....
        /*0f40*/ 	.word	0x00017830


	//   ....[185]....
        /*0f44*/ 	.word	0x000178a0


	//   ....[186]....
        /*0f48*/ 	.word	0x000178b0


	//   ....[187]....
        /*0f4c*/ 	.word	0x00017a00


	//   ....[188]....
        /*0f50*/ 	.word	0x00017a20


	//   ....[189]....
        /*0f54*/ 	.word	0x00017b50


	//   ....[190]....
        /*0f58*/ 	.word	0x00017b90


	//   ....[191]....
        /*0f5c*/ 	.word	0x00017bc0


	//   ....[192]....
        /*0f60*/ 	.word	0x00017bf0


	//   ....[193]....
        /*0f64*/ 	.word	0x00017c20


	//   ....[194]....
        /*0f68*/ 	.word	0x00017c50


	//   ....[195]....
        /*0f6c*/ 	.word	0x00017db0


	//   ....[196]....
        /*0f70*/ 	.word	0x00017df0


	//   ....[197]....
        /*0f74*/ 	.word	0x00017e20


	//   ....[198]....
        /*0f78*/ 	.word	0x00017e50


	//   ....[199]....
        /*0f7c*/ 	.word	0x00017e80


	//   ....[200]....
        /*0f80*/ 	.word	0x00017eb0


	//   ....[201]....
        /*0f84*/ 	.word	0x00017f40


	//   ....[202]....
        /*0f88*/ 	.word	0x00017f70


	//   ....[203]....
        /*0f8c*/ 	.word	0x00017f80


	//   ....[204]....
        /*0f90*/ 	.word	0x00017fe0


	//   ....[205]....
        /*0f94*/ 	.word	0x000185d0


	//   ....[206]....
        /*0f98*/ 	.word	0x00018630


	//   ....[207]....
        /*0f9c*/ 	.word	0x00018680


	//   ....[208]....
        /*0fa0*/ 	.word	0x000186d0


	//   ....[209]....
        /*0fa4*/ 	.word	0x00018720


	//   ....[210]....
        /*0fa8*/ 	.word	0x00018790


	//   ....[211]....
        /*0fac*/ 	.word	0x000187e0


	//   ....[212]....
        /*0fb0*/ 	.word	0x00018840


	//   ....[213]....
        /*0fb4*/ 	.word	0x000188b0


	//   ....[214]....
        /*0fb8*/ 	.word	0x00018910


	//   ....[215]....
        /*0fbc*/ 	.word	0x00018980


	//   ....[216]....
        /*0fc0*/ 	.word	0x000189f0


	//   ....[217]....
        /*0fc4*/ 	.word	0x00018a60


	//   ....[218]....
        /*0fc8*/ 	.word	0x00018ac0


	//   ....[219]....
        /*0fcc*/ 	.word	0x00018b30


	//   ....[220]....
        /*0fd0*/ 	.word	0x00018ba0


	//   ....[221]....
        /*0fd4*/ 	.word	0x00018c10


	//   ....[222]....
        /*0fd8*/ 	.word	0x00018c70


	//   ....[223]....
        /*0fdc*/ 	.word	0x00018ce0


	//   ....[224]....
        /*0fe0*/ 	.word	0x00018d50


	//   ....[225]....
        /*0fe4*/ 	.word	0x00018dc0


	//   ....[226]....
        /*0fe8*/ 	.word	0x00018e20


	//   ....[227]....
        /*0fec*/ 	.word	0x00018e90


	//   ....[228]....
        /*0ff0*/ 	.word	0x00018f00


	//   ....[229]....
        /*0ff4*/ 	.word	0x00018f70


	//   ....[230]....
        /*0ff8*/ 	.word	0x00018fd0


	//   ....[231]....
        /*0ffc*/ 	.word	0x00019040


	//   ....[232]....
        /*1000*/ 	.word	0x000190b0


	//   ....[233]....
        /*1004*/ 	.word	0x00019180


	//   ....[234]....
        /*1008*/ 	.word	0x000191e0


	//   ....[235]....
        /*100c*/ 	.word	0x000192c0


	//   ....[236]....
        /*1010*/ 	.word	0x00019320


	//   ....[237]....
        /*1014*/ 	.word	0x00019400


	//   ....[238]....
        /*1018*/ 	.word	0x00019460


	//   ....[239]....
        /*101c*/ 	.word	0x00019540


	//   ....[240]....
        /*1020*/ 	.word	0x000195a0


	//   ....[241]....
        /*1024*/ 	.word	0x000195f0


	//   ....[242]....
        /*1028*/ 	.word	0x00019630


	//   ....[243]....
        /*102c*/ 	.word	0x00019680


	//   ....[244]....
        /*1030*/ 	.word	0x000196d0


	//   ....[245]....
        /*1034*/ 	.word	0x00019720


	//   ....[246]....
        /*1038*/ 	.word	0x00019770


	//   ....[247]....
        /*103c*/ 	.word	0x000197c0


	//   ....[248]....
        /*1040*/ 	.word	0x00019810


	//   ....[249]....
        /*1044*/ 	.word	0x00019870


	//   ....[250]....
        /*1048*/ 	.word	0x000198d0


	//   ....[251]....
        /*104c*/ 	.word	0x00019940


	//   ....[252]....
        /*1050*/ 	.word	0x00019a20


	//   ....[253]....
        /*1054*/ 	.word	0x00019a80


	//   ....[254]....
        /*1058*/ 	.word	0x00019b60


	//   ....[255]....
        /*105c*/ 	.word	0x00019bc0


	//   ....[0]....
        /*1060*/ 	.word	0x00019ca0


	//   ....[1]....
        /*1064*/ 	.word	0x00019d00


	//   ....[2]....
        /*1068*/ 	.word	0x00019de0


	//   ....[3]....
        /*106c*/ 	.word	0x00019e40


	//   ....[4]....
        /*1070*/ 	.word	0x00019e90


	//   ....[5]....
        /*1074*/ 	.word	0x00019ed0


	//   ....[6]....
        /*1078*/ 	.word	0x00019f20


	//   ....[7]....
        /*107c*/ 	.word	0x00019f60


	//   ....[8]....
        /*1080*/ 	.word	0x00019fb0


	//   ....[9]....
        /*1084*/ 	.word	0x00019ff0


	//   ....[10]....
        /*1088*/ 	.word	0x0001a040


	//   ....[11]....
        /*108c*/ 	.word	0x0001a080


	//   ....[12]....
        /*1090*/ 	.word	0x0001a0d0


	//   ....[13]....
        /*1094*/ 	.word	0x0001a120


	//   ....[14]....
        /*1098*/ 	.word	0x0001a170


	//   ....[15]....
        /*109c*/ 	.word	0x0001a1c0


	//   ....[16]....
        /*10a0*/ 	.word	0x0001a210


	//   ....[17]....
        /*10a4*/ 	.word	0x0001a260


	//   ....[18]....
        /*10a8*/ 	.word	0x0001a2b0


	//   ....[19]....
        /*10ac*/ 	.word	0x0001a2f0


	//   ....[20]....
        /*10b0*/ 	.word	0x0001a360


	//   ....[21]....
        /*10b4*/ 	.word	0x0001a3d0


	//   ....[22]....
        /*10b8*/ 	.word	0x0001a440


	//   ....[23]....
        /*10bc*/ 	.word	0x0001a4a0


	//   ....[24]....
        /*10c0*/ 	.word	0x0001a510


	//   ....[25]....
        /*10c4*/ 	.word	0x0001a580


	//   ....[26]....
        /*10c8*/ 	.word	0x0001a5f0


	//   ....[27]....
        /*10cc*/ 	.word	0x0001a650


	//   ....[28]....
        /*10d0*/ 	.word	0x0001a6c0


	//   ....[29]....
        /*10d4*/ 	.word	0x0001a730


	//   ....[30]....
        /*10d8*/ 	.word	0x0001a7a0


	//   ....[31]....
        /*10dc*/ 	.word	0x0001a800


	//   ....[32]....
        /*10e0*/ 	.word	0x0001a870


	//   ....[33]....
        /*10e4*/ 	.word	0x0001a8e0


	//   ....[34]....
        /*10e8*/ 	.word	0x0001a950


	//   ....[35]....
        /*10ec*/ 	.word	0x0001a9b0


	//   ....[36]....
        /*10f0*/ 	.word	0x0001aa20


	//   ....[37]....
        /*10f4*/ 	.word	0x0001aa90


	//   ....[38]....
        /*10f8*/ 	.word	0x0001ab00


	//   ....[39]....
        /*10fc*/ 	.word	0x0001ab60


	//   ....[40]....
        /*1100*/ 	.word	0x0001abd0


	//   ....[41]....
        /*1104*/ 	.word	0x0001ac40


	//   ....[42]....
        /*1108*/ 	.word	0x0001acb0


	//   ....[43]....
        /*110c*/ 	.word	0x0001ad10


	//   ....[44]....
        /*1110*/ 	.word	0x0001ad80


	//   ....[45]....
        /*1114*/ 	.word	0x0001adf0


	//   ....[46]....
        /*1118*/ 	.word	0x0001ae60


	//   ....[47]....
        /*111c*/ 	.word	0x0001aec0


	//   ....[48]....
        /*1120*/ 	.word	0x0001af30


	//   ....[49]....
        /*1124*/ 	.word	0x0001afa0


	//   ....[50]....
        /*1128*/ 	.word	0x0001b010


	//   ....[51]....
        /*112c*/ 	.word	0x0001b070


	//   ....[52]....
        /*1130*/ 	.word	0x0001b0e0


	//   ....[53]....
        /*1134*/ 	.word	0x0001b150


	//   ....[54]....
        /*1138*/ 	.word	0x0001b1c0


	//   ....[55]....
        /*113c*/ 	.word	0x0001b220


	//   ....[56]....
        /*1140*/ 	.word	0x0001b290


	//   ....[57]....
        /*1144*/ 	.word	0x0001b300


	//   ....[58]....
        /*1148*/ 	.word	0x0001b370


	//   ....[59]....
        /*114c*/ 	.word	0x0001b3d0


	//   ....[60]....
        /*1150*/ 	.word	0x0001b440


	//   ....[61]....
        /*1154*/ 	.word	0x0001b4b0


	//   ....[62]....
        /*1158*/ 	.word	0x0001b500


	//   ....[63]....
        /*115c*/ 	.word	0x0001b540


	//   ....[64]....
        /*1160*/ 	.word	0x0001b590


	//   ....[65]....
        /*1164*/ 	.word	0x0001b5e0


	//   ....[66]....
        /*1168*/ 	.word	0x0001b630


	//   ....[67]....
        /*116c*/ 	.word	0x0001b6a0


	//   ....[68]....
        /*1170*/ 	.word	0x0001b6f0


	//   ....[69]....
        /*1174*/ 	.word	0x0001b740


	//   ....[70]....
        /*1178*/ 	.word	0x0001b790


	//   ....[71]....
        /*117c*/ 	.word	0x0001b7e0


	//   ....[72]....
        /*1180*/ 	.word	0x0001b830


	//   ....[73]....
        /*1184*/ 	.word	0x0001b8a0


	//   ....[74]....
        /*1188*/ 	.word	0x0001b8f0


	//   ....[75]....
        /*118c*/ 	.word	0x0001b950


	//   ....[76]....
        /*1190*/ 	.word	0x0001b9b0


	//   ....[77]....
        /*1194*/ 	.word	0x0001ba20


	//----- nvinfo : EIATTR_EXIT_INSTR_OFFSETS
	.align		4
.L_168:
        /*1198*/ 	.byte	0x04, 0x1c
        /*119a*/ 	.short	(.L_170 - .L_169)


	//   ....[0]....
.L_169:
        /*119c*/ 	.word	0x00000c10


	//   ....[1]....
        /*11a0*/ 	.word	0x00018590


	//----- nvinfo : EIATTR_MAX_THREADS
	.align		4
.L_170:
        /*11a4*/ 	.byte	0x04, 0x05
        /*11a6*/ 	.short	(.L_172 - .L_171)
.L_171:
        /*11a8*/ 	.word	0x00000080
        /*11ac*/ 	.word	0x00000001
        /*11b0*/ 	.word	0x00000001


	//----- nvinfo : EIATTR_CRS_STACK_SIZE
	.align		4
.L_172:
        /*11b4*/ 	.byte	0x04, 0x1e
        /*11b6*/ 	.short	(.L_174 - .L_173)
.L_173:
        /*11b8*/ 	.word	0x00000000
.L_174:


//--------------------- .nv.info._ZN7cutlass13device_kernelIN5flash19enable_sm80_to_sm89INS1_16FlashAttnFwdSm80INS1_25CollectiveMainloopFwdSm80ILi4ELi1ELb0EN4cute5tupleIJNS5_1CILi128EEENS7_ILi96EEENS7_ILi64EEEEEELi64ENS_10bfloat16_tEfNS_4arch4Sm80ELb0ELb1ELb1ELb0ELb1ELb0ELb1ELb1EEENS1_21CollectiveEpilogueFwdINS6_IJS8_SA_S9_EEENS6_IJNS7_ILi1EEESI_SI_EEESC_SE_Li128ELb0ELb1ELb1ELb0EEENS1_19SingleTileSchedulerILb0ELb1ELb1ELi128EEEEEEEEEvNT_6ParamsE --------------------------
	.section	.nv.info._ZN7cutlass13device_kernelIN5flash19enable_sm80_to_sm89INS1_16FlashAttnFwdSm80INS1_25CollectiveMainloopFwdSm80ILi4ELi1ELb0EN4cute5tupleIJNS5_1CILi128EEENS7_ILi96EEENS7_ILi64EEEEEELi64ENS_10bfloat16_tEfNS_4arch4Sm80ELb0ELb1ELb1ELb0ELb1ELb0ELb1ELb1EEENS1_21CollectiveEpilogueFwdINS6_IJS8_SA_S9_EEENS6_IJNS7_ILi1EEESI_SI_EEESC_SE_Li128ELb0ELb1ELb1ELb0EEENS1_19SingleTileSchedulerILb0ELb1ELb1ELi128EEEEEEEEEvNT_6ParamsE,"",@"SHT_CUDA_INFO"
	.sectionflags	@""
	.align	4


	//----- nvinfo : EIATTR_CUDA_API_VERSION
	.align		4
        /*0000*/ 	.byte	0x04, 0x37
        /*0002*/ 	.short	(.L_176 - .L_175)
.L_175:
        /*0004*/ 	.word	0x00000082


	//----- nvinfo : EIATTR_SW2861232_WAR
	.align		4
.L_176:
        /*0008*/ 	.byte	0x01, 0x35
	.zero		2


	//----- nvinfo : EIATTR_PARAM_CBANK
	.align		4
        /*000c*/ 	.byte	0x04, 0x0a
        /*000e*/ 	.short	(.L_178 - .L_177)
	.align		4
.L_177:
        /*0010*/ 	.word	index@(.nv.constant0._ZN7cutlass13device_kernelIN5flash19enable_sm80_to_sm89INS1_16FlashAttnFwdSm80INS1_25CollectiveMainloopFwdSm80ILi4ELi1ELb0EN4cute5tupleIJNS5_1CILi128EEENS7_ILi96EEENS7_ILi64EEEEEELi64ENS_10bfloat16_tEfNS_4arch4Sm80ELb0ELb1ELb1ELb0ELb1ELb0ELb1ELb1EEENS1_21CollectiveEpilogueFwdINS6_IJS8_SA_S9_EEENS6_IJNS7_ILi1EEESI_SI_EEESC_SE_Li128ELb0ELb1ELb1ELb0EEENS1_19SingleTileSchedulerILb0ELb1ELb1ELi128EEEEEEEEEvNT_6ParamsE)
        /*0014*/ 	.short	0x0160
        /*0016*/ 	.short	0x0418


	//----- nvinfo : EIATTR_CBANK_PARAM_SIZE
	.align		4
.L_178:
        /*0018*/ 	.byte	0x03, 0x19
        /*001a*/ 	.short	0x0418


	//----- nvinfo : EIATTR_KPARAM_INFO
	.align		4
        /*001c*/ 	.byte	0x04, 0x17
        /*001e*/ 	.short	(.L_180 - .L_179)
.L_179:
        /*0020*/ 	.word	0x00000000
        /*0024*/ 	.short	0x0000
        /*0026*/ 	.short	0x0000
        /*0028*/ 	.byte	0x00, 0xf0, 0x61, 0x10


	//----- nvinfo : EIATTR_MAXREG_COUNT
	.align		4
.L_180:
        /*002c*/ 	.byte	0x03, 0x1b
        /*002e*/ 	.short	0x00ff


	//----- nvinfo : EIATTR_NUM_BARRIERS
	.align		4
        /*0030*/ 	.byte	0x02, 0x4c
        /*0032*/ 	.byte	0x02
	.zero		1


	//----- nvinfo : EIATTR_ANNOTATIONS
	.align		4
        /*0034*/ 	.byte	0x04, 0x55
        /*0036*/ 	.short	(.L_182 - .L_181)


	//   ....[0]....
.L_181:
        /* <DEDUP_REMOVED lines=43> */


	//----- nvinfo : EIATTR_MERCURY_ISA_VERSION
	.align		4
.L_182:
        /*02d0*/ 	.byte	0x03, 0x5f
        /*02d2*/ 	.short	0x0000


	//----- nvinfo : EIATTR_COOP_GROUP_MASK_REGIDS
	.align		4
        /*02d4*/ 	.byte	0x04, 0x29
        /*02d6*/ 	.short	(.L_184 - .L_183)


	//   ....[0]....
.L_183:
        /*02d8*/ 	.word	0xffffffff


	//   ....[1]....
        /*02dc*/ 	.word	0xffffffff


	//   ....[2]....
        /*02e0*/ 	.word	0xffffffff


	//   ....[3]....
        /*02e4*/ 	.word	0xffffffff


	//   ....[4]....
        /*02e8*/ 	.word	0xffffffff


	//   ....[5]....
        /*02ec*/ 	.word	0xffffffff


	//   ....[6]....
        /*02f0*/ 	.word	0xffffffff


	//   ....[7]....
        /*02f4*/ 	.word	0xffffffff


	//   ....[8]....
        /*02f8*/ 	.word	0xffffffff


	//   ....[9]....
        /*02fc*/ 	.word	0xffffffff


	//   ....[10]....
        /*0300*/ 	.word	0xffffffff


	//   ....[11]....
        /*0304*/ 	.word	0xffffffff


	//   ....[12]....
        /*0308*/ 	.word	0xffffffff


	//   ....[13]....
        /*030c*/ 	.word	0xffffffff


	//   ....[14]....
        /*0310*/ 	.word	0xffffffff


	//   ....[15]....
        /*0314*/ 	.word	0xffffffff


	//   ....[16]....
        /*0318*/ 	.word	0xffffffff


	//   ....[17]....
        /*031c*/ 	.word	0xffffffff


	//   ....[18]....
        /*0320*/ 	.word	0xffffffff


	//   ....[19]....
        /*0324*/ 	.word	0xffffffff


	//   ....[20]....
        /*0328*/ 	.word	0xffffffff


	//   ....[21]....
        /*032c*/ 	.word	0xffffffff


	//   ....[22]....
        /*0330*/ 	.word	0xffffffff


	//   ....[23]....
        /*0334*/ 	.word	0xffffffff


	//   ....[24]....
        /*0338*/ 	.word	0xffffffff


	//   ....[25]....
        /*033c*/ 	.word	0xffffffff


	//   ....[26]....
        /*0340*/ 	.word	0xffffffff


	//   ....[27]....
        /*0344*/ 	.word	0xffffffff


	//   ....[28]....
        /*0348*/ 	.word	0xffffffff


	//   ....[29]....
        /*034c*/ 	.word	0xffffffff


	//   ....[30]....
        /*0350*/ 	.word	0xffffffff


	//   ....[31]....
        /*0354*/ 	.word	0xffffffff


	//   ....[32]....
        /*0358*/ 	.word	0xffffffff


	//   ....[33]....
        /*035c*/ 	.word	0xffffffff


	//   ....[34]....
        /*0360*/ 	.word	0xffffffff


	//   ....[35]....
        /*0364*/ 	.word	0xffffffff


	//   ....[36]....
        /*0368*/ 	.word	0xffffffff


	//   ....[37]....
        /*036c*/ 	.word	0xffffffff


	//   ....[38]....
        /*0370*/ 	.word	0xffffffff


	//   ....[39]....
        /*0374*/ 	.word	0xffffffff


	//   ....[40]....
        /*0378*/ 	.word	0xffffffff


	//   ....[41]....
        /*037c*/ 	.word	0xffffffff


	//   ....[42]....
        /*0380*/ 	.word	0xffffffff


	//   ....[43]....
        /*0384*/ 	.word	0xffffffff


	//   ....[44]....
        /*0388*/ 	.word	0xffffffff


	//   ....[45]....
        /*038c*/ 	.word	0xffffffff


	//   ....[46]....
        /*0390*/ 	.word	0xffffffff


	//   ....[47]....
        /*0394*/ 	.word	0xffffffff


	//   ....[48]....
        /*0398*/ 	.word	0xffffffff


	//   ....[49]....
        /*039c*/ 	.word	0xffffffff


	//   ....[50]....
        /*03a0*/ 	.word	0xffffffff


	//   ....[51]....
        /*03a4*/ 	.word	0xffffffff


	//   ....[52]....
        /*03a8*/ 	.word	0xffffffff


	//   ....[53]....
        /*03ac*/ 	.word	0xffffffff


	//   ....[54]....
        /*03b0*/ 	.word	0xffffffff


	//   ....[55]....
        /*03b4*/ 	.word	0xffffffff


	//   ....[56]....
        /*03b8*/ 	.word	0xffffffff


	//   ....[57]....
        /*03bc*/ 	.word	0xffffffff


	//   ....[58]....
        /*03c0*/ 	.word	0xffffffff


	//   ....[59]....
        /*03c4*/ 	.word	0xffffffff


	//   ....[60]....
        /*03c8*/ 	.word	0xffffffff


	//   ....[61]....
        /*03cc*/ 	.word	0xffffffff


	//   ....[62]....
        /*03d0*/ 	.word	0xffffffff


	//   ....[63]....
        /*03d4*/ 	.word	0xffffffff


	//   ....[64]....
        /*03d8*/ 	.word	0xffffffff


	//   ....[65]....
        /*03dc*/ 	.word	0xffffffff


	//   ....[66]....
        /*03e0*/ 	.word	0xffffffff


	//   ....[67]....
        /*03e4*/ 	.word	0xffffffff


	//   ....[68]....
        /*03e8*/ 	.word	0xffffffff


	//   ....[69]....
        /*03ec*/ 	.word	0xffffffff


	//   ....[70]....
        /*03f0*/ 	.word	0xffffffff


	//   ....[71]....
        /*03f4*/ 	.word	0xffffffff


	//   ....[72]....
        /*03f8*/ 	.word	0xffffffff


	//   ....[73]....
        /*03fc*/ 	.word	0xffffffff


	//   ....[74]....
        /*0400*/ 	.word	0xffffffff


	//   ....[75]....
        /*0404*/ 	.word	0xffffffff


	//   ....[76]....
        /*0408*/ 	.word	0xffffffff


	//   ....[77]....
        /*040c*/ 	.word	0xffffffff


	//   ....[78]....
        /*0410*/ 	.word	0xffffffff


	//   ....[79]....
        /*0414*/ 	.word	0xffffffff


	//   ....[80]....
        /*0418*/ 	.word	0xffffffff


	//   ....[81]....
        /*041c*/ 	.word	0xffffffff


	//   ....[82]....
        /*0420*/ 	.word	0xffffffff


	//   ....[83]....
        /*0424*/ 	.word	0xffffffff


	//   ....[84]....
        /*0428*/ 	.word	0xffffffff


	//   ....[85]....
        /*042c*/ 	.word	0xffffffff


	//   ....[86]....
        /*0430*/ 	.word	0xffffffff


	//   ....[87]....
        /*0434*/ 	.word	0xffffffff


	//   ....[88]....
        /*0438*/ 	.word	0xffffffff


	//   ....[89]....
        /*043c*/ 	.word	0xffffffff


	//   ....[90]....
        /*0440*/ 	.word	0xffffffff


	//   ....[91]....
        /*0444*/ 	.word	0xffffffff


	//   ....[92]....
        /*0448*/ 	.word	0xffffffff


	//   ....[93]....
        /*044c*/ 	.word	0xffffffff


	//   ....[94]....
        /*0450*/ 	.word	0xffffffff


	//   ....[95]....
        /*0454*/ 	.word	0xffffffff


	//   ....[96]....
        /*0458*/ 	.word	0xffffffff


	//   ....[97]....
        /*045c*/ 	.word	0xffffffff


	//   ....[98]....
        /*0460*/ 	.word	0xffffffff


	//   ....[99]....
        /*0464*/ 	.word	0xffffffff


	//   ....[100]....
        /*0468*/ 	.word	0xffffffff


	//   ....[101]....
        /*046c*/ 	.word	0xffffffff


	//   ....[102]....
        /*0470*/ 	.word	0xffffffff


	//   ....[103]....
        /*0474*/ 	.word	0xffffffff


	//   ....[104]....
        /*0478*/ 	.word	0xffffffff


	//   ....[105]....
        /*047c*/ 	.word	0xffffffff


	//   ....[106]....
        /*0480*/ 	.word	0xffffffff


	//   ....[107]....
        /*0484*/ 	.word	0xffffffff


	//   ....[108]....
        /*0488*/ 	.word	0xffffffff


	//   ....[109]....
        /*048c*/ 	.word	0xffffffff


	//   ....[110]....
        /*0490*/ 	.word	0xffffffff


	//   ....[111]....
        /*0494*/ 	.word	0xffffffff


	//   ....[112]....
        /*0498*/ 	.word	0xffffffff


	//   ....[113]....
        /*049c*/ 	.word	0xffffffff


	//   ....[114]....
        /*04a0*/ 	.word	0xffffffff


	//   ....[115]....
        /*04a4*/ 	.word	0xffffffff


	//   ....[116]....
        /*04a8*/ 	.word	0xffffffff


	//   ....[117]....
        /*04ac*/ 	.word	0xffffffff


	//   ....[118]....
        /*04b0*/ 	.word	0xffffffff


	//   ....[119]....
        /*04b4*/ 	.word	0xffffffff


	//   ....[120]....
        /*04b8*/ 	.word	0xffffffff


	//   ....[121]....
        /*04bc*/ 	.word	0xffffffff


	//   ....[122]....
        /*04c0*/ 	.word	0xffffffff


	//   ....[123]....
        /*04c4*/ 	.word	0xffffffff


	//   ....[124]....
        /*04c8*/ 	.word	0xffffffff


	//   ....[125]....
        /*04cc*/ 	.word	0xffffffff


	//   ....[126]....
        /*04d0*/ 	.word	0xffffffff


	//   ....[127]....
        /*04d4*/ 	.word	0xffffffff


	//   ....[128]....
        /*04d8*/ 	.word	0xffffffff


	//   ....[129]....
        /*04dc*/ 	.word	0xffffffff


	//   ....[130]....
        /*04e0*/ 	.word	0xffffffff


	//   ....[131]....
        /*04e4*/ 	.word	0xffffffff


	//   ....[132]....
        /*04e8*/ 	.word	0xffffffff


	//   ....[133]....
        /*04ec*/ 	.word	0xffffffff


	//   ....[134]....
        /*04f0*/ 	.word	0xffffffff


	//   ....[135]....
        /*04f4*/ 	.word	0xffffffff


	//   ....[136]....
        /*04f8*/ 	.word	0xffffffff


	//   ....[137]....
        /*04fc*/ 	.word	0xffffffff


	//   ....[138]....
        /*0500*/ 	.word	0xffffffff


	//   ....[139]....
        /*0504*/ 	.word	0xffffffff


	//   ....[140]....
        /*0508*/ 	.word	0xffffffff


	//   ....[141]....
        /*050c*/ 	.word	0xffffffff


	//   ....[142]....
        /*0510*/ 	.word	0xffffffff


	//   ....[143]....
        /*0514*/ 	.word	0xffffffff


	//   ....[144]....
        /*0518*/ 	.word	0xffffffff


	//   ....[145]....
        /*051c*/ 	.word	0xffffffff


	//   ....[146]....
        /*0520*/ 	.word	0xffffffff


	//   ....[147]....
        /*0524*/ 	.word	0xffffffff


	//   ....[148]....
        /*0528*/ 	.word	0xffffffff


	//   ....[149]....
        /*052c*/ 	.word	0xffffffff


	//   ....[150]....
        /*0530*/ 	.word	0xffffffff


	//   ....[151]....
        /*0534*/ 	.word	0xffffffff


	//   ....[152]....
        /*0538*/ 	.word	0xffffffff


	//   ....[153]....
        /*053c*/ 	.word	0xffffffff


	//   ....[154]....
        /*0540*/ 	.word	0xffffffff


	//   ....[155]....
        /*0544*/ 	.word	0xffffffff


	//   ....[156]....
        /*0548*/ 	.word	0xffffffff


	//   ....[157]....
        /*054c*/ 	.word	0xffffffff


	//   ....[158]....
        /*0550*/ 	.word	0xffffffff


	//   ....[159]....
        /*0554*/ 	.word	0xffffffff


	//   ....[160]....
        /*0558*/ 	.word	0xffffffff


	//   ....[161]....
        /*055c*/ 	.word	0xffffffff


	//   ....[162]....
        /*0560*/ 	.word	0xffffffff


	//   ....[163]....
        /*0564*/ 	.word	0xffffffff


	//   ....[164]....
        /*0568*/ 	.word	0xffffffff


	//   ....[165]....
        /*056c*/ 	.word	0xffffffff


	//   ....[166]....
        /*0570*/ 	.word	0xffffffff


	//   ....[167]....
        /*0574*/ 	.word	0xffffffff


	//   ....[168]....
        /*0578*/ 	.word	0xffffffff


	//   ....[169]....
        /*057c*/ 	.word	0xffffffff


	//   ....[170]....
        /*0580*/ 	.word	0xffffffff


	//   ....[171]....
        /*0584*/ 	.word	0xffffffff


	//   ....[172]....
        /*0588*/ 	.word	0xffffffff


	//   ....[173]....
        /*058c*/ 	.word	0xffffffff


	//   ....[174]....
        /*0590*/ 	.word	0xffffffff


	//   ....[175]....
        /*0594*/ 	.word	0xffffffff


	//   ....[176]....
        /*0598*/ 	.word	0xffffffff


	//   ....[177]....
        /*059c*/ 	.word	0xffffffff


	//   ....[178]....
        /*05a0*/ 	.word	0xffffffff


	//   ....[179]....
        /*05a4*/ 	.word	0xffffffff


	//   ....[180]....
        /*05a8*/ 	.word	0xffffffff


	//   ....[181]....
        /*05ac*/ 	.word	0xffffffff


	//   ....[182]....
        /*05b0*/ 	.word	0xffffffff


	//   ....[183]....
        /*05b4*/ 	.word	0xffffffff


	//   ....[184]....
        /*05b8*/ 	.word	0xffffffff


	//   ....[185]....
        /*05bc*/ 	.word	0xffffffff


	//   ....[186]....
        /*05c0*/ 	.word	0xffffffff


	//   ....[187]....
        /*05c4*/ 	.word	0xffffffff


	//   ....[188]....
        /*05c8*/ 	.word	0xffffffff


	//   ....[189]....
        /*05cc*/ 	.word	0xffffffff


	//   ....[190]....
        /*05d0*/ 	.word	0xffffffff


	//   ....[191]....
        /*05d4*/ 	.word	0xffffffff


	//   ....[192]....
        /*05d8*/ 	.word	0xffffffff


	//----- nvinfo : EIATTR_COOP_GROUP_INSTR_OFFSETS
	.align		4
.L_184:
        /*05dc*/ 	.byte	0x04, 0x28
        /*05de*/ 	.short	(.L_186 - .L_185)


	//   ....[0]....
.L_185:
        /*05e0*/ 	.word	0x00000060


	//   ....[1]....
        /*05e4*/ 	.word	0x00001110


	//   ....[2]....
        /*05e8*/ 	.word	0x00001150


	//   ....[3]....
        /*05ec*/ 	.word	0x00001320


	//   ....[4]....
        /*05f0*/ 	.word	0x00001350


	//   ....[5]....
        /*05f4*/ 	.word	0x000013e0


	//   ....[6]....
        /*05f8*/ 	.word	0x00001410


	//   ....[7]....
        /*05fc*/ 	.word	0x000014a0


	//   ....[8]....
        /*0600*/ 	.word	0x000014d0


	//   ....[9]....
        /*0604*/ 	.word	0x00001560


	//   ....[10]....
        /*0608*/ 	.word	0x00001590


	//   ....[11]....
        /*060c*/ 	.word	0x00001620


	//   ....[12]....
        /*0610*/ 	.word	0x00001650


	//   ....[13]....
        /*0614*/ 	.word	0x000016e0


	//   ....[14]....
        /*0618*/ 	.word	0x00001710


	//   ....[15]....
        /*061c*/ 	.word	0x00001790


	//   ....[16]....
        /*0620*/ 	.word	0x000017d0


	//   ....[17]....
        /*0624*/ 	.word	0x00001c40


	//   ....[18]....
        /*0628*/ 	.word	0x00001c60


	//   ....[19]....
        /*062c*/ 	.word	0x00001c70


	//   ....[20]....
        /*0630*/ 	.word	0x00001c80


	//   ....[21]....
        /*0634*/ 	.word	0x00001c90


	//   ....[22]....
        /*0638*/ 	.word	0x00001ca0


	//   ....[23]....
        /*063c*/ 	.word	0x00001cb0


	//   ....[24]....
        /*0640*/ 	.word	0x00001cd0


	//   ....[25]....
        /*0644*/ 	.word	0x00001d00


	//   ....[26]....
        /*0648*/ 	.word	0x00001d10


	//   ....[27]....
        /*064c*/ 	.word	0x00001d20


	//   ....[28]....
        /*0650*/ 	.word	0x00001d30


	//   ....[29]....
        /*0654*/ 	.word	0x00002200


	//   ....[30]....
        /*0658*/ 	.word	0x00002210


	//   ....[31]....
        /*065c*/ 	.word	0x00002220


	//   ....[32]....
        /*0660*/ 	.word	0x00002230


	//   ....[33]....
        /*0664*/ 	.word	0x00002240


	//   ....[34]....
        /*0668*/ 	.word	0x00002260


	//   ....[35]....
        /*066c*/ 	.word	0x000022a0


	//   ....[36]....
        /*0670*/ 	.word	0x000022b0


	//   ....[37]....
        /*0674*/ 	.word	0x000023a0


	//   ....[38]....
        /*0678*/ 	.word	0x000023b0


	//   ....[39]....
        /*067c*/ 	.word	0x00002410


	//   ....[40]....
        /*0680*/ 	.word	0x00002430


	//   ....[41]....
        /*0684*/ 	.word	0x00002e90


	//   ....[42]....
        /*0688*/ 	.word	0x00002ea0


	//   ....[43]....
        /*068c*/ 	.word	0x00002eb0


	//   ....[44]....
        /*0690*/ 	.word	0x00002ec0


	//   ....[45]....
        /*0694*/ 	.word	0x00002ed0


	//   ....[46]....
        /*0698*/ 	.word	0x00002ee0


	//   ....[47]....
        /*069c*/ 	.word	0x00002ef0


	//   ....[48]....
        /*06a0*/ 	.word	0x00002f00


	//   ....[49]....
        /*06a4*/ 	.word	0x00002f20


	//   ....[50]....
        /*06a8*/ 	.word	0x00002f50


	//   ....[51]....
        /*06ac*/ 	.word	0x00002f70


	//   ....[52]....
        /*06b0*/ 	.word	0x00002f90


	//   ....[53]....
        /*06b4*/ 	.word	0x00003500


	//   ....[54]....
        /*06b8*/ 	.word	0x000037b0


	//   ....[55]....
        /*06bc*/ 	.word	0x000043a0


	//   ....[56]....
        /*06c0*/ 	.word	0x00004e10


	//   ....[57]....
        /*06c4*/ 	.word	0x00005c50


	//   ....[58]....
        /*06c8*/ 	.word	0x00005d80


	//   ....[59]....
        /*06cc*/ 	.word	0x000061a0


	//   ....[60]....
        /*06d0*/ 	.word	0x00006240


	//   ....[61]....
        /*06d4*/ 	.word	0x00006810


	//   ....[62]....
        /*06d8*/ 	.word	0x00006870


	//   ....[63]....
        /*06dc*/ 	.word	0x000068e0


	//   ....[64]....
        /*06e0*/ 	.word	0x00006920


	//   ....[65]....
        /*06e4*/ 	.word	0x00009160


	//   ....[66]....
        /*06e8*/ 	.word	0x00009170


	//   ....[67]....
        /*06ec*/ 	.word	0x00009180


	//   ....[68]....
        /*06f0*/ 	.word	0x00009190


	//   ....[69]....
        /*06f4*/ 	.word	0x000091a0


	//   ....[70]....
        /*06f8*/ 	.word	0x000091b0


	//   ....[71]....
        /*06fc*/ 	.word	0x000091c0


	//   ....[72]....
        /*0700*/ 	.word	0x000091d0


	//   ....[73]....
        /*0704*/ 	.word	0x000091e0


	//   ....[74]....
        /*0708*/ 	.word	0x000091f0


	//   ....[75]....
        /*070c*/ 	.word	0x00009200


	//   ....[76]....
        /*0710*/ 	.word	0x00009210


	//   ....[77]....
        /*0714*/ 	.word	0x0000a8a0


	//   ....[78]....
        /*0718*/ 	.word	0x0000a8b0


	//   ....[79]....
        /*071c*/ 	.word	0x0000a8c0


	//   ....[80]....
        /*0720*/ 	.word	0x0000a8d0


	//   ....[81]....
        /*0724*/ 	.word	0x0000a8e0


	//   ....[82]....
        /*0728*/ 	.word	0x0000a8f0


	//   ....[83]....
        /*072c*/ 	.word	0x0000a900


	//   ....[84]....
        /*0730*/ 	.word	0x0000a920


	//   ....[85]....
        /*0734*/ 	.word	0x0000a940


	//   ....[86]....
        /*0738*/ 	.word	0x0000a980


	//   ....[87]....
        /*073c*/ 	.word	0x0000a9a0


	//   ....[88]....
        /*0740*/ 	.word	0x0000a9c0


	//   ....[89]....
        /*0744*/ 	.word	0x0000ab30


	//   ....[90]....
        /*0748*/ 	.word	0x0000ad70


	//   ....[91]....
        /*074c*/ 	.word	0x0000b6b0


	//   ....[92]....
        /*0750*/ 	.word	0x0000be70


	//   ....[93]....
        /*0754*/ 	.word	0x0000c890


	//   ....[94]....
        /*0758*/ 	.word	0x0000c8b0


	//   ....[95]....
        /*075c*/ 	.word	0x0000ce70


	//   ....[96]....
        /*0760*/ 	.word	0x0000d050


	//   ....[97]....
        /*0764*/ 	.word	0x0000d210


	//   ....[98]....
        /*0768*/ 	.word	0x0000d410


	//   ....[99]....
        /*076c*/ 	.word	0x0000d530


	//   ....[100]....
        /*0770*/ 	.word	0x0000d610


	//   ....[101]....
        /*0774*/ 	.word	0x0000fe90


	//   ....[102]....
        /*0778*/ 	.word	0x0000fea0


	//   ....[103]....
        /*077c*/ 	.word	0x0000feb0


	//   ....[104]....
        /*0780*/ 	.word	0x0000fec0


	//   ....[105]....
        /*0784*/ 	.word	0x0000fed0


	//   ....[106]....
        /*0788*/ 	.word	0x0000fee0


	//   ....[107]....
        /*078c*/ 	.word	0x0000fef0


	//   ....[108]....
        /*0790*/ 	.word	0x0000ff00


	//   ....[109]....
        /*0794*/ 	.word	0x0000ff10


	//   ....[110]....
        /*0798*/ 	.word	0x0000ff20


	//   ....[111]....
        /*079c*/ 	.word	0x0000ff30


	//   ....[112]....
        /*07a0*/ 	.word	0x0000ff40


	//   ....[113]....
        /*07a4*/ 	.word	0x000115c0


	//   ....[114]....
        /*07a8*/ 	.word	0x000115d0


	//   ....[115]....
        /*07ac*/ 	.word	0x000115e0


	//   ....[116]....
        /*07b0*/ 	.word	0x000115f0


	//   ....[117]....
        /*07b4*/ 	.word	0x00011600


	//   ....[118]....
        /*07b8*/ 	.word	0x00011610


	//   ....[119]....
        /*07bc*/ 	.word	0x00011620


	//   ....[120]....
        /*07c0*/ 	.word	0x00011630


	//   ....[121]....
        /*07c4*/ 	.word	0x00011650


	//   ....[122]....
        /*07c8*/ 	.word	0x00011680


	//   ....[123]....
        /*07cc*/ 	.word	0x000116c0


	//   ....[124]....
        /*07d0*/ 	.word	0x000116e0


	//   ....[125]....
        /*07d4*/ 	.word	0x00011bd0


	//   ....[126]....
        /*07d8*/ 	.word	0x00011d30


	//   ....[127]....
        /*07dc*/ 	.word	0x00011d70


	//   ....[128]....
        /*07e0*/ 	.word	0x00011df0


	//   ....[129]....
        /*07e4*/ 	.word	0x00011e20


	//   ....[130]....
        /*07e8*/ 	.word	0x00011e50


	//   ....[131]....
        /*07ec*/ 	.word	0x00011f70


	//   ....[132]....
        /*07f0*/ 	.word	0x00012270


	//   ....[133]....
        /*07f4*/ 	.word	0x00014ac0


	//   ....[134]....
        /*07f8*/ 	.word	0x00014af0


	//   ....[135]....
        /*07fc*/ 	.word	0x00014b10


	//   ....[136]....
        /*0800*/ 	.word	0x00014b50


	//   ....[137]....
        /*0804*/ 	.word	0x00014b70


	//   ....[138]....
        /*0808*/ 	.word	0x00014b90


	//   ....[139]....
        /*080c*/ 	.word	0x00014bb0


	//   ....[140]....
        /*0810*/ 	.word	0x00014bd0


	//   ....[141]....
        /*0814*/ 	.word	0x00014bf0


	//   ....[142]....
        /*0818*/ 	.word	0x00014c10


	//   ....[143]....
        /*081c*/ 	.word	0x00014c30


	//   ....[144]....
        /*0820*/ 	.word	0x00014c50


	//   ....[145]....
        /*0824*/ 	.word	0x00016060


	//   ....[146]....
        /*0828*/ 	.word	0x00016070


	//   ....[147]....
        /*082c*/ 	.word	0x00016080


	//   ....[148]....
        /*0830*/ 	.word	0x00016090


	//   ....[149]....
        /*0834*/ 	.word	0x000160a0


	//   ....[150]....
        /*0838*/ 	.word	0x000160b0


	//   ....[151]....
        /*083c*/ 	.word	0x000160c0


	//   ....[152]....
        /*0840*/ 	.word	0x000160e0


	//   ....[153]....
        /*0844*/ 	.word	0x00016100


	//   ....[154]....
        /*0848*/ 	.word	0x00016140


	//   ....[155]....
        /*084c*/ 	.word	0x00016160


	//   ....[156]....
        /*0850*/ 	.word	0x00016180


	//   ....[157]....
        /*0854*/ 	.word	0x000162f0


	//   ....[158]....
        /*0858*/ 	.word	0x00016c40


	//   ....[159]....
        /*085c*/ 	.word	0x00016e40


	//   ....[160]....
        /*0860*/ 	.word	0x000175f0


	//   ....[161]....
        /*0864*/ 	.word	0x00018060


	//   ....[162]....
        /*0868*/ 	.word	0x00018440


	//   ....[163]....
        /*086c*/ 	.word	0x00018490


	//   ....[164]....
        /*0870*/ 	.word	0x00018580


	//   ....[165]....
        /*0874*/ 	.word	0x00018a60


	//   ....[166]....
        /*0878*/ 	.word	0x00018ac0


	//   ....[167]....
        /*087c*/ 	.word	0x00018d00


	//   ....[168]....
        /*0880*/ 	.word	0x00018db0


	//   ....[169]....
        /*0884*/ 	.word	0x0001b2d0


	//   ....[170]....
        /*0888*/ 	.word	0x0001b2e0


	//   ....[171]....
        /*088c*/ 	.word	0x0001b2f0


	//   ....[172]....
        /*0890*/ 	.word	0x0001b300


	//   ....[173]....
        /*0894*/ 	.word	0x0001b330


	//   ....[174]....
        /*0898*/ 	.word	0x0001b350


	//   ....[175]....
        /*089c*/ 	.word	0x0001b370


	//   ....[176]....
        /*08a0*/ 	.word	0x0001b380


	//   ....[177]....
        /*08a4*/ 	.word	0x0001c000


	//   ....[178]....
        /*08a8*/ 	.word	0x0001c030


	//   ....[179]....
        /*08ac*/ 	.word	0x0001c060


	//   ....[180]....
        /*08b0*/ 	.word	0x0001c090


	//   ....[181]....
        /*08b4*/ 	.word	0x0001c0d0


	//   ....[182]....
        /*08b8*/ 	.word	0x0001c100


	//   ....[183]....
        /*08bc*/ 	.word	0x0001c120


	//   ....[184]....
        /*08c0*/ 	.word	0x0001c130


	//   ....[185]....
        /*08c4*/ 	.word	0x0001c150


	//   ....[186]....
        /*08c8*/ 	.word	0x0001c160


	//   ....[187]....
        /*08cc*/ 	.word	0x0001c510


	//   ....[188]....
        /*08d0*/ 	.word	0x0001c530


	//   ....[189]....
        /*08d4*/ 	.word	0x0001c830


	//   ....[190]....
        /*08d8*/ 	.word	0x0001c850


	//   ....[191]....
        /*08dc*/ 	.word	0x0001cb50


	//   ....[192]....
        /*08e0*/ 	.word	0x0001cb60


	//----- nvinfo : EIATTR_EXIT_INSTR_OFFSETS
	.align		4
.L_186:
        /*08e4*/ 	.byte	0x04, 0x1c
        /*08e6*/ 	.short	(.L_188 - .L_187)


	//   ....[0]....
.L_187:
        /*08e8*/ 	.word	0x000001c0


	//   ....[1]....
        /*08ec*/ 	.word	0x0001cb70


	//   ....[2]....
        /*08f0*/ 	.word	0x0001ce10


	//   ....[3]....
        /*08f4*/ 	.word	0x0001ce60


	//   ....[4]....
        /*08f8*/ 	.word	0x0001ce90


	//   ....[5]....
        /*08fc*/ 	.word	0x0001cef0


	//   ....[6]....
        /*0900*/ 	.word	0x0001d180


	//----- nvinfo : EIATTR_CTAIDZ_USED
	.align		4
.L_188:
        /*0904*/ 	.byte	0x01, 0x04
	.zero		2


	//----- nvinfo : EIATTR_MAX_THREADS
	.align		4
        /*0908*/ 	.byte	0x04, 0x05
        /*090a*/ 	.short	(.L_190 - .L_189)
.L_189:
        /*090c*/ 	.word	0x00000080
        /*0910*/ 	.word	0x00000001
        /*0914*/ 	.word	0x00000001


	//----- nvinfo : EIATTR_CRS_STACK_SIZE
	.align		4
.L_190:
        /*0918*/ 	.byte	0x04, 0x1e
        /*091a*/ 	.short	(.L_192 - .L_191)
.L_191:
        /*091c*/ 	.word	0x00000000
.L_192:


//--------------------- .nv.info._ZN7cutlass13device_kernelIN5flash19enable_sm80_to_sm89INS1_16FlashAttnFwdSm80INS1_25CollectiveMainloopFwdSm80ILi4ELi1ELb0EN4cute5tupleIJNS5_1CILi128EEENS7_ILi80EEENS7_ILi64EEEEEELi64ENS_10bfloat16_tEfNS_4arch4Sm80ELb0ELb1ELb1ELb1ELb1ELb0ELb1ELb1EEENS1_21CollectiveEpilogueFwdINS6_IJS8_SA_S9_EEENS6_IJNS7_ILi1EEESI_SI_EEESC_SE_Li128ELb1ELb1ELb1ELb0EEENS1_36VarlenDynamicPersistentTileSchedulerILi128ELi80ELi128ELi128ELb1ELb1ELb0ELb1ELb0ELb1EEEEEEEEEvNT_6ParamsE --------------------------
	.section	.nv.info._ZN7cutlass13device_kernelIN5flash19enable_sm80_to_sm89INS1_16FlashAttnFwdSm80INS1_25CollectiveMainloopFwdSm80ILi4ELi1ELb0EN4cute5tupleIJNS5_1CILi128EEENS7_ILi80EEENS7_ILi64EEEEEELi64ENS_10bfloat16_tEfNS_4arch4Sm80ELb0ELb1ELb1ELb1ELb1ELb0ELb1ELb1EEENS1_21CollectiveEpilogueFwdINS6_IJS8_SA_S9_EEENS6_IJNS7_ILi1EEESI_SI_EEESC_SE_Li128ELb1ELb1ELb1ELb0EEENS1_36VarlenDynamicPersistentTileSchedulerILi128ELi80ELi128ELi128ELb1ELb1ELb0ELb1ELb0ELb1EEEEEEEEEvNT_6ParamsE,"",@"SHT_CUDA_INFO"
	.sectionflags	@""
	.align	4


	//----- nvinfo : EIATTR_CUDA_API_VERSION
	.align		4
        /*0000*/ 	.byte	0x04, 0x37
        /*0002*/ 	.short	(.L_194 - .L_193)
.L_193:
        /*0004*/ 	.word	0x00000082


	//----- nvinfo : EIATTR_SW2861232_WAR
	.align		4
.L_194:
        /*0008*/ 	.byte	0x01, 0x35
	.zero		2


	//----- nvinfo : EIATTR_PARAM_CBANK
	.align		4
        /*000c*/ 	.byte	0x04, 0x0a
        /*000e*/ 	.short	(.L_196 - .L_195)
	.align		4
.L_195:
        /*0010*/ 	.word	index@(.nv.constant0._ZN7cutlass13device_kernelIN5flash19enable_sm80_to_sm89INS1_16FlashAttnFwdSm80INS1_25CollectiveMainloopFwdSm80ILi4ELi1ELb0EN4cute5tupleIJNS5_1CILi128EEENS7_ILi80EEENS7_ILi64EEEEEELi64ENS_10bfloat16_tEfNS_4arch4Sm80ELb0ELb1ELb1ELb1ELb1ELb0ELb1ELb1EEENS1_21CollectiveEpilogueFwdINS6_IJS8_SA_S9_EEENS6_IJNS7_ILi1EEESI_SI_EEESC_SE_Li128ELb1ELb1ELb1ELb0EEENS1_36VarlenDynamicPersistentTileSchedulerILi128ELi80ELi128ELi128ELb1ELb1ELb0ELb1ELb0ELb1EEEEEEEEEvNT_6ParamsE)
        /*0014*/ 	.short	0x0160
        /*0016*/ 	.short	0x0438


	//----- nvinfo : EIATTR_CBANK_PARAM_SIZE
	.align		4
.L_196:
        /*0018*/ 	.byte	0x03, 0x19
        /*001a*/ 	.short	0x0438


	//----- nvinfo : EIATTR_KPARAM_INFO
	.align		4
        /*001c*/ 	.byte	0x04, 0x17
        /*001e*/ 	.short	(.L_198 - .L_197)
.L_197:
        /*0020*/ 	.word	0x00000000
        /*0024*/ 	.short	0x0000
        /*0026*/ 	.short	0x0000
        /*0028*/ 	.byte	0x00, 0xf0, 0xe1, 0x10


	//----- nvinfo : EIATTR_MAXREG_COUNT
	.align		4
.L_198:
        /*002c*/ 	.byte	0x03, 0x1b
        /*002e*/ 	.short	0x00ff


	//----- nvinfo : EIATTR_NUM_BARRIERS
	.align		4
        /*0030*/ 	.byte	0x02, 0x4c
        /*0032*/ 	.byte	0x06
	.zero		1


	//----- nvinfo : EIATTR_ANNOTATIONS
	.align		4
        /*0034*/ 	.byte	0x04, 0x55
        /*0036*/ 	.short	(.L_200 - .L_199)


	//   ....[0]....
.L_199:
        /* <DEDUP_REMOVED lines=138> */


	//----- nvinfo : EIATTR_MERCURY_ISA_VERSION
	.align		4
.L_200:
        /*08c8*/ 	.byte	0x03, 0x5f
        /*08ca*/ 	.short	0x0000


	//----- nvinfo : EIATTR_INT_WARP_WIDE_INSTR_OFFSETS
	.align		4
        /*08cc*/ 	.byte	0x04, 0x31
        /*08ce*/ 	.short	(.L_202 - .L_201)


	//   ....[0]....
.L_201:
        /*08d0*/ 	.word	0x00018ba0


	//   ....[1]....
        /*08d4*/ 	.word	0x00018c20


	//----- nvinfo : EIATTR_COOP_GROUP_MASK_REGIDS
	.align		4
.L_202:
        /*08d8*/ 	.byte	0x04, 0x29
        /*08da*/ 	.short	(.L_204 - .L_203)


	//   ....[0]....
.L_203:
        /*08dc*/ 	.word	0xffffffff


	//   ....[1]....
        /*08e0*/ 	.word	0xffffffff


	//   ....[2]....
        /*08e4*/ 	.word	0xffffffff


	//   ....[3]....
        /*08e8*/ 	.word	0xffffffff


	//   ....[4]....
        /*08ec*/ 	.word	0xffffffff


	//   ....[5]....
        /*08f0*/ 	.word	0xffffffff


	//   ....[6]....
        /*08f4*/ 	.word	0xffffffff


	//   ....[7]....
        /*08f8*/ 	.word	0xffffffff


	//   ....[8]....
        /*08fc*/ 	.word	0xffffffff


	//   ....[9]....
        /*0900*/ 	.word	0xffffffff


	//   ....[10]....
        /*0904*/ 	.word	0xffffffff


	//   ....[11]....
        /*0908*/ 	.word	0xffffffff


	//   ....[12]....
        /*090c*/ 	.word	0xffffffff


	//   ....[13]....
        /*0910*/ 	.word	0xffffffff


	//   ....[14]....
        /*0914*/ 	.word	0xffffffff


	//   ....[15]....
        /*0918*/ 	.word	0xffffffff


	//   ....[16]....
        /*091c*/ 	.word	0xffffffff


	//   ....[17]....
        /*0920*/ 	.word	0xffffffff


	//   ....[18]....
        /*0924*/ 	.word	0xffffffff


	//   ....[19]....
        /*0928*/ 	.word	0xffffffff


	//   ....[20]....
        /*092c*/ 	.word	0xffffffff


	//   ....[21]....
        /*0930*/ 	.word	0xffffffff


	//   ....[22]....
        /*0934*/ 	.word	0xffffffff


	//   ....[23]....
        /*0938*/ 	.word	0xffffffff


	//   ....[24]....
        /*093c*/ 	.word	0xffffffff


	//   ....[25]....
        /*0940*/ 	.word	0xffffffff


	//   ....[26]....
        /*0944*/ 	.word	0xffffffff


	//   ....[27]....
        /*0948*/ 	.word	0xffffffff


	//   ....[28]....
        /*094c*/ 	.word	0xffffffff


	//   ....[29]....
        /*0950*/ 	.word	0xffffffff


	//   ....[30]....
        /*0954*/ 	.word	0xffffffff


	//   ....[31]....
        /*0958*/ 	.word	0xffffffff


	//   ....[32]....
        /*095c*/ 	.word	0xffffffff


	//   ....[33]....
        /*0960*/ 	.word	0xffffffff


	//   ....[34]....
        /*0964*/ 	.word	0xffffffff


	//   ....[35]....
        /*0968*/ 	.word	0xffffffff


	//   ....[36]....
        /*096c*/ 	.word	0xffffffff


	//   ....[37]....
        /*0970*/ 	.word	0xffffffff


	//   ....[38]....
        /*0974*/ 	.word	0xffffffff


	//   ....[39]....
        /*0978*/ 	.word	0xffffffff


	//   ....[40]....
        /*097c*/ 	.word	0xffffffff


	//   ....[41]....
        /*0980*/ 	.word	0xffffffff


	//   ....[42]....
        /*0984*/ 	.word	0xffffffff


	//   ....[43]....
        /*0988*/ 	.word	0xffffffff


	//   ....[44]....
        /*098c*/ 	.word	0xffffffff


	//   ....[45]....
        /*0990*/ 	.word	0xffffffff


	//   ....[46]....
        /*0994*/ 	.word	0xffffffff


	//   ....[47]....
        /*0998*/ 	.word	0xffffffff


	//   ....[48]....
        /*099c*/ 	.word	0xffffffff


	//   ....[49]....
        /*09a0*/ 	.word	0xffffffff


	//   ....[50]....
        /*09a4*/ 	.word	0xffffffff


	//   ....[51]....
        /*09a8*/ 	.word	0xffffffff


	//   ....[52]....
        /*09ac*/ 	.word	0xffffffff


	//   ....[53]....
        /*09b0*/ 	.word	0xffffffff


	//   ....[54]....
        /*09b4*/ 	.word	0xffffffff


	//   ....[55]....
        /*09b8*/ 	.word	0xffffffff


	//   ....[56]....
        /*09bc*/ 	.word	0xffffffff


	//   ....[57]....
        /*09c0*/ 	.word	0xffffffff


	//   ....[58]....
        /*09c4*/ 	.word	0xffffffff


	//   ....[59]....
        /*09c8*/ 	.word	0xffffffff


	//   ....[60]....
        /*09cc*/ 	.word	0xffffffff


	//   ....[61]....
        /*09d0*/ 	.word	0xffffffff


	//   ....[62]....
        /*09d4*/ 	.word	0xffffffff


	//   ....[63]....
        /*09d8*/ 	.word	0xffffffff


	//   ....[64]....
        /*09dc*/ 	.word	0xffffffff


	//   ....[65]....
        /*09e0*/ 	.word	0xffffffff


	//   ....[66]....
        /*09e4*/ 	.word	0xffffffff


	//   ....[67]....
        /*09e8*/ 	.word	0xffffffff


	//   ....[68]....
        /*09ec*/ 	.word	0xffffffff


	//   ....[69]....
        /*09f0*/ 	.word	0xffffffff


	//   ....[70]....
        /*09f4*/ 	.word	0xffffffff


	//   ....[71]....
        /*09f8*/ 	.word	0xffffffff


	//   ....[72]....
        /*09fc*/ 	.word	0xffffffff


	//   ....[73]....
        /*0a00*/ 	.word	0xffffffff


	//   ....[74]....
        /*0a04*/ 	.word	0xffffffff


	//   ....[75]....
        /*0a08*/ 	.word	0xffffffff


	//   ....[76]....
        /*0a0c*/ 	.word	0xffffffff


	//   ....[77]....
        /*0a10*/ 	.word	0xffffffff


	//   ....[78]....
        /*0a14*/ 	.word	0xffffffff


	//   ....[79]....
        /*0a18*/ 	.word	0xffffffff


	//   ....[80]....
        /*0a1c*/ 	.word	0xffffffff


	//   ....[81]....
        /*0a20*/ 	.word	0xffffffff


	//   ....[82]....
        /*0a24*/ 	.word	0xffffffff


	//   ....[83]....
        /*0a28*/ 	.word	0xffffffff


	//   ....[84]....
        /*0a2c*/ 	.word	0xffffffff


	//   ....[85]....
        /*0a30*/ 	.word	0xffffffff


	//   ....[86]....
        /*0a34*/ 	.word	0xffffffff


	//   ....[87]....
        /*0a38*/ 	.word	0xffffffff


	//   ....[88]....
        /*0a3c*/ 	.word	0xffffffff


	//   ....[89]....
        /*0a40*/ 	.word	0xffffffff


	//   ....[90]....
        /*0a44*/ 	.word	0xffffffff


	//   ....[91]....
        /*0a48*/ 	.word	0xffffffff


	//   ....[92]....
        /*0a4c*/ 	.word	0xffffffff


	//   ....[93]....
        /*0a50*/ 	.word	0xffffffff


	//   ....[94]....
        /*0a54*/ 	.word	0xffffffff


	//   ....[95]....
        /*0a58*/ 	.word	0xffffffff


	//   ....[96]....
        /*0a5c*/ 	.word	0xffffffff


	//   ....[97]....
        /*0a60*/ 	.word	0xffffffff


	//   ....[98]....
        /*0a64*/ 	.word	0xffffffff


	//   ....[99]....
        /*0a68*/ 	.word	0xffffffff


	//   ....[100]....
        /*0a6c*/ 	.word	0xffffffff


	//   ....[101]....
        /*0a70*/ 	.word	0xffffffff


	//   ....[102]....
        /*0a74*/ 	.word	0xffffffff


	//   ....[103]....
        /*0a78*/ 	.word	0xffffffff


	//   ....[104]....
        /*0a7c*/ 	.word	0xffffffff


	//   ....[105]....
        /*0a80*/ 	.word	0xffffffff


	//   ....[106]....
        /*0a84*/ 	.word	0xffffffff


	//   ....[107]....
        /*0a88*/ 	.word	0xffffffff


	//   ....[108]....
        /*0a8c*/ 	.word	0xffffffff


	//   ....[109]....
        /*0a90*/ 	.word	0xffffffff


	//   ....[110]....
        /*0a94*/ 	.word	0xffffffff


	//   ....[111]....
        /*0a98*/ 	.word	0xffffffff


	//   ....[112]....
        /*0a9c*/ 	.word	0xffffffff


	//   ....[113]....
        /*0aa0*/ 	.word	0xffffffff


	//   ....[114]....
        /*0aa4*/ 	.word	0xffffffff


	//   ....[115]....
        /*0aa8*/ 	.word	0xffffffff


	//   ....[116]....
        /*0aac*/ 	.word	0xffffffff


	//   ....[117]....
        /*0ab0*/ 	.word	0xffffffff


	//   ....[118]....
        /*0ab4*/ 	.word	0xffffffff


	//   ....[119]....
        /*0ab8*/ 	.word	0xffffffff


	//   ....[120]....
        /*0abc*/ 	.word	0xffffffff


	//   ....[121]....
        /*0ac0*/ 	.word	0xffffffff


	//   ....[122]....
        /*0ac4*/ 	.word	0xffffffff


	//   ....[123]....
        /*0ac8*/ 	.word	0xffffffff


	//   ....[124]....
        /*0acc*/ 	.word	0xffffffff


	//   ....[125]....
        /*0ad0*/ 	.word	0xffffffff


	//   ....[126]....
        /*0ad4*/ 	.word	0xffffffff


	//   ....[127]....
        /*0ad8*/ 	.word	0xffffffff


	//   ....[128]....
        /*0adc*/ 	.word	0xffffffff


	//   ....[129]....
        /*0ae0*/ 	.word	0xffffffff


	//   ....[130]....
        /*0ae4*/ 	.word	0xffffffff


	//   ....[131]....
        /*0ae8*/ 	.word	0xffffffff


	//   ....[132]....
        /*0aec*/ 	.word	0xffffffff


	//   ....[133]....
        /*0af0*/ 	.word	0xffffffff


	//   ....[134]....
        /*0af4*/ 	.word	0xffffffff


	//   ....[135]....
        /*0af8*/ 	.word	0xffffffff


	//   ....[136]....
        /*0afc*/ 	.word	0xffffffff


	//   ....[137]....
        /*0b00*/ 	.word	0xffffffff


	//   ....[138]....
        /*0b04*/ 	.word	0xffffffff


	//   ....[139]....
        /*0b08*/ 	.word	0xffffffff


	//   ....[140]....
        /*0b0c*/ 	.word	0xffffffff


	//   ....[141]....
        /*0b10*/ 	.word	0xffffffff


	//   ....[142]....
        /*0b14*/ 	.word	0xffffffff


	//   ....[143]....
        /*0b18*/ 	.word	0xffffffff


	//   ....[144]....
        /*0b1c*/ 	.word	0xffffffff


	//   ....[145]....
        /*0b20*/ 	.word	0xffffffff


	//   ....[146]....
        /*0b24*/ 	.word	0xffffffff


	//   ....[147]....
        /*0b28*/ 	.word	0xffffffff


	//   ....[148]....
        /*0b2c*/ 	.word	0xffffffff


	//   ....[149]....
        /*0b30*/ 	.word	0xffffffff


	//   ....[150]....
        /*0b34*/ 	.word	0xffffffff


	//   ....[151]....
        /*0b38*/ 	.word	0xffffffff


	//   ....[152]....
        /*0b3c*/ 	.word	0xffffffff


	//   ....[153]....
        /*0b40*/ 	.word	0xffffffff


	//   ....[154]....
        /*0b44*/ 	.word	0xffffffff


	//   ....[155]....
        /*0b48*/ 	.word	0xffffffff


	//   ....[156]....
        /*0b4c*/ 	.word	0xffffffff


	//   ....[157]....
        /*0b50*/ 	.word	0xffffffff


	//   ....[158]....
        /*0b54*/ 	.word	0xffffffff


	//   ....[159]....
        /*0b58*/ 	.word	0xffffffff


	//   ....[160]....
        /*0b5c*/ 	.word	0xffffffff


	//   ....[161]....
        /*0b60*/ 	.word	0xffffffff


	//   ....[162]....
        /*0b64*/ 	.word	0xffffffff


	//   ....[163]....
        /*0b68*/ 	.word	0xffffffff


	//   ....[164]....
        /*0b6c*/ 	.word	0xffffffff


	//   ....[165]....
        /*0b70*/ 	.word	0xffffffff


	//   ....[166]....
        /*0b74*/ 	.word	0xffffffff


	//   ....[167]....
        /*0b78*/ 	.word	0xffffffff


	//   ....[168]....
        /*0b7c*/ 	.word	0xffffffff


	//   ....[169]....
        /*0b80*/ 	.word	0xffffffff


	//   ....[170]....
        /*0b84*/ 	.word	0xffffffff


	//   ....[171]....
        /*0b88*/ 	.word	0xffffffff


	//   ....[172]....
        /*0b8c*/ 	.word	0xffffffff


	//   ....[173]....
        /*0b90*/ 	.word	0xffffffff


	//   ....[174]....
        /*0b94*/ 	.word	0xffffffff


	//   ....[175]....
        /*0b98*/ 	.word	0xffffffff


	//   ....[176]....
        /*0b9c*/ 	.word	0xffffffff


	//   ....[177]....
        /*0ba0*/ 	.word	0xffffffff


	//   ....[178]....
        /*0ba4*/ 	.word	0xffffffff


	//   ....[179]....
        /*0ba8*/ 	.word	0xffffffff


	//   ....[180]....
        /*0bac*/ 	.word	0xffffffff


	//   ....[181]....
        /*0bb0*/ 	.word	0xffffffff


	//   ....[182]....
        /*0bb4*/ 	.word	0xffffffff


	//   ....[183]....
        /*0bb8*/ 	.word	0xffffffff


	//   ....[184]....
        /*0bbc*/ 	.word	0xffffffff


	//   ....[185]....
        /*0bc0*/ 	.word	0xffffffff


	//   ....[186]....
        /*0bc4*/ 	.word	0xffffffff


	//   ....[187]....
        /*0bc8*/ 	.word	0xffffffff


	//   ....[188]....
        /*0bcc*/ 	.word	0xffffffff


	//   ....[189]....
        /*0bd0*/ 	.word	0xffffffff


	//   ....[190]....
        /*0bd4*/ 	.word	0xffffffff


	//   ....[191]....
        /*0bd8*/ 	.word	0xffffffff


	//   ....[192]....
        /*0bdc*/ 	.word	0xffffffff


	//   ....[193]....
        /*0be0*/ 	.word	0xffffffff


	//   ....[194]....
        /*0be4*/ 	.word	0xffffffff


	//   ....[195]....
        /*0be8*/ 	.word	0xffffffff


	//   ....[196]....
        /*0bec*/ 	.word	0xffffffff


	//   ....[197]....
        /*0bf0*/ 	.word	0xffffffff


	//   ....[198]....
        /*0bf4*/ 	.word	0xffffffff


	//   ....[199]....
        /*0bf8*/ 	.word	0xffffffff


	//   ....[200]....
        /*0bfc*/ 	.word	0xffffffff


	//   ....[201]....
        /*0c00*/ 	.word	0xffffffff


	//   ....[202]....
        /*0c04*/ 	.word	0xffffffff


	//   ....[203]....
        /*0c08*/ 	.word	0xffffffff


	//   ....[204]....
        /*0c0c*/ 	.word	0xffffffff


	//   ....[205]....
        /*0c10*/ 	.word	0xffffffff


	//   ....[206]....
        /*0c14*/ 	.word	0xffffffff


	//   ....[207]....
        /*0c18*/ 	.word	0xffffffff


	//   ....[208]....
        /*0c1c*/ 	.word	0xffffffff


	//   ....[209]....
        /*0c20*/ 	.word	0xffffffff


	//   ....[210]....
        /*0c24*/ 	.word	0xffffffff


	//   ....[211]....
        /*0c28*/ 	.word	0xffffffff


	//   ....[212]....
        /*0c2c*/ 	.word	0xffffffff


	//   ....[213]....
        /*0c30*/ 	.word	0xffffffff


	//   ....[214]....
        /*0c34*/ 	.word	0xffffffff


	//   ....[215]....
        /*0c38*/ 	.word	0xffffffff


	//   ....[216]....
        /*0c3c*/ 	.word	0xffffffff


	//   ....[217]....
        /*0c40*/ 	.word	0xffffffff


	//   ....[218]....
        /*0c44*/ 	.word	0xffffffff


	//   ....[219]....
        /*0c48*/ 	.word	0xffffffff


	//   ....[220]....
        /*0c4c*/ 	.word	0xffffffff


	//   ....[221]....
        /*0c50*/ 	.word	0xffffffff


	//   ....[222]....
        /*0c54*/ 	.word	0xffffffff


	//   ....[223]....
        /*0c58*/ 	.word	0xffffffff


	//   ....[224]....
        /*0c5c*/ 	.word	0xffffffff


	//   ....[225]....
        /*0c60*/ 	.word	0xffffffff


	//   ....[226]....
        /*0c64*/ 	.word	0xffffffff


	//   ....[227]....
        /*0c68*/ 	.word	0xffffffff


	//   ....[228]....
        /*0c6c*/ 	.word	0xffffffff


	//   ....[229]....
        /*0c70*/ 	.word	0xffffffff


	//   ....[230]....
        /*0c74*/ 	.word	0xffffffff


	//   ....[231]....
        /*0c78*/ 	.word	0xffffffff


	//   ....[232]....
        /*0c7c*/ 	.word	0xffffffff


	//   ....[233]....
        /*0c80*/ 	.word	0xffffffff


	//   ....[234]....
        /*0c84*/ 	.word	0xffffffff


	//   ....[235]....
        /*0c88*/ 	.word	0xffffffff


	//   ....[236]....
        /*0c8c*/ 	.word	0xffffffff


	//   ....[237]....
        /*0c90*/ 	.word	0xffffffff


	//   ....[238]....
        /*0c94*/ 	.word	0xffffffff


	//   ....[239]....
        /*0c98*/ 	.word	0xffffffff


	//   ....[240]....
        /*0c9c*/ 	.word	0xffffffff


	//   ....[241]....
        /*0ca0*/ 	.word	0xffffffff


	//   ....[242]....
        /*0ca4*/ 	.word	0xffffffff


	//   ....[243]....
        /*0ca8*/ 	.word	0xffffffff


	//   ....[244]....
        /*0cac*/ 	.word	0xffffffff


	//   ....[245]....
        /*0cb0*/ 	.word	0xffffffff


	//   ....[246]....
        /*0cb4*/ 	.word	0xffffffff


	//   ....[247]....
        /*0cb8*/ 	.word	0xffffffff


	//   ....[248]....
        /*0cbc*/ 	.word	0xffffffff


	//   ....[249]....
        /*0cc0*/ 	.word	0xffffffff


	//   ....[250]....
        /*0cc4*/ 	.word	0xffffffff


	//   ....[251]....
        /*0cc8*/ 	.word	0xffffffff


	//   ....[252]....
        /*0ccc*/ 	.word	0xffffffff


	//   ....[253]....
        /*0cd0*/ 	.word	0xffffffff


	//   ....[254]....
        /*0cd4*/ 	.word	0xffffffff


	//   ....[255]....
        /*0cd8*/ 	.word	0xffffffff


	//   ....[0]....
        /*0cdc*/ 	.word	0xffffffff


	//   ....[1]....
        /*0ce0*/ 	.word	0xffffffff


	//   ....[2]....
        /*0ce4*/ 	.word	0xffffffff


	//   ....[3]....
        /*0ce8*/ 	.word	0xffffffff


	//   ....[4]....
        /*0cec*/ 	.word	0xffffffff


	//   ....[5]....
        /*0cf0*/ 	.word	0xffffffff


	//   ....[6]....
        /*0cf4*/ 	.word	0xffffffff


	//   ....[7]....
        /*0cf8*/ 	.word	0xffffffff


	//   ....[8]....
        /*0cfc*/ 	.word	0xffffffff


	//   ....[9]....
        /*0d00*/ 	.word	0xffffffff


	//   ....[10]....
        /*0d04*/ 	.word	0xffffffff


	//   ....[11]....
        /*0d08*/ 	.word	0xffffffff


	//   ....[12]....
        /*0d0c*/ 	.word	0xffffffff


	//   ....[13]....
        /*0d10*/ 	.word	0xffffffff


	//   ....[14]....
        /*0d14*/ 	.word	0xffffffff


	//   ....[15]....
        /*0d18*/ 	.word	0xffffffff


	//   ....[16]....
        /*0d1c*/ 	.word	0xffffffff


	//   ....[17]....
        /*0d20*/ 	.word	0xffffffff


	//   ....[18]....
        /*0d24*/ 	.word	0xffffffff


	//   ....[19]....
        /*0d28*/ 	.word	0xffffffff


	//   ....[20]....
        /*0d2c*/ 	.word	0xffffffff


	//   ....[21]....
        /*0d30*/ 	.word	0xffffffff


	//   ....[22]....
        /*0d34*/ 	.word	0xffffffff


	//   ....[23]....
        /*0d38*/ 	.word	0xffffffff


	//   ....[24]....
        /*0d3c*/ 	.word	0xffffffff


	//   ....[25]....
        /*0d40*/ 	.word	0xffffffff


	//   ....[26]....
        /*0d44*/ 	.word	0xffffffff


	//   ....[27]....
        /*0d48*/ 	.word	0xffffffff


	//   ....[28]....
        /*0d4c*/ 	.word	0xffffffff


	//   ....[29]....
        /*0d50*/ 	.word	0xffffffff


	//   ....[30]....
        /*0d54*/ 	.word	0xffffffff


	//   ....[31]....
        /*0d58*/ 	.word	0xffffffff


	//   ....[32]....
        /*0d5c*/ 	.word	0xffffffff


	//   ....[33]....
        /*0d60*/ 	.word	0xffffffff


	//   ....[34]....
        /*0d64*/ 	.word	0xffffffff


	//   ....[35]....
        /*0d68*/ 	.word	0xffffffff


	//   ....[36]....
        /*0d6c*/ 	.word	0xffffffff


	//   ....[37]....
        /*0d70*/ 	.word	0xffffffff


	//   ....[38]....
        /*0d74*/ 	.word	0xffffffff


	//   ....[39]....
        /*0d78*/ 	.word	0xffffffff


	//   ....[40]....
        /*0d7c*/ 	.word	0xffffffff


	//   ....[41]....
        /*0d80*/ 	.word	0xffffffff


	//   ....[42]....
        /*0d84*/ 	.word	0xffffffff


	//   ....[43]....
        /*0d88*/ 	.word	0xffffffff


	//   ....[44]....
        /*0d8c*/ 	.word	0xffffffff


	//   ....[45]....
        /*0d90*/ 	.word	0xffffffff


	//   ....[46]....
        /*0d94*/ 	.word	0xffffffff


	//   ....[47]....
        /*0d98*/ 	.word	0xffffffff


	//   ....[48]....
        /*0d9c*/ 	.word	0xffffffff


	//   ....[49]....
        /*0da0*/ 	.word	0xffffffff


	//   ....[50]....
        /*0da4*/ 	.word	0xffffffff


	//   ....[51]....
        /*0da8*/ 	.word	0xffffffff


	//   ....[52]....
        /*0dac*/ 	.word	0xffffffff


	//   ....[53]....
        /*0db0*/ 	.word	0xffffffff


	//   ....[54]....
        /*0db4*/ 	.word	0xffffffff


	//   ....[55]....
        /*0db8*/ 	.word	0xffffffff


	//   ....[56]....
        /*0dbc*/ 	.word	0xffffffff


	//   ....[57]....
        /*0dc0*/ 	.word	0xffffffff


	//   ....[58]....
        /*0dc4*/ 	.word	0xffffffff


	//   ....[59]....
        /*0dc8*/ 	.word	0xffffffff


	//   ....[60]....
        /*0dcc*/ 	.word	0xffffffff


	//   ....[61]....
        /*0dd0*/ 	.word	0xffffffff


	//   ....[62]....
        /*0dd4*/ 	.word	0xffffffff


	//   ....[63]....
        /*0dd8*/ 	.word	0xffffffff


	//   ....[64]....
        /*0ddc*/ 	.word	0xffffffff


	//   ....[65]....
        /*0de0*/ 	.word	0xffffffff


	//   ....[66]....
        /*0de4*/ 	.word	0xffffffff


	//   ....[67]....
        /*0de8*/ 	.word	0xffffffff


	//   ....[68]....
        /*0dec*/ 	.word	0xffffffff


	//   ....[69]....
        /*0df0*/ 	.word	0xffffffff


	//   ....[70]....
        /*0df4*/ 	.word	0xffffffff


	//   ....[71]....
        /*0df8*/ 	.word	0xffffffff


	//   ....[72]....
        /*0dfc*/ 	.word	0xffffffff


	//   ....[73]....
        /*0e00*/ 	.word	0xffffffff


	//   ....[74]....
        /*0e04*/ 	.word	0xffffffff


	//   ....[75]....
        /*0e08*/ 	.word	0xffffffff


	//   ....[76]....
        /*0e0c*/ 	.word	0xffffffff


	//   ....[77]....
        /*0e10*/ 	.word	0xffffffff


	//   ....[78]....
        /*0e14*/ 	.word	0xffffffff


	//   ....[79]....
        /*0e18*/ 	.word	0xffffffff


	//   ....[80]....
        /*0e1c*/ 	.word	0xffffffff


	//   ....[81]....
        /*0e20*/ 	.word	0xffffffff


	//   ....[82]....
        /*0e24*/ 	.word	0xffffffff


	//   ....[83]....
        /*0e28*/ 	.word	0xffffffff


	//   ....[84]....
        /*0e2c*/ 	.word	0xffffffff


	//   ....[85]....
        /*0e30*/ 	.word	0xffffffff


	//   ....[86]....
        /*0e34*/ 	.word	0xffffffff


	//   ....[87]....
        /*0e38*/ 	.word	0xffffffff


	//   ....[88]....
        /*0e3c*/ 	.word	0xffffffff


	//   ....[89]....
        /*0e40*/ 	.word	0xffffffff


	//   ....[90]....
        /*0e44*/ 	.word	0xffffffff


	//   ....[91]....
        /*0e48*/ 	.word	0xffffffff


	//   ....[92]....
        /*0e4c*/ 	.word	0xffffffff


	//   ....[93]....
        /*0e50*/ 	.word	0xffffffff


	//   ....[94]....
        /*0e54*/ 	.word	0xffffffff


	//   ....[95]....
        /*0e58*/ 	.word	0xffffffff


	//   ....[96]....
        /*0e5c*/ 	.word	0xffffffff


	//   ....[97]....
        /*0e60*/ 	.word	0xffffffff


	//   ....[98]....
        /*0e64*/ 	.word	0xffffffff


	//   ....[99]....
        /*0e68*/ 	.word	0xffffffff


	//   ....[100]....
        /*0e6c*/ 	.word	0xffffffff


	//   ....[101]....
        /*0e70*/ 	.word	0xffffffff


	//   ....[102]....
        /*0e74*/ 	.word	0xffffffff


	//   ....[103]....
        /*0e78*/ 	.word	0xffffffff


	//   ....[104]....
        /*0e7c*/ 	.word	0xffffffff


	//   ....[105]....
        /*0e80*/ 	.word	0xffffffff


	//   ....[106]....
        /*0e84*/ 	.word	0xffffffff


	//   ....[107]....
        /*0e88*/ 	.word	0xffffffff


	//   ....[108]....
        /*0e8c*/ 	.word	0xffffffff


	//   ....[109]....
        /*0e90*/ 	.word	0xffffffff


	//   ....[110]....
        /*0e94*/ 	.word	0xffffffff


	//   ....[111]....
        /*0e98*/ 	.word	0xffffffff


	//   ....[112]....
        /*0e9c*/ 	.word	0xffffffff


	//   ....[113]....
        /*0ea0*/ 	.word	0xffffffff


	//   ....[114]....
        /*0ea4*/ 	.word	0xffffffff


	//   ....[115]....
        /*0ea8*/ 	.word	0xffffffff


	//   ....[116]....
        /*0eac*/ 	.word	0xffffffff


	//   ....[117]....
        /*0eb0*/ 	.word	0xffffffff


	//   ....[118]....
        /*0eb4*/ 	.word	0xffffffff


	//   ....[119]....
        /*0eb8*/ 	.word	0xffffffff


	//   ....[120]....
        /*0ebc*/ 	.word	0xffffffff


	//   ....[121]....
        /*0ec0*/ 	.word	0xffffffff


	//   ....[122]....
        /*0ec4*/ 	.word	0xffffffff


	//   ....[123]....
        /*0ec8*/ 	.word	0xffffffff


	//   ....[124]....
        /*0ecc*/ 	.word	0xffffffff


	//   ....[125]....
        /*0ed0*/ 	.word	0xffffffff


	//   ....[126]....
        /*0ed4*/ 	.word	0xffffffff


	//   ....[127]....
        /*0ed8*/ 	.word	0xffffffff


	//   ....[128]....
        /*0edc*/ 	.word	0xffffffff


	//   ....[129]....
        /*0ee0*/ 	.word	0xffffffff


	//   ....[130]....
        /*0ee4*/ 	.word	0xffffffff


	//   ....[131]....
        /*0ee8*/ 	.word	0xffffffff


	//   ....[132]....
        /*0eec*/ 	.word	0xffffffff


	//   ....[133]....
        /*0ef0*/ 	.word	0xffffffff


	//   ....[134]....
        /*0ef4*/ 	.word	0xffffffff


	//   ....[135]....
        /*0ef8*/ 	.word	0xffffffff


	//   ....[136]....
        /*0efc*/ 	.word	0xffffffff


	//   ....[137]....
        /*0f00*/ 	.word	0xffffffff


	//   ....[138]....
        /*0f04*/ 	.word	0xffffffff


	//   ....[139]....
        /*0f08*/ 	.word	0xffffffff


	//   ....[140]....
        /*0f0c*/ 	.word	0xffffffff


	//   ....[141]....
        /*0f10*/ 	.word	0xffffffff


	//   ....[142]....
        /*0f14*/ 	.word	0xffffffff


	//   ....[143]....
        /*0f18*/ 	.word	0xffffffff


	//   ....[144]....
        /*0f1c*/ 	.word	0xffffffff


	//   ....[145]....
        /*0f20*/ 	.word	0xffffffff


	//   ....[146]....
        /*0f24*/ 	.word	0xffffffff


	//   ....[147]....
        /*0f28*/ 	.word	0xffffffff


	//   ....[148]....
        /*0f2c*/ 	.word	0xffffffff


	//   ....[149]....
        /*0f30*/ 	.word	0xffffffff


	//   ....[150]....
        /*0f34*/ 	.word	0xffffffff


	//   ....[151]....
        /*0f38*/ 	.word	0xffffffff


	//   ....[152]....
        /*0f3c*/ 	.word	0xffffffff


	//   ....[153]....
        /*0f40*/ 	.word	0xffffffff


	//   ....[154]....
        /*0f44*/ 	.word	0xffffffff


	//   ....[155]....
        /*0f48*/ 	.word	0xffffffff


	//   ....[156]....
        /*0f4c*/ 	.word	0xffffffff


	//   ....[157]....
        /*0f50*/ 	.word	0xffffffff


	//   ....[158]....
        /*0f54*/ 	.word	0xffffffff


	//   ....[159]....
        /*0f58*/ 	.word	0xffffffff


	//   ....[160]....
        /*0f5c*/ 	.word	0xffffffff


	//   ....[161]....
        /*0f60*/ 	.word	0xffffffff


	//   ....[162]....
        /*0f64*/ 	.word	0xffffffff


	//   ....[163]....
        /*0f68*/ 	.word	0xffffffff


	//   ....[164]....
        /*0f6c*/ 	.word	0xffffffff


	//   ....[165]....
        /*0f70*/ 	.word	0xffffffff


	//   ....[166]....
        /*0f74*/ 	.word	0xffffffff


	//   ....[167]....
        /*0f78*/ 	.word	0xffffffff


	//   ....[168]....
        /*0f7c*/ 	.word	0xffffffff


	//   ....[169]....
        /*0f80*/ 	.word	0xffffffff


	//   ....[170]....
        /*0f84*/ 	.word	0xffffffff


	//   ....[171]....
        /*0f88*/ 	.word	0xffffffff


	//   ....[172]....
        /*0f8c*/ 	.word	0xffffffff


	//   ....[173]....
        /*0f90*/ 	.word	0xffffffff


	//   ....[174]....
        /*0f94*/ 	.word	0xffffffff


	//   ....[175]....
        /*0f98*/ 	.word	0xffffffff


	//   ....[176]....
        /*0f9c*/ 	.word	0xffffffff


	//   ....[177]....
        /*0fa0*/ 	.word	0xffffffff


	//   ....[178]....
        /*0fa4*/ 	.word	0xffffffff


	//   ....[179]....
        /*0fa8*/ 	.word	0xffffffff


	//   ....[180]....
        /*0fac*/ 	.word	0xffffffff


	//   ....[181]....
        /*0fb0*/ 	.word	0xffffffff


	//----- nvinfo : EIATTR_COOP_GROUP_INSTR_OFFSETS
	.align		4
.L_204:
        /*0fb4*/ 	.byte	0x04, 0x28
        /*0fb6*/ 	.short	(.L_206 - .L_205)


	//   ....[0]....
.L_205:
        /*0fb8*/ 	.word	0x00000050


	//   ....[1]....
        /*0fbc*/ 	.word	0x00000200


	//   ....[2]....
        /*0fc0*/ 	.word	0x00000230


	//   ....[3]....
        /*0fc4*/ 	.word	0x00000260


	//   ....[4]....
        /*0fc8*/ 	.word	0x00000290


	//   ....[5]....
        /*0fcc*/ 	.word	0x000002c0


	//   ....[6]....
        /*0fd0*/ 	.word	0x000002f0


	//   ....[7]....
        /*0fd4*/ 	.word	0x00000450


	//   ....[8]....
        /*0fd8*/ 	.word	0x00000490


	//   ....[9]....
        /*0fdc*/ 	.word	0x000004c0


	//   ....[10]....
        /*0fe0*/ 	.word	0x000004f0


	//   ....[11]....
        /*0fe4*/ 	.word	0x00000520


	//   ....[12]....
        /*0fe8*/ 	.word	0x00000550


	//   ....[13]....
        /*0fec*/ 	.word	0x000005e0


	//   ....[14]....
        /*0ff0*/ 	.word	0x00000630


	//   ....[15]....
        /*0ff4*/ 	.word	0x00000650


	//   ....[16]....
        /*0ff8*/ 	.word	0x000006b0


	//   ....[17]....
        /*0ffc*/ 	.word	0x00002a40


	//   ....[18]....
        /*1000*/ 	.word	0x00002a60


	//   ....[19]....
        /*1004*/ 	.word	0x00002ba0


	//   ....[20]....
        /*1008*/ 	.word	0x00002bb0


	//   ....[21]....
        /*100c*/ 	.word	0x00002c90


	//   ....[22]....
        /*1010*/ 	.word	0x00002cb0


	//   ....[23]....
        /*1014*/ 	.word	0x00002d90


	//   ....[24]....
        /*1018*/ 	.word	0x00002da0


	//   ....[25]....
        /*101c*/ 	.word	0x00002e80


	//   ....[26]....
        /*1020*/ 	.word	0x00002ea0


	//   ....[27]....
        /*1024*/ 	.word	0x00002f80


	//   ....[28]....
        /*1028*/ 	.word	0x00002f90


	//   ....[29]....
        /*102c*/ 	.word	0x00003070


	//   ....[30]....
        /*1030*/ 	.word	0x00003090


	//   ....[31]....
        /*1034*/ 	.word	0x00003170


	//   ....[32]....
        /*1038*/ 	.word	0x00003180


	//   ....[33]....
        /*103c*/ 	.word	0x000035e0


	//   ....[34]....
        /*1040*/ 	.word	0x000035f0


	//   ....[35]....
        /*1044*/ 	.word	0x00003610


	//   ....[36]....
        /*1048*/ 	.word	0x00003620


	//   ....[37]....
        /*104c*/ 	.word	0x00003630


	//   ....[38]....
        /*1050*/ 	.word	0x00003640


	//   ....[39]....
        /*1054*/ 	.word	0x00003680


	//   ....[40]....
        /*1058*/ 	.word	0x000036a0


	//   ....[41]....
        /*105c*/ 	.word	0x000036d0


	//   ....[42]....
        /*1060*/ 	.word	0x00003720


	//   ....[43]....
        /*1064*/ 	.word	0x000038b0


	//   ....[44]....
        /*1068*/ 	.word	0x000038c0


	//   ....[45]....
        /*106c*/ 	.word	0x000038d0


	//   ....[46]....
        /*1070*/ 	.word	0x000038e0


	//   ....[47]....
        /*1074*/ 	.word	0x000038f0


	//   ....[48]....
        /*1078*/ 	.word	0x00003900


	//   ....[49]....
        /*107c*/ 	.word	0x00003920


	//   ....[50]....
        /*1080*/ 	.word	0x00003930


	//   ....[51]....
        /*1084*/ 	.word	0x00003940


	//   ....[52]....
        /*1088*/ 	.word	0x00003990


	//   ....[53]....
        /*108c*/ 	.word	0x00004e20


	//   ....[54]....
        /*1090*/ 	.word	0x00004e40


	//   ....[55]....
        /*1094*/ 	.word	0x00004e50


	//   ....[56]....
        /*1098*/ 	.word	0x00004e60


	//   ....[57]....
        /*109c*/ 	.word	0x00004e70


	//   ....[58]....
        /*10a0*/ 	.word	0x00004e80


	//   ....[59]....
        /*10a4*/ 	.word	0x00004e90


	//   ....[60]....
        /*10a8*/ 	.word	0x00004ea0


	//   ....[61]....
        /*10ac*/ 	.word	0x00004ed0


	//   ....[62]....
        /*10b0*/ 	.word	0x00004f00


	//   ....[63]....
        /*10b4*/ 	.word	0x00005130


	//   ....[64]....
        /*10b8*/ 	.word	0x000059d0


	//   ....[65]....
        /*10bc*/ 	.word	0x00006040


	//   ....[66]....
        /*10c0*/ 	.word	0x000066b0


	//   ....[67]....
        /*10c4*/ 	.word	0x000071e0


	//   ....[68]....
        /*10c8*/ 	.word	0x00007210


	//   ....[69]....
        /*10cc*/ 	.word	0x00007220


	//   ....[70]....
        /*10d0*/ 	.word	0x00007230


	//   ....[71]....
        /*10d4*/ 	.word	0x00007240


	//   ....[72]....
        /*10d8*/ 	.word	0x00007270


	//   ....[73]....
        /*10dc*/ 	.word	0x00007290


	//   ....[74]....
        /*10e0*/ 	.word	0x000072b0


	//   ....[75]....
        /*10e4*/ 	.word	0x000090b0


	//   ....[76]....
        /*10e8*/ 	.word	0x000090d0


	//   ....[77]....
        /*10ec*/ 	.word	0x000090e0


	//   ....[78]....
        /*10f0*/ 	.word	0x000090f0


	//   ....[79]....
        /*10f4*/ 	.word	0x00009100


	//   ....[80]....
        /*10f8*/ 	.word	0x00009110


	//   ....[81]....
        /*10fc*/ 	.word	0x00009120


	//   ....[82]....
        /*1100*/ 	.word	0x00009130


	//   ....[83]....
        /*1104*/ 	.word	0x00009140


	//   ....[84]....
        /*1108*/ 	.word	0x00009150


	//   ....[85]....
        /*110c*/ 	.word	0x0000a560


	//   ....[86]....
        /*1110*/ 	.word	0x0000a580


	//   ....[87]....
        /*1114*/ 	.word	0x0000a590


	//   ....[88]....
        /*1118*/ 	.word	0x0000a5a0


	//   ....[89]....
        /*111c*/ 	.word	0x0000a5b0


	//   ....[90]....
        /*1120*/ 	.word	0x0000a5c0


	//   ....[91]....
        /*1124*/ 	.word	0x0000a5d0


	//   ....[92]....
        /*1128*/ 	.word	0x0000a5e0


	//   ....[93]....
        /*112c*/ 	.word	0x0000a5f0


	//   ....[94]....
        /*1130*/ 	.word	0x0000a600


	//   ....[95]....
        /*1134*/ 	.word	0x0000a830


	//   ....[96]....
        /*1138*/ 	.word	0x0000b0f0


	//   ....[97]....
        /*113c*/ 	.word	0x0000b770


	//   ....[98]....
        /*1140*/ 	.word	0x0000bdf0


	//   ....[99]....
        /*1144*/ 	.word	0x0000c970


	//   ....[100]....
        /*1148*/ 	.word	0x0000c9a0


	//   ....[101]....
        /*114c*/ 	.word	0x0000c9b0


	//   ....[102]....
        /*1150*/ 	.word	0x0000c9c0


	//   ....[103]....
        /*1154*/ 	.word	0x0000ca00


	//   ....[104]....
        /*1158*/ 	.word	0x0000ca10


	//   ....[105]....
        /*115c*/ 	.word	0x0000ca20


	//   ....[106]....
        /*1160*/ 	.word	0x0000ca30


	//   ....[107]....
        /*1164*/ 	.word	0x0000ee20


	//   ....[108]....
        /*1168*/ 	.word	0x0000ee40


	//   ....[109]....
        /*116c*/ 	.word	0x0000ee50


	//   ....[110]....
        /*1170*/ 	.word	0x0000ee60


	//   ....[111]....
        /*1174*/ 	.word	0x0000ee70


	//   ....[112]....
        /*1178*/ 	.word	0x0000ee80


	//   ....[113]....
        /*117c*/ 	.word	0x0000ee90


	//   ....[114]....
        /*1180*/ 	.word	0x0000eea0


	//   ....[115]....
        /*1184*/ 	.word	0x0000eeb0


	//   ....[116]....
        /*1188*/ 	.word	0x0000eec0


	//   ....[117]....
        /*118c*/ 	.word	0x000102d0


	//   ....[118]....
        /*1190*/ 	.word	0x000102f0


	//   ....[119]....
        /*1194*/ 	.word	0x00010300


	//   ....[120]....
        /*1198*/ 	.word	0x00010310


	//   ....[121]....
        /*119c*/ 	.word	0x00010320


	//   ....[122]....
        /*11a0*/ 	.word	0x00010330


	//   ....[123]....
        /*11a4*/ 	.word	0x00010340


	//   ....[124]....
        /*11a8*/ 	.word	0x00010350


	//   ....[125]....
        /*11ac*/ 	.word	0x00010360


	//   ....[126]....
        /*11b0*/ 	.word	0x00010370


	//   ....[127]....
        /*11b4*/ 	.word	0x000109d0


	//   ....[128]....
        /*11b8*/ 	.word	0x00010a00


	//   ....[129]....
        /*11bc*/ 	.word	0x00010a10


	//   ....[130]....
        /*11c0*/ 	.word	0x00010a20


	//   ....[131]....
        /*11c4*/ 	.word	0x00010a60


	//   ....[132]....
        /*11c8*/ 	.word	0x00010a70


	//   ....[133]....
        /*11cc*/ 	.word	0x00010a80


	//   ....[134]....
        /*11d0*/ 	.word	0x00010a90


	//   ....[135]....
        /*11d4*/ 	.word	0x00012b60


	//   ....[136]....
        /*11d8*/ 	.word	0x00012b80


	//   ....[137]....
        /*11dc*/ 	.word	0x00012bb0


	//   ....[138]....
        /*11e0*/ 	.word	0x00012bd0


	//   ....[139]....
        /*11e4*/ 	.word	0x00012bf0


	//   ....[140]....
        /*11e8*/ 	.word	0x00012c10


	//   ....[141]....
        /*11ec*/ 	.word	0x00012c30


	//   ....[142]....
        /*11f0*/ 	.word	0x00012c50


	//   ....[143]....
        /*11f4*/ 	.word	0x00012c70


	//   ....[144]....
        /*11f8*/ 	.word	0x00012c90


	//   ....[145]....
        /*11fc*/ 	.word	0x00013fb0


	//   ....[146]....
        /*1200*/ 	.word	0x00013fd0


	//   ....[147]....
        /*1204*/ 	.word	0x00013fe0


	//   ....[148]....
        /*1208*/ 	.word	0x00013ff0


	//   ....[149]....
        /*120c*/ 	.word	0x00014000


	//   ....[150]....
        /*1210*/ 	.word	0x00014010


	//   ....[151]....
        /*1214*/ 	.word	0x00014020


	//   ....[152]....
        /*1218*/ 	.word	0x00014030


	//   ....[153]....
        /*121c*/ 	.word	0x00014040


	//   ....[154]....
        /*1220*/ 	.word	0x00014050


	//   ....[155]....
        /*1224*/ 	.word	0x000142a0


	//   ....[156]....
        /*1228*/ 	.word	0x00014b50


	//   ....[157]....
        /*122c*/ 	.word	0x000151d0


	//   ....[158]....
        /*1230*/ 	.word	0x00015850


	//   ....[159]....
        /*1234*/ 	.word	0x000163d0


	//   ....[160]....
        /*1238*/ 	.word	0x00016400


	//   ....[161]....
        /*123c*/ 	.word	0x00016410


	//   ....[162]....
        /*1240*/ 	.word	0x00016420


	//   ....[163]....
        /*1244*/ 	.word	0x00016460


	//   ....[164]....
        /*1248*/ 	.word	0x00016470


	//   ....[165]....
        /*124c*/ 	.word	0x00016480


	//   ....[166]....
        /*1250*/ 	.word	0x00016490


	//   ....[167]....
        /*1254*/ 	.word	0x000183a0


	//   ....[168]....
        /*1258*/ 	.word	0x00018410


	//   ....[169]....
        /*125c*/ 	.word	0x00018420


	//   ....[170]....
        /*1260*/ 	.word	0x00018430


	//   ....[171]....
        /*1264*/ 	.word	0x00018460


	//   ....[172]....
        /*1268*/ 	.word	0x00018480


	//   ....[173]....
        /*126c*/ 	.word	0x00018490


	//   ....[174]....
        /*1270*/ 	.word	0x000184a0


	//   ....[175]....
        /*1274*/ 	.word	0x000196a0


	//   ....[176]....
        /*1278*/ 	.word	0x000196c0


	//   ....[177]....
        /*127c*/ 	.word	0x000196d0


	//   ....[178]....
        /*1280*/ 	.word	0x000196e0


	//   ....[179]....
        /*1284*/ 	.word	0x000196f0


	//   ....[180]....
        /*1288*/ 	.word	0x00019700


	//   ....[181]....
        /*128c*/ 	.word	0x00019720


	//   ....[182]....
        /*1290*/ 	.word	0x00019730


	//   ....[183]....
        /*1294*/ 	.word	0x00019b00


	//   ....[184]....
        /*1298*/ 	.word	0x00019b20


	//   ....[185]....
        /*129c*/ 	.word	0x00019bf0


	//   ....[186]....
        /*12a0*/ 	.word	0x00019c00


	//   ....[187]....
        /*12a4*/ 	.word	0x00019c80


	//   ....[188]....
        /*12a8*/ 	.word	0x00019ca0


	//   ....[189]....
        /*12ac*/ 	.word	0x00019d20


	//   ....[190]....
        /*12b0*/ 	.word	0x00019d30


	//   ....[191]....
        /*12b4*/ 	.word	0x00019db0


	//   ....[192]....
        /*12b8*/ 	.word	0x00019dd0


	//   ....[193]....
        /*12bc*/ 	.word	0x00019e50


	//   ....[194]....
        /*12c0*/ 	.word	0x00019e60


	//   ....[195]....
        /*12c4*/ 	.word	0x00019ee0


	//   ....[196]....
        /*12c8*/ 	.word	0x00019f00


	//   ....[197]....
        /*12cc*/ 	.word	0x00019f80


	//   ....[198]....
        /*12d0*/ 	.word	0x00019f90


	//   ....[199]....
        /*12d4*/ 	.word	0x0001a220


	//   ....[200]....
        /*12d8*/ 	.word	0x0001a240


	//   ....[201]....
        /*12dc*/ 	.word	0x0001a590


	//   ....[202]....
        /*12e0*/ 	.word	0x0001a5a0


	//   ....[203]....
        /*12e4*/ 	.word	0x0001a8f0


	//   ....[204]....
        /*12e8*/ 	.word	0x0001a910


	//   ....[205]....
        /*12ec*/ 	.word	0x0001ac70


	//   ....[206]....
        /*12f0*/ 	.word	0x0001ac80


	//   ....[207]....
        /*12f4*/ 	.word	0x0001b730


	//   ....[208]....
        /*12f8*/ 	.word	0x0001b750


	//   ....[209]....
        /*12fc*/ 	.word	0x0001b830


	//   ....[210]....
        /*1300*/ 	.word	0x0001b840


	//   ....[211]....
        /*1304*/ 	.word	0x0001b8c0


	//   ....[212]....
        /*1308*/ 	.word	0x0001b8e0


	//   ....[213]....
        /*130c*/ 	.word	0x0001b960


	//   ....[214]....
        /*1310*/ 	.word	0x0001b970


	//   ....[215]....
        /*1314*/ 	.word	0x0001b9f0


	//   ....[216]....
        /*1318*/ 	.word	0x0001ba10


	//   ....[217]....
        /*131c*/ 	.word	0x0001ba90


	//   ....[218]....
        /*1320*/ 	.word	0x0001baa0


	//   ....[219]....
        /*1324*/ 	.word	0x0001bb20


	//   ....[220]....
        /*1328*/ 	.word	0x0001bb40


	//   ....[221]....
        /*132c*/ 	.word	0x0001bbc0


	//   ....[222]....
        /*1330*/ 	.word	0x0001bbd0


	//   ....[223]....
        /*1334*/ 	.word	0x0001bd30


	//   ....[224]....
        /*1338*/ 	.word	0x0001bd50


	//   ....[225]....
        /*133c*/ 	.word	0x0001be80


	//   ....[226]....
        /*1340*/ 	.word	0x0001bec0


	//   ....[227]....
        /*1344*/ 	.word	0x0001bef0


	//   ....[228]....
        /*1348*/ 	.word	0x0001bf20


	//   ....[229]....
        /*134c*/ 	.word	0x0001bf50


	//   ....[230]....
        /*1350*/ 	.word	0x0001bf80


	//   ....[231]....
        /*1354*/ 	.word	0x0001c0e0


	//   ....[232]....
        /*1358*/ 	.word	0x0001c120


	//   ....[233]....
        /*135c*/ 	.word	0x0001c150


	//   ....[234]....
        /*1360*/ 	.word	0x0001c180


	//   ....[235]....
        /*1364*/ 	.word	0x0001c1b0


	//   ....[236]....
        /*1368*/ 	.word	0x0001c1e0


	//   ....[237]....
        /*136c*/ 	.word	0x0001c270


	//   ....[238]....
        /*1370*/ 	.word	0x0001c2d0


	//   ....[239]....
        /*1374*/ 	.word	0x0001c2e0


	//   ....[240]....
        /*1378*/ 	.word	0x0001c340


	//   ....[241]....
        /*137c*/ 	.word	0x0001cda0


	//   ....[242]....
        /*1380*/ 	.word	0x0001ce00


	//   ....[243]....
        /*1384*/ 	.word	0x0001ce50


	//   ....[244]....
        /*1388*/ 	.word	0x0001cea0


	//   ....[245]....
        /*138c*/ 	.word	0x0001cef0


	//   ....[246]....
        /*1390*/ 	.word	0x0001cf60


	//   ....[247]....
        /*1394*/ 	.word	0x0001cfb0


	//   ....[248]....
        /*1398*/ 	.word	0x0001d020


	//   ....[249]....
        /*139c*/ 	.word	0x0001d090


	//   ....[250]....
        /*13a0*/ 	.word	0x0001d100


	//   ....[251]....
        /*13a4*/ 	.word	0x0001d170


	//   ....[252]....
        /*13a8*/ 	.word	0x0001d1e0


	//   ....[253]....
        /*13ac*/ 	.word	0x0001d250


	//   ....[254]....
        /*13b0*/ 	.word	0x0001d2b0


	//   ....[255]....
        /*13b4*/ 	.word	0x0001d320


	//   ....[0]....
        /*13b8*/ 	.word	0x0001d390


	//   ....[1]....
        /*13bc*/ 	.word	0x0001d400


	//   ....[2]....
        /*13c0*/ 	.word	0x0001d460


	//   ....[3]....
        /*13c4*/ 	.word	0x0001d4d0


	//   ....[4]....
        /*13c8*/ 	.word	0x0001d540


	//   ....[5]....
        /*13cc*/ 	.word	0x0001d5b0


	//   ....[6]....
        /*13d0*/ 	.word	0x0001d610


	//   ....[7]....
        /*13d4*/ 	.word	0x0001d680


	//   ....[8]....
        /*13d8*/ 	.word	0x0001d6f0


	//   ....[9]....
        /*13dc*/ 	.word	0x0001d760


	//   ....[10]....
        /*13e0*/ 	.word	0x0001d7c0


	//   ....[11]....
        /*13e4*/ 	.word	0x0001d830


	//   ....[12]....
        /*13e8*/ 	.word	0x0001d8a0


	//   ....[13]....
        /*13ec*/ 	.word	0x0001d950


	//   ....[14]....
        /*13f0*/ 	.word	0x0001d9b0


	//   ....[15]....
        /*13f4*/ 	.word	0x0001da60


	//   ....[16]....
        /*13f8*/ 	.word	0x0001dac0


	//   ....[17]....
        /*13fc*/ 	.word	0x0001db70


	//   ....[18]....
        /*1400*/ 	.word	0x0001dbd0


	//   ....[19]....
        /*1404*/ 	.word	0x0001dc80


	//   ....[20]....
        /*1408*/ 	.word	0x0001dce0


	//   ....[21]....
        /*140c*/ 	.word	0x0001dd50


	//   ....[22]....
        /*1410*/ 	.word	0x0001ddc0


	//   ....[23]....
        /*1414*/ 	.word	0x0001de30


	//   ....[24]....
        /*1418*/ 	.word	0x0001dea0


	//   ....[25]....
        /*141c*/ 	.word	0x0001df00


	//   ....[26]....
        /*1420*/ 	.word	0x0001df50


	//   ....[27]....
        /*1424*/ 	.word	0x0001dfa0


	//   ....[28]....
        /*1428*/ 	.word	0x0001dff0


	//   ....[29]....
        /*142c*/ 	.word	0x0001e040


	//   ....[30]....
        /*1430*/ 	.word	0x0001e090


	//   ....[31]....
        /*1434*/ 	.word	0x0001e0e0


	//   ....[32]....
        /*1438*/ 	.word	0x0001e130


	//   ....[33]....
        /*143c*/ 	.word	0x0001e190


	//   ....[34]....
        /*1440*/ 	.word	0x0001e200


	//   ....[35]....
        /*1444*/ 	.word	0x0001e2b0


	//   ....[36]....
        /*1448*/ 	.word	0x0001e310


	//   ....[37]....
        /*144c*/ 	.word	0x0001e3c0


	//   ....[38]....
        /*1450*/ 	.word	0x0001e420


	//   ....[39]....
        /*1454*/ 	.word	0x0001e4d0


	//   ....[40]....
        /*1458*/ 	.word	0x0001e530


	//   ....[41]....
        /*145c*/ 	.word	0x0001e5e0


	//   ....[42]....
        /*1460*/ 	.word	0x0001e640


	//   ....[43]....
        /*1464*/ 	.word	0x0001e6b0


	//   ....[44]....
        /*1468*/ 	.word	0x0001e720


	//   ....[45]....
        /*146c*/ 	.word	0x0001e7d0


	//   ....[46]....
        /*1470*/ 	.word	0x0001e830


	//   ....[47]....
        /*1474*/ 	.word	0x0001e8e0


	//   ....[48]....
        /*1478*/ 	.word	0x0001e940


	//   ....[49]....
        /*147c*/ 	.word	0x0001e9f0


	//   ....[50]....
        /*1480*/ 	.word	0x0001ea50


	//   ....[51]....
        /*1484*/ 	.word	0x0001eb00


	//   ....[52]....
        /*1488*/ 	.word	0x0001eb60


	//   ....[53]....
        /*148c*/ 	.word	0x0001ebd0


	//   ....[54]....
        /*1490*/ 	.word	0x0001ec40


	//   ....[55]....
        /*1494*/ 	.word	0x0001ecb0


	//   ....[56]....
        /*1498*/ 	.word	0x0001ed20


	//   ....[57]....
        /*149c*/ 	.word	0x0001ed70


	//   ....[58]....
        /*14a0*/ 	.word	0x0001edd0


	//   ....[59]....
        /*14a4*/ 	.word	0x0001ee20


	//   ....[60]....
        /*14a8*/ 	.word	0x0001ee60


	//   ....[61]....
        /*14ac*/ 	.word	0x0001eeb0


	//   ....[62]....
        /*14b0*/ 	.word	0x0001eef0


	//   ....[63]....
        /*14b4*/ 	.word	0x0001ef40


	//   ....[64]....
        /*14b8*/ 	.word	0x0001ef80


	//   ....[65]....
        /*14bc*/ 	.word	0x0001eff0


	//   ....[66]....
        /*14c0*/ 	.word	0x0001f060


	//   ....[67]....
        /*14c4*/ 	.word	0x0001f110


	//   ....[68]....
        /*14c8*/ 	.word	0x0001f170


	//   ....[69]....
        /*14cc*/ 	.word	0x0001f220


	//   ....[70]....
        /*14d0*/ 	.word	0x0001f280


	//   ....[71]....
        /*14d4*/ 	.word	0x0001f330


	//   ....[72]....
        /*14d8*/ 	.word	0x0001f390


	//   ....[73]....
        /*14dc*/ 	.word	0x0001f440


	//   ....[74]....
        /*14e0*/ 	.word	0x0001f4a0


	//   ....[75]....
        /*14e4*/ 	.word	0x0001f510


	//   ....[76]....
        /*14e8*/ 	.word	0x0001f580


	//   ....[77]....
        /*14ec*/ 	.word	0x0001f630


	//   ....[78]....
        /*14f0*/ 	.word	0x0001f690


	//   ....[79]....
        /*14f4*/ 	.word	0x0001f740


	//   ....[80]....
        /*14f8*/ 	.word	0x0001f7a0


	//   ....[81]....
        /*14fc*/ 	.word	0x0001f850


	//   ....[82]....
        /*1500*/ 	.word	0x0001f8b0


	//   ....[83]....
        /*1504*/ 	.word	0x0001f960


	//   ....[84]....
        /*1508*/ 	.word	0x0001f9c0


	//   ....[85]....
        /*150c*/ 	.word	0x0001fa10


	//   ....[86]....
        /*1510*/ 	.word	0x0001fa70


	//   ....[87]....
        /*1514*/ 	.word	0x0001fac0


	//   ....[88]....
        /*1518*/ 	.word	0x0001fb00


	//   ....[89]....
        /*151c*/ 	.word	0x0001fb50


	//   ....[90]....
        /*1520*/ 	.word	0x0001fb90


	//   ....[91]....
        /*1524*/ 	.word	0x0001fbe0


	//   ....[92]....
        /*1528*/ 	.word	0x0001fc20


	//   ....[93]....
        /*152c*/ 	.word	0x0001fc80


	//   ....[94]....
        /*1530*/ 	.word	0x0001fce0


	//   ....[95]....
        /*1534*/ 	.word	0x0001fd50


	//   ....[96]....
        /*1538*/ 	.word	0x0001fe00


	//   ....[97]....
        /*153c*/ 	.word	0x0001fe60


	//   ....[98]....
        /*1540*/ 	.word	0x0001ff10


	//   ....[99]....
        /*1544*/ 	.word	0x0001ff70


	//   ....[100]....
        /*1548*/ 	.word	0x00020020


	//   ....[101]....
        /*154c*/ 	.word	0x00020080


	//   ....[102]....
        /*1550*/ 	.word	0x00020130


	//   ....[103]....
        /*1554*/ 	.word	0x00020190


	//   ....[104]....
        /*1558*/ 	.word	0x00020200


	//   ....[105]....
        /*155c*/ 	.word	0x00020270


	//   ....[106]....
        /*1560*/ 	.word	0x000202e0


	//   ....[107]....
        /*1564*/ 	.word	0x00020350


	//   ....[108]....
        /*1568*/ 	.word	0x000203a0


	//   ....[109]....
        /*156c*/ 	.word	0x00020400


	//   ....[110]....
        /*1570*/ 	.word	0x00020450


	//   ....[111]....
        /*1574*/ 	.word	0x00020490


	//   ....[112]....
        /*1578*/ 	.word	0x000204e0


	//   ....[113]....
        /*157c*/ 	.word	0x00020520


	//   ....[114]....
        /*1580*/ 	.word	0x00020570


	//   ....[115]....
        /*1584*/ 	.word	0x000205b0


	//   ....[116]....
        /*1588*/ 	.word	0x00020610


	//   ....[117]....
        /*158c*/ 	.word	0x00020670


	//   ....[118]....
        /*1590*/ 	.word	0x000206c0


	//   ....[119]....
        /*1594*/ 	.word	0x00020720


	//   ....[120]....
        /*1598*/ 	.word	0x00020770


	//   ....[121]....
        /*159c*/ 	.word	0x000207d0


	//   ....[122]....
        /*15a0*/ 	.word	0x00020820


	//   ....[123]....
        /*15a4*/ 	.word	0x00020870


	//   ....[124]....
        /*15a8*/ 	.word	0x000208d0


	//   ....[125]....
        /*15ac*/ 	.word	0x00020940


	//   ....[126]....
        /*15b0*/ 	.word	0x000209b0


	//   ....[127]....
        /*15b4*/ 	.word	0x00020a10


	//   ....[128]....
        /*15b8*/ 	.word	0x00020a80


	//   ....[129]....
        /*15bc*/ 	.word	0x00020af0


	//   ....[130]....
        /*15c0*/ 	.word	0x00020b60


	//   ....[131]....
        /*15c4*/ 	.word	0x00020bc0


	//   ....[132]....
        /*15c8*/ 	.word	0x00020c30


	//   ....[133]....
        /*15cc*/ 	.word	0x00020ca0


	//   ....[134]....
        /*15d0*/ 	.word	0x00020d10


	//   ....[135]....
        /*15d4*/ 	.word	0x00020d70


	//   ....[136]....
        /*15d8*/ 	.word	0x00020de0


	//   ....[137]....
        /*15dc*/ 	.word	0x00020e50


	//   ....[138]....
        /*15e0*/ 	.word	0x00020ec0


	//   ....[139]....
        /*15e4*/ 	.word	0x00020f20


	//   ....[140]....
        /*15e8*/ 	.word	0x00020f90


	//   ....[141]....
        /*15ec*/ 	.word	0x00021000


	//   ....[142]....
        /*15f0*/ 	.word	0x00021070


	//   ....[143]....
        /*15f4*/ 	.word	0x000210d0


	//   ....[144]....
        /*15f8*/ 	.word	0x00021140


	//   ....[145]....
        /*15fc*/ 	.word	0x000211b0


	//   ....[146]....
        /*1600*/ 	.word	0x00021220


	//   ....[147]....
        /*1604*/ 	.word	0x00021280


	//   ....[148]....
        /*1608*/ 	.word	0x000212f0


	//   ....[149]....
        /*160c*/ 	.word	0x00021360


	//   ....[150]....
        /*1610*/ 	.word	0x000213d0


	//   ....[151]....
        /*1614*/ 	.word	0x00021430


	//   ....[152]....
        /*1618*/ 	.word	0x000214a0


	//   ....[153]....
        /*161c*/ 	.word	0x00021510


	//   ....[154]....
        /*1620*/ 	.word	0x00021580


	//   ....[155]....
        /*1624*/ 	.word	0x000215e0


	//   ....[156]....
        /*1628*/ 	.word	0x00021650


	//   ....[157]....
        /*162c*/ 	.word	0x000216c0


	//   ....[158]....
        /*1630*/ 	.word	0x00021730


	//   ....[159]....
        /*1634*/ 	.word	0x00021790


	//   ....[160]....
        /*1638*/ 	.word	0x00021800


	//   ....[161]....
        /*163c*/ 	.word	0x00021870


	//   ....[162]....
        /*1640*/ 	.word	0x000218e0


	//   ....[163]....
        /*1644*/ 	.word	0x00021940


	//   ....[164]....
        /*1648*/ 	.word	0x000219b0


	//   ....[165]....
        /*164c*/ 	.word	0x00021a20


	//   ....[166]....
        /*1650*/ 	.word	0x00021a70


	//   ....[167]....
        /*1654*/ 	.word	0x00021ab0


	//   ....[168]....
        /*1658*/ 	.word	0x00021b00


	//   ....[169]....
        /*165c*/ 	.word	0x00021b50


	//   ....[170]....
        /*1660*/ 	.word	0x00021ba0


	//   ....[171]....
        /*1664*/ 	.word	0x00021c10


	//   ....[172]....
        /*1668*/ 	.word	0x00021c60


	//   ....[173]....
        /*166c*/ 	.word	0x00021cb0


	//   ....[174]....
        /*1670*/ 	.word	0x00021d00


	//   ....[175]....
        /*1674*/ 	.word	0x00021d50


	//   ....[176]....
        /*1678*/ 	.word	0x00021da0


	//   ....[177]....
        /*167c*/ 	.word	0x00021e10


	//   ....[178]....
        /*1680*/ 	.word	0x00021e60


	//   ....[179]....
        /*1684*/ 	.word	0x00021ed0


	//   ....[180]....
        /*1688*/ 	.word	0x00021f30


	//   ....[181]....
        /*168c*/ 	.word	0x00021fa0


	//----- nvinfo : EIATTR_EXIT_INSTR_OFFSETS
	.align		4
.L_206:
        /*1690*/ 	.byte	0x04, 0x1c
        /*1692*/ 	.short	(.L_208 - .L_207)


	//   ....[0]....
.L_207:
        /*1694*/ 	.word	0x000010d0


	//   ....[1]....
        /*1698*/ 	.word	0x0001cd60


	//----- nvinfo : EIATTR_MAX_THREADS
	.align		4
.L_208:
        /*169c*/ 	.byte	0x04, 0x05
        /*169e*/ 	.short	(.L_210 - .L_209)
.L_209:
        /*16a0*/ 	.word	0x00000080
        /*16a4*/ 	.word	0x00000001
        /*16a8*/ 	.word	0x00000001


	//----- nvinfo : EIATTR_CRS_STACK_SIZE
	.align		4
.L_210:
        /*16ac*/ 	.byte	0x04, 0x1e
        /*16ae*/ 	.short	(.L_212 - .L_211)
.L_211:
        /*16b0*/ 	.word	0x00000000
.L_212:


//--------------------- .nv.info._ZN7cutlass13device_kernelIN5flash19enable_sm80_to_sm89INS1_16FlashAttnFwdSm80INS1_25CollectiveMainloopFwdSm80ILi4ELi1ELb0EN4cute5tupleIJNS5_1CILi128EEENS7_ILi80EEENS7_ILi64EEEEEELi64ENS_10bfloat16_tEfNS_4arch4Sm80ELb0ELb1ELb1ELb1ELb1ELb1ELb1ELb1EEENS1_21CollectiveEpilogueFwdINS6_IJS8_SA_S9_EEENS6_IJNS7_ILi1EEESI_SI_EEESC_SE_Li128ELb1ELb1ELb1ELb0EEENS1_36VarlenDynamicPersistentTileSchedulerILi128ELi80ELi128ELi128ELb1ELb1ELb0ELb1ELb0ELb1EEEEEEEEEvNT_6ParamsE --------------------------
	.section	.nv.info._ZN7cutlass13device_kernelIN5flash19enable_sm80_to_sm89INS1_16FlashAttnFwdSm80INS1_25CollectiveMainloopFwdSm80ILi4ELi1ELb0EN4cute5tupleIJNS5_1CILi128EEENS7_ILi80EEENS7_ILi64EEEEEELi64ENS_10bfloat16_tEfNS_4arch4Sm80ELb0ELb1ELb1ELb1ELb1ELb1ELb1ELb1EEENS1_21CollectiveEpilogueFwdINS6_IJS8_SA_S9_EEENS6_IJNS7_ILi1EEESI_SI_EEESC_SE_Li128ELb1ELb1ELb1ELb0EEENS1_36VarlenDynamicPersistentTileSchedulerILi128ELi80ELi128ELi128ELb1ELb1ELb0ELb1ELb0ELb1EEEEEEEEEvNT_6ParamsE,"",@"SHT_CUDA_INFO"
	.sectionflags	@""
	.align	4


	//----- nvinfo : EIATTR_CUDA_API_VERSION
	.align		4
        /*0000*/ 	.byte	0x04, 0x37
        /*0002*/ 	.short	(.L_214 - .L_213)
.L_213:
        /*0004*/ 	.word	0x00000082


	//----- nvinfo : EIATTR_SW2861232_WAR
	.align		4
.L_214:
        /*0008*/ 	.byte	0x01, 0x35
	.zero		2


	//----- nvinfo : EIATTR_PARAM_CBANK
	.align		4
        /*000c*/ 	.byte	0x04, 0x0a
        /*000e*/ 	.short	(.L_216 - .L_215)
	.align		4
.L_215:
        /*0010*/ 	.word	index@(.nv.constant0._ZN7cutlass13device_kernelIN5flash19enable_sm80_to_sm89INS1_16FlashAttnFwdSm80INS1_25CollectiveMainloopFwdSm80ILi4ELi1ELb0EN4cute5tupleIJNS5_1CILi128EEENS7_ILi80EEENS7_ILi64EEEEEELi64ENS_10bfloat16_tEfNS_4arch4Sm80ELb0ELb1ELb1ELb1ELb1ELb1ELb1ELb1EEENS1_21CollectiveEpilogueFwdINS6_IJS8_SA_S9_EEENS6_IJNS7_ILi1EEESI_SI_EEESC_SE_Li128ELb1ELb1ELb1ELb0EEENS1_36VarlenDynamicPersistentTileSchedulerILi128ELi80ELi128ELi128ELb1ELb1ELb0ELb1ELb0ELb1EEEEEEEEEvNT_6ParamsE)
        /*0014*/ 	.short	0x0160
        /*0016*/ 	.short	0x0438


	//----- nvinfo : EIATTR_CBANK_PARAM_SIZE
	.align		4
.L_216:
        /*0018*/ 	.byte	0x03, 0x19
        /*001a*/ 	.short	0x0438


	//----- nvinfo : EIATTR_KPARAM_INFO
	.align		4
        /*001c*/ 	.byte	0x04, 0x17
        /*001e*/ 	.short	(.L_218 - .L_217)
.L_217:
        /*0020*/ 	.word	0x00000000
        /*0024*/ 	.short	0x0000
        /*0026*/ 	.short	0x0000
        /*0028*/ 	.byte	0x00, 0xf0, 0xe1, 0x10


	//----- nvinfo : EIATTR_MAXREG_COUNT
	.align		4
.L_218:
        /*002c*/ 	.byte	0x03, 0x1b
        /*002e*/ 	.short	0x00ff


	//----- nvinfo : EIATTR_NUM_BARRIERS
	.align		4
        /*0030*/ 	.byte	0x02, 0x4c
        /*0032*/ 	.byte	0x06
	.zero		1


	//----- nvinfo : EIATTR_ANNOTATIONS
	.align		4
        /*0034*/ 	.byte	0x04, 0x55
        /*0036*/ 	.short	(.L_220 - .L_219)


	//   ....[0]....
.L_219:
        /* <DEDUP_REMOVED lines=92> */


	//----- nvinfo : EIATTR_MERCURY_ISA_VERSION
	.align		4
.L_220:
        /*05e0*/ 	.byte	0x03, 0x5f
        /*05e2*/ 	.short	0x0000


	//----- nvinfo : EIATTR_INT_WARP_WIDE_INSTR_OFFSETS
	.align		4
        /*05e4*/ 	.byte	0x04, 0x31
        /*05e6*/ 	.short	(.L_222 - .L_221)


	//   ....[0]....
.L_221:
        /*05e8*/ 	.word	0x00023d20


	//   ....[1]....
        /*05ec*/ 	.word	0x00023da0


	//----- nvinfo : EIATTR_COOP_GROUP_MASK_REGIDS
	.align		4
.L_222:
        /*05f0*/ 	.byte	0x04, 0x29
        /*05f2*/ 	.short	(.L_224 - .L_223)


	//   ....[0]....
.L_223:
        /*05f4*/ 	.word	0xffffffff


	//   ....[1]....
        /*05f8*/ 	.word	0xffffffff


	//   ....[2]....
        /*05fc*/ 	.word	0xffffffff


	//   ....[3]....
        /*0600*/ 	.word	0xffffffff


	//   ....[4]....
        /*0604*/ 	.word	0xffffffff


	//   ....[5]....
        /*0608*/ 	.word	0xffffffff


	//   ....[6]....
        /*060c*/ 	.word	0xffffffff


	//   ....[7]....
        /*0610*/ 	.word	0xffffffff


	//   ....[8]....
        /*0614*/ 	.word	0xffffffff


	//   ....[9]....
        /*0618*/ 	.word	0xffffffff


	//   ....[10]....
        /*061c*/ 	.word	0xffffffff


	//   ....[11]....
        /*0620*/ 	.word	0xffffffff


	//   ....[12]....
        /*0624*/ 	.word	0xffffffff


	//   ....[13]....
        /*0628*/ 	.word	0xffffffff


	//   ....[14]....
        /*062c*/ 	.word	0xffffffff


	//   ....[15]....
        /*0630*/ 	.word	0xffffffff


	//   ....[16]....
        /*0634*/ 	.word	0xffffffff


	//   ....[17]....
        /*0638*/ 	.word	0xffffffff


	//   ....[18]....
        /*063c*/ 	.word	0xffffffff


	//   ....[19]....
        /*0640*/ 	.word	0xffffffff


	//   ....[20]....
        /*0644*/ 	.word	0xffffffff


	//   ....[21]....
        /*0648*/ 	.word	0xffffffff


	//   ....[22]....
        /*064c*/ 	.word	0xffffffff


	//   ....[23]....
        /*0650*/ 	.word	0xffffffff


	//   ....[24]....
        /*0654*/ 	.word	0xffffffff


	//   ....[25]....
        /*0658*/ 	.word	0xffffffff


	//   ....[26]....
        /*065c*/ 	.word	0xffffffff


	//   ....[27]....
        /*0660*/ 	.word	0xffffffff


	//   ....[28]....
        /*0664*/ 	.word	0xffffffff


	//   ....[29]....
        /*0668*/ 	.word	0xffffffff


	//   ....[30]....
        /*066c*/ 	.word	0xffffffff


	//   ....[31]....
        /*0670*/ 	.word	0xffffffff


	//   ....[32]....
        /*0674*/ 	.word	0xffffffff


	//   ....[33]....
        /*0678*/ 	.word	0xffffffff


	//   ....[34]....
        /*067c*/ 	.word	0xffffffff


	//   ....[35]....
        /*0680*/ 	.word	0xffffffff


	//   ....[36]....
        /*0684*/ 	.word	0xffffffff


	//   ....[37]....
        /*0688*/ 	.word	0xffffffff


	//   ....[38]....
        /*068c*/ 	.word	0xffffffff


	//   ....[39]....
        /*0690*/ 	.word	0xffffffff


	//   ....[40]....
        /*0694*/ 	.word	0xffffffff


	//   ....[41]....
        /*0698*/ 	.word	0xffffffff


	//   ....[42]....
        /*069c*/ 	.word	0xffffffff


	//   ....[43]....
        /*06a0*/ 	.word	0xffffffff


	//   ....[44]....
        /*06a4*/ 	.word	0xffffffff


	//   ....[45]....
        /*06a8*/ 	.word	0xffffffff


	//   ....[46]....
        /*06ac*/ 	.word	0xffffffff


	//   ....[47]....
        /*06b0*/ 	.word	0xffffffff


	//   ....[48]....
        /*06b4*/ 	.word	0xffffffff


	//   ....[49]....
        /*06b8*/ 	.word	0xffffffff


	//   ....[50]....
        /*06bc*/ 	.word	0xffffffff


	//   ....[51]....
        /*06c0*/ 	.word	0xffffffff


	//   ....[52]....
        /*06c4*/ 	.word	0xffffffff


	//   ....[53]....
        /*06c8*/ 	.word	0xffffffff


	//   ....[54]....
        /*06cc*/ 	.word	0xffffffff


	//   ....[55]....
        /*06d0*/ 	.word	0xffffffff


	//   ....[56]....
        /*06d4*/ 	.word	0xffffffff


	//   ....[57]....
        /*06d8*/ 	.word	0xffffffff


	//   ....[58]....
        /*06dc*/ 	.word	0xffffffff


	//   ....[59]....
        /*06e0*/ 	.word	0xffffffff


	//   ....[60]....
        /*06e4*/ 	.word	0xffffffff


	//   ....[61]....
        /*06e8*/ 	.word	0xffffffff


	//   ....[62]....
        /*06ec*/ 	.word	0xffffffff


	//   ....[63]....
        /*06f0*/ 	.word	0xffffffff


	//   ....[64]....
        /*06f4*/ 	.word	0xffffffff


	//   ....[65]....
        /*06f8*/ 	.word	0xffffffff


	//   ....[66]....
        /*06fc*/ 	.word	0xffffffff


	//   ....[67]....
        /*0700*/ 	.word	0xffffffff


	//   ....[68]....
        /*0704*/ 	.word	0xffffffff


	//   ....[69]....
        /*0708*/ 	.word	0xffffffff


	//   ....[70]....
        /*070c*/ 	.word	0xffffffff


	//   ....[71]....
        /*0710*/ 	.word	0xffffffff


	//   ....[72]....
        /*0714*/ 	.word	0xffffffff


	//   ....[73]....
        /*0718*/ 	.word	0xffffffff


	//   ....[74]....
        /*071c*/ 	.word	0xffffffff


	//   ....[75]....
        /*0720*/ 	.word	0xffffffff


	//   ....[76]....
        /*0724*/ 	.word	0xffffffff


	//   ....[77]....
        /*0728*/ 	.word	0xffffffff


	//   ....[78]....
        /*072c*/ 	.word	0xffffffff


	//   ....[79]....
        /*0730*/ 	.word	0xffffffff


	//   ....[80]....
        /*0734*/ 	.word	0xffffffff


	//   ....[81]....
        /*0738*/ 	.word	0xffffffff


	//   ....[82]....
        /*073c*/ 	.word	0xffffffff


	//   ....[83]....
        /*0740*/ 	.word	0xffffffff


	//   ....[84]....
        /*0744*/ 	.word	0xffffffff


	//   ....[85]....
        /*0748*/ 	.word	0xffffffff


	//   ....[86]....
        /*074c*/ 	.word	0xffffffff


	//   ....[87]....
        /*0750*/ 	.word	0xffffffff


	//   ....[88]....
        /*0754*/ 	.word	0xffffffff


	//   ....[89]....
        /*0758*/ 	.word	0xffffffff


	//   ....[90]....
        /*075c*/ 	.word	0xffffffff


	//   ....[91]....
        /*0760*/ 	.word	0xffffffff


	//   ....[92]....
        /*0764*/ 	.word	0xffffffff


	//   ....[93]....
        /*0768*/ 	.word	0xffffffff


	//   ....[94]....
        /*076c*/ 	.word	0xffffffff


	//   ....[95]....
        /*0770*/ 	.word	0xffffffff


	//   ....[96]....
        /*0774*/ 	.word	0xffffffff


	//   ....[97]....
        /*0778*/ 	.word	0xffffffff


	//   ....[98]....
        /*077c*/ 	.word	0xffffffff


	//   ....[99]....
        /*0780*/ 	.word	0xffffffff


	//   ....[100]....
        /*0784*/ 	.word	0xffffffff


	//   ....[101]....
        /*0788*/ 	.word	0xffffffff


	//   ....[102]....
        /*078c*/ 	.word	0xffffffff


	//   ....[103]....
        /*0790*/ 	.word	0xffffffff


	//   ....[104]....
        /*0794*/ 	.word	0xffffffff


	//   ....[105]....
        /*0798*/ 	.word	0xffffffff


	//   ....[106]....
        /*079c*/ 	.word	0xffffffff


	//   ....[107]....
        /*07a0*/ 	.word	0xffffffff


	//   ....[108]....
        /*07a4*/ 	.word	0xffffffff


	//   ....[109]....
        /*07a8*/ 	.word	0xffffffff


	//   ....[110]....
        /*07ac*/ 	.word	0xffffffff


	//   ....[111]....
        /*07b0*/ 	.word	0xffffffff


	//   ....[112]....
        /*07b4*/ 	.word	0xffffffff


	//   ....[113]....
        /*07b8*/ 	.word	0xffffffff


	//   ....[114]....
        /*07bc*/ 	.word	0xffffffff


	//   ....[115]....
        /*07c0*/ 	.word	0xffffffff


	//   ....[116]....
        /*07c4*/ 	.word	0xffffffff


	//   ....[117]....
        /*07c8*/ 	.word	0xffffffff


	//   ....[118]....
        /*07cc*/ 	.word	0xffffffff


	//   ....[119]....
        /*07d0*/ 	.word	0xffffffff


	//   ....[120]....
        /*07d4*/ 	.word	0xffffffff


	//   ....[121]....
        /*07d8*/ 	.word	0xffffffff


	//   ....[122]....
        /*07dc*/ 	.word	0xffffffff


	//   ....[123]....
        /*07e0*/ 	.word	0xffffffff


	//   ....[124]....
        /*07e4*/ 	.word	0xffffffff


	//   ....[125]....
        /*07e8*/ 	.word	0xffffffff


	//   ....[126]....
        /*07ec*/ 	.word	0xffffffff


	//   ....[127]....
        /*07f0*/ 	.word	0xffffffff


	//   ....[128]....
        /*07f4*/ 	.word	0xffffffff


	//   ....[129]....
        /*07f8*/ 	.word	0xffffffff


	//   ....[130]....
        /*07fc*/ 	.word	0xffffffff


	//   ....[131]....
        /*0800*/ 	.word	0xffffffff


	//   ....[132]....
        /*0804*/ 	.word	0xffffffff


	//   ....[133]....
        /*0808*/ 	.word	0xffffffff


	//   ....[134]....
        /*080c*/ 	.word	0xffffffff


	//   ....[135]....
        /*0810*/ 	.word	0xffffffff


	//   ....[136]....
        /*0814*/ 	.word	0xffffffff


	//   ....[137]....
        /*0818*/ 	.word	0xffffffff


	//   ....[138]....
        /*081c*/ 	.word	0xffffffff


	//   ....[139]....
        /*0820*/ 	.word	0xffffffff


	//   ....[140]....
        /*0824*/ 	.word	0xffffffff


	//   ....[141]....
        /*0828*/ 	.word	0xffffffff


	//   ....[142]....
        /*082c*/ 	.word	0xffffffff


	//   ....[143]....
        /*0830*/ 	.word	0xffffffff


	//   ....[144]....
        /*0834*/ 	.word	0xffffffff


	//   ....[145]....
        /*0838*/ 	.word	0xffffffff


	//   ....[146]....
        /*083c*/ 	.word	0xffffffff


	//   ....[147]....
        /*0840*/ 	.word	0xffffffff


	//   ....[148]....
        /*0844*/ 	.word	0xffffffff


	//   ....[149]....
        /*0848*/ 	.word	0xffffffff


	//   ....[150]....
        /*084c*/ 	.word	0xffffffff


	//   ....[151]....
        /*0850*/ 	.word	0xffffffff


	//   ....[152]....
        /*0854*/ 	.word	0xffffffff


	//   ....[153]....
        /*0858*/ 	.word	0xffffffff


	//   ....[154]....
        /*085c*/ 	.word	0xffffffff


	//   ....[155]....
        /*0860*/ 	.word	0xffffffff


	//   ....[156]....
        /*0864*/ 	.word	0xffffffff


	//   ....[157]....
        /*0868*/ 	.word	0xffffffff


	//   ....[158]....
        /*086c*/ 	.word	0xffffffff


	//   ....[159]....
        /*0870*/ 	.word	0xffffffff


	//   ....[160]....
        /*0874*/ 	.word	0xffffffff


	//   ....[161]....
        /*0878*/ 	.word	0xffffffff


	//   ....[162]....
        /*087c*/ 	.word	0xffffffff


	//   ....[163]....
        /*0880*/ 	.word	0xffffffff


	//   ....[164]....
        /*0884*/ 	.word	0xffffffff


	//   ....[165]....
        /*0888*/ 	.word	0xffffffff


	//   ....[166]....
        /*088c*/ 	.word	0xffffffff


	//   ....[167]....
        /*0890*/ 	.word	0xffffffff


	//   ....[168]....
        /*0894*/ 	.word	0xffffffff


	//   ....[169]....
        /*0898*/ 	.word	0xffffffff


	//   ....[170]....
        /*089c*/ 	.word	0xffffffff


	//   ....[171]....
        /*08a0*/ 	.word	0xffffffff


	//   ....[172]....
        /*08a4*/ 	.word	0xffffffff


	//   ....[173]....
        /*08a8*/ 	.word	0xffffffff


	//   ....[174]....
        /*08ac*/ 	.word	0xffffffff


	//   ....[175]....
        /*08b0*/ 	.word	0xffffffff


	//   ....[176]....
        /*08b4*/ 	.word	0xffffffff


	//   ....[177]....
        /*08b8*/ 	.word	0xffffffff


	//   ....[178]....
        /*08bc*/ 	.word	0xffffffff


	//   ....[179]....
        /*08c0*/ 	.word	0xffffffff


	//   ....[180]....
        /*08c4*/ 	.word	0xffffffff


	//   ....[181]....
        /*08c8*/ 	.word	0xffffffff


	//   ....[182]....
        /*08cc*/ 	.word	0xffffffff


	//   ....[183]....
        /*08d0*/ 	.word	0xffffffff


	//   ....[184]....
        /*08d4*/ 	.word	0xffffffff


	//   ....[185]....
        /*08d8*/ 	.word	0xffffffff


	//   ....[186]....
        /*08dc*/ 	.word	0xffffffff


	//   ....[187]....
        /*08e0*/ 	.word	0xffffffff


	//   ....[188]....
        /*08e4*/ 	.word	0xffffffff


	//   ....[189]....
        /*08e8*/ 	.word	0xffffffff


	//   ....[190]....
        /*08ec*/ 	.word	0xffffffff


	//   ....[191]....
        /*08f0*/ 	.word	0xffffffff


	//   ....[192]....
        /*08f4*/ 	.word	0xffffffff


	//   ....[193]....
        /*08f8*/ 	.word	0xffffffff


	//   ....[194]....
        /*08fc*/ 	.word	0xffffffff


	//   ....[195]....
        /*0900*/ 	.word	0xffffffff


	//   ....[196]....
        /*0904*/ 	.word	0xffffffff


	//   ....[197]....
        /*0908*/ 	.word	0xffffffff


	//   ....[198]....
        /*090c*/ 	.word	0xffffffff


	//   ....[199]....
        /*0910*/ 	.word	0xffffffff


	//   ....[200]....
        /*0914*/ 	.word	0xffffffff


	//   ....[201]....
        /*0918*/ 	.word	0xffffffff


	//   ....[202]....
        /*091c*/ 	.word	0xffffffff


	//   ....[203]....
        /*0920*/ 	.word	0xffffffff


	//   ....[204]....
        /*0924*/ 	.word	0xffffffff


	//   ....[205]....
        /*0928*/ 	.word	0xffffffff


	//   ....[206]....
        /*092c*/ 	.word	0xffffffff


	//   ....[207]....
        /*0930*/ 	.word	0xffffffff


	//   ....[208]....
        /*0934*/ 	.word	0xffffffff


	//   ....[209]....
        /*0938*/ 	.word	0xffffffff


	//   ....[210]....
        /*093c*/ 	.word	0xffffffff


	//   ....[211]....
        /*0940*/ 	.word	0xffffffff


	//   ....[212]....
        /*0944*/ 	.word	0xffffffff


	//   ....[213]....
        /*0948*/ 	.word	0xffffffff


	//   ....[214]....
        /*094c*/ 	.word	0xffffffff


	//   ....[215]....
        /*0950*/ 	.word	0xffffffff


	//   ....[216]....
        /*0954*/ 	.word	0xffffffff


	//   ....[217]....
        /*0958*/ 	.word	0xffffffff


	//   ....[218]....
        /*095c*/ 	.word	0xffffffff


	//   ....[219]....
        /*0960*/ 	.word	0xffffffff


	//   ....[220]....
        /*0964*/ 	.word	0xffffffff


	//   ....[221]....
        /*0968*/ 	.word	0xffffffff


	//   ....[222]....
        /*096c*/ 	.word	0xffffffff


	//   ....[223]....
        /*0970*/ 	.word	0xffffffff


	//   ....[224]....
        /*0974*/ 	.word	0xffffffff


	//   ....[225]....
        /*0978*/ 	.word	0xffffffff


	//   ....[226]....
        /*097c*/ 	.word	0xffffffff


	//   ....[227]....
        /*0980*/ 	.word	0xffffffff


	//   ....[228]....
        /*0984*/ 	.word	0xffffffff


	//   ....[229]....
        /*0988*/ 	.word	0xffffffff


	//   ....[230]....
        /*098c*/ 	.word	0xffffffff


	//   ....[231]....
        /*0990*/ 	.word	0xffffffff


	//   ....[232]....
        /*0994*/ 	.word	0xffffffff


	//   ....[233]....
        /*0998*/ 	.word	0xffffffff


	//   ....[234]....
        /*099c*/ 	.word	0xffffffff


	//   ....[235]....
        /*09a0*/ 	.word	0xffffffff


	//   ....[236]....
        /*09a4*/ 	.word	0xffffffff


	//   ....[237]....
        /*09a8*/ 	.word	0xffffffff


	//   ....[238]....
        /*09ac*/ 	.word	0xffffffff


	//   ....[239]....
        /*09b0*/ 	.word	0xffffffff


	//   ....[240]....
        /*09b4*/ 	.word	0xffffffff


	//   ....[241]....
        /*09b8*/ 	.word	0xffffffff


	//   ....[242]....
        /*09bc*/ 	.word	0xffffffff


	//   ....[243]....
        /*09c0*/ 	.word	0xffffffff


	//   ....[244]....
        /*09c4*/ 	.word	0xffffffff


	//   ....[245]....
        /*09c8*/ 	.word	0xffffffff


	//   ....[246]....
        /*09cc*/ 	.word	0xffffffff


	//   ....[247]....
        /*09d0*/ 	.word	0xffffffff


	//   ....[248]....
        /*09d4*/ 	.word	0xffffffff


	//   ....[249]....
        /*09d8*/ 	.word	0xffffffff


	//   ....[250]....
        /*09dc*/ 	.word	0xffffffff


	//   ....[251]....
        /*09e0*/ 	.word	0xffffffff


	//   ....[252]....
        /*09e4*/ 	.word	0xffffffff


	//   ....[253]....
        /*09e8*/ 	.word	0xffffffff


	//   ....[254]....
        /*09ec*/ 	.word	0xffffffff


	//   ....[255]....
        /*09f0*/ 	.word	0xffffffff


	//   ....[0]....
        /*09f4*/ 	.word	0xffffffff


	//   ....[1]....
        /*09f8*/ 	.word	0xffffffff


	//   ....[2]....
        /*09fc*/ 	.word	0xffffffff


	//   ....[3]....
        /*0a00*/ 	.word	0xffffffff


	//   ....[4]....
        /*0a04*/ 	.word	0xffffffff


	//   ....[5]....
        /*0a08*/ 	.word	0xffffffff


	//   ....[6]....
        /*0a0c*/ 	.word	0xffffffff


	//   ....[7]....
        /*0a10*/ 	.word	0xffffffff


	//   ....[8]....
        /*0a14*/ 	.word	0xffffffff


	//   ....[9]....
        /*0a18*/ 	.word	0xffffffff


	//   ....[10]....
        /*0a1c*/ 	.word	0xffffffff


	//   ....[11]....
        /*0a20*/ 	.word	0xffffffff


	//   ....[12]....
        /*0a24*/ 	.word	0xffffffff


	//   ....[13]....
        /*0a28*/ 	.word	0xffffffff


	//   ....[14]....
        /*0a2c*/ 	.word	0xffffffff


	//   ....[15]....
        /*0a30*/ 	.word	0xffffffff


	//   ....[16]....
        /*0a34*/ 	.word	0xffffffff


	//   ....[17]....
        /*0a38*/ 	.word	0xffffffff


	//   ....[18]....
        /*0a3c*/ 	.word	0xffffffff


	//   ....[19]....
        /*0a40*/ 	.word	0xffffffff


	//   ....[20]....
        /*0a44*/ 	.word	0xffffffff


	//   ....[21]....
        /*0a48*/ 	.word	0xffffffff


	//   ....[22]....
        /*0a4c*/ 	.word	0xffffffff


	//   ....[23]....
        /*0a50*/ 	.word	0xffffffff


	//   ....[24]....
        /*0a54*/ 	.word	0xffffffff


	//   ....[25]....
        /*0a58*/ 	.word	0xffffffff


	//   ....[26]....
        /*0a5c*/ 	.word	0xffffffff


	//   ....[27]....
        /*0a60*/ 	.word	0xffffffff


	//   ....[28]....
        /*0a64*/ 	.word	0xffffffff


	//   ....[29]....
        /*0a68*/ 	.word	0xffffffff


	//   ....[30]....
        /*0a6c*/ 	.word	0xffffffff


	//   ....[31]....
        /*0a70*/ 	.word	0xffffffff


	//   ....[32]....
        /*0a74*/ 	.word	0xffffffff


	//   ....[33]....
        /*0a78*/ 	.word	0xffffffff


	//   ....[34]....
        /*0a7c*/ 	.word	0xffffffff


	//   ....[35]....
        /*0a80*/ 	.word	0xffffffff


	//   ....[36]....
        /*0a84*/ 	.word	0xffffffff


	//   ....[37]....
        /*0a88*/ 	.word	0xffffffff


	//   ....[38]....
        /*0a8c*/ 	.word	0xffffffff


	//   ....[39]....
        /*0a90*/ 	.word	0xffffffff


	//   ....[40]....
        /*0a94*/ 	.word	0xffffffff


	//   ....[41]....
        /*0a98*/ 	.word	0xffffffff


	//   ....[42]....
        /*0a9c*/ 	.word	0xffffffff


	//   ....[43]....
        /*0aa0*/ 	.word	0xffffffff


	//   ....[44]....
        /*0aa4*/ 	.word	0xffffffff


	//   ....[45]....
        /*0aa8*/ 	.word	0xffffffff


	//   ....[46]....
        /*0aac*/ 	.word	0xffffffff


	//   ....[47]....
        /*0ab0*/ 	.word	0xffffffff


	//   ....[48]....
        /*0ab4*/ 	.word	0xffffffff


	//   ....[49]....
        /*0ab8*/ 	.word	0xffffffff


	//   ....[50]....
        /*0abc*/ 	.word	0xffffffff


	//   ....[51]....
        /*0ac0*/ 	.word	0xffffffff


	//   ....[52]....
        /*0ac4*/ 	.word	0xffffffff


	//   ....[53]....
        /*0ac8*/ 	.word	0xffffffff


	//   ....[54]....
        /*0acc*/ 	.word	0xffffffff


	//   ....[55]....
        /*0ad0*/ 	.word	0xffffffff


	//   ....[56]....
        /*0ad4*/ 	.word	0xffffffff


	//   ....[57]....
        /*0ad8*/ 	.word	0xffffffff


	//   ....[58]....
        /*0adc*/ 	.word	0xffffffff


	//   ....[59]....
        /*0ae0*/ 	.word	0xffffffff


	//   ....[60]....
        /*0ae4*/ 	.word	0xffffffff


	//   ....[61]....
        /*0ae8*/ 	.word	0xffffffff


	//   ....[62]....
        /*0aec*/ 	.word	0xffffffff


	//   ....[63]....
        /*0af0*/ 	.word	0xffffffff


	//   ....[64]....
        /*0af4*/ 	.word	0xffffffff


	//   ....[65]....
        /*0af8*/ 	.word	0xffffffff


	//   ....[66]....
        /*0afc*/ 	.word	0xffffffff


	//   ....[67]....
        /*0b00*/ 	.word	0xffffffff


	//   ....[68]....
        /*0b04*/ 	.word	0xffffffff


	//   ....[69]....
        /*0b08*/ 	.word	0xffffffff


	//   ....[70]....
        /*0b0c*/ 	.word	0xffffffff


	//   ....[71]....
        /*0b10*/ 	.word	0xffffffff


	//   ....[72]....
        /*0b14*/ 	.word	0xffffffff


	//   ....[73]....
        /*0b18*/ 	.word	0xffffffff


	//   ....[74]....
        /*0b1c*/ 	.word	0xffffffff


	//   ....[75]....
        /*0b20*/ 	.word	0xffffffff


	//   ....[76]....
        /*0b24*/ 	.word	0xffffffff


	//   ....[77]....
        /*0b28*/ 	.word	0xffffffff


	//   ....[78]....
        /*0b2c*/ 	.word	0xffffffff


	//   ....[79]....
        /*0b30*/ 	.word	0xffffffff


	//   ....[80]....
        /*0b34*/ 	.word	0xffffffff


	//   ....[81]....
        /*0b38*/ 	.word	0xffffffff


	//   ....[82]....
        /*0b3c*/ 	.word	0xffffffff


	//   ....[83]....
        /*0b40*/ 	.word	0xffffffff


	//   ....[84]....
        /*0b44*/ 	.word	0xffffffff


	//   ....[85]....
        /*0b48*/ 	.word	0xffffffff


	//   ....[86]....
        /*0b4c*/ 	.word	0xffffffff


	//   ....[87]....
        /*0b50*/ 	.word	0xffffffff


	//   ....[88]....
        /*0b54*/ 	.word	0xffffffff


	//   ....[89]....
        /*0b58*/ 	.word	0xffffffff


	//   ....[90]....
        /*0b5c*/ 	.word	0xffffffff


	//   ....[91]....
        /*0b60*/ 	.word	0xffffffff


	//   ....[92]....
        /*0b64*/ 	.word	0xffffffff


	//   ....[93]....
        /*0b68*/ 	.word	0xffffffff


	//   ....[94]....
        /*0b6c*/ 	.word	0xffffffff


	//   ....[95]....
        /*0b70*/ 	.word	0xffffffff


	//   ....[96]....
        /*0b74*/ 	.word	0xffffffff


	//   ....[97]....
        /*0b78*/ 	.word	0xffffffff


	//   ....[98]....
        /*0b7c*/ 	.word	0xffffffff


	//   ....[99]....
        /*0b80*/ 	.word	0xffffffff


	//   ....[100]....
        /*0b84*/ 	.word	0xffffffff


	//   ....[101]....
        /*0b88*/ 	.word	0xffffffff


	//   ....[102]....
        /*0b8c*/ 	.word	0xffffffff


	//   ....[103]....
        /*0b90*/ 	.word	0xffffffff


	//   ....[104]....
        /*0b94*/ 	.word	0xffffffff


	//   ....[105]....
        /*0b98*/ 	.word	0xffffffff


	//   ....[106]....
        /*0b9c*/ 	.word	0xffffffff


	//   ....[107]....
        /*0ba0*/ 	.word	0xffffffff


	//   ....[108]....
        /*0ba4*/ 	.word	0xffffffff


	//   ....[109]....
        /*0ba8*/ 	.word	0xffffffff


	//   ....[110]....
        /*0bac*/ 	.word	0xffffffff


	//   ....[111]....
        /*0bb0*/ 	.word	0xffffffff


	//   ....[112]....
        /*0bb4*/ 	.word	0xffffffff


	//   ....[113]....
        /*0bb8*/ 	.word	0xffffffff


	//   ....[114]....
        /*0bbc*/ 	.word	0xffffffff


	//   ....[115]....
        /*0bc0*/ 	.word	0xffffffff


	//   ....[116]....
        /*0bc4*/ 	.word	0xffffffff


	//   ....[117]....
        /*0bc8*/ 	.word	0xffffffff


	//   ....[118]....
        /*0bcc*/ 	.word	0xffffffff


	//   ....[119]....
        /*0bd0*/ 	.word	0xffffffff


	//   ....[120]....
        /*0bd4*/ 	.word	0xffffffff


	//   ....[121]....
        /*0bd8*/ 	.word	0xffffffff


	//   ....[122]....
        /*0bdc*/ 	.word	0xffffffff


	//   ....[123]....
        /*0be0*/ 	.word	0xffffffff


	//   ....[124]....
        /*0be4*/ 	.word	0xffffffff


	//   ....[125]....
        /*0be8*/ 	.word	0xffffffff


	//   ....[126]....
        /*0bec*/ 	.word	0xffffffff


	//   ....[127]....
        /*0bf0*/ 	.word	0xffffffff


	//   ....[128]....
        /*0bf4*/ 	.word	0xffffffff


	//   ....[129]....
        /*0bf8*/ 	.word	0xffffffff


	//   ....[130]....
        /*0bfc*/ 	.word	0xffffffff


	//   ....[131]....
        /*0c00*/ 	.word	0xffffffff


	//   ....[132]....
        /*0c04*/ 	.word	0xffffffff


	//   ....[133]....
        /*0c08*/ 	.word	0xffffffff


	//   ....[134]....
        /*0c0c*/ 	.word	0xffffffff


	//   ....[135]....
        /*0c10*/ 	.word	0xffffffff


	//   ....[136]....
        /*0c14*/ 	.word	0xffffffff


	//   ....[137]....
        /*0c18*/ 	.word	0xffffffff


	//   ....[138]....
        /*0c1c*/ 	.word	0xffffffff


	//   ....[139]....
        /*0c20*/ 	.word	0xffffffff


	//   ....[140]....
        /*0c24*/ 	.word	0xffffffff


	//   ....[141]....
        /*0c28*/ 	.word	0xffffffff


	//   ....[142]....
        /*0c2c*/ 	.word	0xffffffff


	//   ....[143]....
        /*0c30*/ 	.word	0xffffffff


	//   ....[144]....
        /*0c34*/ 	.word	0xffffffff


	//   ....[145]....
        /*0c38*/ 	.word	0xffffffff


	//   ....[146]....
        /*0c3c*/ 	.word	0xffffffff


	//   ....[147]....
        /*0c40*/ 	.word	0xffffffff


	//   ....[148]....
        /*0c44*/ 	.word	0xffffffff


	//   ....[149]....
        /*0c48*/ 	.word	0xffffffff


	//   ....[150]....
        /*0c4c*/ 	.word	0xffffffff


	//   ....[151]....
        /*0c50*/ 	.word	0xffffffff


	//   ....[152]....
        /*0c54*/ 	.word	0xffffffff


	//   ....[153]....
        /*0c58*/ 	.word	0xffffffff


	//   ....[154]....
        /*0c5c*/ 	.word	0xffffffff


	//   ....[155]....
        /*0c60*/ 	.word	0xffffffff


	//   ....[156]....
        /*0c64*/ 	.word	0xffffffff


	//   ....[157]....
        /*0c68*/ 	.word	0xffffffff


	//   ....[158]....
        /*0c6c*/ 	.word	0xffffffff


	//   ....[159]....
        /*0c70*/ 	.word	0xffffffff


	//   ....[160]....
        /*0c74*/ 	.word	0xffffffff


	//   ....[161]....
        /*0c78*/ 	.word	0xffffffff


	//   ....[162]....
        /*0c7c*/ 	.word	0xffffffff


	//   ....[163]....
        /*0c80*/ 	.word	0xffffffff


	//   ....[164]....
        /*0c84*/ 	.word	0xffffffff


	//   ....[165]....
        /*0c88*/ 	.word	0xffffffff


	//   ....[166]....
        /*0c8c*/ 	.word	0xffffffff


	//   ....[167]....
        /*0c90*/ 	.word	0xffffffff


	//   ....[168]....
        /*0c94*/ 	.word	0xffffffff


	//   ....[169]....
        /*0c98*/ 	.word	0xffffffff


	//   ....[170]....
        /*0c9c*/ 	.word	0xffffffff


	//   ....[171]....
        /*0ca0*/ 	.word	0xffffffff


	//   ....[172]....
        /*0ca4*/ 	.word	0xffffffff


	//   ....[173]....
        /*0ca8*/ 	.word	0xffffffff


	//   ....[174]....
        /*0cac*/ 	.word	0xffffffff


	//   ....[175]....
        /*0cb0*/ 	.word	0xffffffff


	//   ....[176]....
        /*0cb4*/ 	.word	0xffffffff


	//   ....[177]....
        /*0cb8*/ 	.word	0xffffffff


	//   ....[178]....
        /*0cbc*/ 	.word	0xffffffff


	//   ....[179]....
        /*0cc0*/ 	.word	0xffffffff


	//   ....[180]....
        /*0cc4*/ 	.word	0xffffffff


	//   ....[181]....
        /*0cc8*/ 	.word	0xffffffff


	//   ....[182]....
        /*0ccc*/ 	.word	0xffffffff


	//   ....[183]....
        /*0cd0*/ 	.word	0xffffffff


	//   ....[184]....
        /*0cd4*/ 	.word	0xffffffff


	//   ....[185]....
        /*0cd8*/ 	.word	0xffffffff


	//   ....[186]....
        /*0cdc*/ 	.word	0xffffffff


	//   ....[187]....
        /*0ce0*/ 	.word	0xffffffff


	//   ....[188]....
        /*0ce4*/ 	.word	0xffffffff


	//   ....[189]....
        /*0ce8*/ 	.word	0xffffffff


	//   ....[190]....
        /*0cec*/ 	.word	0xffffffff


	//   ....[191]....
        /*0cf0*/ 	.word	0xffffffff


	//   ....[192]....
        /*0cf4*/ 	.word	0xffffffff


	//   ....[193]....
        /*0cf8*/ 	.word	0xffffffff


	//   ....[194]....
        /*0cfc*/ 	.word	0xffffffff


	//   ....[195]....
        /*0d00*/ 	.word	0xffffffff


	//   ....[196]....
        /*0d04*/ 	.word	0xffffffff


	//   ....[197]....
        /*0d08*/ 	.word	0xffffffff


	//   ....[198]....
        /*0d0c*/ 	.word	0xffffffff


	//   ....[199]....
        /*0d10*/ 	.word	0xffffffff


	//   ....[200]....
        /*0d14*/ 	.word	0xffffffff


	//   ....[201]....
        /*0d18*/ 	.word	0xffffffff


	//   ....[202]....
        /*0d1c*/ 	.word	0xffffffff


	//   ....[203]....
        /*0d20*/ 	.word	0xffffffff


	//   ....[204]....
        /*0d24*/ 	.word	0xffffffff


	//   ....[205]....
        /*0d28*/ 	.word	0xffffffff


	//   ....[206]....
        /*0d2c*/ 	.word	0xffffffff


	//   ....[207]....
        /*0d30*/ 	.word	0xffffffff


	//   ....[208]....
        /*0d34*/ 	.word	0xffffffff


	//   ....[209]....
        /*0d38*/ 	.word	0xffffffff


	//   ....[210]....
        /*0d3c*/ 	.word	0xffffffff


	//   ....[211]....
        /*0d40*/ 	.word	0xffffffff


	//   ....[212]....
        /*0d44*/ 	.word	0xffffffff


	//   ....[213]....
        /*0d48*/ 	.word	0xffffffff


	//   ....[214]....
        /*0d4c*/ 	.word	0xffffffff


	//   ....[215]....
        /*0d50*/ 	.word	0xffffffff


	//   ....[216]....
        /*0d54*/ 	.word	0xffffffff


	//   ....[217]....
        /*0d58*/ 	.word	0xffffffff


	//   ....[218]....
        /*0d5c*/ 	.word	0xffffffff


	//   ....[219]....
        /*0d60*/ 	.word	0xffffffff


	//   ....[220]....
        /*0d64*/ 	.word	0xffffffff


	//   ....[221]....
        /*0d68*/ 	.word	0xffffffff


	//   ....[222]....
        /*0d6c*/ 	.word	0xffffffff


	//   ....[223]....
        /*0d70*/ 	.word	0xffffffff


	//   ....[224]....
        /*0d74*/ 	.word	0xffffffff


	//   ....[225]....
        /*0d78*/ 	.word	0xffffffff


	//   ....[226]....
        /*0d7c*/ 	.word	0xffffffff


	//   ....[227]....
        /*0d80*/ 	.word	0xffffffff


	//   ....[228]....
        /*0d84*/ 	.word	0xffffffff


	//   ....[229]....
        /*0d88*/ 	.word	0xffffffff


	//   ....[230]....
        /*0d8c*/ 	.word	0xffffffff


	//   ....[231]....
        /*0d90*/ 	.word	0xffffffff


	//   ....[232]....
        /*0d94*/ 	.word	0xffffffff


	//   ....[233]....
        /*0d98*/ 	.word	0xffffffff


	//   ....[234]....
        /*0d9c*/ 	.word	0xffffffff


	//   ....[235]....
        /*0da0*/ 	.word	0xffffffff


	//   ....[236]....
        /*0da4*/ 	.word	0xffffffff


	//   ....[237]....
        /*0da8*/ 	.word	0xffffffff


	//----- nvinfo : EIATTR_COOP_GROUP_INSTR_OFFSETS
	.align		4
.L_224:
        /*0dac*/ 	.byte	0x04, 0x28
        /*0dae*/ 	.short	(.L_226 - .L_225)


	//   ....[0]....
.L_225:
        /*0db0*/ 	.word	0x00000050


	//   ....[1]....
        /*0db4*/ 	.word	0x00000200


	//   ....[2]....
        /*0db8*/ 	.word	0x00000230


	//   ....[3]....
        /*0dbc*/ 	.word	0x00000260


	//   ....[4]....
        /*0dc0*/ 	.word	0x00000290


	//   ....[5]....
        /*0dc4*/ 	.word	0x000002c0


	//   ....[6]....
        /*0dc8*/ 	.word	0x000002f0


	//   ....[7]....
        /*0dcc*/ 	.word	0x00000450


	//   ....[8]....
        /*0dd0*/ 	.word	0x00000490


	//   ....[9]....
        /*0dd4*/ 	.word	0x000004c0


	//   ....[10]....
        /*0dd8*/ 	.word	0x000004f0


	//   ....[11]....
        /*0ddc*/ 	.word	0x00000520


	//   ....[12]....
        /*0de0*/ 	.word	0x00000550


	//   ....[13]....
        /*0de4*/ 	.word	0x000005e0


	//   ....[14]....
        /*0de8*/ 	.word	0x00000630


	//   ....[15]....
        /*0dec*/ 	.word	0x00000650


	//   ....[16]....
        /*0df0*/ 	.word	0x000006b0


	//   ....[17]....
        /*0df4*/ 	.word	0x00004080


	//   ....[18]....
        /*0df8*/ 	.word	0x000040d0


	//   ....[19]....
        /*0dfc*/ 	.word	0x000048c0


	//   ....[20]....
        /*0e00*/ 	.word	0x000048e0


	//   ....[21]....
        /*0e04*/ 	.word	0x00005050


	//   ....[22]....
        /*0e08*/ 	.word	0x00005060


	//   ....[23]....
        /*0e0c*/ 	.word	0x000058c0


	//   ....[24]....
        /*0e10*/ 	.word	0x000058f0


	//   ....[25]....
        /*0e14*/ 	.word	0x00006530


	//   ....[26]....
        /*0e18*/ 	.word	0x00006560


	//   ....[27]....
        /*0e1c*/ 	.word	0x00006d20


	//   ....[28]....
        /*0e20*/ 	.word	0x00006d40


	//   ....[29]....
        /*0e24*/ 	.word	0x00007520


	//   ....[30]....
        /*0e28*/ 	.word	0x00007550


	//   ....[31]....
        /*0e2c*/ 	.word	0x00007680


	//   ....[32]....
        /*0e30*/ 	.word	0x000076b0


	//   ....[33]....
        /*0e34*/ 	.word	0x000077a0


	//   ....[34]....
        /*0e38*/ 	.word	0x000077c0


	//   ....[35]....
        /*0e3c*/ 	.word	0x00007d70


	//   ....[36]....
        /*0e40*/ 	.word	0x00007da0


	//   ....[37]....
        /*0e44*/ 	.word	0x00007f00


	//   ....[38]....
        /*0e48*/ 	.word	0x00007f30


	//   ....[39]....
        /*0e4c*/ 	.word	0x00008020


	//   ....[40]....
        /*0e50*/ 	.word	0x00008050


	//   ....[41]....
        /*0e54*/ 	.word	0x00008f20


	//   ....[42]....
        /*0e58*/ 	.word	0x00008f40


	//   ....[43]....
        /*0e5c*/ 	.word	0x00009010


	//   ....[44]....
        /*0e60*/ 	.word	0x00009020


	//   ....[45]....
        /*0e64*/ 	.word	0x000090f0


	//   ....[46]....
        /*0e68*/ 	.word	0x00009110


	//   ....[47]....
        /*0e6c*/ 	.word	0x000091e0


	//   ....[48]....
        /*0e70*/ 	.word	0x000091f0


	//   ....[49]....
        /*0e74*/ 	.word	0x000092c0


	//   ....[50]....
        /*0e78*/ 	.word	0x000092e0


	//   ....[51]....
        /*0e7c*/ 	.word	0x000093b0


	//   ....[52]....
        /*0e80*/ 	.word	0x000093c0


	//   ....[53]....
        /*0e84*/ 	.word	0x00009490


	//   ....[54]....
        /*0e88*/ 	.word	0x000094b0


	//   ....[55]....
        /*0e8c*/ 	.word	0x00009580


	//   ....[56]....
        /*0e90*/ 	.word	0x00009590


	//   ....[57]....
        /*0e94*/ 	.word	0x00009a10


	//   ....[58]....
        /*0e98*/ 	.word	0x00009a20


	//   ....[59]....
        /*0e9c*/ 	.word	0x00009a40


	//   ....[60]....
        /*0ea0*/ 	.word	0x00009a50


	//   ....[61]....
        /*0ea4*/ 	.word	0x00009a60


	//   ....[62]....
        /*0ea8*/ 	.word	0x00009a70


	//   ....[63]....
        /*0eac*/ 	.word	0x00009a90


	//   ....[64]....
        /*0eb0*/ 	.word	0x00009ae0


	//   ....[65]....
        /*0eb4*/ 	.word	0x00009b20


	//   ....[66]....
        /*0eb8*/ 	.word	0x00009b50


	//   ....[67]....
        /*0ebc*/ 	.word	0x00009e80


	//   ....[68]....
        /*0ec0*/ 	.word	0x00009ea0


	//   ....[69]....
        /*0ec4*/ 	.word	0x00009ec0


	//   ....[70]....
        /*0ec8*/ 	.word	0x00009ee0


	//   ....[71]....
        /*0ecc*/ 	.word	0x0000a0c0


	//   ....[72]....
        /*0ed0*/ 	.word	0x0000a100


	//   ....[73]....
        /*0ed4*/ 	.word	0x0000a150


	//   ....[74]....
        /*0ed8*/ 	.word	0x0000a190


	//   ....[75]....
        /*0edc*/ 	.word	0x0000a3a0


	//   ....[76]....
        /*0ee0*/ 	.word	0x0000a3e0


	//   ....[77]....
        /*0ee4*/ 	.word	0x0000a430


	//   ....[78]....
        /*0ee8*/ 	.word	0x0000a470


	//   ....[79]....
        /*0eec*/ 	.word	0x0000a690


	//   ....[80]....
        /*0ef0*/ 	.word	0x0000a6e0


	//   ....[81]....
        /*0ef4*/ 	.word	0x0000a740


	//   ....[82]....
        /*0ef8*/ 	.word	0x0000a760


	//   ....[83]....
        /*0efc*/ 	.word	0x0000c550


	//   ....[84]....
        /*0f00*/ 	.word	0x0000c5b0


	//   ....[85]....
        /*0f04*/ 	.word	0x0000c5e0


	//   ....[86]....
        /*0f08*/ 	.word	0x0000c620


	//   ....[87]....
        /*0f0c*/ 	.word	0x0000c6c0


	//   ....[88]....
        /*0f10*/ 	.word	0x0000c6e0


	//   ....[89]....
        /*0f14*/ 	.word	0x0000c700


	//   ....[90]....
        /*0f18*/ 	.word	0x0000c720


	//   ....[91]....
        /*0f1c*/ 	.word	0x0000c920


	//   ....[92]....
        /*0f20*/ 	.word	0x0000c960


	//   ....[93]....
        /*0f24*/ 	.word	0x0000c980


	//   ....[94]....
        /*0f28*/ 	.word	0x0000c9d0


	//   ....[95]....
        /*0f2c*/ 	.word	0x0000cb10


	//   ....[96]....
        /*0f30*/ 	.word	0x0000cb30


	//   ....[97]....
        /*0f34*/ 	.word	0x0000cb40


	//   ....[98]....
        /*0f38*/ 	.word	0x0000cb50


	//   ....[99]....
        /*0f3c*/ 	.word	0x0000eb20


	//   ....[100]....
        /*0f40*/ 	.word	0x0000eb30


	//   ....[101]....
        /*0f44*/ 	.word	0x0000eb40


	//   ....[102]....
        /*0f48*/ 	.word	0x0000eb50


	//   ....[103]....
        /*0f4c*/ 	.word	0x0000eb60


	//   ....[104]....
        /*0f50*/ 	.word	0x0000eb70


	//   ....[105]....
        /*0f54*/ 	.word	0x0000eb80


	//   ....[106]....
        /*0f58*/ 	.word	0x0000eb90


	//   ....[107]....
        /*0f5c*/ 	.word	0x0000eba0


	//   ....[108]....
        /*0f60*/ 	.word	0x0000ec00


	//   ....[109]....
        /*0f64*/ 	.word	0x00010030


	//   ....[110]....
        /*0f68*/ 	.word	0x00010050


	//   ....[111]....
        /*0f6c*/ 	.word	0x00010060


	//   ....[112]....
        /*0f70*/ 	.word	0x00010070


	//   ....[113]....
        /*0f74*/ 	.word	0x00010080


	//   ....[114]....
        /*0f78*/ 	.word	0x00010090


	//   ....[115]....
        /*0f7c*/ 	.word	0x000100a0


	//   ....[116]....
        /*0f80*/ 	.word	0x000100b0


	//   ....[117]....
        /*0f84*/ 	.word	0x000100e0


	//   ....[118]....
        /*0f88*/ 	.word	0x00010110


	//   ....[119]....
        /*0f8c*/ 	.word	0x00010330


	//   ....[120]....
        /*0f90*/ 	.word	0x00010bd0


	//   ....[121]....
        /*0f94*/ 	.word	0x00011240


	//   ....[122]....
        /*0f98*/ 	.word	0x000118b0


	//   ....[123]....
        /*0f9c*/ 	.word	0x000123e0


	//   ....[124]....
        /*0fa0*/ 	.word	0x00012410


	//   ....[125]....
        /*0fa4*/ 	.word	0x00012420


	//   ....[126]....
        /*0fa8*/ 	.word	0x00012430


	//   ....[127]....
        /*0fac*/ 	.word	0x00012440


	//   ....[128]....
        /*0fb0*/ 	.word	0x00012470


	//   ....[129]....
        /*0fb4*/ 	.word	0x00012490


	//   ....[130]....
        /*0fb8*/ 	.word	0x000124b0


	//   ....[131]....
        /*0fbc*/ 	.word	0x00014260


	//   ....[132]....
        /*0fc0*/ 	.word	0x00014280


	//   ....[133]....
        /*0fc4*/ 	.word	0x00014290


	//   ....[134]....
        /*0fc8*/ 	.word	0x000142a0


	//   ....[135]....
        /*0fcc*/ 	.word	0x000142b0


	//   ....[136]....
        /*0fd0*/ 	.word	0x000142c0


	//   ....[137]....
        /*0fd4*/ 	.word	0x00014300


	//   ....[138]....
        /*0fd8*/ 	.word	0x00014330


	//   ....[139]....
        /*0fdc*/ 	.word	0x00014360


	//   ....[140]....
        /*0fe0*/ 	.word	0x00014390


	//   ....[141]....
        /*0fe4*/ 	.word	0x00015700


	//   ....[142]....
        /*0fe8*/ 	.word	0x00015720


	//   ....[143]....
        /*0fec*/ 	.word	0x00015780


	//   ....[144]....
        /*0ff0*/ 	.word	0x00015790


	//   ....[145]....
        /*0ff4*/ 	.word	0x000157d0


	//   ....[146]....
        /*0ff8*/ 	.word	0x000157e0


	//   ....[147]....
        /*0ffc*/ 	.word	0x00015820


	//   ....[148]....
        /*1000*/ 	.word	0x00015830


	//   ....[149]....
        /*1004*/ 	.word	0x00015840


	//   ....[150]....
        /*1008*/ 	.word	0x00015850


	//   ....[151]....
        /*100c*/ 	.word	0x000159e0


	//   ....[152]....
        /*1010*/ 	.word	0x000162d0


	//   ....[153]....
        /*1014*/ 	.word	0x00016980


	//   ....[154]....
        /*1018*/ 	.word	0x00017030


	//   ....[155]....
        /*101c*/ 	.word	0x00017be0


	//   ....[156]....
        /*1020*/ 	.word	0x00017c10


	//   ....[157]....
        /*1024*/ 	.word	0x00017c30


	//   ....[158]....
        /*1028*/ 	.word	0x00017c50


	//   ....[159]....
        /*102c*/ 	.word	0x00017c70


	//   ....[160]....
        /*1030*/ 	.word	0x00017c90


	//   ....[161]....
        /*1034*/ 	.word	0x00017cb0


	//   ....[162]....
        /*1038*/ 	.word	0x00017cd0


	//   ....[163]....
        /*103c*/ 	.word	0x0001a010


	//   ....[164]....
        /*1040*/ 	.word	0x0001a030


	//   ....[165]....
        /*1044*/ 	.word	0x0001a040


	//   ....[166]....
        /*1048*/ 	.word	0x0001a050


	//   ....[167]....
        /*104c*/ 	.word	0x0001a060


	//   ....[168]....
        /*1050*/ 	.word	0x0001a070


	//   ....[169]....
        /*1054*/ 	.word	0x0001a0b0


	//   ....[170]....
        /*1058*/ 	.word	0x0001a0e0


	//   ....[171]....
        /*105c*/ 	.word	0x0001a110


	//   ....[172]....
        /*1060*/ 	.word	0x0001a140


	//   ....[173]....
        /*1064*/ 	.word	0x0001b4b0


	//   ....[174]....
        /*1068*/ 	.word	0x0001b4d0


	//   ....[175]....
        /*106c*/ 	.word	0x0001b530


	//   ....[176]....
        /*1070*/ 	.word	0x0001b540


	//   ....[177]....
        /*1074*/ 	.word	0x0001b580


	//   ....[178]....
        /*1078*/ 	.word	0x0001b590


	//   ....[179]....
        /*107c*/ 	.word	0x0001b5d0


	//   ....[180]....
        /*1080*/ 	.word	0x0001b5e0


	//   ....[181]....
        /*1084*/ 	.word	0x0001b5f0


	//   ....[182]....
        /*1088*/ 	.word	0x0001b600


	//   ....[183]....
        /*108c*/ 	.word	0x0001bbd0


	//   ....[184]....
        /*1090*/ 	.word	0x0001bc00


	//   ....[185]....
        /*1094*/ 	.word	0x0001bc20


	//   ....[186]....
        /*1098*/ 	.word	0x0001bc40


	//   ....[187]....
        /*109c*/ 	.word	0x0001bc60


	//   ....[188]....
        /*10a0*/ 	.word	0x0001bc80


	//   ....[189]....
        /*10a4*/ 	.word	0x0001bca0


	//   ....[190]....
        /*10a8*/ 	.word	0x0001bcc0


	//   ....[191]....
        /*10ac*/ 	.word	0x0001dcd0


	//   ....[192]....
        /*10b0*/ 	.word	0x0001dcf0


	//   ....[193]....
        /*10b4*/ 	.word	0x0001dd20


	//   ....[194]....
        /*10b8*/ 	.word	0x0001dd40


	//   ....[195]....
        /*10bc*/ 	.word	0x0001dd60


	//   ....[196]....
        /*10c0*/ 	.word	0x0001dd80


	//   ....[197]....
        /*10c4*/ 	.word	0x0001dda0


	//   ....[198]....
        /*10c8*/ 	.word	0x0001ddc0


	//   ....[199]....
        /*10cc*/ 	.word	0x0001dde0


	//   ....[200]....
        /*10d0*/ 	.word	0x0001de00


	//   ....[201]....
        /*10d4*/ 	.word	0x0001f110


	//   ....[202]....
        /*10d8*/ 	.word	0x0001f130


	//   ....[203]....
        /*10dc*/ 	.word	0x0001f190


	//   ....[204]....
        /*10e0*/ 	.word	0x0001f1a0


	//   ....[205]....
        /*10e4*/ 	.word	0x0001f1e0


	//   ....[206]....
        /*10e8*/ 	.word	0x0001f1f0


	//   ....[207]....
        /*10ec*/ 	.word	0x0001f230


	//   ....[208]....
        /*10f0*/ 	.word	0x0001f240


	//   ....[209]....
        /*10f4*/ 	.word	0x0001f250


	//   ....[210]....
        /*10f8*/ 	.word	0x0001f260


	//   ....[211]....
        /*10fc*/ 	.word	0x0001f410


	//   ....[212]....
        /*1100*/ 	.word	0x0001fd00


	//   ....[213]....
        /*1104*/ 	.word	0x000203b0


	//   ....[214]....
        /*1108*/ 	.word	0x00020a60


	//   ....[215]....
        /*110c*/ 	.word	0x00021610


	//   ....[216]....
        /*1110*/ 	.word	0x00021640


	//   ....[217]....
        /*1114*/ 	.word	0x00021660


	//   ....[218]....
        /*1118*/ 	.word	0x00021680


	//   ....[219]....
        /*111c*/ 	.word	0x000216a0


	//   ....[220]....
        /*1120*/ 	.word	0x000216c0


	//   ....[221]....
        /*1124*/ 	.word	0x000216e0


	//   ....[222]....
        /*1128*/ 	.word	0x00021700


	//   ....[223]....
        /*112c*/ 	.word	0x00023560


	//   ....[224]....
        /*1130*/ 	.word	0x00023590


	//   ....[225]....
        /*1134*/ 	.word	0x000235a0


	//   ....[226]....
        /*1138*/ 	.word	0x000235b0


	//   ....[227]....
        /*113c*/ 	.word	0x000235c0


	//   ....[228]....
        /*1140*/ 	.word	0x000235f0


	//   ....[229]....
        /*1144*/ 	.word	0x00023610


	//   ....[230]....
        /*1148*/ 	.word	0x00023630


	//   ....[231]....
        /*114c*/ 	.word	0x00024820


	//   ....[232]....
        /*1150*/ 	.word	0x00024840


	//   ....[233]....
        /*1154*/ 	.word	0x00024850


	//   ....[234]....
        /*1158*/ 	.word	0x00024860


	//   ....[235]....
        /*115c*/ 	.word	0x00024870


	//   ....[236]....
        /*1160*/ 	.word	0x00024880


	//   ....[237]....
        /*1164*/ 	.word	0x000248a0


	//   ....[238]....
        /*1168*/ 	.word	0x000248b0


	//   ....[239]....
        /*116c*/ 	.word	0x00024cd0


	//   ....[240]....
        /*1170*/ 	.word	0x00024cf0


	//   ....[241]....
        /*1174*/ 	.word	0x00024d50


	//   ....[242]....
        /*1178*/ 	.word	0x00024d60


	//   ....[243]....
        /*117c*/ 	.word	0x00024dd0


	//   ....[244]....
        /*1180*/ 	.word	0x00024df0


	//   ....[245]....
        /*1184*/ 	.word	0x00024e60


	//   ....[246]....
        /*1188*/ 	.word	0x00024e70


	//   ....[247]....
        /*118c*/ 	.word	0x00024ee0


	//   ....[248]....
        /*1190*/ 	.word	0x00024f00


	//   ....[249]....
        /*1194*/ 	.word	0x00024f70


	//   ....[250]....
        /*1198*/ 	.word	0x00024f80


	//   ....[251]....
        /*119c*/ 	.word	0x00024ff0


	//   ....[252]....
        /*11a0*/ 	.word	0x00025010


	//   ....[253]....
        /*11a4*/ 	.word	0x00025080


	//   ....[254]....
        /*11a8*/ 	.word	0x00025090


	//   ....[255]....
        /*11ac*/ 	.word	0x00025310


	//   ....[0]....
        /*11b0*/ 	.word	0x00025330


	//   ....[1]....
        /*11b4*/ 	.word	0x000256e0


	//   ....[2]....
        /*11b8*/ 	.word	0x000256f0


	//   ....[3]....
        /*11bc*/ 	.word	0x00025aa0


	//   ....[4]....
        /*11c0*/ 	.word	0x00025ac0


	//   ....[5]....
        /*11c4*/ 	.word	0x00025e80


	//   ....[6]....
        /*11c8*/ 	.word	0x00025e90


	//   ....[7]....
        /*11cc*/ 	.word	0x00026a00


	//   ....[8]....
        /*11d0*/ 	.word	0x00026a20


	//   ....[9]....
        /*11d4*/ 	.word	0x00026a90


	//   ....[10]....
        /*11d8*/ 	.word	0x00026aa0


	//   ....[11]....
        /*11dc*/ 	.word	0x00026b10


	//   ....[12]....
        /*11e0*/ 	.word	0x00026b30


	//   ....[13]....
        /*11e4*/ 	.word	0x00026ba0


	//   ....[14]....
        /*11e8*/ 	.word	0x00026bb0


	//   ....[15]....
        /*11ec*/ 	.word	0x00026c20


	//   ....[16]....
        /*11f0*/ 	.word	0x00026c40


	//   ....[17]....
        /*11f4*/ 	.word	0x00026cb0


	//   ....[18]....
        /*11f8*/ 	.word	0x00026cc0


	//   ....[19]....
        /*11fc*/ 	.word	0x00026d30


	//   ....[20]....
        /*1200*/ 	.word	0x00026d50


	//   ....[21]....
        /*1204*/ 	.word	0x00026dc0


	//   ....[22]....
        /*1208*/ 	.word	0x00026dd0


	//   ....[23]....
        /*120c*/ 	.word	0x00026f20


	//   ....[24]....
        /*1210*/ 	.word	0x00026f40


	//   ....[25]....
        /*1214*/ 	.word	0x00027070


	//   ....[26]....
        /*1218*/ 	.word	0x000270b0


	//   ....[27]....
        /*121c*/ 	.word	0x000270e0


	//   ....[28]....
        /*1220*/ 	.word	0x00027110


	//   ....[29]....
        /*1224*/ 	.word	0x00027140


	//   ....[30]....
        /*1228*/ 	.word	0x00027170


	//   ....[31]....
        /*122c*/ 	.word	0x000272d0


	//   ....[32]....
        /*1230*/ 	.word	0x00027310


	//   ....[33]....
        /*1234*/ 	.word	0x00027340


	//   ....[34]....
        /*1238*/ 	.word	0x00027370


	//   ....[35]....
        /*123c*/ 	.word	0x000273a0


	//   ....[36]....
        /*1240*/ 	.word	0x000273d0


	//   ....[37]....
        /*1244*/ 	.word	0x00027460


	//   ....[38]....
        /*1248*/ 	.word	0x000274c0


	//   ....[39]....
        /*124c*/ 	.word	0x000274d0


	//   ....[40]....
        /*1250*/ 	.word	0x00027530


	//   ....[41]....
        /*1254*/ 	.word	0x00027f90


	//   ....[42]....
        /*1258*/ 	.word	0x00027ff0


	//   ....[43]....
        /*125c*/ 	.word	0x00028040


	//   ....[44]....
        /*1260*/ 	.word	0x00028090


	//   ....[45]....
        /*1264*/ 	.word	0x000280e0


	//   ....[46]....
        /*1268*/ 	.word	0x00028150


	//   ....[47]....
        /*126c*/ 	.word	0x000281a0


	//   ....[48]....
        /*1270*/ 	.word	0x00028210


	//   ....[49]....
        /*1274*/ 	.word	0x00028280


	//   ....[50]....
        /*1278*/ 	.word	0x000282f0


	//   ....[51]....
        /*127c*/ 	.word	0x00028360


	//   ....[52]....
        /*1280*/ 	.word	0x000283d0


	//   ....[53]....
        /*1284*/ 	.word	0x00028440


	//   ....[54]....
        /*1288*/ 	.word	0x000284a0


	//   ....[55]....
        /*128c*/ 	.word	0x00028510


	//   ....[56]....
        /*1290*/ 	.word	0x00028580


	//   ....[57]....
        /*1294*/ 	.word	0x000285f0


	//   ....[58]....
        /*1298*/ 	.word	0x00028650


	//   ....[59]....
        /*129c*/ 	.word	0x000286c0


	//   ....[60]....
        /*12a0*/ 	.word	0x00028730


	//   ....[61]....
        /*12a4*/ 	.word	0x000287a0


	//   ....[62]....
        /*12a8*/ 	.word	0x00028800


	//   ....[63]....
        /*12ac*/ 	.word	0x00028870


	//   ....[64]....
        /*12b0*/ 	.word	0x000288e0


	//   ....[65]....
        /*12b4*/ 	.word	0x00028950


	//   ....[66]....
        /*12b8*/ 	.word	0x000289b0


	//   ....[67]....
        /*12bc*/ 	.word	0x00028a20


	//   ....[68]....
        /*12c0*/ 	.word	0x00028a90


	//   ....[69]....
        /*12c4*/ 	.word	0x00028b40


	//   ....[70]....
        /*12c8*/ 	.word	0x00028ba0


	//   ....[71]....
        /*12cc*/ 	.word	0x00028c50


	//   ....[72]....
        /*12d0*/ 	.word	0x00028cb0


	//   ....[73]....
        /*12d4*/ 	.word	0x00028d60


	//   ....[74]....
        /*12d8*/ 	.word	0x00028dc0


	//   ....[75]....
        /*12dc*/ 	.word	0x00028e70


	//   ....[76]....
        /*12e0*/ 	.word	0x00028ed0


	//   ....[77]....
        /*12e4*/ 	.word	0x00028f40


	//   ....[78]....
        /*12e8*/ 	.word	0x00028fb0


	//   ....[79]....
        /*12ec*/ 	.word	0x00029020


	//   ....[80]....
        /*12f0*/ 	.word	0x00029090


	//   ....[81]....
        /*12f4*/ 	.word	0x000290e0


	//   ....[82]....
        /*12f8*/ 	.word	0x00029120


	//   ....[83]....
        /*12fc*/ 	.word	0x00029170


	//   ....[84]....
        /*1300*/ 	.word	0x000291c0


	//   ....[85]....
        /*1304*/ 	.word	0x00029210


	//   ....[86]....
        /*1308*/ 	.word	0x00029260


	//   ....[87]....
        /*130c*/ 	.word	0x000292b0


	//   ....[88]....
        /*1310*/ 	.word	0x00029300


	//   ....[89]....
        /*1314*/ 	.word	0x00029370


	//   ....[90]....
        /*1318*/ 	.word	0x000293e0


	//   ....[91]....
        /*131c*/ 	.word	0x00029490


	//   ....[92]....
        /*1320*/ 	.word	0x000294f0


	//   ....[93]....
        /*1324*/ 	.word	0x000295a0


	//   ....[94]....
        /*1328*/ 	.word	0x00029600


	//   ....[95]....
        /*132c*/ 	.word	0x000296b0


	//   ....[96]....
        /*1330*/ 	.word	0x00029710


	//   ....[97]....
        /*1334*/ 	.word	0x000297c0


	//   ....[98]....
        /*1338*/ 	.word	0x00029820


	//   ....[99]....
        /*133c*/ 	.word	0x00029890


	//   ....[100]....
        /*1340*/ 	.word	0x00029900


	//   ....[101]....
        /*1344*/ 	.word	0x000299b0


	//   ....[102]....
        /*1348*/ 	.word	0x00029a10


	//   ....[103]....
        /*134c*/ 	.word	0x00029ac0


	//   ....[104]....
        /*1350*/ 	.word	0x00029b20


	//   ....[105]....
        /*1354*/ 	.word	0x00029bd0


	//   ....[106]....
        /*1358*/ 	.word	0x00029c30


	//   ....[107]....
        /*135c*/ 	.word	0x00029ce0


	//   ....[108]....
        /*1360*/ 	.word	0x00029d40


	//   ....[109]....
        /*1364*/ 	.word	0x00029db0


	//   ....[110]....
        /*1368*/ 	.word	0x00029e20


	//   ....[111]....
        /*136c*/ 	.word	0x00029e90


	//   ....[112]....
        /*1370*/ 	.word	0x00029f00


	//   ....[113]....
        /*1374*/ 	.word	0x00029f50


	//   ....[114]....
        /*1378*/ 	.word	0x00029f90


	//   ....[115]....
        /*137c*/ 	.word	0x00029fe0


	//   ....[116]....
        /*1380*/ 	.word	0x0002a020


	//   ....[117]....
        /*1384*/ 	.word	0x0002a070


	//   ....[118]....
        /*1388*/ 	.word	0x0002a0b0


	//   ....[119]....
        /*138c*/ 	.word	0x0002a100


	//   ....[120]....
        /*1390*/ 	.word	0x0002a140


	//   ....[121]....
        /*1394*/ 	.word	0x0002a1a0


	//   ....[122]....
        /*1398*/ 	.word	0x0002a210


	//   ....[123]....
        /*139c*/ 	.word	0x0002a2c0


	//   ....[124]....
        /*13a0*/ 	.word	0x0002a320


	//   ....[125]....
        /*13a4*/ 	.word	0x0002a3d0


	//   ....[126]....
        /*13a8*/ 	.word	0x0002a430


	//   ....[127]....
        /*13ac*/ 	.word	0x0002a4e0


	//   ....[128]....
        /*13b0*/ 	.word	0x0002a540


	//   ....[129]....
        /*13b4*/ 	.word	0x0002a5f0


	//   ....[130]....
        /*13b8*/ 	.word	0x0002a650


	//   ....[131]....
        /*13bc*/ 	.word	0x0002a6c0


	//   ....[132]....
        /*13c0*/ 	.word	0x0002a730


	//   ....[133]....
        /*13c4*/ 	.word	0x0002a7e0


	//   ....[134]....
        /*13c8*/ 	.word	0x0002a840


	//   ....[135]....
        /*13cc*/ 	.word	0x0002a8f0


	//   ....[136]....
        /*13d0*/ 	.word	0x0002a950


	//   ....[137]....
        /*13d4*/ 	.word	0x0002aa00


	//   ....[138]....
        /*13d8*/ 	.word	0x0002aa60


	//   ....[139]....
        /*13dc*/ 	.word	0x0002ab10


	//   ....[140]....
        /*13e0*/ 	.word	0x0002ab70


	//   ....[141]....
        /*13e4*/ 	.word	0x0002abc0


	//   ....[142]....
        /*13e8*/ 	.word	0x0002ac00


	//   ....[143]....
        /*13ec*/ 	.word	0x0002ac50


	//   ....[144]....
        /*13f0*/ 	.word	0x0002ac90


	//   ....[145]....
        /*13f4*/ 	.word	0x0002ace0


	//   ....[146]....
        /*13f8*/ 	.word	0x0002ad20


	//   ....[147]....
        /*13fc*/ 	.word	0x0002ad70


	//   ....[148]....
        /*1400*/ 	.word	0x0002adb0


	//   ....[149]....
        /*1404*/ 	.word	0x0002ae00


	//   ....[150]....
        /*1408*/ 	.word	0x0002ae70


	//   ....[151]....
        /*140c*/ 	.word	0x0002aee0


	//   ....[152]....
        /*1410*/ 	.word	0x0002af90


	//   ....[153]....
        /*1414*/ 	.word	0x0002aff0


	//   ....[154]....
        /*1418*/ 	.word	0x0002b0a0


	//   ....[155]....
        /*141c*/ 	.word	0x0002b100


	//   ....[156]....
        /*1420*/ 	.word	0x0002b1b0


	//   ....[157]....
        /*1424*/ 	.word	0x0002b210


	//   ....[158]....
        /*1428*/ 	.word	0x0002b2c0


	//   ....[159]....
        /*142c*/ 	.word	0x0002b320


	//   ....[160]....
        /*1430*/ 	.word	0x0002b390


	//   ....[161]....
        /*1434*/ 	.word	0x0002b400


	//   ....[162]....
        /*1438*/ 	.word	0x0002b470


	//   ....[163]....
        /*143c*/ 	.word	0x0002b4e0


	//   ....[164]....
        /*1440*/ 	.word	0x0002b530


	//   ....[165]....
        /*1444*/ 	.word	0x0002b570


	//   ....[166]....
        /*1448*/ 	.word	0x0002b5c0


	//   ....[167]....
        /*144c*/ 	.word	0x0002b600


	//   ....[168]....
        /*1450*/ 	.word	0x0002b650


	//   ....[169]....
        /*1454*/ 	.word	0x0002b690


	//   ....[170]....
        /*1458*/ 	.word	0x0002b6e0


	//   ....[171]....
        /*145c*/ 	.word	0x0002b720


	//   ....[172]....
        /*1460*/ 	.word	0x0002b770


	//   ....[173]....
        /*1464*/ 	.word	0x0002b7c0


	//   ....[174]....
        /*1468*/ 	.word	0x0002b810


	//   ....[175]....
        /*146c*/ 	.word	0x0002b860


	//   ....[176]....
        /*1470*/ 	.word	0x0002b8b0


	//   ....[177]....
        /*1474*/ 	.word	0x0002b900


	//   ....[178]....
        /*1478*/ 	.word	0x0002b950


	//   ....[179]....
        /*147c*/ 	.word	0x0002b990


	//   ....[180]....
        /*1480*/ 	.word	0x0002ba00


	//   ....[181]....
        /*1484*/ 	.word	0x0002ba70


	//   ....[182]....
        /*1488*/ 	.word	0x0002bae0


	//   ....[183]....
        /*148c*/ 	.word	0x0002bb40


	//   ....[184]....
        /*1490*/ 	.word	0x0002bbb0


	//   ....[185]....
        /*1494*/ 	.word	0x0002bc20


	//   ....[186]....
        /*1498*/ 	.word	0x0002bc90


	//   ....[187]....
        /*149c*/ 	.word	0x0002bcf0


	//   ....[188]....
        /*14a0*/ 	.word	0x0002bd60


	//   ....[189]....
        /*14a4*/ 	.word	0x0002bdd0


	//   ....[190]....
        /*14a8*/ 	.word	0x0002be40


	//   ....[191]....
        /*14ac*/ 	.word	0x0002bea0


	//   ....[192]....
        /*14b0*/ 	.word	0x0002bf10


	//   ....[193]....
        /*14b4*/ 	.word	0x0002bf80


	//   ....[194]....
        /*14b8*/ 	.word	0x0002bff0


	//   ....[195]....
        /*14bc*/ 	.word	0x0002c050


	//   ....[196]....
        /*14c0*/ 	.word	0x0002c0c0


	//   ....[197]....
        /*14c4*/ 	.word	0x0002c130


	//   ....[198]....
        /*14c8*/ 	.word	0x0002c1a0


	//   ....[199]....
        /*14cc*/ 	.word	0x0002c200


	//   ....[200]....
        /*14d0*/ 	.word	0x0002c270


	//   ....[201]....
        /*14d4*/ 	.word	0x0002c2e0


	//   ....[202]....
        /*14d8*/ 	.word	0x0002c350


	//   ....[203]....
        /*14dc*/ 	.word	0x0002c3b0


	//   ....[204]....
        /*14e0*/ 	.word	0x0002c420


	//   ....[205]....
        /*14e4*/ 	.word	0x0002c490


	//   ....[206]....
        /*14e8*/ 	.word	0x0002c500


	//   ....[207]....
        /*14ec*/ 	.word	0x0002c560


	//   ....[208]....
        /*14f0*/ 	.word	0x0002c5d0


	//   ....[209]....
        /*14f4*/ 	.word	0x0002c640


	//   ....[210]....
        /*14f8*/ 	.word	0x0002c6b0


	//   ....[211]....
        /*14fc*/ 	.word	0x0002c710


	//   ....[212]....
        /*1500*/ 	.word	0x0002c780


	//   ....[213]....
        /*1504*/ 	.word	0x0002c7f0


	//   ....[214]....
        /*1508*/ 	.word	0x0002c860


	//   ....[215]....
        /*150c*/ 	.word	0x0002c8c0


	//   ....[216]....
        /*1510*/ 	.word	0x0002c930


	//   ....[217]....
        /*1514*/ 	.word	0x0002c9a0


	//   ....[218]....
        /*1518*/ 	.word	0x0002ca10


	//   ....[219]....
        /*151c*/ 	.word	0x0002ca70


	//   ....[220]....
        /*1520*/ 	.word	0x0002cae0


	//   ....[221]....
        /*1524*/ 	.word	0x0002cb50


	//   ....[222]....
        /*1528*/ 	.word	0x0002cba0


	//   ....[223]....
        /*152c*/ 	.word	0x0002cbe0


	//   ....[224]....
        /*1530*/ 	.word	0x0002cc30


	//   ....[225]....
        /*1534*/ 	.word	0x0002cc80


	//   ....[226]....
        /*1538*/ 	.word	0x0002ccd0


	//   ....[227]....
        /*153c*/ 	.word	0x0002cd40


	//   ....[228]....
        /*1540*/ 	.word	0x0002cd90


	//   ....[229]....
        /*1544*/ 	.word	0x0002cde0


	//   ....[230]....
        /*1548*/ 	.word	0x0002ce30


	//   ....[231]....
        /*154c*/ 	.word	0x0002ce80


	//   ....[232]....
        /*1550*/ 	.word	0x0002ced0


	//   ....[233]....
        /*1554*/ 	.word	0x0002cf40


	//   ....[234]....
        /*1558*/ 	.word	0x0002cf90


	//   ....[235]....
        /*155c*/ 	.word	0x0002d000


	//   ....[236]....
        /*1560*/ 	.word	0x0002d060


	//   ....[237]....
        /*1564*/ 	.word	0x0002d0d0


	//----- nvinfo : EIATTR_EXIT_INSTR_OFFSETS
	.align		4
.L_226:
        /*1568*/ 	.byte	0x04, 0x1c
        /*156a*/ 	.short	(.L_228 - .L_227)


	//   ....[0]....
.L_227:
        /*156c*/ 	.word	0x000010d0


	//   ....[1]....
        /*1570*/ 	.word	0x00027f50


	//----- nvinfo : EIATTR_MAX_THREADS
	.align		4
.L_228:
        /*1574*/ 	.byte	0x04, 0x05
        /*1576*/ 	.short	(.L_230 - .L_229)
.L_229:
        /*1578*/ 	.word	0x00000080
        /*157c*/ 	.word	0x00000001
        /*1580*/ 	.word	0x00000001


	//----- nvinfo : EIATTR_CRS_STACK_SIZE
	.align		4
.L_230:
        /*1584*/ 	.byte	0x04, 0x1e
        /*1586*/ 	.short	(.L_232 - .L_231)
.L_231:
        /*1588*/ 	.word	0x00000000
.L_232:


//--------------------- .nv.info._ZN7cutlass13device_kernelIN5flash19enable_sm80_to_sm89INS1_16FlashAttnFwdSm80INS1_25CollectiveMainloopFwdSm80ILi4ELi1ELb0EN4cute5tupleIJNS5_1CILi128EEENS7_ILi112EEENS7_ILi64EEEEEELi64ENS_10bfloat16_tEfNS_4arch4Sm80ELb1ELb0ELb1ELb0ELb1ELb0ELb1ELb1EEENS1_21CollectiveEpilogueFwdINS6_IJS8_SA_S9_EEENS6_IJNS7_ILi1EEESI_SI_EEESC_SE_Li128ELb0ELb1ELb1ELb0EEENS1_30DynamicPersistentTileSchedulerILi128ELi128ELb1ELb1ELb0EEEEEEEEEvNT_6ParamsE --------------------------
	.section	.nv.info._ZN7cutlass13device_kernelIN5flash19enable_sm80_to_sm89INS1_16FlashAttnFwdSm80INS1_25CollectiveMainloopFwdSm80ILi4ELi1ELb0EN4cute5tupleIJNS5_1CILi128EEENS7_ILi112EEENS7_ILi64EEEEEELi64ENS_10bfloat16_tEfNS_4arch4Sm80ELb1ELb0ELb1ELb0ELb1ELb0ELb1ELb1EEENS1_21CollectiveEpilogueFwdINS6_IJS8_SA_S9_EEENS6_IJNS7_ILi1EEESI_SI_EEESC_SE_Li128ELb0ELb1ELb1ELb0EEENS1_30DynamicPersistentTileSchedulerILi128ELi128ELb1ELb1ELb0EEEEEEEEEvNT_6ParamsE,"",@"SHT_CUDA_INFO"
	.sectionflags	@""
	.align	4


	//----- nvinfo : EIATTR_CUDA_API_VERSION
	.align		4
        /*0000*/ 	.byte	0x04, 0x37
        /*0002*/ 	.short	(.L_234 - .L_233)
.L_233:
        /*0004*/ 	.word	0x00000082


	//----- nvinfo : EIATTR_SW2861232_WAR
	.align		4
.L_234:
        /*0008*/ 	.byte	0x01, 0x35
	.zero		2


	//----- nvinfo : EIATTR_PARAM_CBANK
	.align		4
        /*000c*/ 	.byte	0x04, 0x0a
        /*000e*/ 	.short	(.L_236 - .L_235)
	.align		4
.L_235:
        /*0010*/ 	.word	index@(.nv.constant0._ZN7cutlass13device_kernelIN5flash19enable_sm80_to_sm89INS1_16FlashAttnFwdSm80INS1_25CollectiveMainloopFwdSm80ILi4ELi1ELb0EN4cute5tupleIJNS5_1CILi128EEENS7_ILi112EEENS7_ILi64EEEEEELi64ENS_10bfloat16_tEfNS_4arch4Sm80ELb1ELb0ELb1ELb0ELb1ELb0ELb1ELb1EEENS1_21CollectiveEpilogueFwdINS6_IJS8_SA_S9_EEENS6_IJNS7_ILi1EEESI_SI_EEESC_SE_Li128ELb0ELb1ELb1ELb0EEENS1_30DynamicPersistentTileSchedulerILi128ELi128ELb1ELb1ELb0EEEEEEEEEvNT_6ParamsE)
        /*0014*/ 	.short	0x0160
        /*0016*/ 	.short	0x0428


	//----- nvinfo : EIATTR_CBANK_PARAM_SIZE
	.align		4
.L_236:
        /*0018*/ 	.byte	0x03, 0x19
        /*001a*/ 	.short	0x0428


	//----- nvinfo : EIATTR_KPARAM_INFO
	.align		4
        /*001c*/ 	.byte	0x04, 0x17
        /*001e*/ 	.short	(.L_238 - .L_237)
.L_237:
        /*0020*/ 	.word	0x00000000
        /*0024*/ 	.short	0x0000
        /*0026*/ 	.short	0x0000
        /*0028*/ 	.byte	0x00, 0xf0, 0xa1, 0x10


	//----- nvinfo : EIATTR_MAXREG_COUNT
	.align		4
.L_238:
        /*002c*/ 	.byte	0x03, 0x1b
        /*002e*/ 	.short	0x00ff


	//----- nvinfo : EIATTR_NUM_BARRIERS
	.align		4
        /*0030*/ 	.byte	0x02, 0x4c
        /*0032*/ 	.byte	0x06
	.zero		1


	//----- nvinfo : EIATTR_ANNOTATIONS
	.align		4
        /*0034*/ 	.byte	0x04, 0x55
        /*0036*/ 	.short	(.L_240 - .L_239)


	//   ....[0]....
.L_239:
        /* <DEDUP_REMOVED lines=58> */


	//----- nvinfo : EIATTR_MERCURY_ISA_VERSION
	.align		4
.L_240:
        /*03c0*/ 	.byte	0x03, 0x5f
        /*03c2*/ 	.short	0x0000


	//----- nvinfo : EIATTR_INT_WARP_WIDE_INSTR_OFFSETS
	.align		4
        /*03c4*/ 	.byte	0x04, 0x31
        /*03c6*/ 	.short	(.L_242 - .L_241)


	//   ....[0]....
.L_241:
        /*03c8*/ 	.word	0x000137d0


	//   ....[1]....
        /*03cc*/ 	.word	0x00013870


	//----- nvinfo : EIATTR_COOP_GROUP_MASK_REGIDS
	.align		4
.L_242:
        /*03d0*/ 	.byte	0x04, 0x29
        /*03d2*/ 	.short	(.L_244 - .L_243)


	//   ....[0]....
.L_243:
        /*03d4*/ 	.word	0xffffffff


	//   ....[1]....
        /*03d8*/ 	.word	0xffffffff


	//   ....[2]....
        /*03dc*/ 	.word	0xffffffff


	//   ....[3]....
        /*03e0*/ 	.word	0xffffffff


	//   ....[4]....
        /*03e4*/ 	.word	0xffffffff


	//   ....[5]....
        /*03e8*/ 	.word	0xffffffff


	//   ....[6]....
        /*03ec*/ 	.word	0xffffffff


	//   ....[7]....
        /*03f0*/ 	.word	0xffffffff


	//   ....[8]....
        /*03f4*/ 	.word	0xffffffff


	//   ....[9]....
        /*03f8*/ 	.word	0xffffffff


	//   ....[10]....
        /*03fc*/ 	.word	0xffffffff


	//   ....[11]....
        /*0400*/ 	.word	0xffffffff


	//   ....[12]....
        /*0404*/ 	.word	0xffffffff


	//   ....[13]....
        /*0408*/ 	.word	0xffffffff


	//   ....[14]....
        /*040c*/ 	.word	0xffffffff


	//   ....[15]....
        /*0410*/ 	.word	0xffffffff


	//   ....[16]....
        /*0414*/ 	.word	0xffffffff


	//   ....[17]....
        /*0418*/ 	.word	0xffffffff


	//   ....[18]....
        /*041c*/ 	.word	0xffffffff


	//   ....[19]....
        /*0420*/ 	.word	0xffffffff


	//   ....[20]....
        /*0424*/ 	.word	0xffffffff


	//   ....[21]....
        /*0428*/ 	.word	0xffffffff


	//   ....[22]....
        /*042c*/ 	.word	0xffffffff


	//   ....[23]....
        /*0430*/ 	.word	0xffffffff


	//   ....[24]....
        /*0434*/ 	.word	0xffffffff


	//   ....[25]....
        /*0438*/ 	.word	0xffffffff


	//   ....[26]....
        /*043c*/ 	.word	0xffffffff


	//   ....[27]....
        /*0440*/ 	.word	0xffffffff


	//   ....[28]....
        /*0444*/ 	.word	0xffffffff


	//   ....[29]....
        /*0448*/ 	.word	0xffffffff


	//   ....[30]....
        /*044c*/ 	.word	0xffffffff


	//   ....[31]....
        /*0450*/ 	.word	0xffffffff


	//   ....[32]....
        /*0454*/ 	.word	0xffffffff


	//   ....[33]....
        /*0458*/ 	.word	0xffffffff


	//   ....[34]....
        /*045c*/ 	.word	0xffffffff


	//   ....[35]....
        /*0460*/ 	.word	0xffffffff


	//   ....[36]....
        /*0464*/ 	.word	0xffffffff


	//   ....[37]....
        /*0468*/ 	.word	0xffffffff


	//   ....[38]....
        /*046c*/ 	.word	0xffffffff


	//   ....[39]....
        /*0470*/ 	.word	0xffffffff


	//   ....[40]....
        /*0474*/ 	.word	0xffffffff


	//   ....[41]....
        /*0478*/ 	.word	0xffffffff


	//   ....[42]....
        /*047c*/ 	.word	0xffffffff


	//   ....[43]....
        /*0480*/ 	.word	0xffffffff


	//   ....[44]....
        /*0484*/ 	.word	0xffffffff


	//   ....[45]....
        /*0488*/ 	.word	0xffffffff


	//   ....[46]....
        /*048c*/ 	.word	0xffffffff


	//   ....[47]....
        /*0490*/ 	.word	0xffffffff


	//   ....[48]....
        /*0494*/ 	.word	0xffffffff


	//   ....[49]....
        /*0498*/ 	.word	0xffffffff


	//   ....[50]....
        /*049c*/ 	.word	0xffffffff


	//   ....[51]....
        /*04a0*/ 	.word	0xffffffff


	//   ....[52]....
        /*04a4*/ 	.word	0xffffffff


	//   ....[53]....
        /*04a8*/ 	.word	0xffffffff


	//   ....[54]....
        /*04ac*/ 	.word	0xffffffff


	//   ....[55]....
        /*04b0*/ 	.word	0xffffffff


	//   ....[56]....
        /*04b4*/ 	.word	0xffffffff


	//   ....[57]....
        /*04b8*/ 	.word	0xffffffff


	//   ....[58]....
        /*04bc*/ 	.word	0xffffffff


	//   ....[59]....
        /*04c0*/ 	.word	0xffffffff


	//   ....[60]....
        /*04c4*/ 	.word	0xffffffff


	//   ....[61]....
        /*04c8*/ 	.word	0xffffffff


	//   ....[62]....
        /*04cc*/ 	.word	0xffffffff


	//   ....[63]....
        /*04d0*/ 	.word	0xffffffff


	//   ....[64]....
        /*04d4*/ 	.word	0xffffffff


	//   ....[65]....
        /*04d8*/ 	.word	0xffffffff


	//   ....[66]....
        /*04dc*/ 	.word	0xffffffff


	//   ....[67]....
        /*04e0*/ 	.word	0xffffffff


	//   ....[68]....
        /*04e4*/ 	.word	0xffffffff


	//   ....[69]....
        /*04e8*/ 	.word	0xffffffff


	//   ....[70]....
        /*04ec*/ 	.word	0xffffffff


	//   ....[71]....
        /*04f0*/ 	.word	0xffffffff


	//   ....[72]....
        /*04f4*/ 	.word	0xffffffff


	//   ....[73]....
        /*04f8*/ 	.word	0xffffffff


	//   ....[74]....
        /*04fc*/ 	.word	0xffffffff


	//   ....[75]....
        /*0500*/ 	.word	0xffffffff


	//   ....[76]....
        /*0504*/ 	.word	0xffffffff


	//   ....[77]....
        /*0508*/ 	.word	0xffffffff


	//   ....[78]....
        /*050c*/ 	.word	0xffffffff


	//   ....[79]....
        /*0510*/ 	.word	0xffffffff


	//   ....[80]....
        /*0514*/ 	.word	0xffffffff


	//   ....[81]....
        /*0518*/ 	.word	0xffffffff


	//   ....[82]....
        /*051c*/ 	.word	0xffffffff


	//   ....[83]....
        /*0520*/ 	.word	0xffffffff


	//   ....[84]....
        /*0524*/ 	.word	0xffffffff


	//   ....[85]....
        /*0528*/ 	.word	0xffffffff


	//   ....[86]....
        /*052c*/ 	.word	0xffffffff


	//   ....[87]....
        /*0530*/ 	.word	0xffffffff


	//   ....[88]....
        /*0534*/ 	.word	0xffffffff


	//   ....[89]....
        /*0538*/ 	.word	0xffffffff


	//   ....[90]....
        /*053c*/ 	.word	0xffffffff


	//   ....[91]....
        /*0540*/ 	.word	0xffffffff


	//   ....[92]....
        /*0544*/ 	.word	0xffffffff


	//   ....[93]....
        /*0548*/ 	.word	0xffffffff


	//   ....[94]....
        /*054c*/ 	.word	0xffffffff


	//   ....[95]....
        /*0550*/ 	.word	0xffffffff


	//   ....[96]....
        /*0554*/ 	.word	0xffffffff


	//   ....[97]....
        /*0558*/ 	.word	0xffffffff


	//   ....[98]....
        /*055c*/ 	.word	0xffffffff


	//   ....[99]....
        /*0560*/ 	.word	0xffffffff


	//   ....[100]....
        /*0564*/ 	.word	0xffffffff


	//   ....[101]....
        /*0568*/ 	.word	0xffffffff


	//   ....[102]....
        /*056c*/ 	.word	0xffffffff


	//   ....[103]....
        /*0570*/ 	.word	0xffffffff


	//   ....[104]....
        /*0574*/ 	.word	0xffffffff


	//   ....[105]....
        /*0578*/ 	.word	0xffffffff


	//   ....[106]....
        /*057c*/ 	.word	0xffffffff


	//   ....[107]....
        /*0580*/ 	.word	0xffffffff


	//   ....[108]....
        /*0584*/ 	.word	0xffffffff


	//   ....[109]....
        /*0588*/ 	.word	0xffffffff


	//   ....[110]....
        /*058c*/ 	.word	0xffffffff


	//   ....[111]....
        /*0590*/ 	.word	0xffffffff


	//   ....[112]....
        /*0594*/ 	.word	0xffffffff


	//   ....[113]....
        /*0598*/ 	.word	0xffffffff


	//   ....[114]....
        /*059c*/ 	.word	0xffffffff


	//   ....[115]....
        /*05a0*/ 	.word	0xffffffff


	//   ....[116]....
        /*05a4*/ 	.word	0xffffffff


	//   ....[117]....
        /*05a8*/ 	.word	0xffffffff


	//   ....[118]....
        /*05ac*/ 	.word	0xffffffff


	//   ....[119]....
        /*05b0*/ 	.word	0xffffffff


	//   ....[120]....
        /*05b4*/ 	.word	0xffffffff


	//   ....[121]....
        /*05b8*/ 	.word	0xffffffff


	//   ....[122]....
        /*05bc*/ 	.word	0xffffffff


	//   ....[123]....
        /*05c0*/ 	.word	0xffffffff


	//   ....[124]....
        /*05c4*/ 	.word	0xffffffff


	//   ....[125]....
        /*05c8*/ 	.word	0xffffffff


	//   ....[126]....
        /*05cc*/ 	.word	0xffffffff


	//   ....[127]....
        /*05d0*/ 	.word	0xffffffff


	//   ....[128]....
        /*05d4*/ 	.word	0xffffffff


	//   ....[129]....
        /*05d8*/ 	.word	0xffffffff


	//   ....[130]....
        /*05dc*/ 	.word	0xffffffff


	//   ....[131]....
        /*05e0*/ 	.word	0xffffffff


	//   ....[132]....
        /*05e4*/ 	.word	0xffffffff


	//   ....[133]....
        /*05e8*/ 	.word	0xffffffff


	//   ....[134]....
        /*05ec*/ 	.word	0xffffffff


	//   ....[135]....
        /*05f0*/ 	.word	0xffffffff


	//   ....[136]....
        /*05f4*/ 	.word	0xffffffff


	//   ....[137]....
        /*05f8*/ 	.word	0xffffffff


	//   ....[138]....
        /*05fc*/ 	.word	0xffffffff


	//   ....[139]....
        /*0600*/ 	.word	0xffffffff


	//   ....[140]....
        /*0604*/ 	.word	0xffffffff


	//   ....[141]....
        /*0608*/ 	.word	0xffffffff


	//   ....[142]....
        /*060c*/ 	.word	0xffffffff


	//   ....[143]....
        /*0610*/ 	.word	0xffffffff


	//   ....[144]....
        /*0614*/ 	.word	0xffffffff


	//   ....[145]....
        /*0618*/ 	.word	0xffffffff


	//   ....[146]....
        /*061c*/ 	.word	0xffffffff


	//   ....[147]....
        /*0620*/ 	.word	0xffffffff


	//   ....[148]....
        /*0624*/ 	.word	0xffffffff


	//   ....[149]....
        /*0628*/ 	.word	0xffffffff


	//   ....[150]....
        /*062c*/ 	.word	0xffffffff


	//   ....[151]....
        /*0630*/ 	.word	0xffffffff


	//   ....[152]....
        /*0634*/ 	.word	0xffffffff


	//   ....[153]....
        /*0638*/ 	.word	0xffffffff


	//   ....[154]....
        /*063c*/ 	.word	0xffffffff


	//   ....[155]....
        /*0640*/ 	.word	0xffffffff


	//   ....[156]....
        /*0644*/ 	.word	0xffffffff


	//   ....[157]....
        /*0648*/ 	.word	0xffffffff


	//   ....[158]....
        /*064c*/ 	.word	0xffffffff


	//   ....[159]....
        /*0650*/ 	.word	0xffffffff


	//   ....[160]....
        /*0654*/ 	.word	0xffffffff


	//   ....[161]....
        /*0658*/ 	.word	0xffffffff


	//   ....[162]....
        /*065c*/ 	.word	0xffffffff


	//   ....[163]....
        /*0660*/ 	.word	0xffffffff


	//   ....[164]....
        /*0664*/ 	.word	0xffffffff


	//   ....[165]....
        /*0668*/ 	.word	0xffffffff


	//   ....[166]....
        /*066c*/ 	.word	0xffffffff


	//   ....[167]....
        /*0670*/ 	.word	0xffffffff


	//   ....[168]....
        /*0674*/ 	.word	0xffffffff


	//   ....[169]....
        /*0678*/ 	.word	0xffffffff


	//   ....[170]....
        /*067c*/ 	.word	0xffffffff


	//   ....[171]....
        /*0680*/ 	.word	0xffffffff


	//   ....[172]....
        /*0684*/ 	.word	0xffffffff


	//   ....[173]....
        /*0688*/ 	.word	0xffffffff


	//   ....[174]....
        /*068c*/ 	.word	0xffffffff


	//   ....[175]....
        /*0690*/ 	.word	0xffffffff


	//   ....[176]....
        /*0694*/ 	.word	0xffffffff


	//   ....[177]....
        /*0698*/ 	.word	0xffffffff


	//   ....[178]....
        /*069c*/ 	.word	0xffffffff


	//   ....[179]....
        /*06a0*/ 	.word	0xffffffff


	//   ....[180]....
        /*06a4*/ 	.word	0xffffffff


	//   ....[181]....
        /*06a8*/ 	.word	0xffffffff


	//   ....[182]....
        /*06ac*/ 	.word	0xffffffff


	//   ....[183]....
        /*06b0*/ 	.word	0xffffffff


	//   ....[184]....
        /*06b4*/ 	.word	0xffffffff


	//   ....[185]....
        /*06b8*/ 	.word	0xffffffff


	//   ....[186]....
        /*06bc*/ 	.word	0xffffffff


	//   ....[187]....
        /*06c0*/ 	.word	0xffffffff


	//   ....[188]....
        /*06c4*/ 	.word	0xffffffff


	//   ....[189]....
        /*06c8*/ 	.word	0xffffffff


	//   ....[190]....
        /*06cc*/ 	.word	0xffffffff


	//   ....[191]....
        /*06d0*/ 	.word	0xffffffff


	//   ....[192]....
        /*06d4*/ 	.word	0xffffffff


	//   ....[193]....
        /*06d8*/ 	.word	0xffffffff


	//   ....[194]....
        /*06dc*/ 	.word	0xffffffff


	//   ....[195]....
        /*06e0*/ 	.word	0xffffffff


	//   ....[196]....
        /*06e4*/ 	.word	0xffffffff


	//   ....[197]....
        /*06e8*/ 	.word	0xffffffff


	//   ....[198]....
        /*06ec*/ 	.word	0xffffffff


	//   ....[199]....
        /*06f0*/ 	.word	0xffffffff


	//   ....[200]....
        /*06f4*/ 	.word	0xffffffff


	//   ....[201]....
        /*06f8*/ 	.word	0xffffffff


	//   ....[202]....
        /*06fc*/ 	.word	0xffffffff


	//   ....[203]....
        /*0700*/ 	.word	0xffffffff


	//   ....[204]....
        /*0704*/ 	.word	0xffffffff


	//   ....[205]....
        /*0708*/ 	.word	0xffffffff


	//   ....[206]....
        /*070c*/ 	.word	0xffffffff


	//   ....[207]....
        /*0710*/ 	.word	0xffffffff


	//   ....[208]....
        /*0714*/ 	.word	0xffffffff


	//   ....[209]....
        /*0718*/ 	.word	0xffffffff


	//   ....[210]....
        /*071c*/ 	.word	0xffffffff


	//   ....[211]....
        /*0720*/ 	.word	0xffffffff


	//   ....[212]....
        /*0724*/ 	.word	0xffffffff


	//   ....[213]....
        /*0728*/ 	.word	0xffffffff


	//   ....[214]....
        /*072c*/ 	.word	0xffffffff


	//   ....[215]....
        /*0730*/ 	.word	0xffffffff


	//   ....[216]....
        /*0734*/ 	.word	0xffffffff


	//   ....[217]....
        /*0738*/ 	.word	0xffffffff


	//   ....[218]....
        /*073c*/ 	.word	0xffffffff


	//   ....[219]....
        /*0740*/ 	.word	0xffffffff


	//   ....[220]....
        /*0744*/ 	.word	0xffffffff


	//   ....[221]....
        /*0748*/ 	.word	0xffffffff


	//   ....[222]....
        /*074c*/ 	.word	0xffffffff


	//   ....[223]....
        /*0750*/ 	.word	0xffffffff


	//   ....[224]....
        /*0754*/ 	.word	0xffffffff


	//   ....[225]....
        /*0758*/ 	.word	0xffffffff


	//   ....[226]....
        /*075c*/ 	.word	0xffffffff


	//   ....[227]....
        /*0760*/ 	.word	0xffffffff


	//   ....[228]....
        /*0764*/ 	.word	0xffffffff


	//   ....[229]....
        /*0768*/ 	.word	0xffffffff


	//   ....[230]....
        /*076c*/ 	.word	0xffffffff


	//   ....[231]....
        /*0770*/ 	.word	0xffffffff


	//   ....[232]....
        /*0774*/ 	.word	0xffffffff


	//   ....[233]....
        /*0778*/ 	.word	0xffffffff


	//   ....[234]....
        /*077c*/ 	.word	0xffffffff


	//   ....[235]....
        /*0780*/ 	.word	0xffffffff


	//   ....[236]....
        /*0784*/ 	.word	0xffffffff


	//   ....[237]....
        /*0788*/ 	.word	0xffffffff


	//   ....[238]....
        /*078c*/ 	.word	0xffffffff


	//   ....[239]....
        /*0790*/ 	.word	0xffffffff


	//   ....[240]....
        /*0794*/ 	.word	0xffffffff


	//   ....[241]....
        /*0798*/ 	.word	0xffffffff


	//   ....[242]....
        /*079c*/ 	.word	0xffffffff


	//   ....[243]....
        /*07a0*/ 	.word	0xffffffff


	//   ....[244]....
        /*07a4*/ 	.word	0xffffffff


	//   ....[245]....
        /*07a8*/ 	.word	0xffffffff


	//   ....[246]....
        /*07ac*/ 	.word	0xffffffff


	//   ....[247]....
        /*07b0*/ 	.word	0xffffffff


	//   ....[248]....
        /*07b4*/ 	.word	0xffffffff


	//   ....[249]....
        /*07b8*/ 	.word	0xffffffff


	//   ....[250]....
        /*07bc*/ 	.word	0xffffffff


	//   ....[251]....
        /*07c0*/ 	.word	0xffffffff


	//   ....[252]....
        /*07c4*/ 	.word	0xffffffff


	//   ....[253]....
        /*07c8*/ 	.word	0xffffffff


	//   ....[254]....
        /*07cc*/ 	.word	0xffffffff


	//   ....[255]....
        /*07d0*/ 	.word	0xffffffff


	//   ....[0]....
        /*07d4*/ 	.word	0xffffffff


	//   ....[1]....
        /*07d8*/ 	.word	0xffffffff


	//   ....[2]....
        /*07dc*/ 	.word	0xffffffff


	//   ....[3]....
        /*07e0*/ 	.word	0xffffffff


	//   ....[4]....
        /*07e4*/ 	.word	0xffffffff


	//   ....[5]....
        /*07e8*/ 	.word	0xffffffff


	//   ....[6]....
        /*07ec*/ 	.word	0xffffffff


	//   ....[7]....
        /*07f0*/ 	.word	0xffffffff


	//   ....[8]....
        /*07f4*/ 	.word	0xffffffff


	//   ....[9]....
        /*07f8*/ 	.word	0xffffffff


	//   ....[10]....
        /*07fc*/ 	.word	0xffffffff


	//   ....[11]....
        /*0800*/ 	.word	0xffffffff


	//   ....[12]....
        /*0804*/ 	.word	0xffffffff


	//   ....[13]....
        /*0808*/ 	.word	0xffffffff


	//   ....[14]....
        /*080c*/ 	.word	0xffffffff


	//   ....[15]....
        /*0810*/ 	.word	0xffffffff


	//   ....[16]....
        /*0814*/ 	.word	0xffffffff


	//   ....[17]....
        /*0818*/ 	.word	0xffffffff


	//   ....[18]....
        /*081c*/ 	.word	0xffffffff


	//   ....[19]....
        /*0820*/ 	.word	0xffffffff


	//   ....[20]....
        /*0824*/ 	.word	0xffffffff


	//   ....[21]....
        /*0828*/ 	.word	0xffffffff


	//   ....[22]....
        /*082c*/ 	.word	0xffffffff


	//   ....[23]....
        /*0830*/ 	.word	0xffffffff


	//   ....[24]....
        /*0834*/ 	.word	0xffffffff


	//   ....[25]....
        /*0838*/ 	.word	0xffffffff


	//   ....[26]....
        /*083c*/ 	.word	0xffffffff


	//   ....[27]....
        /*0840*/ 	.word	0xffffffff


	//   ....[28]....
        /*0844*/ 	.word	0xffffffff


	//   ....[29]....
        /*0848*/ 	.word	0xffffffff


	//   ....[30]....
        /*084c*/ 	.word	0xffffffff


	//   ....[31]....
        /*0850*/ 	.word	0xffffffff


	//----- nvinfo : EIATTR_COOP_GROUP_INSTR_OFFSETS
	.align		4
.L_244:
        /*0854*/ 	.byte	0x04, 0x28
        /*0856*/ 	.short	(.L_246 - .L_245)


	//   ....[0]....
.L_245:
        /*0858*/ 	.word	0x00000050


	//   ....[1]....
        /*085c*/ 	.word	0x00000060


	//   ....[2]....
        /*0860*/ 	.word	0x00001400


	//   ....[3]....
        /*0864*/ 	.word	0x00001420


	//   ....[4]....
        /*0868*/ 	.word	0x00001520


	//   ....[5]....
        /*086c*/ 	.word	0x00001530


	//   ....[6]....
        /*0870*/ 	.word	0x00001600


	//   ....[7]....
        /*0874*/ 	.word	0x00001620


	//   ....[8]....
        /*0878*/ 	.word	0x000016f0


	//   ....[9]....
        /*087c*/ 	.word	0x00001700


	//   ....[10]....
        /*0880*/ 	.word	0x000017d0


	//   ....[11]....
        /*0884*/ 	.word	0x000017f0


	//   ....[12]....
        /*0888*/ 	.word	0x000018c0


	//   ....[13]....
        /*088c*/ 	.word	0x000018d0


	//   ....[14]....
        /*0890*/ 	.word	0x000019a0


	//   ....[15]....
        /*0894*/ 	.word	0x000019c0


	//   ....[16]....
        /*0898*/ 	.word	0x00001a90


	//   ....[17]....
        /*089c*/ 	.word	0x00001aa0


	//   ....[18]....
        /*08a0*/ 	.word	0x00001f60


	//   ....[19]....
        /*08a4*/ 	.word	0x00001f80


	//   ....[20]....
        /*08a8*/ 	.word	0x00001f90


	//   ....[21]....
        /*08ac*/ 	.word	0x00001fb0


	//   ....[22]....
        /*08b0*/ 	.word	0x00001fd0


	//   ....[23]....
        /*08b4*/ 	.word	0x00001fe0


	//   ....[24]....
        /*08b8*/ 	.word	0x00002020


	//   ....[25]....
        /*08bc*/ 	.word	0x00002040


	//   ....[26]....
        /*08c0*/ 	.word	0x00002060


	//   ....[27]....
        /*08c4*/ 	.word	0x00002090


	//   ....[28]....
        /*08c8*/ 	.word	0x00002110


	//   ....[29]....
        /*08cc*/ 	.word	0x00002120


	//   ....[30]....
        /*08d0*/ 	.word	0x00002150


	//   ....[31]....
        /*08d4*/ 	.word	0x00002180


	//   ....[32]....
        /*08d8*/ 	.word	0x000022a0


	//   ....[33]....
        /*08dc*/ 	.word	0x000022f0


	//   ....[34]....
        /*08e0*/ 	.word	0x00002310


	//   ....[35]....
        /*08e4*/ 	.word	0x00002320


	//   ....[36]....
        /*08e8*/ 	.word	0x00002340


	//   ....[37]....
        /*08ec*/ 	.word	0x00002360


	//   ....[38]....
        /*08f0*/ 	.word	0x00002370


	//   ....[39]....
        /*08f4*/ 	.word	0x00002380


	//   ....[40]....
        /*08f8*/ 	.word	0x00002390


	//   ....[41]....
        /*08fc*/ 	.word	0x000023a0


	//   ....[42]....
        /*0900*/ 	.word	0x000023d0


	//   ....[43]....
        /*0904*/ 	.word	0x000023f0


	//   ....[44]....
        /*0908*/ 	.word	0x00002420


	//   ....[45]....
        /*090c*/ 	.word	0x00002480


	//   ....[46]....
        /*0910*/ 	.word	0x00003fa0


	//   ....[47]....
        /*0914*/ 	.word	0x00003fc0


	//   ....[48]....
        /*0918*/ 	.word	0x00003fd0


	//   ....[49]....
        /*091c*/ 	.word	0x00003fe0


	//   ....[50]....
        /*0920*/ 	.word	0x00003ff0


	//   ....[51]....
        /*0924*/ 	.word	0x00004000


	//   ....[52]....
        /*0928*/ 	.word	0x00004010


	//   ....[53]....
        /*092c*/ 	.word	0x00004020


	//   ....[54]....
        /*0930*/ 	.word	0x00004040


	//   ....[55]....
        /*0934*/ 	.word	0x00004070


	//   ....[56]....
        /*0938*/ 	.word	0x00004090


	//   ....[57]....
        /*093c*/ 	.word	0x000040b0


	//   ....[58]....
        /*0940*/ 	.word	0x00004120


	//   ....[59]....
        /*0944*/ 	.word	0x00004140


	//   ....[60]....
        /*0948*/ 	.word	0x000042d0


	//   ....[61]....
        /*094c*/ 	.word	0x00004690


	//   ....[62]....
        /*0950*/ 	.word	0x000046a0


	//   ....[63]....
        /*0954*/ 	.word	0x000046b0


	//   ....[64]....
        /*0958*/ 	.word	0x00005830


	//   ....[65]....
        /*095c*/ 	.word	0x00005860


	//   ....[66]....
        /*0960*/ 	.word	0x00005880


	//   ....[67]....
        /*0964*/ 	.word	0x00005890


	//   ....[68]....
        /*0968*/ 	.word	0x000058c0


	//   ....[69]....
        /*096c*/ 	.word	0x000058e0


	//   ....[70]....
        /*0970*/ 	.word	0x00005900


	//   ....[71]....
        /*0974*/ 	.word	0x00005910


	//   ....[72]....
        /*0978*/ 	.word	0x00007fb0


	//   ....[73]....
        /*097c*/ 	.word	0x00007fd0


	//   ....[74]....
        /*0980*/ 	.word	0x00007fe0


	//   ....[75]....
        /*0984*/ 	.word	0x00007ff0


	//   ....[76]....
        /*0988*/ 	.word	0x00008000


	//   ....[77]....
        /*098c*/ 	.word	0x00008010


	//   ....[78]....
        /*0990*/ 	.word	0x00008020


	//   ....[79]....
        /*0994*/ 	.word	0x00008030


	//   ....[80]....
        /*0998*/ 	.word	0x00008040


	//   ....[81]....
        /*099c*/ 	.word	0x00008050


	//   ....[82]....
        /*09a0*/ 	.word	0x00008060


	//   ....[83]....
        /*09a4*/ 	.word	0x00008070


	//   ....[84]....
        /*09a8*/ 	.word	0x00008080


	//   ....[85]....
        /*09ac*/ 	.word	0x000081a0


	//   ....[86]....
        /*09b0*/ 	.word	0x00009b40


	//   ....[87]....
        /*09b4*/ 	.word	0x00009b60


	//   ....[88]....
        /*09b8*/ 	.word	0x00009b80


	//   ....[89]....
        /*09bc*/ 	.word	0x00009bd0


	//   ....[90]....
        /*09c0*/ 	.word	0x00009be0


	//   ....[91]....
        /*09c4*/ 	.word	0x00009c00


	//   ....[92]....
        /*09c8*/ 	.word	0x00009c30


	//   ....[93]....
        /*09cc*/ 	.word	0x00009c50


	//   ....[94]....
        /*09d0*/ 	.word	0x00009c80


	//   ....[95]....
        /*09d4*/ 	.word	0x00009ca0


	//   ....[96]....
        /*09d8*/ 	.word	0x00009cd0


	//   ....[97]....
        /*09dc*/ 	.word	0x00009cf0


	//   ....[98]....
        /*09e0*/ 	.word	0x00009d10


	//   ....[99]....
        /*09e4*/ 	.word	0x00009d40


	//   ....[100]....
        /*09e8*/ 	.word	0x00009e90


	//   ....[101]....
        /*09ec*/ 	.word	0x0000a240


	//   ....[102]....
        /*09f0*/ 	.word	0x0000a250


	//   ....[103]....
        /*09f4*/ 	.word	0x0000a260


	//   ....[104]....
        /*09f8*/ 	.word	0x0000acf0


	//   ....[105]....
        /*09fc*/ 	.word	0x0000adf0


	//   ....[106]....
        /*0a00*/ 	.word	0x0000b0e0


	//   ....[107]....
        /*0a04*/ 	.word	0x0000b100


	//   ....[108]....
        /*0a08*/ 	.word	0x0000b2e0


	//   ....[109]....
        /*0a0c*/ 	.word	0x0000b300


	//   ....[110]....
        /*0a10*/ 	.word	0x0000b4e0


	//   ....[111]....
        /*0a14*/ 	.word	0x0000b500


	//   ....[112]....
        /*0a18*/ 	.word	0x0000e100


	//   ....[113]....
        /*0a1c*/ 	.word	0x0000e120


	//   ....[114]....
        /*0a20*/ 	.word	0x0000e150


	//   ....[115]....
        /*0a24*/ 	.word	0x0000e170


	//   ....[116]....
        /*0a28*/ 	.word	0x0000e190


	//   ....[117]....
        /*0a2c*/ 	.word	0x0000e1b0


	//   ....[118]....
        /*0a30*/ 	.word	0x0000e1d0


	//   ....[119]....
        /*0a34*/ 	.word	0x0000e1f0


	//   ....[120]....
        /*0a38*/ 	.word	0x0000e210


	//   ....[121]....
        /*0a3c*/ 	.word	0x0000e230


	//   ....[122]....
        /*0a40*/ 	.word	0x0000e250


	//   ....[123]....
        /*0a44*/ 	.word	0x0000e270


	//   ....[124]....
        /*0a48*/ 	.word	0x0000e3b0


	//   ....[125]....
        /*0a4c*/ 	.word	0x0000e490


	//   ....[126]....
        /*0a50*/ 	.word	0x0000fc50


	//   ....[127]....
        /*0a54*/ 	.word	0x0000fc70


	//   ....[128]....
        /*0a58*/ 	.word	0x0000fc90


	//   ....[129]....
        /*0a5c*/ 	.word	0x0000fce0


	//   ....[130]....
        /*0a60*/ 	.word	0x0000fcf0


	//   ....[131]....
        /*0a64*/ 	.word	0x0000fd10


	//   ....[132]....
        /*0a68*/ 	.word	0x0000fd40


	//   ....[133]....
        /*0a6c*/ 	.word	0x0000fd60


	//   ....[134]....
        /*0a70*/ 	.word	0x0000fd90


	//   ....[135]....
        /*0a74*/ 	.word	0x0000fdb0


	//   ....[136]....
        /*0a78*/ 	.word	0x0000fde0


	//   ....[137]....
        /*0a7c*/ 	.word	0x0000fe00


	//   ....[138]....
        /*0a80*/ 	.word	0x0000fe20


	//   ....[139]....
        /*0a84*/ 	.word	0x0000fe50


	//   ....[140]....
        /*0a88*/ 	.word	0x00010600


	//   ....[141]....
        /*0a8c*/ 	.word	0x00010620


	//   ....[142]....
        /*0a90*/ 	.word	0x00010640


	//   ....[143]....
        /*0a94*/ 	.word	0x00010660


	//   ....[144]....
        /*0a98*/ 	.word	0x00010680


	//   ....[145]....
        /*0a9c*/ 	.word	0x000106a0


	//   ....[146]....
        /*0aa0*/ 	.word	0x000106c0


	//   ....[147]....
        /*0aa4*/ 	.word	0x000106e0


	//   ....[148]....
        /*0aa8*/ 	.word	0x00012ff0


	//   ....[149]....
        /*0aac*/ 	.word	0x00013060


	//   ....[150]....
        /*0ab0*/ 	.word	0x00013070


	//   ....[151]....
        /*0ab4*/ 	.word	0x00013080


	//   ....[152]....
        /*0ab8*/ 	.word	0x000130a0


	//   ....[153]....
        /*0abc*/ 	.word	0x000130c0


	//   ....[154]....
        /*0ac0*/ 	.word	0x000130e0


	//   ....[155]....
        /*0ac4*/ 	.word	0x000130f0


	//   ....[156]....
        /*0ac8*/ 	.word	0x00013970


	//   ....[157]....
        /*0acc*/ 	.word	0x00013ed0


	//   ....[158]....
        /*0ad0*/ 	.word	0x00013f00


	//   ....[159]....
        /*0ad4*/ 	.word	0x00013f40


	//   ....[160]....
        /*0ad8*/ 	.word	0x00013f70


	//   ....[161]....
        /*0adc*/ 	.word	0x00013fa0


	//   ....[162]....
        /*0ae0*/ 	.word	0x00013fc0


	//   ....[163]....
        /*0ae4*/ 	.word	0x00013fe0


	//   ....[164]....
        /*0ae8*/ 	.word	0x00013ff0


	//   ....[165]....
        /*0aec*/ 	.word	0x000140b0


	//   ....[166]....
        /*0af0*/ 	.word	0x00014100


	//   ....[167]....
        /*0af4*/ 	.word	0x00014340


	//   ....[168]....
        /*0af8*/ 	.word	0x00014360


	//   ....[169]....
        /*0afc*/ 	.word	0x00014590


	//   ....[170]....
        /*0b00*/ 	.word	0x000145b0


	//   ....[171]....
        /*0b04*/ 	.word	0x000147e0


	//   ....[172]....
        /*0b08*/ 	.word	0x000147f0


	//   ....[173]....
        /*0b0c*/ 	.word	0x00014d70


	//   ....[174]....
        /*0b10*/ 	.word	0x00014e70


	//   ....[175]....
        /*0b14*/ 	.word	0x00014ee0


	//   ....[176]....
        /*0b18*/ 	.word	0x00014f40


	//   ....[177]....
        /*0b1c*/ 	.word	0x00014fa0


	//   ....[178]....
        /*0b20*/ 	.word	0x00015000


	//   ....[179]....
        /*0b24*/ 	.word	0x00015070


	//   ....[180]....
        /*0b28*/ 	.word	0x000150d0


	//   ....[181]....
        /*0b2c*/ 	.word	0x00015130


	//   ....[182]....
        /*0b30*/ 	.word	0x00015190


	//   ....[183]....
        /*0b34*/ 	.word	0x00015200


	//   ....[184]....
        /*0b38*/ 	.word	0x00015260


	//   ....[185]....
        /*0b3c*/ 	.word	0x000152c0


	//   ....[186]....
        /*0b40*/ 	.word	0x00015320


	//   ....[187]....
        /*0b44*/ 	.word	0x00015390


	//   ....[188]....
        /*0b48*/ 	.word	0x000153f0


	//   ....[189]....
        /*0b4c*/ 	.word	0x00015450


	//   ....[190]....
        /*0b50*/ 	.word	0x000154c0


	//   ....[191]....
        /*0b54*/ 	.word	0x00015530


	//   ....[192]....
        /*0b58*/ 	.word	0x000155e0


	//   ....[193]....
        /*0b5c*/ 	.word	0x00015640


	//   ....[194]....
        /*0b60*/ 	.word	0x000156f0


	//   ....[195]....
        /*0b64*/ 	.word	0x00015750


	//   ....[196]....
        /*0b68*/ 	.word	0x00015800


	//   ....[197]....
        /*0b6c*/ 	.word	0x00015860


	//   ....[198]....
        /*0b70*/ 	.word	0x00015910


	//   ....[199]....
        /*0b74*/ 	.word	0x00015970


	//   ....[200]....
        /*0b78*/ 	.word	0x00015a20


	//   ....[201]....
        /*0b7c*/ 	.word	0x00015a80


	//   ....[202]....
        /*0b80*/ 	.word	0x00015b30


	//   ....[203]....
        /*0b84*/ 	.word	0x00015b90


	//   ....[204]....
        /*0b88*/ 	.word	0x00015bf0


	//   ....[205]....
        /*0b8c*/ 	.word	0x00015c50


	//   ....[206]....
        /*0b90*/ 	.word	0x00016030


	//   ....[207]....
        /*0b94*/ 	.word	0x00016410


	//   ....[208]....
        /*0b98*/ 	.word	0x00016eb0


	//   ....[209]....
        /*0b9c*/ 	.word	0x00016f00


	//   ....[210]....
        /*0ba0*/ 	.word	0x00016f50


	//   ....[211]....
        /*0ba4*/ 	.word	0x00016fa0


	//   ....[212]....
        /*0ba8*/ 	.word	0x00016ff0


	//   ....[213]....
        /*0bac*/ 	.word	0x00017040


	//   ....[214]....
        /*0bb0*/ 	.word	0x00017090


	//   ....[215]....
        /*0bb4*/ 	.word	0x000170e0


	//   ....[216]....
        /*0bb8*/ 	.word	0x00017140


	//   ....[217]....
        /*0bbc*/ 	.word	0x000171b0


	//   ....[218]....
        /*0bc0*/ 	.word	0x00017260


	//   ....[219]....
        /*0bc4*/ 	.word	0x000172c0


	//   ....[220]....
        /*0bc8*/ 	.word	0x00017370


	//   ....[221]....
        /*0bcc*/ 	.word	0x000173d0


	//   ....[222]....
        /*0bd0*/ 	.word	0x00017480


	//   ....[223]....
        /*0bd4*/ 	.word	0x000174e0


	//   ....[224]....
        /*0bd8*/ 	.word	0x00017590


	//   ....[225]....
        /*0bdc*/ 	.word	0x000175f0


	//   ....[226]....
        /*0be0*/ 	.word	0x000176a0


	//   ....[227]....
        /*0be4*/ 	.word	0x00017700


	//   ....[228]....
        /*0be8*/ 	.word	0x000177b0


	//   ....[229]....
        /*0bec*/ 	.word	0x00017810


	//   ....[230]....
        /*0bf0*/ 	.word	0x00017870


	//   ....[231]....
        /*0bf4*/ 	.word	0x000178e0


	//   ....[232]....
        /*0bf8*/ 	.word	0x00017990


	//   ....[233]....
        /*0bfc*/ 	.word	0x000179f0


	//   ....[234]....
        /*0c00*/ 	.word	0x00017aa0


	//   ....[235]....
        /*0c04*/ 	.word	0x00017b00


	//   ....[236]....
        /*0c08*/ 	.word	0x00017bb0


	//   ....[237]....
        /*0c0c*/ 	.word	0x00017c10


	//   ....[238]....
        /*0c10*/ 	.word	0x00017cc0


	//   ....[239]....
        /*0c14*/ 	.word	0x00017d20


	//   ....[240]....
        /*0c18*/ 	.word	0x00017dd0


	//   ....[241]....
        /*0c1c*/ 	.word	0x00017e30


	//   ....[242]....
        /*0c20*/ 	.word	0x00017ee0


	//   ....[243]....
        /*0c24*/ 	.word	0x00017f40


	//   ....[244]....
        /*0c28*/ 	.word	0x00017f90


	//   ....[245]....
        /*0c2c*/ 	.word	0x00017fe0


	//   ....[246]....
        /*0c30*/ 	.word	0x000183b0


	//   ....[247]....
        /*0c34*/ 	.word	0x00018780


	//   ....[248]....
        /*0c38*/ 	.word	0x00019240


	//   ....[249]....
        /*0c3c*/ 	.word	0x00019280


	//   ....[250]....
        /*0c40*/ 	.word	0x000192d0


	//   ....[251]....
        /*0c44*/ 	.word	0x00019310


	//   ....[252]....
        /*0c48*/ 	.word	0x00019360


	//   ....[253]....
        /*0c4c*/ 	.word	0x000193a0


	//   ....[254]....
        /*0c50*/ 	.word	0x000193f0


	//   ....[255]....
        /*0c54*/ 	.word	0x00019430


	//   ....[0]....
        /*0c58*/ 	.word	0x000194a0


	//   ....[1]....
        /*0c5c*/ 	.word	0x00019510


	//   ....[2]....
        /*0c60*/ 	.word	0x00019580


	//   ....[3]....
        /*0c64*/ 	.word	0x00019630


	//   ....[4]....
        /*0c68*/ 	.word	0x00019690


	//   ....[5]....
        /*0c6c*/ 	.word	0x00019740


	//   ....[6]....
        /*0c70*/ 	.word	0x000197a0


	//   ....[7]....
        /*0c74*/ 	.word	0x00019850


	//   ....[8]....
        /*0c78*/ 	.word	0x000198b0


	//   ....[9]....
        /*0c7c*/ 	.word	0x00019960


	//   ....[10]....
        /*0c80*/ 	.word	0x000199c0


	//   ....[11]....
        /*0c84*/ 	.word	0x00019a70


	//   ....[12]....
        /*0c88*/ 	.word	0x00019ad0


	//   ....[13]....
        /*0c8c*/ 	.word	0x00019b80


	//   ....[14]....
        /*0c90*/ 	.word	0x00019be0


	//   ....[15]....
        /*0c94*/ 	.word	0x00019c20


	//   ....[16]....
        /*0c98*/ 	.word	0x00019c60


	//   ....[17]....
        /*0c9c*/ 	.word	0x00019cb0


	//   ....[18]....
        /*0ca0*/ 	.word	0x00019cf0


	//   ....[19]....
        /*0ca4*/ 	.word	0x00019d40


	//   ....[20]....
        /*0ca8*/ 	.word	0x00019d80


	//   ....[21]....
        /*0cac*/ 	.word	0x00019dd0


	//   ....[22]....
        /*0cb0*/ 	.word	0x00019e10


	//   ....[23]....
        /*0cb4*/ 	.word	0x00019e70


	//   ....[24]....
        /*0cb8*/ 	.word	0x00019ed0


	//   ....[25]....
        /*0cbc*/ 	.word	0x00019f20


	//   ....[26]....
        /*0cc0*/ 	.word	0x00019f80


	//   ....[27]....
        /*0cc4*/ 	.word	0x00019fd0


	//   ....[28]....
        /*0cc8*/ 	.word	0x0001a030


	//   ....[29]....
        /*0ccc*/ 	.word	0x0001a080


	//   ....[30]....
        /*0cd0*/ 	.word	0x0001a0d0


	//   ....[31]....
        /*0cd4*/ 	.word	0x0001a140


	//----- nvinfo : EIATTR_EXIT_INSTR_OFFSETS
	.align		4
.L_246:
        /*0cd8*/ 	.byte	0x04, 0x1c
        /*0cda*/ 	.short	(.L_248 - .L_247)


	//   ....[0]....
.L_247:
        /*0cdc*/ 	.word	0x000000b0


	//   ....[1]....
        /*0ce0*/ 	.word	0x00014e20


	//----- nvinfo : EIATTR_MAX_THREADS
	.align		4
.L_248:
        /*0ce4*/ 	.byte	0x04, 0x05
        /*0ce6*/ 	.short	(.L_250 - .L_249)
.L_249:
        /*0ce8*/ 	.word	0x00000080
        /*0cec*/ 	.word	0x00000001
        /*0cf0*/ 	.word	0x00000001


	//----- nvinfo : EIATTR_CRS_STACK_SIZE
	.align		4
.L_250:
        /*0cf4*/ 	.byte	0x04, 0x1e
        /*0cf6*/ 	.short	(.L_252 - .L_251)
.L_251:
        /*0cf8*/ 	.word	0x00000000
.L_252:


//--------------------- .nv.info._ZN7cutlass13device_kernelIN5flash19enable_sm80_to_sm89INS1_16FlashAttnFwdSm80INS1_25CollectiveMainloopFwdSm80ILi4ELi1ELb0EN4cute5tupleIJNS5_1CILi128EEENS7_ILi80EEENS7_ILi64EEEEEELi64ENS_10bfloat16_tEfNS_4arch4Sm80ELb1ELb0ELb1ELb1ELb1ELb0ELb1ELb1EEENS1_21CollectiveEpilogueFwdINS6_IJS8_SA_S9_EEENS6_IJNS7_ILi1EEESI_SI_EEESC_SE_Li128ELb1ELb1ELb1ELb0EEENS1_36VarlenDynamicPersistentTileSchedulerILi128ELi80ELi128ELi128ELb1ELb1ELb0ELb1ELb1ELb1EEEEEEEEEvNT_6ParamsE --------------------------
	.section	.nv.info._ZN7cutlass13device_kernelIN5flash19enable_sm80_to_sm89INS1_16FlashAttnFwdSm80INS1_25CollectiveMainloopFwdSm80ILi4ELi1ELb0EN4cute5tupleIJNS5_1CILi128EEENS7_ILi80EEENS7_ILi64EEEEEELi64ENS_10bfloat16_tEfNS_4arch4Sm80ELb1ELb0ELb1ELb1ELb1ELb0ELb1ELb1EEENS1_21CollectiveEpilogueFwdINS6_IJS8_SA_S9_EEENS6_IJNS7_ILi1EEESI_SI_EEESC_SE_Li128ELb1ELb1ELb1ELb0EEENS1_36VarlenDynamicPersistentTileSchedulerILi128ELi80ELi128ELi128ELb1ELb1ELb0ELb1ELb1ELb1EEEEEEEEEvNT_6ParamsE,"",@"SHT_CUDA_INFO"
	.sectionflags	@""
	.align	4


	//----- nvinfo : EIATTR_CUDA_API_VERSION
	.align		4
        /*0000*/ 	.byte	0x04, 0x37
        /*0002*/ 	.short	(.L_254 - .L_253)
.L_253:
        /*0004*/ 	.word	0x00000082


	//----- nvinfo : EIATTR_SW2861232_WAR
	.align		4
.L_254:
        /*0008*/ 	.byte	0x01, 0x35
	.zero		2


	//----- nvinfo : EIATTR_PARAM_CBANK
	.align		4
        /*000c*/ 	.byte	0x04, 0x0a
        /*000e*/ 	.short	(.L_256 - .L_255)
	.align		4
.L_255:
        /*0010*/ 	.word	index@(.nv.constant0._ZN7cutlass13device_kernelIN5flash19enable_sm80_to_sm89INS1_16FlashAttnFwdSm80INS1_25CollectiveMainloopFwdSm80ILi4ELi1ELb0EN4cute5tupleIJNS5_1CILi128EEENS7_ILi80EEENS7_ILi64EEEEEELi64ENS_10bfloat16_tEfNS_4arch4Sm80ELb1ELb0ELb1ELb1ELb1ELb0ELb1ELb1EEENS1_21CollectiveEpilogueFwdINS6_IJS8_SA_S9_EEENS6_IJNS7_ILi1EEESI_SI_EEESC_SE_Li128ELb1ELb1ELb1ELb0EEENS1_36VarlenDynamicPersistentTileSchedulerILi128ELi80ELi128ELi128ELb1ELb1ELb0ELb1ELb1ELb1EEEEEEEEEvNT_6ParamsE)
        /*0014*/ 	.short	0x0160
        /*0016*/ 	.short	0x0438


	//----- nvinfo : EIATTR_CBANK_PARAM_SIZE
	.align		4
.L_256:
        /*0018*/ 	.byte	0x03, 0x19
        /*001a*/ 	.short	0x0438


	//----- nvinfo : EIATTR_KPARAM_INFO
	.align		4
        /*001c*/ 	.byte	0x04, 0x17
        /*001e*/ 	.short	(.L_258 - .L_257)
.L_257:
        /*0020*/ 	.word	0x00000000
        /*0024*/ 	.short	0x0000
        /*0026*/ 	.short	0x0000
        /*0028*/ 	.byte	0x00, 0xf0, 0xe1, 0x10


	//----- nvinfo : EIATTR_MAXREG_COUNT
	.align		4
.L_258:
        /*002c*/ 	.byte	0x03, 0x1b
        /*002e*/ 	.short	0x00ff


	//----- nvinfo : EIATTR_NUM_BARRIERS
	.align		4
        /*0030*/ 	.byte	0x02, 0x4c
        /*0032*/ 	.byte	0x06
	.zero		1


	//----- nvinfo : EIATTR_ANNOTATIONS
	.align		4
        /*0034*/ 	.byte	0x04, 0x55
        /*0036*/ 	.short	(.L_260 - .L_259)


	//   ....[0]....
.L_259:
        /* <DEDUP_REMOVED lines=123> */


	//----- nvinfo : EIATTR_MERCURY_ISA_VERSION
	.align		4
.L_260:
        /*07d0*/ 	.byte	0x03, 0x5f
        /*07d2*/ 	.short	0x0000


	//----- nvinfo : EIATTR_INT_WARP_WIDE_INSTR_OFFSETS
	.align		4
        /*07d4*/ 	.byte	0x04, 0x31
        /*07d6*/ 	.short	(.L_262 - .L_261)


	//   ....[0]....
.L_261:
        /*07d8*/ 	.word	0x00010710


	//   ....[1]....
        /*07dc*/ 	.word	0x00010790


	//----- nvinfo : EIATTR_COOP_GROUP_MASK_REGIDS
	.align		4
.L_262:
        /*07e0*/ 	.byte	0x04, 0x29
        /*07e2*/ 	.short	(.L_264 - .L_263)


	//   ....[0]....
.L_263:
        /*07e4*/ 	.word	0xffffffff


	//   ....[1]....
        /*07e8*/ 	.word	0xffffffff


	//   ....[2]....
        /*07ec*/ 	.word	0xffffffff


	//   ....[3]....
        /*07f0*/ 	.word	0xffffffff


	//   ....[4]....
        /*07f4*/ 	.word	0xffffffff


	//   ....[5]....
        /*07f8*/ 	.word	0xffffffff


	//   ....[6]....
        /*07fc*/ 	.word	0xffffffff


	//   ....[7]....
        /*0800*/ 	.word	0xffffffff


	//   ....[8]....
        /*0804*/ 	.word	0xffffffff


	//   ....[9]....
        /*0808*/ 	.word	0xffffffff


	//   ....[10]....
        /*080c*/ 	.word	0xffffffff


	//   ....[11]....
        /*0810*/ 	.word	0xffffffff


	//   ....[12]....
        /*0814*/ 	.word	0xffffffff


	//   ....[13]....
        /*0818*/ 	.word	0xffffffff


	//   ....[14]....
        /*081c*/ 	.word	0xffffffff


	//   ....[15]....
        /*0820*/ 	.word	0xffffffff


	//   ....[16]....
        /*0824*/ 	.word	0xffffffff


	//   ....[17]....
        /*0828*/ 	.word	0xffffffff


	//   ....[18]....
        /*082c*/ 	.word	0xffffffff


	//   ....[19]....
        /*0830*/ 	.word	0xffffffff


	//   ....[20]....
        /*0834*/ 	.word	0xffffffff


	//   ....[21]....
        /*0838*/ 	.word	0xffffffff


	//   ....[22]....
        /*083c*/ 	.word	0xffffffff


	//   ....[23]....
        /*0840*/ 	.word	0xffffffff


	//   ....[24]....
        /*0844*/ 	.word	0xffffffff


	//   ....[25]....
        /*0848*/ 	.word	0xffffffff


	//   ....[26]....
        /*084c*/ 	.word	0xffffffff


	//   ....[27]....
        /*0850*/ 	.word	0xffffffff


	//   ....[28]....
        /*0854*/ 	.word	0xffffffff


	//   ....[29]....
        /*0858*/ 	.word	0xffffffff


	//   ....[30]....
        /*085c*/ 	.word	0xffffffff


	//   ....[31]....
        /*0860*/ 	.word	0xffffffff


	//   ....[32]....
        /*0864*/ 	.word	0xffffffff


	//   ....[33]....
        /*0868*/ 	.word	0xffffffff


	//   ....[34]....
        /*086c*/ 	.word	0xffffffff


	//   ....[35]....
        /*0870*/ 	.word	0xffffffff


	//   ....[36]....
        /*0874*/ 	.word	0xffffffff


	//   ....[37]....
        /*0878*/ 	.word	0xffffffff


	//   ....[38]....
        /*087c*/ 	.word	0xffffffff


	//   ....[39]....
        /*0880*/ 	.word	0xffffffff


	//   ....[40]....
        /*0884*/ 	.word	0xffffffff


	//   ....[41]....
        /*0888*/ 	.word	0xffffffff


	//   ....[42]....
        /*088c*/ 	.word	0xffffffff


	//   ....[43]....
        /*0890*/ 	.word	0xffffffff


	//   ....[44]....
        /*0894*/ 	.word	0xffffffff


	//   ....[45]....
        /*0898*/ 	.word	0xffffffff


	//   ....[46]....
        /*089c*/ 	.word	0xffffffff


	//   ....[47]....
        /*08a0*/ 	.word	0xffffffff


	//   ....[48]....
        /*08a4*/ 	.word	0xffffffff


	//   ....[49]....
        /*08a8*/ 	.word	0xffffffff


	//   ....[50]....
        /*08ac*/ 	.word	0xffffffff


	//   ....[51]....
        /*08b0*/ 	.word	0xffffffff


	//   ....[52]....
        /*08b4*/ 	.word	0xffffffff


	//   ....[53]....
        /*08b8*/ 	.word	0xffffffff


	//   ....[54]....
        /*08bc*/ 	.word	0xffffffff


	//   ....[55]....
        /*08c0*/ 	.word	0xffffffff


	//   ....[56]....
        /*08c4*/ 	.word	0xffffffff


	//   ....[57]....
        /*08c8*/ 	.word	0xffffffff


	//   ....[58]....
        /*08cc*/ 	.word	0xffffffff


	//   ....[59]....
        /*08d0*/ 	.word	0xffffffff


	//   ....[60]....
        /*08d4*/ 	.word	0xffffffff


	//   ....[61]....
        /*08d8*/ 	.word	0xffffffff


	//   ....[62]....
        /*08dc*/ 	.word	0xffffffff


	//   ....[63]....
        /*08e0*/ 	.word	0xffffffff


	//   ....[64]....
        /*08e4*/ 	.word	0xffffffff


	//   ....[65]....
        /*08e8*/ 	.word	0xffffffff


	//   ....[66]....
        /*08ec*/ 	.word	0xffffffff


	//   ....[67]....
        /*08f0*/ 	.word	0xffffffff


	//   ....[68]....
        /*08f4*/ 	.word	0xffffffff


	//   ....[69]....
        /*08f8*/ 	.word	0xffffffff


	//   ....[70]....
        /*08fc*/ 	.word	0xffffffff


	//   ....[71]....
        /*0900*/ 	.word	0xffffffff


	//   ....[72]....
        /*0904*/ 	.word	0xffffffff


	//   ....[73]....
        /*0908*/ 	.word	0xffffffff


	//   ....[74]....
        /*090c*/ 	.word	0xffffffff


	//   ....[75]....
        /*0910*/ 	.word	0xffffffff


	//   ....[76]....
        /*0914*/ 	.word	0xffffffff


	//   ....[77]....
        /*0918*/ 	.word	0xffffffff


	//   ....[78]....
        /*091c*/ 	.word	0xffffffff


	//   ....[79]....
        /*0920*/ 	.word	0xffffffff


	//   ....[80]....
        /*0924*/ 	.word	0xffffffff


	//   ....[81]....
        /*0928*/ 	.word	0xffffffff


	//   ....[82]....
        /*092c*/ 	.word	0xffffffff


	//   ....[83]....
        /*0930*/ 	.word	0xffffffff


	//   ....[84]....
        /*0934*/ 	.word	0xffffffff


	//   ....[85]....
        /*0938*/ 	.word	0xffffffff


	//   ....[86]....
        /*093c*/ 	.word	0xffffffff


	//   ....[87]....
        /*0940*/ 	.word	0xffffffff


	//   ....[88]....
        /*0944*/ 	.word	0xffffffff


	//   ....[89]....
        /*0948*/ 	.word	0xffffffff


	//   ....[90]....
        /*094c*/ 	.word	0xffffffff


	//   ....[91]....
        /*0950*/ 	.word	0xffffffff


	//   ....[92]....
        /*0954*/ 	.word	0xffffffff


	//   ....[93]....
        /*0958*/ 	.word	0xffffffff


	//   ....[94]....
        /*095c*/ 	.word	0xffffffff


	//   ....[95]....
        /*0960*/ 	.word	0xffffffff


	//   ....[96]....
        /*0964*/ 	.word	0xffffffff


	//   ....[97]....
        /*0968*/ 	.word	0xffffffff


	//   ....[98]....
        /*096c*/ 	.word	0xffffffff


	//   ....[99]....
        /*0970*/ 	.word	0xffffffff


	//   ....[100]....
        /*0974*/ 	.word	0xffffffff


	//   ....[101]....
        /*0978*/ 	.word	0xffffffff


	//   ....[102]....
        /*097c*/ 	.word	0xffffffff


	//   ....[103]....
        /*0980*/ 	.word	0xffffffff


	//   ....[104]....
        /*0984*/ 	.word	0xffffffff


	//   ....[105]....
        /*0988*/ 	.word	0xffffffff


	//   ....[106]....
        /*098c*/ 	.word	0xffffffff


	//   ....[107]....
        /*0990*/ 	.word	0xffffffff


	//   ....[108]....
        /*0994*/ 	.word	0xffffffff


	//   ....[109]....
        /*0998*/ 	.word	0xffffffff


	//   ....[110]....
        /*099c*/ 	.word	0xffffffff


	//   ....[111]....
        /*09a0*/ 	.word	0xffffffff


	//   ....[112]....
        /*09a4*/ 	.word	0xffffffff


	//   ....[113]....
        /*09a8*/ 	.word	0xffffffff


	//   ....[114]....
        /*09ac*/ 	.word	0xffffffff


	//   ....[115]....
        /*09b0*/ 	.word	0xffffffff


	//   ....[116]....
        /*09b4*/ 	.word	0xffffffff


	//   ....[117]....
        /*09b8*/ 	.word	0xffffffff


	//   ....[118]....
        /*09bc*/ 	.word	0xffffffff


	//   ....[119]....
        /*09c0*/ 	.word	0xffffffff


	//   ....[120]....
        /*09c4*/ 	.word	0xffffffff


	//   ....[121]....
        /*09c8*/ 	.word	0xffffffff


	//   ....[122]....
        /*09cc*/ 	.word	0xffffffff


	//   ....[123]....
        /*09d0*/ 	.word	0xffffffff


	//   ....[124]....
        /*09d4*/ 	.word	0xffffffff


	//   ....[125]....
        /*09d8*/ 	.word	0xffffffff


	//   ....[126]....
        /*09dc*/ 	.word	0xffffffff


	//   ....[127]....
        /*09e0*/ 	.word	0xffffffff


	//   ....[128]....
        /*09e4*/ 	.word	0xffffffff


	//   ....[129]....
        /*09e8*/ 	.word	0xffffffff


	//   ....[130]....
        /*09ec*/ 	.word	0xffffffff


	//   ....[131]....
        /*09f0*/ 	.word	0xffffffff


	//   ....[132]....
        /*09f4*/ 	.word	0xffffffff


	//   ....[133]....
        /*09f8*/ 	.word	0xffffffff


	//   ....[134]....
        /*09fc*/ 	.word	0xffffffff


	//   ....[135]....
        /*0a00*/ 	.word	0xffffffff


	//   ....[136]....
        /*0a04*/ 	.word	0xffffffff


	//   ....[137]....
        /*0a08*/ 	.word	0xffffffff


	//   ....[138]....
        /*0a0c*/ 	.word	0xffffffff


	//   ....[139]....
        /*0a10*/ 	.word	0xffffffff


	//   ....[140]....
        /*0a14*/ 	.word	0xffffffff


	//   ....[141]....
        /*0a18*/ 	.word	0xffffffff


	//   ....[142]....
        /*0a1c*/ 	.word	0xffffffff


	//   ....[143]....
        /*0a20*/ 	.word	0xffffffff


	//   ....[144]....
        /*0a24*/ 	.word	0xffffffff


	//   ....[145]....
        /*0a28*/ 	.word	0xffffffff


	//   ....[146]....
        /*0a2c*/ 	.word	0xffffffff


	//   ....[147]....
        /*0a30*/ 	.word	0xffffffff


	//   ....[148]....
        /*0a34*/ 	.word	0xffffffff


	//   ....[149]....
        /*0a38*/ 	.word	0xffffffff


	//   ....[150]....
        /*0a3c*/ 	.word	0xffffffff


	//   ....[151]....
        /*0a40*/ 	.word	0xffffffff


	//   ....[152]....
        /*0a44*/ 	.word	0xffffffff


	//   ....[153]....
        /*0a48*/ 	.word	0xffffffff


	//   ....[154]....
        /*0a4c*/ 	.word	0xffffffff


	//   ....[155]....
        /*0a50*/ 	.word	0xffffffff


	//   ....[156]....
        /*0a54*/ 	.word	0xffffffff


	//   ....[157]....
        /*0a58*/ 	.word	0xffffffff


	//   ....[158]....
        /*0a5c*/ 	.word	0xffffffff


	//   ....[159]....
        /*0a60*/ 	.word	0xffffffff


	//   ....[160]....
        /*0a64*/ 	.word	0xffffffff


	//   ....[161]....
        /*0a68*/ 	.word	0xffffffff


	//   ....[162]....
        /*0a6c*/ 	.word	0xffffffff


	//   ....[163]....
        /*0a70*/ 	.word	0xffffffff


	//   ....[164]....
        /*0a74*/ 	.word	0xffffffff


	//   ....[165]....
        /*0a78*/ 	.word	0xffffffff


	//   ....[166]....
        /*0a7c*/ 	.word	0xffffffff


	//   ....[167]....
        /*0a80*/ 	.word	0xffffffff


	//   ....[168]....
        /*0a84*/ 	.word	0xffffffff


	//   ....[169]....
        /*0a88*/ 	.word	0xffffffff


	//   ....[170]....
        /*0a8c*/ 	.word	0xffffffff


	//   ....[171]....
        /*0a90*/ 	.word	0xffffffff


	//   ....[172]....
        /*0a94*/ 	.word	0xffffffff


	//   ....[173]....
        /*0a98*/ 	.word	0xffffffff


	//   ....[174]....
        /*0a9c*/ 	.word	0xffffffff


	//   ....[175]....
        /*0aa0*/ 	.word	0xffffffff


	//   ....[176]....
        /*0aa4*/ 	.word	0xffffffff


	//   ....[177]....
        /*0aa8*/ 	.word	0xffffffff


	//   ....[178]....
        /*0aac*/ 	.word	0xffffffff


	//   ....[179]....
        /*0ab0*/ 	.word	0xffffffff


	//   ....[180]....
        /*0ab4*/ 	.word	0xffffffff


	//   ....[181]....
        /*0ab8*/ 	.word	0xffffffff


	//   ....[182]....
        /*0abc*/ 	.word	0xffffffff


	//   ....[183]....
        /*0ac0*/ 	.word	0xffffffff


	//   ....[184]....
        /*0ac4*/ 	.word	0xffffffff


	//   ....[185]....
        /*0ac8*/ 	.word	0xffffffff


	//   ....[186]....
        /*0acc*/ 	.word	0xffffffff


	//   ....[187]....
        /*0ad0*/ 	.word	0xffffffff


	//   ....[188]....
        /*0ad4*/ 	.word	0xffffffff


	//   ....[189]....
        /*0ad8*/ 	.word	0xffffffff


	//   ....[190]....
        /*0adc*/ 	.word	0xffffffff


	//   ....[191]....
        /*0ae0*/ 	.word	0xffffffff


	//   ....[192]....
        /*0ae4*/ 	.word	0xffffffff


	//   ....[193]....
        /*0ae8*/ 	.word	0xffffffff


	//   ....[194]....
        /*0aec*/ 	.word	0xffffffff


	//   ....[195]....
        /*0af0*/ 	.word	0xffffffff


	//   ....[196]....
        /*0af4*/ 	.word	0xffffffff


	//   ....[197]....
        /*0af8*/ 	.word	0xffffffff


	//   ....[198]....
        /*0afc*/ 	.word	0xffffffff


	//   ....[199]....
        /*0b00*/ 	.word	0xffffffff


	//   ....[200]....
        /*0b04*/ 	.word	0xffffffff


	//   ....[201]....
        /*0b08*/ 	.word	0xffffffff


	//   ....[202]....
        /*0b0c*/ 	.word	0xffffffff


	//   ....[203]....
        /*0b10*/ 	.word	0xffffffff


	//   ....[204]....
        /*0b14*/ 	.word	0xffffffff


	//   ....[205]....
        /*0b18*/ 	.word	0xffffffff


	//   ....[206]....
        /*0b1c*/ 	.word	0xffffffff


	//   ....[207]....
        /*0b20*/ 	.word	0xffffffff


	//   ....[208]....
        /*0b24*/ 	.word	0xffffffff


	//   ....[209]....
        /*0b28*/ 	.word	0xffffffff


	//   ....[210]....
        /*0b2c*/ 	.word	0xffffffff


	//   ....[211]....
        /*0b30*/ 	.word	0xffffffff


	//   ....[212]....
        /*0b34*/ 	.word	0xffffffff


	//   ....[213]....
        /*0b38*/ 	.word	0xffffffff


	//   ....[214]....
        /*0b3c*/ 	.word	0xffffffff


	//   ....[215]....
        /*0b40*/ 	.word	0xffffffff


	//   ....[216]....
        /*0b44*/ 	.word	0xffffffff


	//   ....[217]....
        /*0b48*/ 	.word	0xffffffff


	//   ....[218]....
        /*0b4c*/ 	.word	0xffffffff


	//   ....[219]....
        /*0b50*/ 	.word	0xffffffff


	//   ....[220]....
        /*0b54*/ 	.word	0xffffffff


	//   ....[221]....
        /*0b58*/ 	.word	0xffffffff


	//   ....[222]....
        /*0b5c*/ 	.word	0xffffffff


	//   ....[223]....
        /*0b60*/ 	.word	0xffffffff


	//   ....[224]....
        /*0b64*/ 	.word	0xffffffff


	//   ....[225]....
        /*0b68*/ 	.word	0xffffffff


	//   ....[226]....
        /*0b6c*/ 	.word	0xffffffff


	//   ....[227]....
        /*0b70*/ 	.word	0xffffffff


	//   ....[228]....
        /*0b74*/ 	.word	0xffffffff


	//   ....[229]....
        /*0b78*/ 	.word	0xffffffff


	//   ....[230]....
        /*0b7c*/ 	.word	0xffffffff


	//   ....[231]....
        /*0b80*/ 	.word	0xffffffff


	//   ....[232]....
        /*0b84*/ 	.word	0xffffffff


	//   ....[233]....
        /*0b88*/ 	.word	0xffffffff


	//   ....[234]....
        /*0b8c*/ 	.word	0xffffffff


	//   ....[235]....
        /*0b90*/ 	.word	0xffffffff


	//   ....[236]....
        /*0b94*/ 	.word	0xffffffff


	//   ....[237]....
        /*0b98*/ 	.word	0xffffffff


	//   ....[238]....
        /*0b9c*/ 	.word	0xffffffff


	//   ....[239]....
        /*0ba0*/ 	.word	0xffffffff


	//   ....[240]....
        /*0ba4*/ 	.word	0xffffffff


	//   ....[241]....
        /*0ba8*/ 	.word	0xffffffff


	//   ....[242]....
        /*0bac*/ 	.word	0xffffffff


	//   ....[243]....
        /*0bb0*/ 	.word	0xffffffff


	//   ....[244]....
        /*0bb4*/ 	.word	0xffffffff


	//   ....[245]....
        /*0bb8*/ 	.word	0xffffffff


	//   ....[246]....
        /*0bbc*/ 	.word	0xffffffff


	//   ....[247]....
        /*0bc0*/ 	.word	0xffffffff


	//   ....[248]....
        /*0bc4*/ 	.word	0xffffffff


	//   ....[249]....
        /*0bc8*/ 	.word	0xffffffff


	//   ....[250]....
        /*0bcc*/ 	.word	0xffffffff


	//   ....[251]....
        /*0bd0*/ 	.word	0xffffffff


	//   ....[252]....
        /*0bd4*/ 	.word	0xffffffff


	//   ....[253]....
        /*0bd8*/ 	.word	0xffffffff


	//   ....[254]....
        /*0bdc*/ 	.word	0xffffffff


	//   ....[255]....
        /*0be0*/ 	.word	0xffffffff


	//   ....[0]....
        /*0be4*/ 	.word	0xffffffff


	//   ....[1]....
        /*0be8*/ 	.word	0xffffffff


	//   ....[2]....
        /*0bec*/ 	.word	0xffffffff


	//   ....[3]....
        /*0bf0*/ 	.word	0xffffffff


	//   ....[4]....
        /*0bf4*/ 	.word	0xffffffff


	//   ....[5]....
        /*0bf8*/ 	.word	0xffffffff


	//   ....[6]....
        /*0bfc*/ 	.word	0xffffffff


	//   ....[7]....
        /*0c00*/ 	.word	0xffffffff


	//   ....[8]....
        /*0c04*/ 	.word	0xffffffff


	//   ....[9]....
        /*0c08*/ 	.word	0xffffffff


	//   ....[10]....
        /*0c0c*/ 	.word	0xffffffff


	//   ....[11]....
        /*0c10*/ 	.word	0xffffffff


	//   ....[12]....
        /*0c14*/ 	.word	0xffffffff


	//   ....[13]....
        /*0c18*/ 	.word	0xffffffff


	//   ....[14]....
        /*0c1c*/ 	.word	0xffffffff


	//   ....[15]....
        /*0c20*/ 	.word	0xffffffff


	//   ....[16]....
        /*0c24*/ 	.word	0xffffffff


	//   ....[17]....
        /*0c28*/ 	.word	0xffffffff


	//   ....[18]....
        /*0c2c*/ 	.word	0xffffffff


	//   ....[19]....
        /*0c30*/ 	.word	0xffffffff


	//   ....[20]....
        /*0c34*/ 	.word	0xffffffff


	//   ....[21]....
        /*0c38*/ 	.word	0xffffffff


	//   ....[22]....
        /*0c3c*/ 	.word	0xffffffff


	//   ....[23]....
        /*0c40*/ 	.word	0xffffffff


	//   ....[24]....
        /*0c44*/ 	.word	0xffffffff


	//   ....[25]....
        /*0c48*/ 	.word	0xffffffff


	//   ....[26]....
        /*0c4c*/ 	.word	0xffffffff


	//   ....[27]....
        /*0c50*/ 	.word	0xffffffff


	//   ....[28]....
        /*0c54*/ 	.word	0xffffffff


	//   ....[29]....
        /*0c58*/ 	.word	0xffffffff


	//   ....[30]....
        /*0c5c*/ 	.word	0xffffffff


	//   ....[31]....
        /*0c60*/ 	.word	0xffffffff


	//   ....[32]....
        /*0c64*/ 	.word	0xffffffff


	//   ....[33]....
        /*0c68*/ 	.word	0xffffffff


	//   ....[34]....
        /*0c6c*/ 	.word	0xffffffff


	//   ....[35]....
        /*0c70*/ 	.word	0xffffffff


	//   ....[36]....
        /*0c74*/ 	.word	0xffffffff


	//   ....[37]....
        /*0c78*/ 	.word	0xffffffff


	//   ....[38]....
        /*0c7c*/ 	.word	0xffffffff


	//   ....[39]....
        /*0c80*/ 	.word	0xffffffff


	//   ....[40]....
        /*0c84*/ 	.word	0xffffffff


	//   ....[41]....
        /*0c88*/ 	.word	0xffffffff


	//   ....[42]....
        /*0c8c*/ 	.word	0xffffffff


	//   ....[43]....
        /*0c90*/ 	.word	0xffffffff


	//   ....[44]....
        /*0c94*/ 	.word	0xffffffff


	//   ....[45]....
        /*0c98*/ 	.word	0xffffffff


	//   ....[46]....
        /*0c9c*/ 	.word	0xffffffff


	//   ....[47]....
        /*0ca0*/ 	.word	0xffffffff


	//   ....[48]....
        /*0ca4*/ 	.word	0xffffffff


	//   ....[49]....
        /*0ca8*/ 	.word	0xffffffff


	//   ....[50]....
        /*0cac*/ 	.word	0xffffffff


	//   ....[51]....
        /*0cb0*/ 	.word	0xffffffff


	//   ....[52]....
        /*0cb4*/ 	.word	0xffffffff


	//   ....[53]....
        /*0cb8*/ 	.word	0xffffffff


	//   ....[54]....
        /*0cbc*/ 	.word	0xffffffff


	//   ....[55]....
        /*0cc0*/ 	.word	0xffffffff


	//   ....[56]....
        /*0cc4*/ 	.word	0xffffffff


	//   ....[57]....
        /*0cc8*/ 	.word	0xffffffff


	//   ....[58]....
        /*0ccc*/ 	.word	0xffffffff


	//   ....[59]....
        /*0cd0*/ 	.word	0xffffffff


	//   ....[60]....
        /*0cd4*/ 	.word	0xffffffff


	//   ....[61]....
        /*0cd8*/ 	.word	0xffffffff


	//   ....[62]....
        /*0cdc*/ 	.word	0xffffffff


	//   ....[63]....
        /*0ce0*/ 	.word	0xffffffff


	//   ....[64]....
        /*0ce4*/ 	.word	0xffffffff


	//   ....[65]....
        /*0ce8*/ 	.word	0xffffffff


	//   ....[66]....
        /*0cec*/ 	.word	0xffffffff


	//   ....[67]....
        /*0cf0*/ 	.word	0xffffffff


	//   ....[68]....
        /*0cf4*/ 	.word	0xffffffff


	//   ....[69]....
        /*0cf8*/ 	.word	0xffffffff


	//   ....[70]....
        /*0cfc*/ 	.word	0xffffffff


	//   ....[71]....
        /*0d00*/ 	.word	0xffffffff


	//   ....[72]....
        /*0d04*/ 	.word	0xffffffff


	//   ....[73]....
        /*0d08*/ 	.word	0xffffffff


	//   ....[74]....
        /*0d0c*/ 	.word	0xffffffff


	//   ....[75]....
        /*0d10*/ 	.word	0xffffffff


	//   ....[76]....
        /*0d14*/ 	.word	0xffffffff


	//   ....[77]....
        /*0d18*/ 	.word	0xffffffff


	//   ....[78]....
        /*0d1c*/ 	.word	0xffffffff


	//   ....[79]....
        /*0d20*/ 	.word	0xffffffff


	//   ....[80]....
        /*0d24*/ 	.word	0xffffffff


	//   ....[81]....
        /*0d28*/ 	.word	0xffffffff


	//   ....[82]....
        /*0d2c*/ 	.word	0xffffffff


	//   ....[83]....
        /*0d30*/ 	.word	0xffffffff


	//   ....[84]....
        /*0d34*/ 	.word	0xffffffff


	//   ....[85]....
        /*0d38*/ 	.word	0xffffffff


	//   ....[86]....
        /*0d3c*/ 	.word	0xffffffff


	//   ....[87]....
        /*0d40*/ 	.word	0xffffffff


	//   ....[88]....
        /*0d44*/ 	.word	0xffffffff


	//   ....[89]....
        /*0d48*/ 	.word	0xffffffff


	//   ....[90]....
        /*0d4c*/ 	.word	0xffffffff


	//   ....[91]....
        /*0d50*/ 	.word	0xffffffff


	//   ....[92]....
        /*0d54*/ 	.word	0xffffffff


	//   ....[93]....
        /*0d58*/ 	.word	0xffffffff


	//   ....[94]....
        /*0d5c*/ 	.word	0xffffffff


	//   ....[95]....
        /*0d60*/ 	.word	0xffffffff


	//   ....[96]....
        /*0d64*/ 	.word	0xffffffff


	//   ....[97]....
        /*0d68*/ 	.word	0xffffffff


	//   ....[98]....
        /*0d6c*/ 	.word	0xffffffff


	//   ....[99]....
        /*0d70*/ 	.word	0xffffffff


	//   ....[100]....
        /*0d74*/ 	.word	0xffffffff


	//   ....[101]....
        /*0d78*/ 	.word	0xffffffff


	//   ....[102]....
        /*0d7c*/ 	.word	0xffffffff


	//   ....[103]....
        /*0d80*/ 	.word	0xffffffff


	//   ....[104]....
        /*0d84*/ 	.word	0xffffffff


	//   ....[105]....
        /*0d88*/ 	.word	0xffffffff


	//   ....[106]....
        /*0d8c*/ 	.word	0xffffffff


	//   ....[107]....
        /*0d90*/ 	.word	0xffffffff


	//   ....[108]....
        /*0d94*/ 	.word	0xffffffff


	//   ....[109]....
        /*0d98*/ 	.word	0xffffffff


	//   ....[110]....
        /*0d9c*/ 	.word	0xffffffff


	//   ....[111]....
        /*0da0*/ 	.word	0xffffffff


	//   ....[112]....
        /*0da4*/ 	.word	0xffffffff


	//   ....[113]....
        /*0da8*/ 	.word	0xffffffff


	//   ....[114]....
        /*0dac*/ 	.word	0xffffffff


	//   ....[115]....
        /*0db0*/ 	.word	0xffffffff


	//   ....[116]....
        /*0db4*/ 	.word	0xffffffff


	//   ....[117]....
        /*0db8*/ 	.word	0xffffffff


	//----- nvinfo : EIATTR_COOP_GROUP_INSTR_OFFSETS
	.align		4
.L_264:
        /*0dbc*/ 	.byte	0x04, 0x28
        /*0dbe*/ 	.short	(.L_266 - .L_265)


	//   ....[0]....
.L_265:
        /*0dc0*/ 	.word	0x00000050


	//   ....[1]....
        /*0dc4*/ 	.word	0x00000200


	//   ....[2]....
        /*0dc8*/ 	.word	0x00000230


	//   ....[3]....
        /*0dcc*/ 	.word	0x00000260


	//   ....[4]....
        /*0dd0*/ 	.word	0x00000290


	//   ....[5]....
        /*0dd4*/ 	.word	0x000002c0


	//   ....[6]....
        /*0dd8*/ 	.word	0x000002f0


	//   ....[7]....
        /*0ddc*/ 	.word	0x00000450


	//   ....[8]....
        /*0de0*/ 	.word	0x00000490


	//   ....[9]....
        /*0de4*/ 	.word	0x000004c0


	//   ....[10]....
        /*0de8*/ 	.word	0x000004f0


	//   ....[11]....
        /*0dec*/ 	.word	0x00000520


	//   ....[12]....
        /*0df0*/ 	.word	0x00000550


	//   ....[13]....
        /*0df4*/ 	.word	0x000005e0


	//   ....[14]....
        /*0df8*/ 	.word	0x00000630


	//   ....[15]....
        /*0dfc*/ 	.word	0x00000650


	//   ....[16]....
        /*0e00*/ 	.word	0x000006b0


	//   ....[17]....
        /*0e04*/ 	.word	0x000027d0


	//   ....[18]....
        /*0e08*/ 	.word	0x000027f0


	//   ....[19]....
        /*0e0c*/ 	.word	0x00002930


	//   ....[20]....
        /*0e10*/ 	.word	0x00002940


	//   ....[21]....
        /*0e14*/ 	.word	0x00002a20


	//   ....[22]....
        /*0e18*/ 	.word	0x00002a40


	//   ....[23]....
        /*0e1c*/ 	.word	0x00002b20


	//   ....[24]....
        /*0e20*/ 	.word	0x00002b30


	//   ....[25]....
        /*0e24*/ 	.word	0x00002c10


	//   ....[26]....
        /*0e28*/ 	.word	0x00002c30


	//   ....[27]....
        /*0e2c*/ 	.word	0x00002d10


	//   ....[28]....
        /*0e30*/ 	.word	0x00002d20


	//   ....[29]....
        /*0e34*/ 	.word	0x00002e00


	//   ....[30]....
        /*0e38*/ 	.word	0x00002e20


	//   ....[31]....
        /*0e3c*/ 	.word	0x00002f00


	//   ....[32]....
        /*0e40*/ 	.word	0x00002f10


	//   ....[33]....
        /*0e44*/ 	.word	0x000033b0


	//   ....[34]....
        /*0e48*/ 	.word	0x000033c0


	//   ....[35]....
        /*0e4c*/ 	.word	0x000033d0


	//   ....[36]....
        /*0e50*/ 	.word	0x000033e0


	//   ....[37]....
        /*0e54*/ 	.word	0x00003400


	//   ....[38]....
        /*0e58*/ 	.word	0x00003410


	//   ....[39]....
        /*0e5c*/ 	.word	0x00003450


	//   ....[40]....
        /*0e60*/ 	.word	0x00003470


	//   ....[41]....
        /*0e64*/ 	.word	0x00003480


	//   ....[42]....
        /*0e68*/ 	.word	0x000034c0


	//   ....[43]....
        /*0e6c*/ 	.word	0x000036a0


	//   ....[44]....
        /*0e70*/ 	.word	0x000036b0


	//   ....[45]....
        /*0e74*/ 	.word	0x000036c0


	//   ....[46]....
        /*0e78*/ 	.word	0x000036f0


	//   ....[47]....
        /*0e7c*/ 	.word	0x00003700


	//   ....[48]....
        /*0e80*/ 	.word	0x00003710


	//   ....[49]....
        /*0e84*/ 	.word	0x00003720


	//   ....[50]....
        /*0e88*/ 	.word	0x00003730


	//   ....[51]....
        /*0e8c*/ 	.word	0x00003740


	//   ....[52]....
        /*0e90*/ 	.word	0x00003770


	//   ....[53]....
        /*0e94*/ 	.word	0x00004ba0


	//   ....[54]....
        /*0e98*/ 	.word	0x00004bc0


	//   ....[55]....
        /*0e9c*/ 	.word	0x00004be0


	//   ....[56]....
        /*0ea0*/ 	.word	0x00004bf0


	//   ....[57]....
        /*0ea4*/ 	.word	0x00004c00


	//   ....[58]....
        /*0ea8*/ 	.word	0x00004c10


	//   ....[59]....
        /*0eac*/ 	.word	0x00004c20


	//   ....[60]....
        /*0eb0*/ 	.word	0x00004c30


	//   ....[61]....
        /*0eb4*/ 	.word	0x00004c60


	//   ....[62]....
        /*0eb8*/ 	.word	0x00004c90


	//   ....[63]....
        /*0ebc*/ 	.word	0x00004e80


	//   ....[64]....
        /*0ec0*/ 	.word	0x00005140


	//   ....[65]....
        /*0ec4*/ 	.word	0x00005150


	//   ....[66]....
        /*0ec8*/ 	.word	0x00005160


	//   ....[67]....
        /*0ecc*/ 	.word	0x00005df0


	//   ....[68]....
        /*0ed0*/ 	.word	0x00005e10


	//   ....[69]....
        /*0ed4*/ 	.word	0x00005e30


	//   ....[70]....
        /*0ed8*/ 	.word	0x00005e40


	//   ....[71]....
        /*0edc*/ 	.word	0x00005e70


	//   ....[72]....
        /*0ee0*/ 	.word	0x00005e90


	//   ....[73]....
        /*0ee4*/ 	.word	0x00005eb0


	//   ....[74]....
        /*0ee8*/ 	.word	0x00005ec0


	//   ....[75]....
        /*0eec*/ 	.word	0x00007b20


	//   ....[76]....
        /*0ef0*/ 	.word	0x00007b40


	//   ....[77]....
        /*0ef4*/ 	.word	0x00007b60


	//   ....[78]....
        /*0ef8*/ 	.word	0x00007b70


	//   ....[79]....
        /*0efc*/ 	.word	0x00007b80


	//   ....[80]....
        /*0f00*/ 	.word	0x00007b90


	//   ....[81]....
        /*0f04*/ 	.word	0x00007ba0


	//   ....[82]....
        /*0f08*/ 	.word	0x00007bb0


	//   ....[83]....
        /*0f0c*/ 	.word	0x00007bc0


	//   ....[84]....
        /*0f10*/ 	.word	0x00007bd0


	//   ....[85]....
        /*0f14*/ 	.word	0x00008ff0


	//   ....[86]....
        /*0f18*/ 	.word	0x00009010


	//   ....[87]....
        /*0f1c*/ 	.word	0x00009030


	//   ....[88]....
        /*0f20*/ 	.word	0x00009040


	//   ....[89]....
        /*0f24*/ 	.word	0x00009050


	//   ....[90]....
        /*0f28*/ 	.word	0x00009060


	//   ....[91]....
        /*0f2c*/ 	.word	0x00009070


	//   ....[92]....
        /*0f30*/ 	.word	0x00009080


	//   ....[93]....
        /*0f34*/ 	.word	0x00009090


	//   ....[94]....
        /*0f38*/ 	.word	0x000090a0


	//   ....[95]....
        /*0f3c*/ 	.word	0x000092d0


	//   ....[96]....
        /*0f40*/ 	.word	0x00009580


	//   ....[97]....
        /*0f44*/ 	.word	0x00009590


	//   ....[98]....
        /*0f48*/ 	.word	0x000095a0


	//   ....[99]....
        /*0f4c*/ 	.word	0x0000a230


	//   ....[100]....
        /*0f50*/ 	.word	0x0000a270


	//   ....[101]....
        /*0f54*/ 	.word	0x0000a280


	//   ....[102]....
        /*0f58*/ 	.word	0x0000a290


	//   ....[103]....
        /*0f5c*/ 	.word	0x0000a2c0


	//   ....[104]....
        /*0f60*/ 	.word	0x0000a2e0


	//   ....[105]....
        /*0f64*/ 	.word	0x0000a300


	//   ....[106]....
        /*0f68*/ 	.word	0x0000a310


	//   ....[107]....
        /*0f6c*/ 	.word	0x0000c470


	//   ....[108]....
        /*0f70*/ 	.word	0x0000c490


	//   ....[109]....
        /*0f74*/ 	.word	0x0000c4e0


	//   ....[110]....
        /*0f78*/ 	.word	0x0000c500


	//   ....[111]....
        /*0f7c*/ 	.word	0x0000c520


	//   ....[112]....
        /*0f80*/ 	.word	0x0000c540


	//   ....[113]....
        /*0f84*/ 	.word	0x0000c560


	//   ....[114]....
        /*0f88*/ 	.word	0x0000c580


	//   ....[115]....
        /*0f8c*/ 	.word	0x0000c5a0


	//   ....[116]....
        /*0f90*/ 	.word	0x0000c6f0


	//   ....[117]....
        /*0f94*/ 	.word	0x0000d8e0


	//   ....[118]....
        /*0f98*/ 	.word	0x0000d900


	//   ....[119]....
        /*0f9c*/ 	.word	0x0000d930


	//   ....[120]....
        /*0fa0*/ 	.word	0x0000d950


	//   ....[121]....
        /*0fa4*/ 	.word	0x0000d960


	//   ....[122]....
        /*0fa8*/ 	.word	0x0000d970


	//   ....[123]....
        /*0fac*/ 	.word	0x0000d980


	//   ....[124]....
        /*0fb0*/ 	.word	0x0000d990


	//   ....[125]....
        /*0fb4*/ 	.word	0x0000d9a0


	//   ....[126]....
        /*0fb8*/ 	.word	0x0000d9b0


	//   ....[127]....
        /*0fbc*/ 	.word	0x0000e040


	//   ....[128]....
        /*0fc0*/ 	.word	0x0000e050


	//   ....[129]....
        /*0fc4*/ 	.word	0x0000e060


	//   ....[130]....
        /*0fc8*/ 	.word	0x0000e070


	//   ....[131]....
        /*0fcc*/ 	.word	0x0000e0b0


	//   ....[132]....
        /*0fd0*/ 	.word	0x0000e0d0


	//   ....[133]....
        /*0fd4*/ 	.word	0x0000e0e0


	//   ....[134]....
        /*0fd8*/ 	.word	0x0000e0f0


	//   ....[135]....
        /*0fdc*/ 	.word	0x0000ff20


	//   ....[136]....
        /*0fe0*/ 	.word	0x0000ff80


	//   ....[137]....
        /*0fe4*/ 	.word	0x0000ff90


	//   ....[138]....
        /*0fe8*/ 	.word	0x0000ffa0


	//   ....[139]....
        /*0fec*/ 	.word	0x0000ffd0


	//   ....[140]....
        /*0ff0*/ 	.word	0x0000fff0


	//   ....[141]....
        /*0ff4*/ 	.word	0x00010000


	//   ....[142]....
        /*0ff8*/ 	.word	0x00010010


	//   ....[143]....
        /*0ffc*/ 	.word	0x00011210


	//   ....[144]....
        /*1000*/ 	.word	0x00011230


	//   ....[145]....
        /*1004*/ 	.word	0x00011250


	//   ....[146]....
        /*1008*/ 	.word	0x00011260


	//   ....[147]....
        /*100c*/ 	.word	0x00011270


	//   ....[148]....
        /*1010*/ 	.word	0x00011280


	//   ....[149]....
        /*1014*/ 	.word	0x00011290


	//   ....[150]....
        /*1018*/ 	.word	0x000112a0


	//   ....[151]....
        /*101c*/ 	.word	0x00011660


	//   ....[152]....
        /*1020*/ 	.word	0x00011680


	//   ....[153]....
        /*1024*/ 	.word	0x00011750


	//   ....[154]....
        /*1028*/ 	.word	0x00011760


	//   ....[155]....
        /*102c*/ 	.word	0x000117e0


	//   ....[156]....
        /*1030*/ 	.word	0x00011800


	//   ....[157]....
        /*1034*/ 	.word	0x00011880


	//   ....[158]....
        /*1038*/ 	.word	0x00011890


	//   ....[159]....
        /*103c*/ 	.word	0x00011910


	//   ....[160]....
        /*1040*/ 	.word	0x00011930


	//   ....[161]....
        /*1044*/ 	.word	0x000119b0


	//   ....[162]....
        /*1048*/ 	.word	0x000119c0


	//   ....[163]....
        /*104c*/ 	.word	0x00011a40


	//   ....[164]....
        /*1050*/ 	.word	0x00011a60


	//   ....[165]....
        /*1054*/ 	.word	0x00011ae0


	//   ....[166]....
        /*1058*/ 	.word	0x00011af0


	//   ....[167]....
        /*105c*/ 	.word	0x00011d80


	//   ....[168]....
        /*1060*/ 	.word	0x00011da0


	//   ....[169]....
        /*1064*/ 	.word	0x000120f0


	//   ....[170]....
        /*1068*/ 	.word	0x00012100


	//   ....[171]....
        /*106c*/ 	.word	0x00012450


	//   ....[172]....
        /*1070*/ 	.word	0x00012470


	//   ....[173]....
        /*1074*/ 	.word	0x000127c0


	//   ....[174]....
        /*1078*/ 	.word	0x000127d0


	//   ....[175]....
        /*107c*/ 	.word	0x00013280


	//   ....[176]....
        /*1080*/ 	.word	0x000132a0


	//   ....[177]....
        /*1084*/ 	.word	0x00013380


	//   ....[178]....
        /*1088*/ 	.word	0x00013390


	//   ....[179]....
        /*108c*/ 	.word	0x00013410


	//   ....[180]....
        /*1090*/ 	.word	0x00013430


	//   ....[181]....
        /*1094*/ 	.word	0x000134b0


	//   ....[182]....
        /*1098*/ 	.word	0x000134c0


	//   ....[183]....
        /*109c*/ 	.word	0x00013540


	//   ....[184]....
        /*10a0*/ 	.word	0x00013560


	//   ....[185]....
        /*10a4*/ 	.word	0x000135e0


	//   ....[186]....
        /*10a8*/ 	.word	0x000135f0


	//   ....[187]....
        /*10ac*/ 	.word	0x00013670


	//   ....[188]....
        /*10b0*/ 	.word	0x00013690


	//   ....[189]....
        /*10b4*/ 	.word	0x00013710


	//   ....[190]....
        /*10b8*/ 	.word	0x00013720


	//   ....[191]....
        /*10bc*/ 	.word	0x00013880


	//   ....[192]....
        /*10c0*/ 	.word	0x000138a0


	//   ....[193]....
        /*10c4*/ 	.word	0x000139d0


	//   ....[194]....
        /*10c8*/ 	.word	0x00013a10


	//   ....[195]....
        /*10cc*/ 	.word	0x00013a40


	//   ....[196]....
        /*10d0*/ 	.word	0x00013a70


	//   ....[197]....
        /*10d4*/ 	.word	0x00013aa0


	//   ....[198]....
        /*10d8*/ 	.word	0x00013ad0


	//   ....[199]....
        /*10dc*/ 	.word	0x00013c30


	//   ....[200]....
        /*10e0*/ 	.word	0x00013c70


	//   ....[201]....
        /*10e4*/ 	.word	0x00013ca0


	//   ....[202]....
        /*10e8*/ 	.word	0x00013cd0


	//   ....[203]....
        /*10ec*/ 	.word	0x00013d00


	//   ....[204]....
        /*10f0*/ 	.word	0x00013d30


	//   ....[205]....
        /*10f4*/ 	.word	0x00013dc0


	//   ....[206]....
        /*10f8*/ 	.word	0x00013e20


	//   ....[207]....
        /*10fc*/ 	.word	0x00013e30


	//   ....[208]....
        /*1100*/ 	.word	0x00013e90


	//   ....[209]....
        /*1104*/ 	.word	0x000148f0


	//   ....[210]....
        /*1108*/ 	.word	0x00014950


	//   ....[211]....
        /*110c*/ 	.word	0x000149a0


	//   ....[212]....
        /*1110*/ 	.word	0x000149f0


	//   ....[213]....
        /*1114*/ 	.word	0x00014a40


	//   ....[214]....
        /*1118*/ 	.word	0x00014ab0


	//   ....[215]....
        /*111c*/ 	.word	0x00014b00


	//   ....[216]....
        /*1120*/ 	.word	0x00014b70


	//   ....[217]....
        /*1124*/ 	.word	0x00014be0


	//   ....[218]....
        /*1128*/ 	.word	0x00014c50


	//   ....[219]....
        /*112c*/ 	.word	0x00014cc0


	//   ....[220]....
        /*1130*/ 	.word	0x00014d30


	//   ....[221]....
        /*1134*/ 	.word	0x00014da0


	//   ....[222]....
        /*1138*/ 	.word	0x00014e00


	//   ....[223]....
        /*113c*/ 	.word	0x00014e70


	//   ....[224]....
        /*1140*/ 	.word	0x00014ee0


	//   ....[225]....
        /*1144*/ 	.word	0x00014f50


	//   ....[226]....
        /*1148*/ 	.word	0x00014fb0


	//   ....[227]....
        /*114c*/ 	.word	0x00015020


	//   ....[228]....
        /*1150*/ 	.word	0x00015090


	//   ....[229]....
        /*1154*/ 	.word	0x00015100


	//   ....[230]....
        /*1158*/ 	.word	0x00015160


	//   ....[231]....
        /*115c*/ 	.word	0x000151d0


	//   ....[232]....
        /*1160*/ 	.word	0x00015240


	//   ....[233]....
        /*1164*/ 	.word	0x000152b0


	//   ....[234]....
        /*1168*/ 	.word	0x00015310


	//   ....[235]....
        /*116c*/ 	.word	0x00015380


	//   ....[236]....
        /*1170*/ 	.word	0x000153f0


	//   ....[237]....
        /*1174*/ 	.word	0x000154c0


	//   ....[238]....
        /*1178*/ 	.word	0x00015520


	//   ....[239]....
        /*117c*/ 	.word	0x00015600


	//   ....[240]....
        /*1180*/ 	.word	0x00015660


	//   ....[241]....
        /*1184*/ 	.word	0x00015740


	//   ....[242]....
        /*1188*/ 	.word	0x000157a0


	//   ....[243]....
        /*118c*/ 	.word	0x00015880


	//   ....[244]....
        /*1190*/ 	.word	0x000158e0


	//   ....[245]....
        /*1194*/ 	.word	0x00015950


	//   ....[246]....
        /*1198*/ 	.word	0x000159c0


	//   ....[247]....
        /*119c*/ 	.word	0x00015cb0


	//   ....[248]....
        /*11a0*/ 	.word	0x00015fa0


	//   ....[249]....
        /*11a4*/ 	.word	0x00016740


	//   ....[250]....
        /*11a8*/ 	.word	0x00016790


	//   ....[251]....
        /*11ac*/ 	.word	0x000167e0


	//   ....[252]....
        /*11b0*/ 	.word	0x00016830


	//   ....[253]....
        /*11b4*/ 	.word	0x00016880


	//   ....[254]....
        /*11b8*/ 	.word	0x000168d0


	//   ....[255]....
        /*11bc*/ 	.word	0x00016920


	//   ....[0]....
        /*11c0*/ 	.word	0x00016970


	//   ....[1]....
        /*11c4*/ 	.word	0x000169e0


	//   ....[2]....
        /*11c8*/ 	.word	0x00016a50


	//   ....[3]....
        /*11cc*/ 	.word	0x00016b20


	//   ....[4]....
        /*11d0*/ 	.word	0x00016b80


	//   ....[5]....
        /*11d4*/ 	.word	0x00016c60


	//   ....[6]....
        /*11d8*/ 	.word	0x00016cc0


	//   ....[7]....
        /*11dc*/ 	.word	0x00016da0


	//   ....[8]....
        /*11e0*/ 	.word	0x00016e00


	//   ....[9]....
        /*11e4*/ 	.word	0x00016ee0


	//   ....[10]....
        /*11e8*/ 	.word	0x00016f40


	//   ....[11]....
        /*11ec*/ 	.word	0x00016fb0


	//   ....[12]....
        /*11f0*/ 	.word	0x00017020


	//   ....[13]....
        /*11f4*/ 	.word	0x000170f0


	//   ....[14]....
        /*11f8*/ 	.word	0x00017150


	//   ....[15]....
        /*11fc*/ 	.word	0x00017230


	//   ....[16]....
        /*1200*/ 	.word	0x00017290


	//   ....[17]....
        /*1204*/ 	.word	0x00017370


	//   ....[18]....
        /*1208*/ 	.word	0x000173d0


	//   ....[19]....
        /*120c*/ 	.word	0x000174b0


	//   ....[20]....
        /*1210*/ 	.word	0x00017510


	//   ....[21]....
        /*1214*/ 	.word	0x00017580


	//   ....[22]....
        /*1218*/ 	.word	0x000175f0


	//   ....[23]....
        /*121c*/ 	.word	0x000178d0


	//   ....[24]....
        /*1220*/ 	.word	0x00017bb0


	//   ....[25]....
        /*1224*/ 	.word	0x00018370


	//   ....[26]....
        /*1228*/ 	.word	0x000183b0


	//   ....[27]....
        /*122c*/ 	.word	0x00018400


	//   ....[28]....
        /*1230*/ 	.word	0x00018440


	//   ....[29]....
        /*1234*/ 	.word	0x00018490


	//   ....[30]....
        /*1238*/ 	.word	0x000184d0


	//   ....[31]....
        /*123c*/ 	.word	0x00018520


	//   ....[32]....
        /*1240*/ 	.word	0x00018560


	//   ....[33]....
        /*1244*/ 	.word	0x000185b0


	//   ....[34]....
        /*1248*/ 	.word	0x00018620


	//   ....[35]....
        /*124c*/ 	.word	0x00018690


	//   ....[36]....
        /*1250*/ 	.word	0x00018770


	//   ....[37]....
        /*1254*/ 	.word	0x000187d0


	//   ....[38]....
        /*1258*/ 	.word	0x000188b0


	//   ....[39]....
        /*125c*/ 	.word	0x00018910


	//   ....[40]....
        /*1260*/ 	.word	0x000189f0


	//   ....[41]....
        /*1264*/ 	.word	0x00018a50


	//   ....[42]....
        /*1268*/ 	.word	0x00018b30


	//   ....[43]....
        /*126c*/ 	.word	0x00018b90


	//   ....[44]....
        /*1270*/ 	.word	0x00018be0


	//   ....[45]....
        /*1274*/ 	.word	0x00018c20


	//   ....[46]....
        /*1278*/ 	.word	0x00018c70


	//   ....[47]....
        /*127c*/ 	.word	0x00018cb0


	//   ....[48]....
        /*1280*/ 	.word	0x00018d00


	//   ....[49]....
        /*1284*/ 	.word	0x00018d40


	//   ....[50]....
        /*1288*/ 	.word	0x00018d90


	//   ....[51]....
        /*128c*/ 	.word	0x00018dd0


	//   ....[52]....
        /*1290*/ 	.word	0x00018e20


	//   ....[53]....
        /*1294*/ 	.word	0x00018e70


	//   ....[54]....
        /*1298*/ 	.word	0x00018ec0


	//   ....[55]....
        /*129c*/ 	.word	0x00018f20


	//   ....[56]....
        /*12a0*/ 	.word	0x00018f70


	//   ....[57]....
        /*12a4*/ 	.word	0x00018fd0


	//   ....[58]....
        /*12a8*/ 	.word	0x00019020


	//   ....[59]....
        /*12ac*/ 	.word	0x00019070


	//   ....[60]....
        /*12b0*/ 	.word	0x000190e0


	//   ....[61]....
        /*12b4*/ 	.word	0x00019150


	//   ....[62]....
        /*12b8*/ 	.word	0x000191c0


	//   ....[63]....
        /*12bc*/ 	.word	0x00019220


	//   ....[64]....
        /*12c0*/ 	.word	0x00019290


	//   ....[65]....
        /*12c4*/ 	.word	0x00019300


	//   ....[66]....
        /*12c8*/ 	.word	0x00019370


	//   ....[67]....
        /*12cc*/ 	.word	0x000193d0


	//   ....[68]....
        /*12d0*/ 	.word	0x00019440


	//   ....[69]....
        /*12d4*/ 	.word	0x000194b0


	//   ....[70]....
        /*12d8*/ 	.word	0x00019520


	//   ....[71]....
        /*12dc*/ 	.word	0x00019580


	//   ....[72]....
        /*12e0*/ 	.word	0x000195f0


	//   ....[73]....
        /*12e4*/ 	.word	0x00019660


	//   ....[74]....
        /*12e8*/ 	.word	0x000196d0


	//   ....[75]....
        /*12ec*/ 	.word	0x00019730


	//   ....[76]....
        /*12f0*/ 	.word	0x000197a0


	//   ....[77]....
        /*12f4*/ 	.word	0x00019810


	//   ....[78]....
        /*12f8*/ 	.word	0x00019880


	//   ....[79]....
        /*12fc*/ 	.word	0x000198e0


	//   ....[80]....
        /*1300*/ 	.word	0x00019950


	//   ....[81]....
        /*1304*/ 	.word	0x000199c0


	//   ....[82]....
        /*1308*/ 	.word	0x00019a30


	//   ....[83]....
        /*130c*/ 	.word	0x00019a90


	//   ....[84]....
        /*1310*/ 	.word	0x00019b00


	//   ....[85]....
        /*1314*/ 	.word	0x00019b70


	//   ....[86]....
        /*1318*/ 	.word	0x00019be0


	//   ....[87]....
        /*131c*/ 	.word	0x00019c40


	//   ....[88]....
        /*1320*/ 	.word	0x00019cb0


	//   ....[89]....
        /*1324*/ 	.word	0x00019d20


	//   ....[90]....
        /*1328*/ 	.word	0x00019d90


	//   ....[91]....
        /*132c*/ 	.word	0x00019df0


	//   ....[92]....
        /*1330*/ 	.word	0x00019e60


	//   ....[93]....
        /*1334*/ 	.word	0x00019ed0


	//   ....[94]....
        /*1338*/ 	.word	0x00019f40


	//   ....[95]....
        /*133c*/ 	.word	0x00019fa0


	//   ....[96]....
        /*1340*/ 	.word	0x0001a010


	//   ....[97]....
        /*1344*/ 	.word	0x0001a080


	//   ....[98]....
        /*1348*/ 	.word	0x0001a0f0


	//   ....[99]....
        /*134c*/ 	.word	0x0001a150


	//   ....[100]....
        /*1350*/ 	.word	0x0001a1c0


	//   ....[101]....
        /*1354*/ 	.word	0x0001a230


	//   ....[102]....
        /*1358*/ 	.word	0x0001a280


	//   ....[103]....
        /*135c*/ 	.word	0x0001a2c0


	//   ....[104]....
        /*1360*/ 	.word	0x0001a310


	//   ....[105]....
        /*1364*/ 	.word	0x0001a360


	//   ....[106]....
        /*1368*/ 	.word	0x0001a3b0


	//   ....[107]....
        /*136c*/ 	.word	0x0001a420


	//   ....[108]....
        /*1370*/ 	.word	0x0001a470


	//   ....[109]....
        /*1374*/ 	.word	0x0001a4c0


	//   ....[110]....
        /*1378*/ 	.word	0x0001a510


	//   ....[111]....
        /*137c*/ 	.word	0x0001a560


	//   ....[112]....
        /*1380*/ 	.word	0x0001a5b0


	//   ....[113]....
        /*1384*/ 	.word	0x0001a620


	//   ....[114]....
        /*1388*/ 	.word	0x0001a670


	//   ....[115]....
        /*138c*/ 	.word	0x0001a6e0


	//   ....[116]....
        /*1390*/ 	.word	0x0001a740


	//   ....[117]....
        /*1394*/ 	.word	0x0001a7b0


	//----- nvinfo : EIATTR_EXIT_INSTR_OFFSETS
	.align		4
.L_266:
        /*1398*/ 	.byte	0x04, 0x1c
        /*139a*/ 	.short	(.L_268 - .L_267)


	//   ....[0]....
.L_267:
        /*139c*/ 	.word	0x000010d0


	//   ....[1]....
        /*13a0*/ 	.word	0x000148b0


	//----- nvinfo : EIATTR_MAX_THREADS
	.align		4
.L_268:
        /*13a4*/ 	.byte	0x04, 0x05
        /*13a6*/ 	.short	(.L_270 - .L_269)
.L_269:
        /*13a8*/ 	.word	0x00000080
        /*13ac*/ 	.word	0x00000001
        /*13b0*/ 	.word	0x00000001


	//----- nvinfo : EIATTR_CRS_STACK_SIZE
	.align		4
.L_270:
        /*13b4*/ 	.byte	0x04, 0x1e
        /*13b6*/ 	.short	(.L_272 - .L_271)
.L_271:
        /*13b8*/ 	.word	0x00000000
.L_272:


//--------------------- .nv.info._ZN7cutlass13device_kernelIN5flash19enable_sm80_to_sm89INS1_16FlashAttnFwdSm80INS1_25CollectiveMainloopFwdSm80ILi4ELi1ELb0EN4cute5tupleIJNS5_1CILi128EEENS7_ILi80EEENS7_ILi64EEEEEELi64ENS_10bfloat16_tEfNS_4arch4Sm80ELb1ELb0ELb1ELb1ELb1ELb1ELb1ELb1EEENS1_21CollectiveEpilogueFwdINS6_IJS8_SA_S9_EEENS6_IJNS7_ILi1EEESI_SI_EEESC_SE_Li128ELb1ELb1ELb1ELb0EEENS1_36VarlenDynamicPersistentTileSchedulerILi128ELi80ELi128ELi128ELb1ELb1ELb0ELb1ELb1ELb1EEEEEEEEEvNT_6ParamsE --------------------------
	.section	.nv.info._ZN7cutlass13device_kernelIN5flash19enable_sm80_to_sm89INS1_16FlashAttnFwdSm80INS1_25CollectiveMainloopFwdSm80ILi4ELi1ELb0EN4cute5tupleIJNS5_1CILi128EEENS7_ILi80EEENS7_ILi64EEEEEELi64ENS_10bfloat16_tEfNS_4arch4Sm80ELb1ELb0ELb1ELb1ELb1ELb1ELb1ELb1EEENS1_21CollectiveEpilogueFwdINS6_IJS8_SA_S9_EEENS6_IJNS7_ILi1EEESI_SI_EEESC_SE_Li128ELb1ELb1ELb1ELb0EEENS1_36VarlenDynamicPersistentTileSchedulerILi128ELi80ELi128ELi128ELb1ELb1ELb0ELb1ELb1ELb1EEEEEEEEEvNT_6ParamsE,"",@"SHT_CUDA_INFO"
	.sectionflags	@""
	.align	4


	//----- nvinfo : EIATTR_CUDA_API_VERSION
	.align		4
        /*0000*/ 	.byte	0x04, 0x37
        /*0002*/ 	.short	(.L_274 - .L_273)
.L_273:
        /*0004*/ 	.word	0x00000082


	//----- nvinfo : EIATTR_SW2861232_WAR
	.align		4
.L_274:
        /*0008*/ 	.byte	0x01, 0x35
	.zero		2


	//----- nvinfo : EIATTR_PARAM_CBANK
	.align		4
        /*000c*/ 	.byte	0x04, 0x0a
        /*000e*/ 	.short	(.L_276 - .L_275)
	.align		4
.L_275:
        /*0010*/ 	.word	index@(.nv.constant0._ZN7cutlass13device_kernelIN5flash19enable_sm80_to_sm89INS1_16FlashAttnFwdSm80INS1_25CollectiveMainloopFwdSm80ILi4ELi1ELb0EN4cute5tupleIJNS5_1CILi128EEENS7_ILi80EEENS7_ILi64EEEEEELi64ENS_10bfloat16_tEfNS_4arch4Sm80ELb1ELb0ELb1ELb1ELb1ELb1ELb1ELb1EEENS1_21CollectiveEpilogueFwdINS6_IJS8_SA_S9_EEENS6_IJNS7_ILi1EEESI_SI_EEESC_SE_Li128ELb1ELb1ELb1ELb0EEENS1_36VarlenDynamicPersistentTileSchedulerILi128ELi80ELi128ELi128ELb1ELb1ELb0ELb1ELb1ELb1EEEEEEEEEvNT_6ParamsE)
        /*0014*/ 	.short	0x0160
        /*0016*/ 	.short	0x0438


	//----- nvinfo : EIATTR_CBANK_PARAM_SIZE
	.align		4
.L_276:
        /*0018*/ 	.byte	0x03, 0x19
        /*001a*/ 	.short	0x0438


	//----- nvinfo : EIATTR_KPARAM_INFO
	.align		4
        /*001c*/ 	.byte	0x04, 0x17
        /*001e*/ 	.short	(.L_278 - .L_277)
.L_277:
        /*0020*/ 	.word	0x00000000
        /*0024*/ 	.short	0x0000
        /*0026*/ 	.short	0x0000
        /*0028*/ 	.byte	0x00, 0xf0, 0xe1, 0x10


	//----- nvinfo : EIATTR_MAXREG_COUNT
	.align		4
.L_278:
        /*002c*/ 	.byte	0x03, 0x1b
        /*002e*/ 	.short	0x00ff


	//----- nvinfo : EIATTR_NUM_BARRIERS
	.align		4
        /*0030*/ 	.byte	0x02, 0x4c
        /*0032*/ 	.byte	0x06
	.zero		1


	//----- nvinfo : EIATTR_ANNOTATIONS
	.align		4
        /*0034*/ 	.byte	0x04, 0x55
        /*0036*/ 	.short	(.L_280 - .L_279)


	//   ....[0]....
.L_279:
        /* <DEDUP_REMOVED lines=130> */


	//----- nvinfo : EIATTR_MERCURY_ISA_VERSION
	.align		4
.L_280:
        /*0840*/ 	.byte	0x03, 0x5f
        /*0842*/ 	.short	0x0000


	//----- nvinfo : EIATTR_INT_WARP_WIDE_INSTR_OFFSETS
	.align		4
        /*0844*/ 	.byte	0x04, 0x31
        /*0846*/ 	.short	(.L_282 - .L_281)


	//   ....[0]....
.L_281:
        /*0848*/ 	.word	0x0001b730


	//   ....[1]....
        /*084c*/ 	.word	0x0001b7b0


	//----- nvinfo : EIATTR_COOP_GROUP_MASK_REGIDS
	.align		4
.L_282:
        /*0850*/ 	.byte	0x04, 0x29
        /*0852*/ 	.short	(.L_284 - .L_283)


	//   ....[0]....
.L_283:
        /*0854*/ 	.word	0xffffffff


	//   ....[1]....
        /*0858*/ 	.word	0xffffffff


	//   ....[2]....
        /*085c*/ 	.word	0xffffffff


	//   ....[3]....
        /*0860*/ 	.word	0xffffffff


	//   ....[4]....
        /*0864*/ 	.word	0xffffffff


	//   ....[5]....
        /*0868*/ 	.word	0xffffffff


	//   ....[6]....
        /*086c*/ 	.word	0xffffffff


	//   ....[7]....
        /*0870*/ 	.word	0xffffffff


	//   ....[8]....
        /*0874*/ 	.word	0xffffffff


	//   ....[9]....
        /*0878*/ 	.word	0xffffffff


	//   ....[10]....
        /*087c*/ 	.word	0xffffffff


	//   ....[11]....
        /*0880*/ 	.word	0xffffffff


	//   ....[12]....
        /*0884*/ 	.word	0xffffffff


	//   ....[13]....
        /*0888*/ 	.word	0xffffffff


	//   ....[14]....
        /*088c*/ 	.word	0xffffffff


	//   ....[15]....
        /*0890*/ 	.word	0xffffffff


	//   ....[16]....
        /*0894*/ 	.word	0xffffffff


	//   ....[17]....
        /*0898*/ 	.word	0xffffffff


	//   ....[18]....
        /*089c*/ 	.word	0xffffffff


	//   ....[19]....
        /*08a0*/ 	.word	0xffffffff


	//   ....[20]....
        /*08a4*/ 	.word	0xffffffff


	//   ....[21]....
        /*08a8*/ 	.word	0xffffffff


	//   ....[22]....
        /*08ac*/ 	.word	0xffffffff


	//   ....[23]....
        /*08b0*/ 	.word	0xffffffff


	//   ....[24]....
        /*08b4*/ 	.word	0xffffffff


	//   ....[25]....
        /*08b8*/ 	.word	0xffffffff


	//   ....[26]....
        /*08bc*/ 	.word	0xffffffff


	//   ....[27]....
        /*08c0*/ 	.word	0xffffffff


	//   ....[28]....
        /*08c4*/ 	.word	0xffffffff


	//   ....[29]....
        /*08c8*/ 	.word	0xffffffff


	//   ....[30]....
        /*08cc*/ 	.word	0xffffffff


	//   ....[31]....
        /*08d0*/ 	.word	0xffffffff


	//   ....[32]....
        /*08d4*/ 	.word	0xffffffff


	//   ....[33]....
        /*08d8*/ 	.word	0xffffffff


	//   ....[34]....
        /*08dc*/ 	.word	0xffffffff


	//   ....[35]....
        /*08e0*/ 	.word	0xffffffff


	//   ....[36]....
        /*08e4*/ 	.word	0xffffffff


	//   ....[37]....
        /*08e8*/ 	.word	0xffffffff


	//   ....[38]....
        /*08ec*/ 	.word	0xffffffff


	//   ....[39]....
        /*08f0*/ 	.word	0xffffffff


	//   ....[40]....
        /*08f4*/ 	.word	0xffffffff


	//   ....[41]....
        /*08f8*/ 	.word	0xffffffff


	//   ....[42]....
        /*08fc*/ 	.word	0xffffffff


	//   ....[43]....
        /*0900*/ 	.word	0xffffffff


	//   ....[44]....
        /*0904*/ 	.word	0xffffffff


	//   ....[45]....
        /*0908*/ 	.word	0xffffffff


	//   ....[46]....
        /*090c*/ 	.word	0xffffffff


	//   ....[47]....
        /*0910*/ 	.word	0xffffffff


	//   ....[48]....
        /*0914*/ 	.word	0xffffffff


	//   ....[49]....
        /*0918*/ 	.word	0xffffffff


	//   ....[50]....
        /*091c*/ 	.word	0xffffffff


	//   ....[51]....
        /*0920*/ 	.word	0xffffffff


	//   ....[52]....
        /*0924*/ 	.word	0xffffffff


	//   ....[53]....
        /*0928*/ 	.word	0xffffffff


	//   ....[54]....
        /*092c*/ 	.word	0xffffffff


	//   ....[55]....
        /*0930*/ 	.word	0xffffffff


	//   ....[56]....
        /*0934*/ 	.word	0xffffffff


	//   ....[57]....
        /*0938*/ 	.word	0xffffffff


	//   ....[58]....
        /*093c*/ 	.word	0xffffffff


	//   ....[59]....
        /*0940*/ 	.word	0xffffffff


	//   ....[60]....
        /*0944*/ 	.word	0xffffffff


	//   ....[61]....
        /*0948*/ 	.word	0xffffffff


	//   ....[62]....
        /*094c*/ 	.word	0xffffffff


	//   ....[63]....
        /*0950*/ 	.word	0xffffffff


	//   ....[64]....
        /*0954*/ 	.word	0xffffffff


	//   ....[65]....
        /*0958*/ 	.word	0xffffffff


	//   ....[66]....
        /*095c*/ 	.word	0xffffffff


	//   ....[67]....
        /*0960*/ 	.word	0xffffffff


	//   ....[68]....
        /*0964*/ 	.word	0xffffffff


	//   ....[69]....
        /*0968*/ 	.word	0xffffffff


	//   ....[70]....
        /*096c*/ 	.word	0xffffffff


	//   ....[71]....
        /*0970*/ 	.word	0xffffffff


	//   ....[72]....
        /*0974*/ 	.word	0xffffffff


	//   ....[73]....
        /*0978*/ 	.word	0xffffffff


	//   ....[74]....
        /*097c*/ 	.word	0xffffffff


	//   ....[75]....
        /*0980*/ 	.word	0xffffffff


	//   ....[76]....
        /*0984*/ 	.word	0xffffffff


	//   ....[77]....
        /*0988*/ 	.word	0xffffffff


	//   ....[78]....
        /*098c*/ 	.word	0xffffffff


	//   ....[79]....
        /*0990*/ 	.word	0xffffffff


	//   ....[80]....
        /*0994*/ 	.word	0xffffffff


	//   ....[81]....
        /*0998*/ 	.word	0xffffffff


	//   ....[82]....
        /*099c*/ 	.word	0xffffffff


	//   ....[83]....
        /*09a0*/ 	.word	0xffffffff


	//   ....[84]....
        /*09a4*/ 	.word	0xffffffff


	//   ....[85]....
        /*09a8*/ 	.word	0xffffffff


	//   ....[86]....
        /*09ac*/ 	.word	0xffffffff


	//   ....[87]....
        /*09b0*/ 	.word	0xffffffff


	//   ....[88]....
        /*09b4*/ 	.word	0xffffffff


	//   ....[89]....
        /*09b8*/ 	.word	0xffffffff


	//   ....[90]....
        /*09bc*/ 	.word	0xffffffff


	//   ....[91]....
        /*09c0*/ 	.word	0xffffffff


	//   ....[92]....
        /*09c4*/ 	.word	0xffffffff


	//   ....[93]....
        /*09c8*/ 	.word	0xffffffff


	//   ....[94]....
        /*09cc*/ 	.word	0xffffffff


	//   ....[95]....
        /*09d0*/ 	.word	0xffffffff


	//   ....[96]....
        /*09d4*/ 	.word	0xffffffff


	//   ....[97]....
        /*09d8*/ 	.word	0xffffffff


	//   ....[98]....
        /*09dc*/ 	.word	0xffffffff


	//   ....[99]....
        /*09e0*/ 	.word	0xffffffff


	//   ....[100]....
        /*09e4*/ 	.word	0xffffffff


	//   ....[101]....
        /*09e8*/ 	.word	0xffffffff


	//   ....[102]....
        /*09ec*/ 	.word	0xffffffff


	//   ....[103]....
        /*09f0*/ 	.word	0xffffffff


	//   ....[104]....
        /*09f4*/ 	.word	0xffffffff


	//   ....[105]....
        /*09f8*/ 	.word	0xffffffff


	//   ....[106]....
        /*09fc*/ 	.word	0xffffffff


	//   ....[107]....
        /*0a00*/ 	.word	0xffffffff


	//   ....[108]....
        /*0a04*/ 	.word	0xffffffff


	//   ....[109]....
        /*0a08*/ 	.word	0xffffffff


	//   ....[110]....
        /*0a0c*/ 	.word	0xffffffff


	//   ....[111]....
        /*0a10*/ 	.word	0xffffffff


	//   ....[112]....
        /*0a14*/ 	.word	0xffffffff


	//   ....[113]....
        /*0a18*/ 	.word	0xffffffff


	//   ....[114]....
        /*0a1c*/ 	.word	0xffffffff


	//   ....[115]....
        /*0a20*/ 	.word	0xffffffff


	//   ....[116]....
        /*0a24*/ 	.word	0xffffffff


	//   ....[117]....
        /*0a28*/ 	.word	0xffffffff


	//   ....[118]....
        /*0a2c*/ 	.word	0xffffffff


	//   ....[119]....
        /*0a30*/ 	.word	0xffffffff


	//   ....[120]....
        /*0a34*/ 	.word	0xffffffff


	//   ....[121]....
        /*0a38*/ 	.word	0xffffffff


	//   ....[122]....
        /*0a3c*/ 	.word	0xffffffff


	//   ....[123]....
        /*0a40*/ 	.word	0xffffffff


	//   ....[124]....
        /*0a44*/ 	.word	0xffffffff


	//   ....[125]....
        /*0a48*/ 	.word	0xffffffff


	//   ....[126]....
        /*0a4c*/ 	.word	0xffffffff


	//   ....[127]....
        /*0a50*/ 	.word	0xffffffff


	//   ....[128]....
        /*0a54*/ 	.word	0xffffffff


	//   ....[129]....
        /*0a58*/ 	.word	0xffffffff


	//   ....[130]....
        /*0a5c*/ 	.word	0xffffffff


	//   ....[131]....
        /*0a60*/ 	.word	0xffffffff


	//   ....[132]....
        /*0a64*/ 	.word	0xffffffff


	//   ....[133]....
        /*0a68*/ 	.word	0xffffffff


	//   ....[134]....
        /*0a6c*/ 	.word	0xffffffff


	//   ....[135]....
        /*0a70*/ 	.word	0xffffffff


	//   ....[136]....
        /*0a74*/ 	.word	0xffffffff


	//   ....[137]....
        /*0a78*/ 	.word	0xffffffff


	//   ....[138]....
        /*0a7c*/ 	.word	0xffffffff


	//   ....[139]....
        /*0a80*/ 	.word	0xffffffff


	//   ....[140]....
        /*0a84*/ 	.word	0xffffffff


	//   ....[141]....
        /*0a88*/ 	.word	0xffffffff


	//   ....[142]....
        /*0a8c*/ 	.word	0xffffffff


	//   ....[143]....
        /*0a90*/ 	.word	0xffffffff


	//   ....[144]....
        /*0a94*/ 	.word	0xffffffff


	//   ....[145]....
        /*0a98*/ 	.word	0xffffffff


	//   ....[146]....
        /*0a9c*/ 	.word	0xffffffff


	//   ....[147]....
        /*0aa0*/ 	.word	0xffffffff


	//   ....[148]....
        /*0aa4*/ 	.word	0xffffffff


	//   ....[149]....
        /*0aa8*/ 	.word	0xffffffff


	//   ....[150]....
        /*0aac*/ 	.word	0xffffffff


	//   ....[151]....
        /*0ab0*/ 	.word	0xffffffff


	//   ....[152]....
        /*0ab4*/ 	.word	0xffffffff


	//   ....[153]....
        /*0ab8*/ 	.word	0xffffffff


	//   ....[154]....
        /*0abc*/ 	.word	0xffffffff


	//   ....[155]....
        /*0ac0*/ 	.word	0xffffffff


	//   ....[156]....
        /*0ac4*/ 	.word	0xffffffff


	//   ....[157]....
        /*0ac8*/ 	.word	0xffffffff


	//   ....[158]....
        /*0acc*/ 	.word	0xffffffff


	//   ....[159]....
        /*0ad0*/ 	.word	0xffffffff


	//   ....[160]....
        /*0ad4*/ 	.word	0xffffffff


	//   ....[161]....
        /*0ad8*/ 	.word	0xffffffff


	//   ....[162]....
        /*0adc*/ 	.word	0xffffffff


	//   ....[163]....
        /*0ae0*/ 	.word	0xffffffff


	//   ....[164]....
        /*0ae4*/ 	.word	0xffffffff


	//   ....[165]....
        /*0ae8*/ 	.word	0xffffffff


	//   ....[166]....
        /*0aec*/ 	.word	0xffffffff


	//   ....[167]....
        /*0af0*/ 	.word	0xffffffff


	//   ....[168]....
        /*0af4*/ 	.word	0xffffffff


	//   ....[169]....
        /*0af8*/ 	.word	0xffffffff


	//   ....[170]....
        /*0afc*/ 	.word	0xffffffff


	//   ....[171]....
        /*0b00*/ 	.word	0xffffffff


	//   ....[172]....
        /*0b04*/ 	.word	0xffffffff


	//   ....[173]....
        /*0b08*/ 	.word	0xffffffff


	//   ....[174]....
        /*0b0c*/ 	.word	0xffffffff


	//   ....[175]....
        /*0b10*/ 	.word	0xffffffff


	//   ....[176]....
        /*0b14*/ 	.word	0xffffffff


	//   ....[177]....
        /*0b18*/ 	.word	0xffffffff


	//   ....[178]....
        /*0b1c*/ 	.word	0xffffffff


	//   ....[179]....
        /*0b20*/ 	.word	0xffffffff


	//   ....[180]....
        /*0b24*/ 	.word	0xffffffff


	//   ....[181]....
        /*0b28*/ 	.word	0xffffffff


	//   ....[182]....
        /*0b2c*/ 	.word	0xffffffff


	//   ....[183]....
        /*0b30*/ 	.word	0xffffffff


	//   ....[184]....
        /*0b34*/ 	.word	0xffffffff


	//   ....[185]....
        /*0b38*/ 	.word	0xffffffff


	//   ....[186]....
        /*0b3c*/ 	.word	0xffffffff


	//   ....[187]....
        /*0b40*/ 	.word	0xffffffff


	//   ....[188]....
        /*0b44*/ 	.word	0xffffffff


	//   ....[189]....
        /*0b48*/ 	.word	0xffffffff


	//   ....[190]....
        /*0b4c*/ 	.word	0xffffffff


	//   ....[191]....
        /*0b50*/ 	.word	0xffffffff


	//   ....[192]....
        /*0b54*/ 	.word	0xffffffff


	//   ....[193]....
        /*0b58*/ 	.word	0xffffffff


	//   ....[194]....
        /*0b5c*/ 	.word	0xffffffff


	//   ....[195]....
        /*0b60*/ 	.word	0xffffffff


	//   ....[196]....
        /*0b64*/ 	.word	0xffffffff


	//   ....[197]....
        /*0b68*/ 	.word	0xffffffff


	//   ....[198]....
        /*0b6c*/ 	.word	0xffffffff


	//   ....[199]....
        /*0b70*/ 	.word	0xffffffff


	//   ....[200]....
        /*0b74*/ 	.word	0xffffffff


	//   ....[201]....
        /*0b78*/ 	.word	0xffffffff


	//   ....[202]....
        /*0b7c*/ 	.word	0xffffffff


	//   ....[203]....
        /*0b80*/ 	.word	0xffffffff


	//   ....[204]....
        /*0b84*/ 	.word	0xffffffff


	//   ....[205]....
        /*0b88*/ 	.word	0xffffffff


	//   ....[206]....
        /*0b8c*/ 	.word	0xffffffff


	//   ....[207]....
        /*0b90*/ 	.word	0xffffffff


	//   ....[208]....
        /*0b94*/ 	.word	0xffffffff


	//   ....[209]....
        /*0b98*/ 	.word	0xffffffff


	//   ....[210]....
        /*0b9c*/ 	.word	0xffffffff


	//   ....[211]....
        /*0ba0*/ 	.word	0xffffffff


	//   ....[212]....
        /*0ba4*/ 	.word	0xffffffff


	//   ....[213]....
        /*0ba8*/ 	.word	0xffffffff


	//   ....[214]....
        /*0bac*/ 	.word	0xffffffff


	//   ....[215]....
        /*0bb0*/ 	.word	0xffffffff


	//   ....[216]....
        /*0bb4*/ 	.word	0xffffffff


	//   ....[217]....
        /*0bb8*/ 	.word	0xffffffff


	//   ....[218]....
        /*0bbc*/ 	.word	0xffffffff


	//   ....[219]....
        /*0bc0*/ 	.word	0xffffffff


	//   ....[220]....
        /*0bc4*/ 	.word	0xffffffff


	//   ....[221]....
        /*0bc8*/ 	.word	0xffffffff


	//   ....[222]....
        /*0bcc*/ 	.word	0xffffffff


	//   ....[223]....
        /*0bd0*/ 	.word	0xffffffff


	//   ....[224]....
        /*0bd4*/ 	.word	0xffffffff


	//   ....[225]....
        /*0bd8*/ 	.word	0xffffffff


	//   ....[226]....
        /*0bdc*/ 	.word	0xffffffff


	//   ....[227]....
        /*0be0*/ 	.word	0xffffffff


	//   ....[228]....
        /*0be4*/ 	.word	0xffffffff


	//   ....[229]....
        /*0be8*/ 	.word	0xffffffff


	//   ....[230]....
        /*0bec*/ 	.word	0xffffffff


	//   ....[231]....
        /*0bf0*/ 	.word	0xffffffff


	//   ....[232]....
        /*0bf4*/ 	.word	0xffffffff


	//   ....[233]....
        /*0bf8*/ 	.word	0xffffffff


	//   ....[234]....
        /*0bfc*/ 	.word	0xffffffff


	//   ....[235]....
        /*0c00*/ 	.word	0xffffffff


	//   ....[236]....
        /*0c04*/ 	.word	0xffffffff


	//   ....[237]....
        /*0c08*/ 	.word	0xffffffff


	//   ....[238]....
        /*0c0c*/ 	.word	0xffffffff


	//   ....[239]....
        /*0c10*/ 	.word	0xffffffff


	//   ....[240]....
        /*0c14*/ 	.word	0xffffffff


	//   ....[241]....
        /*0c18*/ 	.word	0xffffffff


	//   ....[242]....
        /*0c1c*/ 	.word	0xffffffff


	//   ....[243]....
        /*0c20*/ 	.word	0xffffffff


	//   ....[244]....
        /*0c24*/ 	.word	0xffffffff


	//   ....[245]....
        /*0c28*/ 	.word	0xffffffff


	//   ....[246]....
        /*0c2c*/ 	.word	0xffffffff


	//   ....[247]....
        /*0c30*/ 	.word	0xffffffff


	//   ....[248]....
        /*0c34*/ 	.word	0xffffffff


	//   ....[249]....
        /*0c38*/ 	.word	0xffffffff


	//   ....[250]....
        /*0c3c*/ 	.word	0xffffffff


	//   ....[251]....
        /*0c40*/ 	.word	0xffffffff


	//   ....[252]....
        /*0c44*/ 	.word	0xffffffff


	//   ....[253]....
        /*0c48*/ 	.word	0xffffffff


	//   ....[254]....
        /*0c4c*/ 	.word	0xffffffff


	//   ....[255]....
        /*0c50*/ 	.word	0xffffffff


	//   ....[0]....
        /*0c54*/ 	.word	0xffffffff


	//   ....[1]....
        /*0c58*/ 	.word	0xffffffff


	//   ....[2]....
        /*0c5c*/ 	.word	0xffffffff


	//   ....[3]....
        /*0c60*/ 	.word	0xffffffff


	//   ....[4]....
        /*0c64*/ 	.word	0xffffffff


	//   ....[5]....
        /*0c68*/ 	.word	0xffffffff


	//   ....[6]....
        /*0c6c*/ 	.word	0xffffffff


	//   ....[7]....
        /*0c70*/ 	.word	0xffffffff


	//   ....[8]....
        /*0c74*/ 	.word	0xffffffff


	//   ....[9]....
        /*0c78*/ 	.word	0xffffffff


	//   ....[10]....
        /*0c7c*/ 	.word	0xffffffff


	//   ....[11]....
        /*0c80*/ 	.word	0xffffffff


	//   ....[12]....
        /*0c84*/ 	.word	0xffffffff


	//   ....[13]....
        /*0c88*/ 	.word	0xffffffff


	//   ....[14]....
        /*0c8c*/ 	.word	0xffffffff


	//   ....[15]....
        /*0c90*/ 	.word	0xffffffff


	//   ....[16]....
        /*0c94*/ 	.word	0xffffffff


	//   ....[17]....
        /*0c98*/ 	.word	0xffffffff


	//   ....[18]....
        /*0c9c*/ 	.word	0xffffffff


	//   ....[19]....
        /*0ca0*/ 	.word	0xffffffff


	//   ....[20]....
        /*0ca4*/ 	.word	0xffffffff


	//   ....[21]....
        /*0ca8*/ 	.word	0xffffffff


	//   ....[22]....
        /*0cac*/ 	.word	0xffffffff


	//   ....[23]....
        /*0cb0*/ 	.word	0xffffffff


	//   ....[24]....
        /*0cb4*/ 	.word	0xffffffff


	//   ....[25]....
        /*0cb8*/ 	.word	0xffffffff


	//   ....[26]....
        /*0cbc*/ 	.word	0xffffffff


	//   ....[27]....
        /*0cc0*/ 	.word	0xffffffff


	//   ....[28]....
        /*0cc4*/ 	.word	0xffffffff


	//   ....[29]....
        /*0cc8*/ 	.word	0xffffffff


	//   ....[30]....
        /*0ccc*/ 	.word	0xffffffff


	//   ....[31]....
        /*0cd0*/ 	.word	0xffffffff


	//   ....[32]....
        /*0cd4*/ 	.word	0xffffffff


	//   ....[33]....
        /*0cd8*/ 	.word	0xffffffff


	//   ....[34]....
        /*0cdc*/ 	.word	0xffffffff


	//   ....[35]....
        /*0ce0*/ 	.word	0xffffffff


	//   ....[36]....
        /*0ce4*/ 	.word	0xffffffff


	//   ....[37]....
        /*0ce8*/ 	.word	0xffffffff


	//   ....[38]....
        /*0cec*/ 	.word	0xffffffff


	//   ....[39]....
        /*0cf0*/ 	.word	0xffffffff


	//   ....[40]....
        /*0cf4*/ 	.word	0xffffffff


	//   ....[41]....
        /*0cf8*/ 	.word	0xffffffff


	//   ....[42]....
        /*0cfc*/ 	.word	0xffffffff


	//   ....[43]....
        /*0d00*/ 	.word	0xffffffff


	//   ....[44]....
        /*0d04*/ 	.word	0xffffffff


	//   ....[45]....
        /*0d08*/ 	.word	0xffffffff


	//   ....[46]....
        /*0d0c*/ 	.word	0xffffffff


	//   ....[47]....
        /*0d10*/ 	.word	0xffffffff


	//   ....[48]....
        /*0d14*/ 	.word	0xffffffff


	//   ....[49]....
        /*0d18*/ 	.word	0xffffffff


	//   ....[50]....
        /*0d1c*/ 	.word	0xffffffff


	//   ....[51]....
        /*0d20*/ 	.word	0xffffffff


	//   ....[52]....
        /*0d24*/ 	.word	0xffffffff


	//   ....[53]....
        /*0d28*/ 	.word	0xffffffff


	//   ....[54]....
        /*0d2c*/ 	.word	0xffffffff


	//   ....[55]....
        /*0d30*/ 	.word	0xffffffff


	//   ....[56]....
        /*0d34*/ 	.word	0xffffffff


	//   ....[57]....
        /*0d38*/ 	.word	0xffffffff


	//   ....[58]....
        /*0d3c*/ 	.word	0xffffffff


	//   ....[59]....
        /*0d40*/ 	.word	0xffffffff


	//   ....[60]....
        /*0d44*/ 	.word	0xffffffff


	//   ....[61]....
        /*0d48*/ 	.word	0xffffffff


	//   ....[62]....
        /*0d4c*/ 	.word	0xffffffff


	//   ....[63]....
        /*0d50*/ 	.word	0xffffffff


	//   ....[64]....
        /*0d54*/ 	.word	0xffffffff


	//   ....[65]....
        /*0d58*/ 	.word	0xffffffff


	//   ....[66]....
        /*0d5c*/ 	.word	0xffffffff


	//   ....[67]....
        /*0d60*/ 	.word	0xffffffff


	//   ....[68]....
        /*0d64*/ 	.word	0xffffffff


	//   ....[69]....
        /*0d68*/ 	.word	0xffffffff


	//   ....[70]....
        /*0d6c*/ 	.word	0xffffffff


	//   ....[71]....
        /*0d70*/ 	.word	0xffffffff


	//   ....[72]....
        /*0d74*/ 	.word	0xffffffff


	//   ....[73]....
        /*0d78*/ 	.word	0xffffffff


	//   ....[74]....
        /*0d7c*/ 	.word	0xffffffff


	//   ....[75]....
        /*0d80*/ 	.word	0xffffffff


	//   ....[76]....
        /*0d84*/ 	.word	0xffffffff


	//   ....[77]....
        /*0d88*/ 	.word	0xffffffff


	//   ....[78]....
        /*0d8c*/ 	.word	0xffffffff


	//   ....[79]....
        /*0d90*/ 	.word	0xffffffff


	//   ....[80]....
        /*0d94*/ 	.word	0xffffffff


	//   ....[81]....
        /*0d98*/ 	.word	0xffffffff


	//   ....[82]....
        /*0d9c*/ 	.word	0xffffffff


	//   ....[83]....
        /*0da0*/ 	.word	0xffffffff


	//   ....[84]....
        /*0da4*/ 	.word	0xffffffff


	//   ....[85]....
        /*0da8*/ 	.word	0xffffffff


	//   ....[86]....
        /*0dac*/ 	.word	0xffffffff


	//   ....[87]....
        /*0db0*/ 	.word	0xffffffff


	//   ....[88]....
        /*0db4*/ 	.word	0xffffffff


	//   ....[89]....
        /*0db8*/ 	.word	0xffffffff


	//   ....[90]....
        /*0dbc*/ 	.word	0xffffffff


	//   ....[91]....
        /*0dc0*/ 	.word	0xffffffff


	//   ....[92]....
        /*0dc4*/ 	.word	0xffffffff


	//   ....[93]....
        /*0dc8*/ 	.word	0xffffffff


	//   ....[94]....
        /*0dcc*/ 	.word	0xffffffff


	//   ....[95]....
        /*0dd0*/ 	.word	0xffffffff


	//   ....[96]....
        /*0dd4*/ 	.word	0xffffffff


	//   ....[97]....
        /*0dd8*/ 	.word	0xffffffff


	//   ....[98]....
        /*0ddc*/ 	.word	0xffffffff


	//   ....[99]....
        /*0de0*/ 	.word	0xffffffff


	//   ....[100]....
        /*0de4*/ 	.word	0xffffffff


	//   ....[101]....
        /*0de8*/ 	.word	0xffffffff


	//   ....[102]....
        /*0dec*/ 	.word	0xffffffff


	//   ....[103]....
        /*0df0*/ 	.word	0xffffffff


	//   ....[104]....
        /*0df4*/ 	.word	0xffffffff


	//   ....[105]....
        /*0df8*/ 	.word	0xffffffff


	//   ....[106]....
        /*0dfc*/ 	.word	0xffffffff


	//   ....[107]....
        /*0e00*/ 	.word	0xffffffff


	//   ....[108]....
        /*0e04*/ 	.word	0xffffffff


	//   ....[109]....
        /*0e08*/ 	.word	0xffffffff


	//   ....[110]....
        /*0e0c*/ 	.word	0xffffffff


	//   ....[111]....
        /*0e10*/ 	.word	0xffffffff


	//   ....[112]....
        /*0e14*/ 	.word	0xffffffff


	//   ....[113]....
        /*0e18*/ 	.word	0xffffffff


	//   ....[114]....
        /*0e1c*/ 	.word	0xffffffff


	//   ....[115]....
        /*0e20*/ 	.word	0xffffffff


	//   ....[116]....
        /*0e24*/ 	.word	0xffffffff


	//   ....[117]....
        /*0e28*/ 	.word	0xffffffff


	//   ....[118]....
        /*0e2c*/ 	.word	0xffffffff


	//   ....[119]....
        /*0e30*/ 	.word	0xffffffff


	//   ....[120]....
        /*0e34*/ 	.word	0xffffffff


	//   ....[121]....
        /*0e38*/ 	.word	0xffffffff


	//   ....[122]....
        /*0e3c*/ 	.word	0xffffffff


	//   ....[123]....
        /*0e40*/ 	.word	0xffffffff


	//   ....[124]....
        /*0e44*/ 	.word	0xffffffff


	//   ....[125]....
        /*0e48*/ 	.word	0xffffffff


	//   ....[126]....
        /*0e4c*/ 	.word	0xffffffff


	//   ....[127]....
        /*0e50*/ 	.word	0xffffffff


	//   ....[128]....
        /*0e54*/ 	.word	0xffffffff


	//   ....[129]....
        /*0e58*/ 	.word	0xffffffff


	//   ....[130]....
        /*0e5c*/ 	.word	0xffffffff


	//   ....[131]....
        /*0e60*/ 	.word	0xffffffff


	//   ....[132]....
        /*0e64*/ 	.word	0xffffffff


	//   ....[133]....
        /*0e68*/ 	.word	0xffffffff


	//   ....[134]....
        /*0e6c*/ 	.word	0xffffffff


	//   ....[135]....
        /*0e70*/ 	.word	0xffffffff


	//   ....[136]....
        /*0e74*/ 	.word	0xffffffff


	//   ....[137]....
        /*0e78*/ 	.word	0xffffffff


	//   ....[138]....
        /*0e7c*/ 	.word	0xffffffff


	//   ....[139]....
        /*0e80*/ 	.word	0xffffffff


	//   ....[140]....
        /*0e84*/ 	.word	0xffffffff


	//   ....[141]....
        /*0e88*/ 	.word	0xffffffff


	//   ....[142]....
        /*0e8c*/ 	.word	0xffffffff


	//   ....[143]....
        /*0e90*/ 	.word	0xffffffff


	//   ....[144]....
        /*0e94*/ 	.word	0xffffffff


	//   ....[145]....
        /*0e98*/ 	.word	0xffffffff


	//   ....[146]....
        /*0e9c*/ 	.word	0xffffffff


	//   ....[147]....
        /*0ea0*/ 	.word	0xffffffff


	//   ....[148]....
        /*0ea4*/ 	.word	0xffffffff


	//   ....[149]....
        /*0ea8*/ 	.word	0xffffffff


	//   ....[150]....
        /*0eac*/ 	.word	0xffffffff


	//   ....[151]....
        /*0eb0*/ 	.word	0xffffffff


	//   ....[152]....
        /*0eb4*/ 	.word	0xffffffff


	//   ....[153]....
        /*0eb8*/ 	.word	0xffffffff


	//   ....[154]....
        /*0ebc*/ 	.word	0xffffffff


	//   ....[155]....
        /*0ec0*/ 	.word	0xffffffff


	//   ....[156]....
        /*0ec4*/ 	.word	0xffffffff


	//   ....[157]....
        /*0ec8*/ 	.word	0xffffffff


	//   ....[158]....
        /*0ecc*/ 	.word	0xffffffff


	//   ....[159]....
        /*0ed0*/ 	.word	0xffffffff


	//   ....[160]....
        /*0ed4*/ 	.word	0xffffffff


	//   ....[161]....
        /*0ed8*/ 	.word	0xffffffff


	//   ....[162]....
        /*0edc*/ 	.word	0xffffffff


	//   ....[163]....
        /*0ee0*/ 	.word	0xffffffff


	//   ....[164]....
        /*0ee4*/ 	.word	0xffffffff


	//   ....[165]....
        /*0ee8*/ 	.word	0xffffffff


	//   ....[166]....
        /*0eec*/ 	.word	0xffffffff


	//   ....[167]....
        /*0ef0*/ 	.word	0xffffffff


	//   ....[168]....
        /*0ef4*/ 	.word	0xffffffff


	//   ....[169]....
        /*0ef8*/ 	.word	0xffffffff


	//   ....[170]....
        /*0efc*/ 	.word	0xffffffff


	//   ....[171]....
        /*0f00*/ 	.word	0xffffffff


	//   ....[172]....
        /*0f04*/ 	.word	0xffffffff


	//   ....[173]....
        /*0f08*/ 	.word	0xffffffff


	//----- nvinfo : EIATTR_COOP_GROUP_INSTR_OFFSETS
	.align		4
.L_284:
        /*0f0c*/ 	.byte	0x04, 0x28
        /*0f0e*/ 	.short	(.L_286 - .L_285)


	//   ....[0]....
.L_285:
        /*0f10*/ 	.word	0x00000050


	//   ....[1]....
        /*0f14*/ 	.word	0x00000200


	//   ....[2]....
        /*0f18*/ 	.word	0x00000230


	//   ....[3]....
        /*0f1c*/ 	.word	0x00000260


	//   ....[4]....
        /*0f20*/ 	.word	0x00000290


	//   ....[5]....
        /*0f24*/ 	.word	0x000002c0


	//   ....[6]....
        /*0f28*/ 	.word	0x000002f0


	//   ....[7]....
        /*0f2c*/ 	.word	0x00000450


	//   ....[8]....
        /*0f30*/ 	.word	0x00000490


	//   ....[9]....
        /*0f34*/ 	.word	0x000004c0


	//   ....[10]....
        /*0f38*/ 	.word	0x000004f0


	//   ....[11]....
        /*0f3c*/ 	.word	0x00000520


	//   ....[12]....
        /*0f40*/ 	.word	0x00000550


	//   ....[13]....
        /*0f44*/ 	.word	0x000005e0


	//   ....[14]....
        /*0f48*/ 	.word	0x00000630


	//   ....[15]....
        /*0f4c*/ 	.word	0x00000650


	//   ....[16]....
        /*0f50*/ 	.word	0x000006b0


	//   ....[17]....
        /*0f54*/ 	.word	0x00003fa0


	//   ....[18]....
        /*0f58*/ 	.word	0x00003ff0


	//   ....[19]....
        /*0f5c*/ 	.word	0x000047e0


	//   ....[20]....
        /*0f60*/ 	.word	0x00004800


	//   ....[21]....
        /*0f64*/ 	.word	0x00004f70


	//   ....[22]....
        /*0f68*/ 	.word	0x00004f80


	//   ....[23]....
        /*0f6c*/ 	.word	0x000057e0


	//   ....[24]....
        /*0f70*/ 	.word	0x00005810


	//   ....[25]....
        /*0f74*/ 	.word	0x00006450


	//   ....[26]....
        /*0f78*/ 	.word	0x00006480


	//   ....[27]....
        /*0f7c*/ 	.word	0x00006c40


	//   ....[28]....
        /*0f80*/ 	.word	0x00006c60


	//   ....[29]....
        /*0f84*/ 	.word	0x00007440


	//   ....[30]....
        /*0f88*/ 	.word	0x00007470


	//   ....[31]....
        /*0f8c*/ 	.word	0x000075a0


	//   ....[32]....
        /*0f90*/ 	.word	0x000075d0


	//   ....[33]....
        /*0f94*/ 	.word	0x000076c0


	//   ....[34]....
        /*0f98*/ 	.word	0x000076e0


	//   ....[35]....
        /*0f9c*/ 	.word	0x00007c90


	//   ....[36]....
        /*0fa0*/ 	.word	0x00007cc0


	//   ....[37]....
        /*0fa4*/ 	.word	0x00007e20


	//   ....[38]....
        /*0fa8*/ 	.word	0x00007e50


	//   ....[39]....
        /*0fac*/ 	.word	0x00007f40


	//   ....[40]....
        /*0fb0*/ 	.word	0x00007f70


	//   ....[41]....
        /*0fb4*/ 	.word	0x00008b10


	//   ....[42]....
        /*0fb8*/ 	.word	0x00008b30


	//   ....[43]....
        /*0fbc*/ 	.word	0x00008c10


	//   ....[44]....
        /*0fc0*/ 	.word	0x00008c20


	//   ....[45]....
        /*0fc4*/ 	.word	0x00008cf0


	//   ....[46]....
        /*0fc8*/ 	.word	0x00008d10


	//   ....[47]....
        /*0fcc*/ 	.word	0x00008de0


	//   ....[48]....
        /*0fd0*/ 	.word	0x00008df0


	//   ....[49]....
        /*0fd4*/ 	.word	0x00008ec0


	//   ....[50]....
        /*0fd8*/ 	.word	0x00008ee0


	//   ....[51]....
        /*0fdc*/ 	.word	0x00008fb0


	//   ....[52]....
        /*0fe0*/ 	.word	0x00008fc0


	//   ....[53]....
        /*0fe4*/ 	.word	0x00009090


	//   ....[54]....
        /*0fe8*/ 	.word	0x000090b0


	//   ....[55]....
        /*0fec*/ 	.word	0x00009180


	//   ....[56]....
        /*0ff0*/ 	.word	0x00009190


	//   ....[57]....
        /*0ff4*/ 	.word	0x000095a0


	//   ....[58]....
        /*0ff8*/ 	.word	0x000095c0


	//   ....[59]....
        /*0ffc*/ 	.word	0x000095d0


	//   ....[60]....
        /*1000*/ 	.word	0x000095e0


	//   ....[61]....
        /*1004*/ 	.word	0x000095f0


	//   ....[62]....
        /*1008*/ 	.word	0x00009600


	//   ....[63]....
        /*100c*/ 	.word	0x00009620


	//   ....[64]....
        /*1010*/ 	.word	0x00009640


	//   ....[65]....
        /*1014*/ 	.word	0x00009660


	//   ....[66]....
        /*1018*/ 	.word	0x00009700


	//   ....[67]....
        /*101c*/ 	.word	0x00009a70


	//   ....[68]....
        /*1020*/ 	.word	0x00009a90


	//   ....[69]....
        /*1024*/ 	.word	0x00009ab0


	//   ....[70]....
        /*1028*/ 	.word	0x00009ad0


	//   ....[71]....
        /*102c*/ 	.word	0x00009cb0


	//   ....[72]....
        /*1030*/ 	.word	0x00009cf0


	//   ....[73]....
        /*1034*/ 	.word	0x00009d40


	//   ....[74]....
        /*1038*/ 	.word	0x00009d80


	//   ....[75]....
        /*103c*/ 	.word	0x00009f90


	//   ....[76]....
        /*1040*/ 	.word	0x00009fd0


	//   ....[77]....
        /*1044*/ 	.word	0x0000a020


	//   ....[78]....
        /*1048*/ 	.word	0x0000a060


	//   ....[79]....
        /*104c*/ 	.word	0x0000a290


	//   ....[80]....
        /*1050*/ 	.word	0x0000a2d0


	//   ....[81]....
        /*1054*/ 	.word	0x0000a320


	//   ....[82]....
        /*1058*/ 	.word	0x0000a360


	//   ....[83]....
        /*105c*/ 	.word	0x0000c100


	//   ....[84]....
        /*1060*/ 	.word	0x0000c160


	//   ....[85]....
        /*1064*/ 	.word	0x0000c190


	//   ....[86]....
        /*1068*/ 	.word	0x0000c1a0


	//   ....[87]....
        /*106c*/ 	.word	0x0000c280


	//   ....[88]....
        /*1070*/ 	.word	0x0000c290


	//   ....[89]....
        /*1074*/ 	.word	0x0000c2a0


	//   ....[90]....
        /*1078*/ 	.word	0x0000c2b0


	//   ....[91]....
        /*107c*/ 	.word	0x0000c4e0


	//   ....[92]....
        /*1080*/ 	.word	0x0000c520


	//   ....[93]....
        /*1084*/ 	.word	0x0000c540


	//   ....[94]....
        /*1088*/ 	.word	0x0000c550


	//   ....[95]....
        /*108c*/ 	.word	0x0000c630


	//   ....[96]....
        /*1090*/ 	.word	0x0000c6e0


	//   ....[97]....
        /*1094*/ 	.word	0x0000c750


	//   ....[98]....
        /*1098*/ 	.word	0x0000c760


	//   ....[99]....
        /*109c*/ 	.word	0x0000e6f0


	//   ....[100]....
        /*10a0*/ 	.word	0x0000e710


	//   ....[101]....
        /*10a4*/ 	.word	0x0000e720


	//   ....[102]....
        /*10a8*/ 	.word	0x0000e730


	//   ....[103]....
        /*10ac*/ 	.word	0x0000e740


	//   ....[104]....
        /*10b0*/ 	.word	0x0000e760


	//   ....[105]....
        /*10b4*/ 	.word	0x0000e780


	//   ....[106]....
        /*10b8*/ 	.word	0x0000e7a0


	//   ....[107]....
        /*10bc*/ 	.word	0x0000e7c0


	//   ....[108]....
        /*10c0*/ 	.word	0x0000e7e0


	//   ....[109]....
        /*10c4*/ 	.word	0x0000fc90


	//   ....[110]....
        /*10c8*/ 	.word	0x0000fcb0


	//   ....[111]....
        /*10cc*/ 	.word	0x0000fcd0


	//   ....[112]....
        /*10d0*/ 	.word	0x0000fce0


	//   ....[113]....
        /*10d4*/ 	.word	0x0000fcf0


	//   ....[114]....
        /*10d8*/ 	.word	0x0000fd00


	//   ....[115]....
        /*10dc*/ 	.word	0x0000fd10


	//   ....[116]....
        /*10e0*/ 	.word	0x0000fd20


	//   ....[117]....
        /*10e4*/ 	.word	0x0000fd50


	//   ....[118]....
        /*10e8*/ 	.word	0x0000fd80


	//   ....[119]....
        /*10ec*/ 	.word	0x0000ffa0


	//   ....[120]....
        /*10f0*/ 	.word	0x00010260


	//   ....[121]....
        /*10f4*/ 	.word	0x00010270


	//   ....[122]....
        /*10f8*/ 	.word	0x00010280


	//   ....[123]....
        /*10fc*/ 	.word	0x00010f10


	//   ....[124]....
        /*1100*/ 	.word	0x00010f30


	//   ....[125]....
        /*1104*/ 	.word	0x00010f50


	//   ....[126]....
        /*1108*/ 	.word	0x00010f60


	//   ....[127]....
        /*110c*/ 	.word	0x00010f90


	//   ....[128]....
        /*1110*/ 	.word	0x00010fb0


	//   ....[129]....
        /*1114*/ 	.word	0x00010fd0


	//   ....[130]....
        /*1118*/ 	.word	0x00010fe0


	//   ....[131]....
        /*111c*/ 	.word	0x00012c40


	//   ....[132]....
        /*1120*/ 	.word	0x00012c60


	//   ....[133]....
        /*1124*/ 	.word	0x00012ce0


	//   ....[134]....
        /*1128*/ 	.word	0x00012cf0


	//   ....[135]....
        /*112c*/ 	.word	0x00012d30


	//   ....[136]....
        /*1130*/ 	.word	0x00012d40


	//   ....[137]....
        /*1134*/ 	.word	0x00012d80


	//   ....[138]....
        /*1138*/ 	.word	0x00012d90


	//   ....[139]....
        /*113c*/ 	.word	0x00012da0


	//   ....[140]....
        /*1140*/ 	.word	0x00012db0


	//   ....[141]....
        /*1144*/ 	.word	0x00014100


	//   ....[142]....
        /*1148*/ 	.word	0x00014120


	//   ....[143]....
        /*114c*/ 	.word	0x00014140


	//   ....[144]....
        /*1150*/ 	.word	0x000141a0


	//   ....[145]....
        /*1154*/ 	.word	0x000141b0


	//   ....[146]....
        /*1158*/ 	.word	0x000141f0


	//   ....[147]....
        /*115c*/ 	.word	0x00014200


	//   ....[148]....
        /*1160*/ 	.word	0x00014240


	//   ....[149]....
        /*1164*/ 	.word	0x00014250


	//   ....[150]....
        /*1168*/ 	.word	0x00014260


	//   ....[151]....
        /*116c*/ 	.word	0x00014430


	//   ....[152]....
        /*1170*/ 	.word	0x000146e0


	//   ....[153]....
        /*1174*/ 	.word	0x000146f0


	//   ....[154]....
        /*1178*/ 	.word	0x00014700


	//   ....[155]....
        /*117c*/ 	.word	0x00014fc0


	//   ....[156]....
        /*1180*/ 	.word	0x00015020


	//   ....[157]....
        /*1184*/ 	.word	0x00015180


	//   ....[158]....
        /*1188*/ 	.word	0x000151a0


	//   ....[159]....
        /*118c*/ 	.word	0x00015300


	//   ....[160]....
        /*1190*/ 	.word	0x00015320


	//   ....[161]....
        /*1194*/ 	.word	0x00015480


	//   ....[162]....
        /*1198*/ 	.word	0x000154a0


	//   ....[163]....
        /*119c*/ 	.word	0x00017560


	//   ....[164]....
        /*11a0*/ 	.word	0x00017580


	//   ....[165]....
        /*11a4*/ 	.word	0x000175d0


	//   ....[166]....
        /*11a8*/ 	.word	0x000175f0


	//   ....[167]....
        /*11ac*/ 	.word	0x00017610


	//   ....[168]....
        /*11b0*/ 	.word	0x00017630


	//   ....[169]....
        /*11b4*/ 	.word	0x00017650


	//   ....[170]....
        /*11b8*/ 	.word	0x00017670


	//   ....[171]....
        /*11bc*/ 	.word	0x00017690


	//   ....[172]....
        /*11c0*/ 	.word	0x000177d0


	//   ....[173]....
        /*11c4*/ 	.word	0x000189a0


	//   ....[174]....
        /*11c8*/ 	.word	0x000189c0


	//   ....[175]....
        /*11cc*/ 	.word	0x00018a10


	//   ....[176]....
        /*11d0*/ 	.word	0x00018a30


	//   ....[177]....
        /*11d4*/ 	.word	0x00018a60


	//   ....[178]....
        /*11d8*/ 	.word	0x00018a80


	//   ....[179]....
        /*11dc*/ 	.word	0x00018ab0


	//   ....[180]....
        /*11e0*/ 	.word	0x00018ad0


	//   ....[181]....
        /*11e4*/ 	.word	0x00018af0


	//   ....[182]....
        /*11e8*/ 	.word	0x00018b00


	//   ....[183]....
        /*11ec*/ 	.word	0x00019100


	//   ....[184]....
        /*11f0*/ 	.word	0x00019120


	//   ....[185]....
        /*11f4*/ 	.word	0x00019140


	//   ....[186]....
        /*11f8*/ 	.word	0x00019160


	//   ....[187]....
        /*11fc*/ 	.word	0x00019180


	//   ....[188]....
        /*1200*/ 	.word	0x000191a0


	//   ....[189]....
        /*1204*/ 	.word	0x000191c0


	//   ....[190]....
        /*1208*/ 	.word	0x000191e0


	//   ....[191]....
        /*120c*/ 	.word	0x0001af70


	//   ....[192]....
        /*1210*/ 	.word	0x0001afa0


	//   ....[193]....
        /*1214*/ 	.word	0x0001afb0


	//   ....[194]....
        /*1218*/ 	.word	0x0001afc0


	//   ....[195]....
        /*121c*/ 	.word	0x0001afd0


	//   ....[196]....
        /*1220*/ 	.word	0x0001b000


	//   ....[197]....
        /*1224*/ 	.word	0x0001b020


	//   ....[198]....
        /*1228*/ 	.word	0x0001b040


	//   ....[199]....
        /*122c*/ 	.word	0x0001c250


	//   ....[200]....
        /*1230*/ 	.word	0x0001c270


	//   ....[201]....
        /*1234*/ 	.word	0x0001c280


	//   ....[202]....
        /*1238*/ 	.word	0x0001c290


	//   ....[203]....
        /*123c*/ 	.word	0x0001c2a0


	//   ....[204]....
        /*1240*/ 	.word	0x0001c2b0


	//   ....[205]....
        /*1244*/ 	.word	0x0001c2d0


	//   ....[206]....
        /*1248*/ 	.word	0x0001c340


	//   ....[207]....
        /*124c*/ 	.word	0x0001c720


	//   ....[208]....
        /*1250*/ 	.word	0x0001c740


	//   ....[209]....
        /*1254*/ 	.word	0x0001c7a0


	//   ....[210]....
        /*1258*/ 	.word	0x0001c7b0


	//   ....[211]....
        /*125c*/ 	.word	0x0001c820


	//   ....[212]....
        /*1260*/ 	.word	0x0001c840


	//   ....[213]....
        /*1264*/ 	.word	0x0001c8b0


	//   ....[214]....
        /*1268*/ 	.word	0x0001c8c0


	//   ....[215]....
        /*126c*/ 	.word	0x0001c930


	//   ....[216]....
        /*1270*/ 	.word	0x0001c950


	//   ....[217]....
        /*1274*/ 	.word	0x0001c9c0


	//   ....[218]....
        /*1278*/ 	.word	0x0001c9d0


	//   ....[219]....
        /*127c*/ 	.word	0x0001ca40


	//   ....[220]....
        /*1280*/ 	.word	0x0001ca60


	//   ....[221]....
        /*1284*/ 	.word	0x0001cad0


	//   ....[222]....
        /*1288*/ 	.word	0x0001cae0


	//   ....[223]....
        /*128c*/ 	.word	0x0001cd60


	//   ....[224]....
        /*1290*/ 	.word	0x0001cd80


	//   ....[225]....
        /*1294*/ 	.word	0x0001d0d0


	//   ....[226]....
        /*1298*/ 	.word	0x0001d0e0


	//   ....[227]....
        /*129c*/ 	.word	0x0001d430


	//   ....[228]....
        /*12a0*/ 	.word	0x0001d450


	//   ....[229]....
        /*12a4*/ 	.word	0x0001d7c0


	//   ....[230]....
        /*12a8*/ 	.word	0x0001d7d0


	//   ....[231]....
        /*12ac*/ 	.word	0x0001e300


	//   ....[232]....
        /*12b0*/ 	.word	0x0001e320


	//   ....[233]....
        /*12b4*/ 	.word	0x0001e390


	//   ....[234]....
        /*12b8*/ 	.word	0x0001e3a0


	//   ....[235]....
        /*12bc*/ 	.word	0x0001e410


	//   ....[236]....
        /*12c0*/ 	.word	0x0001e430


	//   ....[237]....
        /*12c4*/ 	.word	0x0001e4a0


	//   ....[238]....
        /*12c8*/ 	.word	0x0001e4b0


	//   ....[239]....
        /*12cc*/ 	.word	0x0001e520


	//   ....[240]....
        /*12d0*/ 	.word	0x0001e540


	//   ....[241]....
        /*12d4*/ 	.word	0x0001e5b0


	//   ....[242]....
        /*12d8*/ 	.word	0x0001e5c0


	//   ....[243]....
        /*12dc*/ 	.word	0x0001e630


	//   ....[244]....
        /*12e0*/ 	.word	0x0001e650


	//   ....[245]....
        /*12e4*/ 	.word	0x0001e6c0


	//   ....[246]....
        /*12e8*/ 	.word	0x0001e6d0


	//   ....[247]....
        /*12ec*/ 	.word	0x0001e820


	//   ....[248]....
        /*12f0*/ 	.word	0x0001e840


	//   ....[249]....
        /*12f4*/ 	.word	0x0001e970


	//   ....[250]....
        /*12f8*/ 	.word	0x0001e9b0


	//   ....[251]....
        /*12fc*/ 	.word	0x0001e9e0


	//   ....[252]....
        /*1300*/ 	.word	0x0001ea10


	//   ....[253]....
        /*1304*/ 	.word	0x0001ea40


	//   ....[254]....
        /*1308*/ 	.word	0x0001ea70


	//   ....[255]....
        /*130c*/ 	.word	0x0001ebd0


	//   ....[0]....
        /*1310*/ 	.word	0x0001ec10


	//   ....[1]....
        /*1314*/ 	.word	0x0001ec40


	//   ....[2]....
        /*1318*/ 	.word	0x0001ec70


	//   ....[3]....
        /*131c*/ 	.word	0x0001eca0


	//   ....[4]....
        /*1320*/ 	.word	0x0001ecd0


	//   ....[5]....
        /*1324*/ 	.word	0x0001ed60


	//   ....[6]....
        /*1328*/ 	.word	0x0001edc0


	//   ....[7]....
        /*132c*/ 	.word	0x0001edd0


	//   ....[8]....
        /*1330*/ 	.word	0x0001ee30


	//   ....[9]....
        /*1334*/ 	.word	0x0001f890


	//   ....[10]....
        /*1338*/ 	.word	0x0001f8f0


	//   ....[11]....
        /*133c*/ 	.word	0x0001f940


	//   ....[12]....
        /*1340*/ 	.word	0x0001f990


	//   ....[13]....
        /*1344*/ 	.word	0x0001f9e0


	//   ....[14]....
        /*1348*/ 	.word	0x0001fa50


	//   ....[15]....
        /*134c*/ 	.word	0x0001faa0


	//   ....[16]....
        /*1350*/ 	.word	0x0001fb10


	//   ....[17]....
        /*1354*/ 	.word	0x0001fb80


	//   ....[18]....
        /*1358*/ 	.word	0x0001fbf0


	//   ....[19]....
        /*135c*/ 	.word	0x0001fc60


	//   ....[20]....
        /*1360*/ 	.word	0x0001fcd0


	//   ....[21]....
        /*1364*/ 	.word	0x0001fd40


	//   ....[22]....
        /*1368*/ 	.word	0x0001fda0


	//   ....[23]....
        /*136c*/ 	.word	0x0001fe10


	//   ....[24]....
        /*1370*/ 	.word	0x0001fe80


	//   ....[25]....
        /*1374*/ 	.word	0x0001fef0


	//   ....[26]....
        /*1378*/ 	.word	0x0001ff50


	//   ....[27]....
        /*137c*/ 	.word	0x0001ffc0


	//   ....[28]....
        /*1380*/ 	.word	0x00020030


	//   ....[29]....
        /*1384*/ 	.word	0x000200a0


	//   ....[30]....
        /*1388*/ 	.word	0x00020100


	//   ....[31]....
        /*138c*/ 	.word	0x00020170


	//   ....[32]....
        /*1390*/ 	.word	0x000201e0


	//   ....[33]....
        /*1394*/ 	.word	0x00020250


	//   ....[34]....
        /*1398*/ 	.word	0x000202b0


	//   ....[35]....
        /*139c*/ 	.word	0x00020320


	//   ....[36]....
        /*13a0*/ 	.word	0x00020390


	//   ....[37]....
        /*13a4*/ 	.word	0x00020460


	//   ....[38]....
        /*13a8*/ 	.word	0x000204c0


	//   ....[39]....
        /*13ac*/ 	.word	0x000205a0


	//   ....[40]....
        /*13b0*/ 	.word	0x00020600


	//   ....[41]....
        /*13b4*/ 	.word	0x000206e0


	//   ....[42]....
        /*13b8*/ 	.word	0x00020740


	//   ....[43]....
        /*13bc*/ 	.word	0x00020820


	//   ....[44]....
        /*13c0*/ 	.word	0x00020880


	//   ....[45]....
        /*13c4*/ 	.word	0x000208f0


	//   ....[46]....
        /*13c8*/ 	.word	0x00020960


	//   ....[47]....
        /*13cc*/ 	.word	0x00020c50


	//   ....[48]....
        /*13d0*/ 	.word	0x00020f40


	//   ....[49]....
        /*13d4*/ 	.word	0x000216e0


	//   ....[50]....
        /*13d8*/ 	.word	0x00021730


	//   ....[51]....
        /*13dc*/ 	.word	0x00021780


	//   ....[52]....
        /*13e0*/ 	.word	0x000217d0


	//   ....[53]....
        /*13e4*/ 	.word	0x00021820


	//   ....[54]....
        /*13e8*/ 	.word	0x00021870


	//   ....[55]....
        /*13ec*/ 	.word	0x000218c0


	//   ....[56]....
        /*13f0*/ 	.word	0x00021910


	//   ....[57]....
        /*13f4*/ 	.word	0x00021980


	//   ....[58]....
        /*13f8*/ 	.word	0x000219f0


	//   ....[59]....
        /*13fc*/ 	.word	0x00021ac0


	//   ....[60]....
        /*1400*/ 	.word	0x00021b20


	//   ....[61]....
        /*1404*/ 	.word	0x00021c00


	//   ....[62]....
        /*1408*/ 	.word	0x00021c60


	//   ....[63]....
        /*140c*/ 	.word	0x00021d40


	//   ....[64]....
        /*1410*/ 	.word	0x00021da0


	//   ....[65]....
        /*1414*/ 	.word	0x00021e80


	//   ....[66]....
        /*1418*/ 	.word	0x00021ee0


	//   ....[67]....
        /*141c*/ 	.word	0x00021f50


	//   ....[68]....
        /*1420*/ 	.word	0x00021fc0


	//   ....[69]....
        /*1424*/ 	.word	0x00022090


	//   ....[70]....
        /*1428*/ 	.word	0x000220f0


	//   ....[71]....
        /*142c*/ 	.word	0x000221d0


	//   ....[72]....
        /*1430*/ 	.word	0x00022230


	//   ....[73]....
        /*1434*/ 	.word	0x00022310


	//   ....[74]....
        /*1438*/ 	.word	0x00022370


	//   ....[75]....
        /*143c*/ 	.word	0x00022450


	//   ....[76]....
        /*1440*/ 	.word	0x000224b0


	//   ....[77]....
        /*1444*/ 	.word	0x00022520


	//   ....[78]....
        /*1448*/ 	.word	0x00022590


	//   ....[79]....
        /*144c*/ 	.word	0x00022870


	//   ....[80]....
        /*1450*/ 	.word	0x00022b50


	//   ....[81]....
        /*1454*/ 	.word	0x00023310


	//   ....[82]....
        /*1458*/ 	.word	0x00023350


	//   ....[83]....
        /*145c*/ 	.word	0x000233a0


	//   ....[84]....
        /*1460*/ 	.word	0x000233e0


	//   ....[85]....
        /*1464*/ 	.word	0x00023430


	//   ....[86]....
        /*1468*/ 	.word	0x00023470


	//   ....[87]....
        /*146c*/ 	.word	0x000234c0


	//   ....[88]....
        /*1470*/ 	.word	0x00023500


	//   ....[89]....
        /*1474*/ 	.word	0x00023550


	//   ....[90]....
        /*1478*/ 	.word	0x000235c0


	//   ....[91]....
        /*147c*/ 	.word	0x00023630


	//   ....[92]....
        /*1480*/ 	.word	0x00023710


	//   ....[93]....
        /*1484*/ 	.word	0x00023770


	//   ....[94]....
        /*1488*/ 	.word	0x00023850


	//   ....[95]....
        /*148c*/ 	.word	0x000238b0


	//   ....[96]....
        /*1490*/ 	.word	0x00023990


	//   ....[97]....
        /*1494*/ 	.word	0x000239f0


	//   ....[98]....
        /*1498*/ 	.word	0x00023ad0


	//   ....[99]....
        /*149c*/ 	.word	0x00023b30


	//   ....[100]....
        /*14a0*/ 	.word	0x00023b80


	//   ....[101]....
        /*14a4*/ 	.word	0x00023bc0


	//   ....[102]....
        /*14a8*/ 	.word	0x00023c10


	//   ....[103]....
        /*14ac*/ 	.word	0x00023c50


	//   ....[104]....
        /*14b0*/ 	.word	0x00023ca0


	//   ....[105]....
        /*14b4*/ 	.word	0x00023ce0


	//   ....[106]....
        /*14b8*/ 	.word	0x00023d30


	//   ....[107]....
        /*14bc*/ 	.word	0x00023d70


	//   ....[108]....
        /*14c0*/ 	.word	0x00023dc0


	//   ....[109]....
        /*14c4*/ 	.word	0x00023e10


	//   ....[110]....
        /*14c8*/ 	.word	0x00023e60


	//   ....[111]....
        /*14cc*/ 	.word	0x00023eb0


	//   ....[112]....
        /*14d0*/ 	.word	0x00023f00


	//   ....[113]....
        /*14d4*/ 	.word	0x00023f50


	//   ....[114]....
        /*14d8*/ 	.word	0x00023fa0


	//   ....[115]....
        /*14dc*/ 	.word	0x00023fe0


	//   ....[116]....
        /*14e0*/ 	.word	0x00024050


	//   ....[117]....
        /*14e4*/ 	.word	0x000240c0


	//   ....[118]....
        /*14e8*/ 	.word	0x00024130


	//   ....[119]....
        /*14ec*/ 	.word	0x00024190


	//   ....[120]....
        /*14f0*/ 	.word	0x00024200


	//   ....[121]....
        /*14f4*/ 	.word	0x00024270


	//   ....[122]....
        /*14f8*/ 	.word	0x000242e0


	//   ....[123]....
        /*14fc*/ 	.word	0x00024340


	//   ....[124]....
        /*1500*/ 	.word	0x000243b0


	//   ....[125]....
        /*1504*/ 	.word	0x00024420


	//   ....[126]....
        /*1508*/ 	.word	0x00024490


	//   ....[127]....
        /*150c*/ 	.word	0x000244f0


	//   ....[128]....
        /*1510*/ 	.word	0x00024560


	//   ....[129]....
        /*1514*/ 	.word	0x000245d0


	//   ....[130]....
        /*1518*/ 	.word	0x00024640


	//   ....[131]....
        /*151c*/ 	.word	0x000246a0


	//   ....[132]....
        /*1520*/ 	.word	0x00024710


	//   ....[133]....
        /*1524*/ 	.word	0x00024780


	//   ....[134]....
        /*1528*/ 	.word	0x000247f0


	//   ....[135]....
        /*152c*/ 	.word	0x00024850


	//   ....[136]....
        /*1530*/ 	.word	0x000248c0


	//   ....[137]....
        /*1534*/ 	.word	0x00024930


	//   ....[138]....
        /*1538*/ 	.word	0x000249a0


	//   ....[139]....
        /*153c*/ 	.word	0x00024a00


	//   ....[140]....
        /*1540*/ 	.word	0x00024a70


	//   ....[141]....
        /*1544*/ 	.word	0x00024ae0


	//   ....[142]....
        /*1548*/ 	.word	0x00024b50


	//   ....[143]....
        /*154c*/ 	.word	0x00024bb0


	//   ....[144]....
        /*1550*/ 	.word	0x00024c20


	//   ....[145]....
        /*1554*/ 	.word	0x00024c90


	//   ....[146]....
        /*1558*/ 	.word	0x00024d00


	//   ....[147]....
        /*155c*/ 	.word	0x00024d60


	//   ....[148]....
        /*1560*/ 	.word	0x00024dd0


	//   ....[149]....
        /*1564*/ 	.word	0x00024e40


	//   ....[150]....
        /*1568*/ 	.word	0x00024eb0


	//   ....[151]....
        /*156c*/ 	.word	0x00024f10


	//   ....[152]....
        /*1570*/ 	.word	0x00024f80


	//   ....[153]....
        /*1574*/ 	.word	0x00024ff0


	//   ....[154]....
        /*1578*/ 	.word	0x00025060


	//   ....[155]....
        /*157c*/ 	.word	0x000250c0


	//   ....[156]....
        /*1580*/ 	.word	0x00025130


	//   ....[157]....
        /*1584*/ 	.word	0x000251a0


	//   ....[158]....
        /*1588*/ 	.word	0x000251f0


	//   ....[159]....
        /*158c*/ 	.word	0x00025230


	//   ....[160]....
        /*1590*/ 	.word	0x00025280


	//   ....[161]....
        /*1594*/ 	.word	0x000252d0


	//   ....[162]....
        /*1598*/ 	.word	0x00025320


	//   ....[163]....
        /*159c*/ 	.word	0x00025390


	//   ....[164]....
        /*15a0*/ 	.word	0x000253e0


	//   ....[165]....
        /*15a4*/ 	.word	0x00025430


	//   ....[166]....
        /*15a8*/ 	.word	0x00025480


	//   ....[167]....
        /*15ac*/ 	.word	0x000254d0


	//   ....[168]....
        /*15b0*/ 	.word	0x00025520


	//   ....[169]....
        /*15b4*/ 	.word	0x00025590


	//   ....[170]....
        /*15b8*/ 	.word	0x000255e0


	//   ....[171]....
        /*15bc*/ 	.word	0x00025650


	//   ....[172]....
        /*15c0*/ 	.word	0x000256b0


	//   ....[173]....
        /*15c4*/ 	.word	0x00025720


	//----- nvinfo : EIATTR_EXIT_INSTR_OFFSETS
	.align		4
.L_286:
        /*15c8*/ 	.byte	0x04, 0x1c
        /*15ca*/ 	.short	(.L_288 - .L_287)


	//   ....[0]....
.L_287:
        /*15cc*/ 	.word	0x000010d0


	//   ....[1]....
        /*15d0*/ 	.word	0x0001f850


	//----- nvinfo : EIATTR_MAX_THREADS
	.align		4
.L_288:
        /*15d4*/ 	.byte	0x04, 0x05
        /*15d6*/ 	.short	(.L_290 - .L_289)
.L_289:
        /*15d8*/ 	.word	0x00000080
        /*15dc*/ 	.word	0x00000001
        /*15e0*/ 	.word	0x00000001


	//----- nvinfo : EIATTR_CRS_STACK_SIZE
	.align		4
.L_290:
        /*15e4*/ 	.byte	0x04, 0x1e
        /*15e6*/ 	.short	(.L_292 - .L_291)
.L_291:
        /*15e8*/ 	.word	0x00000000
.L_292:


//--------------------- .nv.callgraph             --------------------------
	.section	.nv.callgraph,"",@"SHT_CUDA_CALLGRAPH"
	.align	4
	.sectionentsize	8
	.align		4
        /*0000*/ 	.word	0x00000000
	.align		4
        /*0004*/ 	.word	0xffffffff
	.align		4
        /*0008*/ 	.word	0x00000000
	.align		4
        /*000c*/ 	.word	0xfffffffe
	.align		4
        /*0010*/ 	.word	0x00000000
	.align		4
        /*0014*/ 	.word	0xfffffffd
	.align		4
        /*0018*/ 	.word	0x00000000
	.align		4
        /*001c*/ 	.word	0xfffffffc


//--------------------- .nv.rel.action            --------------------------
	.section	.nv.rel.action,"",@"SHT_CUDA_RELOCINFO"
	.align	8
	.sectionentsize	8
        /*0000*/ 	.byte	0x73, 0x00, 0x00, 0x00, 0x00, 0x00, 0x00, 0x00, 0x00, 0x00, 0x00, 0x11, 0x25, 0x00, 0x05, 0x36


//--------------------- .nv.constant4             --------------------------
	.section	.nv.constant4,"a",@progbits
	.align	8
	.align		8
.nv.constant4:
        /*0000*/ 	.dword	_ZN85_INTERNAL_8e267dba_49_flash_fwd_hdim64_bf16_paged_split_softcap_sm80_cu_c784774a_33574cuda3std3__45__cpo5beginE
	.align		8
        /*0008*/ 	.dword	_ZN85_INTERNAL_8e267dba_49_flash_fwd_hdim64_bf16_paged_split_softcap_sm80_cu_c784774a_33574cuda3std3__45__cpo3endE
	.align		8
        /*0010*/ 	.dword	_ZN85_INTERNAL_8e267dba_49_flash_fwd_hdim64_bf16_paged_split_softcap_sm80_cu_c784774a_33574cuda3std3__45__cpo6cbeginE
	.align		8
        /*0018*/ 	.dword	_ZN85_INTERNAL_8e267dba_49_flash_fwd_hdim64_bf16_paged_split_softcap_sm80_cu_c784774a_33574cuda3std3__45__cpo4cendE
	.align		8
        /*0020*/ 	.dword	_ZN85_INTERNAL_8e267dba_49_flash_fwd_hdim64_bf16_paged_split_softcap_sm80_cu_c784774a_33574cuda3std3__487_GLOBAL__N__8e267dba_49_flash_fwd_hdim64_bf16_paged_split_softcap_sm80_cu_c784774a_33576ignoreE
	.align		8
        /*0028*/ 	.dword	_ZN85_INTERNAL_8e267dba_49_flash_fwd_hdim64_bf16_paged_split_softcap_sm80_cu_c784774a_33574cuda3std3__419piecewise_constructE
	.align		8
        /*0030*/ 	.dword	_ZN85_INTERNAL_8e267dba_49_flash_fwd_hdim64_bf16_paged_split_softcap_sm80_cu_c784774a_33574cuda3std3__48in_placeE
	.align		8
        /*0038*/ 	.dword	_ZN85_INTERNAL_8e267dba_49_flash_fwd_hdim64_bf16_paged_split_softcap_sm80_cu_c784774a_33574cuda3std6ranges3__45__cpo4swapE
	.align		8
        /*0040*/ 	.dword	_ZN85_INTERNAL_8e267dba_49_flash_fwd_hdim64_bf16_paged_split_softcap_sm80_cu_c784774a_33574cuda3std6ranges3__45__cpo9iter_moveE
	.align		8
        /*0048*/ 	.dword	_ZN85_INTERNAL_8e267dba_49_flash_fwd_hdim64_bf16_paged_split_softcap_sm80_cu_c784774a_33574cute7productE
	.align		8
        /*0050*/ 	.dword	_ZN85_INTERNAL_8e267dba_49_flash_fwd_hdim64_bf16_paged_split_softcap_sm80_cu_c784774a_33574cute1_E


//--------------------- .nv.constant0._ZN7cutlass13device_kernelIN5flash19enable_sm80_to_sm89INS1_16FlashAttnFwdSm80INS1_25CollectiveMainloopFwdSm80ILi4ELi1ELb0EN4cute5tupleIJNS5_1CILi128EEENS7_ILi112EEENS7_ILi64EEEEEELi64ENS_10bfloat16_tEfNS_4arch4Sm80ELb0ELb0ELb1ELb0ELb1ELb0ELb1ELb1EEENS1_21CollectiveEpilogueFwdINS6_IJS8_SA_S9_EEENS6_IJNS7_ILi1EEESI_SI_EEESC_SE_Li128ELb0ELb1ELb1ELb0EEENS1_19SingleTileSchedulerILb0ELb1ELb1ELi128EEEEEEEEEvNT_6ParamsE --------------------------
	.section	.nv.constant0._ZN7cutlass13device_kernelIN5flash19enable_sm80_to_sm89INS1_16FlashAttnFwdSm80INS1_25CollectiveMainloopFwdSm80ILi4ELi1ELb0EN4cute5tupleIJNS5_1CILi128EEENS7_ILi112EEENS7_ILi64EEEEEELi64ENS_10bfloat16_tEfNS_4arch4Sm80ELb0ELb0ELb1ELb0ELb1ELb0ELb1ELb1EEENS1_21CollectiveEpilogueFwdINS6_IJS8_SA_S9_EEENS6_IJNS7_ILi1EEESI_SI_EEESC_SE_Li128ELb0ELb1ELb1ELb0EEENS1_19SingleTileSchedulerILb0ELb1ELb1ELi128EEEEEEEEEvNT_6ParamsE,"a",@progbits
	.sectionflags	@""
	.align	4
.nv.constant0._ZN7cutlass13device_kernelIN5flash19enable_sm80_to_sm89INS1_16FlashAttnFwdSm80INS1_25CollectiveMainloopFwdSm80ILi4ELi1ELb0EN4cute5tupleIJNS5_1CILi128EEENS7_ILi112EEENS7_ILi64EEEEEELi64ENS_10bfloat16_tEfNS_4arch4Sm80ELb0ELb0ELb1ELb0ELb1ELb0ELb1ELb1EEENS1_21CollectiveEpilogueFwdINS6_IJS8_SA_S9_EEENS6_IJNS7_ILi1EEESI_SI_EEESC_SE_Li128ELb0ELb1ELb1ELb0EEENS1_19SingleTileSchedulerILb0ELb1ELb1ELi128EEEEEEEEEvNT_6ParamsE:
	.zero		1400


//--------------------- .nv.constant0._ZN7cutlass13device_kernelIN5flash19enable_sm80_to_sm89INS1_16FlashAttnFwdSm80INS1_25CollectiveMainloopFwdSm80ILi4ELi1ELb0EN4cute5tupleIJNS5_1CILi128EEENS7_ILi80EEENS7_ILi64EEEEEELi64ENS_10bfloat16_tEfNS_4arch4Sm80ELb0ELb0ELb1ELb1ELb1ELb0ELb1ELb1EEENS1_21CollectiveEpilogueFwdINS6_IJS8_SA_S9_EEENS6_IJNS7_ILi1EEESI_SI_EEESC_SE_Li128ELb1ELb1ELb1ELb0EEENS1_36VarlenDynamicPersistentTileSchedulerILi128ELi80ELi128ELi128ELb1ELb1ELb0ELb0ELb1ELb1EEEEEEEEEvNT_6ParamsE --------------------------
	.section	.nv.constant0._ZN7cutlass13device_kernelIN5flash19enable_sm80_to_sm89INS1_16FlashAttnFwdSm80INS1_25CollectiveMainloopFwdSm80ILi4ELi1ELb0EN4cute5tupleIJNS5_1CILi128EEENS7_ILi80EEENS7_ILi64EEEEEELi64ENS_10bfloat16_tEfNS_4arch4Sm80ELb0ELb0ELb1ELb1ELb1ELb0ELb1ELb1EEENS1_21CollectiveEpilogueFwdINS6_IJS8_SA_S9_EEENS6_IJNS7_ILi1EEESI_SI_EEESC_SE_Li128ELb1ELb1ELb1ELb0EEENS1_36VarlenDynamicPersistentTileSchedulerILi128ELi80ELi128ELi128ELb1ELb1ELb0ELb0ELb1ELb1EEEEEEEEEvNT_6ParamsE,"a",@progbits
	.sectionflags	@""
	.align	4
.nv.constant0._ZN7cutlass13device_kernelIN5flash19enable_sm80_to_sm89INS1_16FlashAttnFwdSm80INS1_25CollectiveMainloopFwdSm80ILi4ELi1ELb0EN4cute5tupleIJNS5_1CILi128EEENS7_ILi80EEENS7_ILi64EEEEEELi64ENS_10bfloat16_tEfNS_4arch4Sm80ELb0ELb0ELb1ELb1ELb1ELb0ELb1ELb1EEENS1_21CollectiveEpilogueFwdINS6_IJS8_SA_S9_EEENS6_IJNS7_ILi1EEESI_SI_EEESC_SE_Li128ELb1ELb1ELb1ELb0EEENS1_36VarlenDynamicPersistentTileSchedulerILi128ELi80ELi128ELi128ELb1ELb1ELb0ELb0ELb1ELb1EEEEEEEEEvNT_6ParamsE:
	.zero		1432


//--------------------- .nv.constant0._ZN7cutlass13device_kernelIN5flash19enable_sm80_to_sm89INS1_16FlashAttnFwdSm80INS1_25CollectiveMainloopFwdSm80ILi4ELi1ELb0EN4cute5tupleIJNS5_1CILi128EEENS7_ILi80EEENS7_ILi64EEEEEELi64ENS_10bfloat16_tEfNS_4arch4Sm80ELb0ELb0ELb1ELb1ELb1ELb1ELb1ELb1EEENS1_21CollectiveEpilogueFwdINS6_IJS8_SA_S9_EEENS6_IJNS7_ILi1EEESI_SI_EEESC_SE_Li128ELb1ELb1ELb1ELb0EEENS1_36VarlenDynamicPersistentTileSchedulerILi128ELi80ELi128ELi128ELb1ELb1ELb0ELb0ELb1ELb1EEEEEEEEEvNT_6ParamsE --------------------------
	.section	.nv.constant0._ZN7cutlass13device_kernelIN5flash19enable_sm80_to_sm89INS1_16FlashAttnFwdSm80INS1_25CollectiveMainloopFwdSm80ILi4ELi1ELb0EN4cute5tupleIJNS5_1CILi128EEENS7_ILi80EEENS7_ILi64EEEEEELi64ENS_10bfloat16_tEfNS_4arch4Sm80ELb0ELb0ELb1ELb1ELb1ELb1ELb1ELb1EEENS1_21CollectiveEpilogueFwdINS6_IJS8_SA_S9_EEENS6_IJNS7_ILi1EEESI_SI_EEESC_SE_Li128ELb1ELb1ELb1ELb0EEENS1_36VarlenDynamicPersistentTileSchedulerILi128ELi80ELi128ELi128ELb1ELb1ELb0ELb0ELb1ELb1EEEEEEEEEvNT_6ParamsE,"a",@progbits
	.sectionflags	@""
	.align	4
.nv.constant0._ZN7cutlass13device_kernelIN5flash19enable_sm80_to_sm89INS1_16FlashAttnFwdSm80INS1_25CollectiveMainloopFwdSm80ILi4ELi1ELb0EN4cute5tupleIJNS5_1CILi128EEENS7_ILi80EEENS7_ILi64EEEEEELi64ENS_10bfloat16_tEfNS_4arch4Sm80ELb0ELb0ELb1ELb1ELb1ELb1ELb1ELb1EEENS1_21CollectiveEpilogueFwdINS6_IJS8_SA_S9_EEENS6_IJNS7_ILi1EEESI_SI_EEESC_SE_Li128ELb1ELb1ELb1ELb0EEENS1_36VarlenDynamicPersistentTileSchedulerILi128ELi80ELi128ELi128ELb1ELb1ELb0ELb0ELb1ELb1EEEEEEEEEvNT_6ParamsE:
	.zero		1432


//--------------------- .nv.constant0._ZN7cutlass13device_kernelIN5flash19enable_sm80_to_sm89INS1_16FlashAttnFwdSm80INS1_25CollectiveMainloopFwdSm80ILi4ELi1ELb0EN4cute5tupleIJNS5_1CILi128EEENS7_ILi96EEENS7_ILi64EEEEEELi64ENS_10bfloat16_tEfNS_4arch4Sm80ELb0ELb1ELb1ELb0ELb1ELb0ELb1ELb1EEENS1_21CollectiveEpilogueFwdINS6_IJS8_SA_S9_EEENS6_IJNS7_ILi1EEESI_SI_EEESC_SE_Li128ELb0ELb1ELb1ELb0EEENS1_19SingleTileSchedulerILb0ELb1ELb1ELi128EEEEEEEEEvNT_6ParamsE --------------------------
	.section	.nv.constant0._ZN7cutlass13device_kernelIN5flash19enable_sm80_to_sm89INS1_16FlashAttnFwdSm80INS1_25CollectiveMainloopFwdSm80ILi4ELi1ELb0EN4cute5tupleIJNS5_1CILi128EEENS7_ILi96EEENS7_ILi64EEEEEELi64ENS_10bfloat16_tEfNS_4arch4Sm80ELb0ELb1ELb1ELb0ELb1ELb0ELb1ELb1EEENS1_21CollectiveEpilogueFwdINS6_IJS8_SA_S9_EEENS6_IJNS7_ILi1EEESI_SI_EEESC_SE_Li128ELb0ELb1ELb1ELb0EEENS1_19SingleTileSchedulerILb0ELb1ELb1ELi128EEEEEEEEEvNT_6ParamsE,"a",@progbits
	.sectionflags	@""
	.align	4
.nv.constant0._ZN7cutlass13device_kernelIN5flash19enable_sm80_to_sm89INS1_16FlashAttnFwdSm80INS1_25CollectiveMainloopFwdSm80ILi4ELi1ELb0EN4cute5tupleIJNS5_1CILi128EEENS7_ILi96EEENS7_ILi64EEEEEELi64ENS_10bfloat16_tEfNS_4arch4Sm80ELb0ELb1ELb1ELb0ELb1ELb0ELb1ELb1EEENS1_21CollectiveEpilogueFwdINS6_IJS8_SA_S9_EEENS6_IJNS7_ILi1EEESI_SI_EEESC_SE_Li128ELb0ELb1ELb1ELb0EEENS1_19SingleTileSchedulerILb0ELb1ELb1ELi128EEEEEEEEEvNT_6ParamsE:
	.zero		1400


//--------------------- .nv.constant0._ZN7cutlass13device_kernelIN5flash19enable_sm80_to_sm89INS1_16FlashAttnFwdSm80INS1_25CollectiveMainloopFwdSm80ILi4ELi1ELb0EN4cute5tupleIJNS5_1CILi128EEENS7_ILi80EEENS7_ILi64EEEEEELi64ENS_10bfloat16_tEfNS_4arch4Sm80ELb0ELb1ELb1ELb1ELb1ELb0ELb1ELb1EEENS1_21CollectiveEpilogueFwdINS6_IJS8_SA_S9_EEENS6_IJNS7_ILi1EEESI_SI_EEESC_SE_Li128ELb1ELb1ELb1ELb0EEENS1_36VarlenDynamicPersistentTileSchedulerILi128ELi80ELi128ELi128ELb1ELb1ELb0ELb1ELb0ELb1EEEEEEEEEvNT_6ParamsE --------------------------
	.section	.nv.constant0._ZN7cutlass13device_kernelIN5flash19enable_sm80_to_sm89INS1_16FlashAttnFwdSm80INS1_25CollectiveMainloopFwdSm80ILi4ELi1ELb0EN4cute5tupleIJNS5_1CILi128EEENS7_ILi80EEENS7_ILi64EEEEEELi64ENS_10bfloat16_tEfNS_4arch4Sm80ELb0ELb1ELb1ELb1ELb1ELb0ELb1ELb1EEENS1_21CollectiveEpilogueFwdINS6_IJS8_SA_S9_EEENS6_IJNS7_ILi1EEESI_SI_EEESC_SE_Li128ELb1ELb1ELb1ELb0EEENS1_36VarlenDynamicPersistentTileSchedulerILi128ELi80ELi128ELi128ELb1ELb1ELb0ELb1ELb0ELb1EEEEEEEEEvNT_6ParamsE,"a",@progbits
	.sectionflags	@""
	.align	4
.nv.constant0._ZN7cutlass13device_kernelIN5flash19enable_sm80_to_sm89INS1_16FlashAttnFwdSm80INS1_25CollectiveMainloopFwdSm80ILi4ELi1ELb0EN4cute5tupleIJNS5_1CILi128EEENS7_ILi80EEENS7_ILi64EEEEEELi64ENS_10bfloat16_tEfNS_4arch4Sm80ELb0ELb1ELb1ELb1ELb1ELb0ELb1ELb1EEENS1_21CollectiveEpilogueFwdINS6_IJS8_SA_S9_EEENS6_IJNS7_ILi1EEESI_SI_EEESC_SE_Li128ELb1ELb1ELb1ELb0EEENS1_36VarlenDynamicPersistentTileSchedulerILi128ELi80ELi128ELi128ELb1ELb1ELb0ELb1ELb0ELb1EEEEEEEEEvNT_6ParamsE:
	.zero		1432


//--------------------- .nv.constant0._ZN7cutlass13device_kernelIN5flash19enable_sm80_to_sm89INS1_16FlashAttnFwdSm80INS1_25CollectiveMainloopFwdSm80ILi4ELi1ELb0EN4cute5tupleIJNS5_1CILi128EEENS7_ILi80EEENS7_ILi64EEEEEELi64ENS_10bfloat16_tEfNS_4arch4Sm80ELb0ELb1ELb1ELb1ELb1ELb1ELb1ELb1EEENS1_21CollectiveEpilogueFwdINS6_IJS8_SA_S9_EEENS6_IJNS7_ILi1EEESI_SI_EEESC_SE_Li128ELb1ELb1ELb1ELb0EEENS1_36VarlenDynamicPersistentTileSchedulerILi128ELi80ELi128ELi128ELb1ELb1ELb0ELb1ELb0ELb1EEEEEEEEEvNT_6ParamsE --------------------------
	.section	.nv.constant0._ZN7cutlass13device_kernelIN5flash19enable_sm80_to_sm89INS1_16FlashAttnFwdSm80INS1_25CollectiveMainloopFwdSm80ILi4ELi1ELb0EN4cute5tupleIJNS5_1CILi128EEENS7_ILi80EEENS7_ILi64EEEEEELi64ENS_10bfloat16_tEfNS_4arch4Sm80ELb0ELb1ELb1ELb1ELb1ELb1ELb1ELb1EEENS1_21CollectiveEpilogueFwdINS6_IJS8_SA_S9_EEENS6_IJNS7_ILi1EEESI_SI_EEESC_SE_Li128ELb1ELb1ELb1ELb0EEENS1_36VarlenDynamicPersistentTileSchedulerILi128ELi80ELi128ELi128ELb1ELb1ELb0ELb1ELb0ELb1EEEEEEEEEvNT_6ParamsE,"a",@progbits
	.sectionflags	@""
	.align	4
.nv.constant0._ZN7cutlass13device_kernelIN5flash19enable_sm80_to_sm89INS1_16FlashAttnFwdSm80INS1_25CollectiveMainloopFwdSm80ILi4ELi1ELb0EN4cute5tupleIJNS5_1CILi128EEENS7_ILi80EEENS7_ILi64EEEEEELi64ENS_10bfloat16_tEfNS_4arch4Sm80ELb0ELb1ELb1ELb1ELb1ELb1ELb1ELb1EEENS1_21CollectiveEpilogueFwdINS6_IJS8_SA_S9_EEENS6_IJNS7_ILi1EEESI_SI_EEESC_SE_Li128ELb1ELb1ELb1ELb0EEENS1_36VarlenDynamicPersistentTileSchedulerILi128ELi80ELi128ELi128ELb1ELb1ELb0ELb1ELb0ELb1EEEEEEEEEvNT_6ParamsE:
	.zero		1432


//--------------------- .nv.constant0._ZN7cutlass13device_kernelIN5flash19enable_sm80_to_sm89INS1_16FlashAttnFwdSm80INS1_25CollectiveMainloopFwdSm80ILi4ELi1ELb0EN4cute5tupleIJNS5_1CILi128EEENS7_ILi112EEENS7_ILi64EEEEEELi64ENS_10bfloat16_tEfNS_4arch4Sm80ELb1ELb0ELb1ELb0ELb1ELb0ELb1ELb1EEENS1_21CollectiveEpilogueFwdINS6_IJS8_SA_S9_EEENS6_IJNS7_ILi1EEESI_SI_EEESC_SE_Li128ELb0ELb1ELb1ELb0EEENS1_30DynamicPersistentTileSchedulerILi128ELi128ELb1ELb1ELb0EEEEEEEEEvNT_6ParamsE --------------------------
	.section	.nv.constant0._ZN7cutlass13device_kernelIN5flash19enable_sm80_to_sm89INS1_16FlashAttnFwdSm80INS1_25CollectiveMainloopFwdSm80ILi4ELi1ELb0EN4cute5tupleIJNS5_1CILi128EEENS7_ILi112EEENS7_ILi64EEEEEELi64ENS_10bfloat16_tEfNS_4arch4Sm80ELb1ELb0ELb1ELb0ELb1ELb0ELb1ELb1EEENS1_21CollectiveEpilogueFwdINS6_IJS8_SA_S9_EEENS6_IJNS7_ILi1EEESI_SI_EEESC_SE_Li128ELb0ELb1ELb1ELb0EEENS1_30DynamicPersistentTileSchedulerILi128ELi128ELb1ELb1ELb0EEEEEEEEEvNT_6ParamsE,"a",@progbits
	.sectionflags	@""
	.align	4
.nv.constant0._ZN7cutlass13device_kernelIN5flash19enable_sm80_to_sm89INS1_16FlashAttnFwdSm80INS1_25CollectiveMainloopFwdSm80ILi4ELi1ELb0EN4cute5tupleIJNS5_1CILi128EEENS7_ILi112EEENS7_ILi64EEEEEELi64ENS_10bfloat16_tEfNS_4arch4Sm80ELb1ELb0ELb1ELb0ELb1ELb0ELb1ELb1EEENS1_21CollectiveEpilogueFwdINS6_IJS8_SA_S9_EEENS6_IJNS7_ILi1EEESI_SI_EEESC_SE_Li128ELb0ELb1ELb1ELb0EEENS1_30DynamicPersistentTileSchedulerILi128ELi128ELb1ELb1ELb0EEEEEEEEEvNT_6ParamsE:
	.zero		1416


//--------------------- .nv.constant0._ZN7cutlass13device_kernelIN5flash19enable_sm80_to_sm89INS1_16FlashAttnFwdSm80INS1_25CollectiveMainloopFwdSm80ILi4ELi1ELb0EN4cute5tupleIJNS5_1CILi128EEENS7_ILi80EEENS7_ILi64EEEEEELi64ENS_10bfloat16_tEfNS_4arch4Sm80ELb1ELb0ELb1ELb1ELb1ELb0ELb1ELb1EEENS1_21CollectiveEpilogueFwdINS6_IJS8_SA_S9_EEENS6_IJNS7_ILi1EEESI_SI_EEESC_SE_Li128ELb1ELb1ELb1ELb0EEENS1_36VarlenDynamicPersistentTileSchedulerILi128ELi80ELi128ELi128ELb1ELb1ELb0ELb1ELb1ELb1EEEEEEEEEvNT_6ParamsE --------------------------
	.section	.nv.constant0._ZN7cutlass13device_kernelIN5flash19enable_sm80_to_sm89INS1_16FlashAttnFwdSm80INS1_25CollectiveMainloopFwdSm80ILi4ELi1ELb0EN4cute5tupleIJNS5_1CILi128EEENS7_ILi80EEENS7_ILi64EEEEEELi64ENS_10bfloat16_tEfNS_4arch4Sm80ELb1ELb0ELb1ELb1ELb1ELb0ELb1ELb1EEENS1_21CollectiveEpilogueFwdINS6_IJS8_SA_S9_EEENS6_IJNS7_ILi1EEESI_SI_EEESC_SE_Li128ELb1ELb1ELb1ELb0EEENS1_36VarlenDynamicPersistentTileSchedulerILi128ELi80ELi128ELi128ELb1ELb1ELb0ELb1ELb1ELb1EEEEEEEEEvNT_6ParamsE,"a",@progbits
	.sectionflags	@""
	.align	4
.nv.constant0._ZN7cutlass13device_kernelIN5flash19enable_sm80_to_sm89INS1_16FlashAttnFwdSm80INS1_25CollectiveMainloopFwdSm80ILi4ELi1ELb0EN4cute5tupleIJNS5_1CILi128EEENS7_ILi80EEENS7_ILi64EEEEEELi64ENS_10bfloat16_tEfNS_4arch4Sm80ELb1ELb0ELb1ELb1ELb1ELb0ELb1ELb1EEENS1_21CollectiveEpilogueFwdINS6_IJS8_SA_S9_EEENS6_IJNS7_ILi1EEESI_SI_EEESC_SE_Li128ELb1ELb1ELb1ELb0EEENS1_36VarlenDynamicPersistentTileSchedulerILi128ELi80ELi128ELi128ELb1ELb1ELb0ELb1ELb1ELb1EEEEEEEEEvNT_6ParamsE:
	.zero		1432


//--------------------- .nv.constant0._ZN7cutlass13device_kernelIN5flash19enable_sm80_to_sm89INS1_16FlashAttnFwdSm80INS1_25CollectiveMainloopFwdSm80ILi4ELi1ELb0EN4cute5tupleIJNS5_1CILi128EEENS7_ILi80EEENS7_ILi64EEEEEELi64ENS_10bfloat16_tEfNS_4arch4Sm80ELb1ELb0ELb1ELb1ELb1ELb1ELb1ELb1EEENS1_21CollectiveEpilogueFwdINS6_IJS8_SA_S9_EEENS6_IJNS7_ILi1EEESI_SI_EEESC_SE_Li128ELb1ELb1ELb1ELb0EEENS1_36VarlenDynamicPersistentTileSchedulerILi128ELi80ELi128ELi128ELb1ELb1ELb0ELb1ELb1ELb1EEEEEEEEEvNT_6ParamsE --------------------------
	.section	.nv.constant0._ZN7cutlass13device_kernelIN5flash19enable_sm80_to_sm89INS1_16FlashAttnFwdSm80INS1_25CollectiveMainloopFwdSm80ILi4ELi1ELb0EN4cute5tupleIJNS5_1CILi128EEENS7_ILi80EEENS7_ILi64EEEEEELi64ENS_10bfloat16_tEfNS_4arch4Sm80ELb1ELb0ELb1ELb1ELb1ELb1ELb1ELb1EEENS1_21CollectiveEpilogueFwdINS6_IJS8_SA_S9_EEENS6_IJNS7_ILi1EEESI_SI_EEESC_SE_Li128ELb1ELb1ELb1ELb0EEENS1_36VarlenDynamicPersistentTileSchedulerILi128ELi80ELi128ELi128ELb1ELb1ELb0ELb1ELb1ELb1EEEEEEEEEvNT_6ParamsE,"a",@progbits
	.sectionflags	@""
	.align	4
.nv.constant0._ZN7cutlass13device_kernelIN5flash19enable_sm80_to_sm89INS1_16FlashAttnFwdSm80INS1_25CollectiveMainloopFwdSm80ILi4ELi1ELb0EN4cute5tupleIJNS5_1CILi128EEENS7_ILi80EEENS7_ILi64EEEEEELi64ENS_10bfloat16_tEfNS_4arch4Sm80ELb1ELb0ELb1ELb1ELb1ELb1ELb1ELb1EEENS1_21CollectiveEpilogueFwdINS6_IJS8_SA_S9_EEENS6_IJNS7_ILi1EEESI_SI_EEESC_SE_Li128ELb1ELb1ELb1ELb0EEENS1_36VarlenDynamicPersistentTileSchedulerILi128ELi80ELi128ELi128ELb1ELb1ELb0ELb1ELb1ELb1EEEEEEEEEvNT_6ParamsE:
	.zero		1432


//--------------------- .text._ZN7cutlass13device_kernelIN5flash19enable_sm80_to_sm89INS1_16FlashAttnFwdSm80INS1_25CollectiveMainloopFwdSm80ILi4ELi1ELb0EN4cute5tupleIJNS5_1CILi128EEENS7_ILi112EEENS7_ILi64EEEEEELi64ENS_10bfloat16_tEfNS_4arch4Sm80ELb0ELb0ELb1ELb0ELb1ELb0ELb1ELb1EEENS1_21CollectiveEpilogueFwdINS6_IJS8_SA_S9_EEENS6_IJNS7_ILi1EEESI_SI_EEESC_SE_Li128ELb0ELb1ELb1ELb0EEENS1_19SingleTileSchedulerILb0ELb1ELb1ELi128EEEEEEEEEvNT_6ParamsE --------------------------
	.section	.text._ZN7cutlass13device_kernelIN5flash19enable_sm80_to_sm89INS1_16FlashAttnFwdSm80INS1_25CollectiveMainloopFwdSm80ILi4ELi1ELb0EN4cute5tupleIJNS5_1CILi128EEENS7_ILi112EEENS7_ILi64EEEEEELi64ENS_10bfloat16_tEfNS_4arch4Sm80ELb0ELb0ELb1ELb0ELb1ELb0ELb1ELb1EEENS1_21CollectiveEpilogueFwdINS6_IJS8_SA_S9_EEENS6_IJNS7_ILi1EEESI_SI_EEESC_SE_Li128ELb0ELb1ELb1ELb0EEENS1_19SingleTileSchedulerILb0ELb1ELb1ELi128EEEEEEEEEvNT_6ParamsE,"ax",@progbits
	.sectioninfo	@"SHI_REGISTERS=255"
	.align	128
.text._ZN7cutlass13device_kernelIN5flash19enable_sm80_to_sm89INS1_16FlashAttnFwdSm80INS1_25CollectiveMainloopFwdSm80ILi4ELi1ELb0EN4cute5tupleIJNS5_1CILi128EEENS7_ILi112EEENS7_ILi64EEEEEELi64ENS_10bfloat16_tEfNS_4arch4Sm80ELb0ELb0ELb1ELb0ELb1ELb0ELb1ELb1EEENS1_21CollectiveEpilogueFwdINS6_IJS8_SA_S9_EEENS6_IJNS7_ILi1EEESI_SI_EEESC_SE_Li128ELb0ELb1ELb1ELb0EEENS1_19SingleTileSchedulerILb0ELb1ELb1ELi128EEEEEEEEEvNT_6ParamsE:
        .type           _ZN7cutlass13device_kernelIN5flash19enable_sm80_to_sm89INS1_16FlashAttnFwdSm80INS1_25CollectiveMainloopFwdSm80ILi4ELi1ELb0EN4cute5tupleIJNS5_1CILi128EEENS7_ILi112EEENS7_ILi64EEEEEELi64ENS_10bfloat16_tEfNS_4arch4Sm80ELb0ELb0ELb1ELb0ELb1ELb0ELb1ELb1EEENS1_21CollectiveEpilogueFwdINS6_IJS8_SA_S9_EEENS6_IJNS7_ILi1EEESI_SI_EEESC_SE_Li128ELb0ELb1ELb1ELb0EEENS1_19SingleTileSchedulerILb0ELb1ELb1ELi128EEEEEEEEEvNT_6ParamsE,@function
        .size           _ZN7cutlass13device_kernelIN5flash19enable_sm80_to_sm89INS1_16FlashAttnFwdSm80INS1_25CollectiveMainloopFwdSm80ILi4ELi1ELb0EN4cute5tupleIJNS5_1CILi128EEENS7_ILi112EEENS7_ILi64EEEEEELi64ENS_10bfloat16_tEfNS_4arch4Sm80ELb0ELb0ELb1ELb0ELb1ELb0ELb1ELb1EEENS1_21CollectiveEpilogueFwdINS6_IJS8_SA_S9_EEENS6_IJNS7_ILi1EEESI_SI_EEESC_SE_Li128ELb0ELb1ELb1ELb0EEENS1_19SingleTileSchedulerILb0ELb1ELb1ELi128EEEEEEEEEvNT_6ParamsE,(.L_x_1909 - _ZN7cutlass13device_kernelIN5flash19enable_sm80_to_sm89INS1_16FlashAttnFwdSm80INS1_25CollectiveMainloopFwdSm80ILi4ELi1ELb0EN4cute5tupleIJNS5_1CILi128EEENS7_ILi112EEENS7_ILi64EEEEEELi64ENS_10bfloat16_tEfNS_4arch4Sm80ELb0ELb0ELb1ELb0ELb1ELb0ELb1ELb1EEENS1_21CollectiveEpilogueFwdINS6_IJS8_SA_S9_EEENS6_IJNS7_ILi1EEESI_SI_EEESC_SE_Li128ELb0ELb1ELb1ELb0EEENS1_19SingleTileSchedulerILb0ELb1ELb1ELi128EEEEEEEEEvNT_6ParamsE)
        .other          _ZN7cutlass13device_kernelIN5flash19enable_sm80_to_sm89INS1_16FlashAttnFwdSm80INS1_25CollectiveMainloopFwdSm80ILi4ELi1ELb0EN4cute5tupleIJNS5_1CILi128EEENS7_ILi112EEENS7_ILi64EEEEEELi64ENS_10bfloat16_tEfNS_4arch4Sm80ELb0ELb0ELb1ELb0ELb1ELb0ELb1ELb1EEENS1_21CollectiveEpilogueFwdINS6_IJS8_SA_S9_EEENS6_IJNS7_ILi1EEESI_SI_EEESC_SE_Li128ELb0ELb1ELb1ELb0EEENS1_19SingleTileSchedulerILb0ELb1ELb1ELi128EEEEEEEEEvNT_6ParamsE,@"STO_CUDA_ENTRY STV_DEFAULT"
_ZN7cutlass13device_kernelIN5flash19enable_sm80_to_sm89INS1_16FlashAttnFwdSm80INS1_25CollectiveMainloopFwdSm80ILi4ELi1ELb0EN4cute5tupleIJNS5_1CILi128EEENS7_ILi112EEENS7_ILi64EEEEEELi64ENS_10bfloat16_tEfNS_4arch4Sm80ELb0ELb0ELb1ELb0ELb1ELb0ELb1ELb1EEENS1_21CollectiveEpilogueFwdINS6_IJS8_SA_S9_EEENS6_IJNS7_ILi1EEESI_SI_EEESC_SE_Li128ELb0ELb1ELb1ELb0EEENS1_19SingleTileSchedulerILb0ELb1ELb1ELi128EEEEEEEEEvNT_6ParamsE:
[----:B------:R-:W-:Y:S02]  /*0000*/  MOV R1, c[0x0][0x28] ;  /* 0x00000a0000017a02 */ /* 0x000fe40000000f00 */
[----:B------:R-:W1:Y:S01]  /*0010*/  S2R R196, SR_TID.X ;  /* 0x0000000000c47919 */ /* 0x000e620000002100 */
[----:B------:R-:W2:Y:S01]  /*0020*/  S2UR UR7, SR_CTAID.Y ;  /* 0x00000000000779c3 */ /* 0x000ea20000002600 */
[----:B------:R-:W-:-:S07]  /*0030*/  IADD3 R1, R1, -0x48, RZ ;  /* 0xffffffb801017810 */ /* 0x000fce0007ffe0ff */
[----:B------:R-:W3:Y:S01]  /*0040*/  S2UR UR6, SR_CTAID.Z ;  /* 0x00000000000679c3 */ /* 0x000ee20000002700 */
[----:B-1----:R-:W-:-:S06]  /*0050*/  SHF.R.U32.HI R0, RZ, 0x5, R196 ;  /* 0x00000005ff007819 */ /* 0x002fcc00000116c4 */
[----:B------:R-:W1:Y:S02]  /*0060*/  SHFL.IDX PT, R0, R0, RZ, 0x1f ;  /* 0x00001fff00007589 */ /* 0x000e6400000e0000 */
[----:B-1----:R-:W-:-:S13]  /*0070*/  ISETP.NE.AND P0, PT, R0, RZ, PT ;  /* 0x000000ff0000720c */ /* 0x002fda0003f05270 */
[----:B--23--:R-:W-:Y:S05]  /*0080*/  @!P0 BRA `(.L_x_0) ;  /* 0x0000009000008947 */ /* 0x00cfea0003800000 */
[----:B------:R-:W-:Y:S01]  /*0090*/  MOV R0, c[0x0][0x550] ;  /* 0x0001540000007a02 */ /* 0x000fe20000000f00 */
[----:B------:R-:W-:-:S03]  /*00a0*/  UMOV UR10, UR7 ;  /* 0x00000007000a7c82 */ /* 0x000fc60008000000 */
[----:B------:R-:W-:-:S13]  /*00b0*/  ISETP.NE.AND P0, PT, R0, 0x1, PT ;  /* 0x000000010000780c */ /* 0x000fda0003f05270 */
[----:B------:R-:W-:Y:S05]  /*00c0*/  @!P0 BRA `(.L_x_1) ;  /* 0x000000b000008947 */ /* 0x000fea0003800000 */
[----:B------:R-:W-:Y:S02]  /*00d0*/  ULDC UR4, c[0x0][0x554] ;  /* 0x0001550000047ab9 */ /* 0x000fe40000000800 */
[----:B------:R-:W-:Y:S02]  /*00e0*/  UIMAD.WIDE.U32 UR4, UR7, UR4, URZ ;  /* 0x00000004070472a5 */ /* 0x000fe4000f8e003f */
[----:B------:R-:W-:Y:S02]  /*00f0*/  ULDC UR10, c[0x0][0x558] ;  /* 0x00015600000a7ab9 */ /* 0x000fe40000000800 */
[----:B------:R-:W-:Y:S01]  /*0100*/  USHF.R.U32.HI UR10, URZ, UR10, UR5 ;  /* 0x0000000a3f0a7299 */ /* 0x000fe20008011605 */
[----:B------:R-:W-:Y:S05]  /*0110*/  BRA `(.L_x_1) ;  /* 0x0000006000007947 */ /* 0x000fea0003800000 */
.L_x_0:
[----:B------:R-:W-:Y:S02]  /*0120*/  ULDC.64 UR4, c[0x0][0x550] ;  /* 0x0001540000047ab9 */ /* 0x000fe40000000a00 */
[----:B------:R-:W-:Y:S02]  /*0130*/  UISETP.NE.AND UP0, UPT, UR4, 0x1, UPT ;  /* 0x000000010400788c */ /* 0x000fe4000bf05270 */
[----:B------:R-:W-:-:S02]  /*0140*/  UIMAD.WIDE.U32 UR8, UR7, UR5, URZ ;  /* 0x00000005070872a5 */ /* 0x000fc4000f8e003f */
[----:B------:R-:W-:Y:S02]  /*0150*/  ULDC UR4, c[0x0][0x558] ;  /* 0x0001560000047ab9 */ /* 0x000fe40000000800 */
[----:B------:R-:W-:-:S05]  /*0160*/  UMOV UR10, UR7 ;  /* 0x00000007000a7c82 */ /* 0x000fca0008000000 */
[----:B------:R-:W-:-:S03]  /*0170*/  @UP0 USHF.R.U32.HI UR10, URZ, UR4, UR9 ;  /* 0x000000043f0a0299 */ /* 0x000fc60008011609 */
.L_x_1:
[----:B------:R-:W-:Y:S01]  /*0180*/  ISETP.LE.AND P0, PT, RZ, UR6, PT ;  /* 0x00000006ff007c0c */ /* 0x000fe2000bf03270 */
[----:B------:R-:W-:Y:S02]  /*0190*/  UIADD3 UR4, -UR10, URZ, URZ ;  /* 0x0000003f0a047290 */ /* 0x000fe4000fffe13f */
[----:B------:R-:W-:Y:S02]  /*01a0*/  ULDC UR8, c[0x0][0x550] ;  /* 0x0001540000087ab9 */ /* 0x000fe40000000800 */
[----:B------:R-:W-:-:S08]  /*01b0*/  UIMAD UR8, UR4, UR8, UR7 ;  /* 0x00000008040872a4 */ /* 0x000fd0000f8e0207 */
[----:B------:R-:W-:Y:S05]  /*01c0*/  @!P0 EXIT ;  /* 0x000000000000894d */ /* 0x000fea0003800000 */
[----:B------:R-:W-:Y:S02]  /*01d0*/  ULDC.64 UR4, c[0x0][0x370] ;  /* 0x0000dc0000047ab9 */ /* 0x000fe40000000a00 */
[----:B------:R-:W-:Y:S02]  /*01e0*/  UISETP.NE.U32.AND UP0, UPT, URZ, UR4, UPT ;  /* 0x000000043f00728c */ /* 0x000fe4000bf05070 */
[----:B------:R-:W-:Y:S02]  /*01f0*/  ULDC.64 UR12, c[0x0][0x370] ;  /* 0x0000dc00000c7ab9 */ /* 0x000fe40000000a00 */
[----:B------:R-:W-:Y:S02]  /*0200*/  UISETP.NE.AND.EX UP0, UPT, URZ, UR5, UPT, UP0 ;  /* 0x000000053f00728c */ /* 0x000fe4000bf05300 */
[----:B------:R-:W-:-:S04]  /*0210*/  ULDC.64 UR16, c[0x0][0x118] ;  /* 0x0000460000107ab9 */ /* 0x000fc80000000a00 */
[----:B------:R-:W-:-:S05]  /*0220*/  PLOP3.LUT P0, PT, PT, PT, UP0, 0x80, 0x0 ;  /* 0x000000000000781c */ /* 0x000fca0003f0f008 */
[----:B------:R-:W-:Y:S02]  /*0230*/  @UP0 UMOV UR4, 0x4 ;  /* 0x0000000400040882 */ /* 0x000fe40000000000 */
[----:B------:R-:W-:-:S06]  /*0240*/  @UP0 UIMAD.WIDE UR4, UR6, UR4, UR12 ;  /* 0x00000004060402a5 */ /* 0x000fcc000f8e020c */
[----:B------:R-:W-:Y:S02]  /*0250*/  IMAD.U32 R2, RZ, RZ, UR4 ;  /* 0x00000004ff027e24 */ /* 0x000fe4000f8e00ff */
[----:B------:R-:W-:-:S05]  /*0260*/  IMAD.U32 R3, RZ, RZ, UR5 ;  /* 0x00000005ff037e24 */ /* 0x000fca000f8e00ff */
[----:B------:R-:W2:Y:S01]  /*0270*/  @P0 LDG.E R2, [R2.64] ;  /* 0x0000001002020981 */ /* 0x000ea2000c1e1900 */
[----:B------:R-:W-:Y:S02]  /*0280*/  ULDC UR4, c[0x0][0x2ac] ;  /* 0x0000ab0000047ab9 */ /* 0x000fe40000000800 */
[----:B------:R-:W-:Y:S02]  /*0290*/  ULDC UR15, c[0x0][0x1d0] ;  /* 0x00007400000f7ab9 */ /* 0x000fe40000000800 */
[----:B------:R-:W-:Y:S02]  /*02a0*/  UIMAD UR15, UR4, UR15, URZ ;  /* 0x0000000f040f72a4 */ /* 0x000fe4000f8e023f */
[----:B------:R-:W-:Y:S02]  /*02b0*/  UMOV UR9, URZ ;  /* 0x0000003f00097c82 */ /* 0x000fe40008000000 */
[----:B------:R-:W-:Y:S02]  /*02c0*/  UISETP.GE.AND UP0, UPT, UR15, 0x1, UPT ;  /* 0x000000010f00788c */ /* 0x000fe4000bf06270 */
[----:B------:R-:W-:-:S02]  /*02d0*/  UIADD3 UR5, UR15, 0x6f, URZ ;  /* 0x0000006f0f057890 */ /* 0x000fc4000fffe03f */
[----:B------:R-:W-:Y:S02]  /*02e0*/  UMOV UR4, URZ ;  /* 0x0000003f00047c82 */ /* 0x000fe40008000000 */
[----:B------:R-:W-:Y:S02]  /*02f0*/  UIMAD.WIDE UR4, UR5, -0x6db6db6d, UR4 ;  /* 0x92492493050478a5 */ /* 0x000fe4000f8e0204 */
[----:B------:R-:W-:Y:S02]  /*0300*/  UMOV UR19, URZ ;  /* 0x0000003f00137c82 */ /* 0x000fe40008000000 */
[----:B------:R-:W-:-:S04]  /*0310*/  USHF.R.U32.HI UR7, URZ, 0x1f, UR5 ;  /* 0x0000001f3f077899 */ /* 0x000fc80008011605 */
[----:B------:R-:W-:Y:S01]  /*0320*/  ULEA.HI.SX32 UR7, UR5, UR7, 0x1a ;  /* 0x0000000705077291 */ /* 0x000fe2000f8fd23f */
[----:B--2---:R1:W2:Y:S01]  /*0330*/  @P0 R2UR UR9, R2 ;  /* 0x00000000020903c2 */ /* 0x0042a200000e0000 */
[----:B------:R-:W-:-:S13]  /*0340*/  PLOP3.LUT P0, PT, PT, PT, UP0, 0x80, 0x0 ;  /* 0x000000000000781c */ /* 0x000fda0003f0f008 */
[----:B------:R-:W-:Y:S05]  /*0350*/  @!P0 BRA `(.L_x_2) ;  /* 0x0000023000008947 */ /* 0x000fea0003800000 */
[----:B------:R-:W-:Y:S02]  /*0360*/  USHF.R.U32.HI UR4, URZ, 0x10, UR8 ;  /* 0x000000103f047899 */ /* 0x000fe40008011608 */
[----:B------:R-:W-:Y:S02]  /*0370*/  ULDC UR5, c[0x0][0x338] ;  /* 0x0000ce0000057ab9 */ /* 0x000fe40000000800 */
[----:B------:R-:W-:Y:S02]  /*0380*/  UISETP.NE.AND UP0, UPT, UR4, URZ, UPT ;  /* 0x0000003f0400728c */ /* 0x000fe4000bf05270 */
[----:B------:R-:W-:Y:S02]  /*0390*/  UMOV UR18, URZ ;  /* 0x0000003f00127c82 */ /* 0x000fe40008000000 */
[----:B------:R-:W-:-:S04]  /*03a0*/  USEL UR5, UR4, UR5, UP0 ;  /* 0x0000000504057287 */ /* 0x000fc80008000000 */
[----:B------:R-:W-:Y:S02]  /*03b0*/  UIADD3 UR14, UR7, -0x1, UR5 ;  /* 0xffffffff070e7890 */ /* 0x000fe4000fffe005 */
[----:B------:R-:W-:-:S05]  /*03c0*/  IMAD.U32 R3, RZ, RZ, UR5 ;  /* 0x00000005ff037e24 */ /* 0x000fca000f8e00ff */
[----:B------:R-:W-:-:S04]  /*03d0*/  IABS R0, R3 ;  /* 0x0000000300007213 */ /* 0x000fc80000000000 */
[----:B------:R-:W3:Y:S02]  /*03e0*/  R2UR UR13, R0 ;  /* 0x00000000000d73c2 */ /* 0x000ee400000e0000 */
[----:B---3--:R-:W3:Y:S08]  /*03f0*/  I2F.RP R0, UR13 ;  /* 0x0000000d00007d06 */ /* 0x008ef00008209400 */
[----:B---3--:R-:W3:Y:S02]  /*0400*/  MUFU.RCP R0, R0 ;  /* 0x0000000000007308 */ /* 0x008ee40000001000 */
[----:B---3--:R-:W-:-:S06]  /*0410*/  IADD3 R0, R0, 0xffffffe, RZ ;  /* 0x0ffffffe00007810 */ /* 0x008fcc0007ffe0ff */
[----:B------:R-:W3:Y:S02]  /*0420*/  F2I.FTZ.U32.TRUNC.NTZ R0, R0 ;  /* 0x0000000000007305 */ /* 0x000ee4000021f000 */
[----:B---3--:R3:W4:Y:S02]  /*0430*/  R2UR UR19, R0 ;  /* 0x00000000001373c2 */ /* 0x00872400000e0000 */
[----:B---3--:R-:W-:Y:S01]  /*0440*/  IMAD.U32 R0, RZ, RZ, UR14 ;  /* 0x0000000eff007e24 */ /* 0x008fe2000f8e00ff */
[----:B----4-:R-:W-:Y:S02]  /*0450*/  UIADD3 UR4, URZ, -UR19, URZ ;  /* 0x800000133f047290 */ /* 0x010fe4000fffe03f */
[----:B------:R-:W-:Y:S02]  /*0460*/  ULOP3.LUT UR14, UR14, UR5, URZ, 0x3c, !UPT ;  /* 0x000000050e0e7292 */ /* 0x000fe4000f8e3c3f */
[----:B-1----:R-:W-:Y:S01]  /*0470*/  IABS R2, R0 ;  /* 0x0000000000027213 */ /* 0x002fe20000000000 */
[----:B------:R-:W-:Y:S01]  /*0480*/  UIMAD UR4, UR4, UR13, URZ ;  /* 0x0000000d040472a4 */ /* 0x000fe2000f8e023f */
[----:B------:R-:W-:-:S02]  /*0490*/  IABS R0, R3 ;  /* 0x0000000300007213 */ /* 0x000fc40000000000 */
[----:B------:R-:W1:Y:S01]  /*04a0*/  R2UR UR12, R2 ;  /* 0x00000000020c73c2 */ /* 0x000e6200000e0000 */
[----:B------:R-:W-:Y:S02]  /*04b0*/  UIMAD.WIDE.U32 UR18, UR19, UR4, UR18 ;  /* 0x00000004131272a5 */ /* 0x000fe4000f8e0012 */
[----:B------:R-:W-:-:S05]  /*04c0*/  IMAD.MOV R0, RZ, RZ, -R0 ;  /* 0x000000ffff007224 */ /* 0x000fca00078e0a00 */
[----:B------:R-:W3:Y:S01]  /*04d0*/  R2UR UR11, R0 ;  /* 0x00000000000b73c2 */ /* 0x000ee200000e0000 */
[----:B-1----:R-:W-:-:S04]  /*04e0*/  UIMAD.WIDE.U32 UR18, UR19, UR12, URZ ;  /* 0x0000000c131272a5 */ /* 0x002fc8000f8e003f */
[----:B---3--:R-:W-:-:S04]  /*04f0*/  UIMAD UR11, UR19, UR11, UR12 ;  /* 0x0000000b130b72a4 */ /* 0x008fc8000f8e020c */
[----:B------:R-:W-:-:S11]  /*0500*/  UISETP.GT.U32.AND UP0, UPT, UR13, UR11, UPT ;  /* 0x0000000b0d00728c */ /* 0x000fd6000bf04070 */
[----:B------:R-:W-:Y:S02]  /*0510*/  @!UP0 UIADD3 UR11, UR11, -UR13, URZ ;  /* 0x8000000d0b0b8290 */ /* 0x000fe4000fffe03f */
[----:B------:R-:W-:Y:S02]  /*0520*/  @!UP0 UIADD3 UR19, UR19, 0x1, URZ ;  /* 0x0000000113138890 */ /* 0x000fe4000fffe03f */
[----:B------:R-:W-:Y:S02]  /*0530*/  UISETP.GE.U32.AND UP1, UPT, UR11, UR13, UPT ;  /* 0x0000000d0b00728c */ /* 0x000fe4000bf26070 */
[----:B------:R-:W-:-:S09]  /*0540*/  UISETP.GE.AND UP0, UPT, UR14, URZ, UPT ;  /* 0x0000003f0e00728c */ /* 0x000fd2000bf06270 */
[----:B------:R-:W-:Y:S02]  /*0550*/  @UP1 UIADD3 UR19, UR19, 0x1, URZ ;  /* 0x0000000113131890 */ /* 0x000fe4000fffe03f */
[----:B------:R-:W-:Y:S02]  /*0560*/  UISETP.NE.AND UP1, UPT, UR5, URZ, UPT ;  /* 0x0000003f0500728c */ /* 0x000fe4000bf25270 */
[----:B------:R-:W-:-:S09]  /*0570*/  @!UP0 UIADD3 UR19, -UR19, URZ, URZ ;  /* 0x0000003f13138290 */ /* 0x000fd2000fffe13f */
[----:B------:R-:W-:Y:S02]  /*0580*/  @!UP1 ULOP3.LUT UR19, URZ, UR5, URZ, 0x33, !UPT ;  /* 0x000000053f139292 */ /* 0x000fe4000f8e333f */
.L_x_2:
[----:B------:R-:W-:Y:S01]  /*0590*/  ULOP3.LUT UR8, UR8, 0xffff, URZ, 0xc0, !UPT ;  /* 0x0000ffff08087892 */ /* 0x000fe2000f8ec03f */
[----:B------:R-:W-:Y:S01]  /*05a0*/  PLOP3.LUT P4, PT, PT, PT, PT, 0x80, 0x0 ;  /* 0x000000000000781c */ /* 0x000fe20003f8f070 */
[----:B------:R-:W-:Y:S01]  /*05b0*/  CS2R R22, SRZ ;  /* 0x0000000000167805 */ /* 0x000fe2000001ff00 */
[----:B------:R-:W-:Y:S01]  /*05c0*/  CS2R R20, SRZ ;  /* 0x0000000000147805 */ /* 0x000fe2000001ff00 */
[----:B------:R-:W-:Y:S01]  /*05d0*/  UIMAD UR8, UR8, UR19, URZ ;  /* 0x00000013080872a4 */ /* 0x000fe2000f8e023f */
[----:B------:R-:W-:Y:S01]  /*05e0*/  CS2R R178, SRZ ;  /* 0x0000000000b27805 */ /* 0x000fe2000001ff00 */
[----:B------:R-:W-:Y:S01]  /*05f0*/  CS2R R176, SRZ ;  /* 0x0000000000b07805 */ /* 0x000fe2000001ff00 */
[----:B------:R-:W-:Y:S01]  /*0600*/  CS2R R182, SRZ ;  /* 0x0000000000b67805 */ /* 0x000fe2000001ff00 */
[----:B------:R-:W-:Y:S01]  /*0610*/  UIADD3 UR19, UR8, UR19, URZ ;  /* 0x0000001308137290 */ /* 0x000fe2000fffe03f */
[----:B------:R-:W-:Y:S01]  /*0620*/  CS2R R180, SRZ ;  /* 0x0000000000b47805 */ /* 0x000fe2000001ff00 */
[----:B------:R-:W-:Y:S01]  /*0630*/  CS2R R174, SRZ ;  /* 0x0000000000ae7805 */ /* 0x000fe2000001ff00 */
[----:B------:R-:W-:Y:S01]  /*0640*/  CS2R R172, SRZ ;  /* 0x0000000000ac7805 */ /* 0x000fe2000001ff00 */
[----:B------:R-:W-:Y:S01]  /*0650*/  UISETP.LT.AND UP0, UPT, UR7, UR19, UPT ;  /* 0x000000130700728c */ /* 0x000fe2000bf01270 */
[----:B------:R-:W-:Y:S01]  /*0660*/  CS2R R170, SRZ ;  /* 0x0000000000aa7805 */ /* 0x000fe2000001ff00 */
[----:B------:R-:W-:Y:S01]  /*0670*/  CS2R R168, SRZ ;  /* 0x0000000000a87805 */ /* 0x000fe2000001ff00 */
[----:B------:R-:W-:Y:S01]  /*0680*/  CS2R R162, SRZ ;  /* 0x0000000000a27805 */ /* 0x000fe2000001ff00 */
[----:B------:R-:W-:Y:S01]  /*0690*/  USEL UR7, UR7, UR19, UP0 ;  /* 0x0000001307077287 */ /* 0x000fe20008000000 */
[----:B------:R-:W-:Y:S01]  /*06a0*/  CS2R R160, SRZ ;  /* 0x0000000000a07805 */ /* 0x000fe2000001ff00 */
[----:B------:R-:W-:Y:S01]  /*06b0*/  CS2R R166, SRZ ;  /* 0x0000000000a67805 */ /* 0x000fe2000001ff00 */
[----:B------:R-:W-:Y:S01]  /*06c0*/  CS2R R164, SRZ ;  /* 0x0000000000a47805 */ /* 0x000fe2000001ff00 */
[----:B------:R-:W-:Y:S01]  /*06d0*/  UISETP.GT.AND UP0, UPT, UR7, UR8, UPT ;  /* 0x000000080700728c */ /* 0x000fe2000bf04270 */
[----:B------:R-:W-:Y:S01]  /*06e0*/  CS2R R158, SRZ ;  /* 0x00000000009e7805 */ /* 0x000fe2000001ff00 */
[----:B------:R-:W-:Y:S01]  /*06f0*/  CS2R R156, SRZ ;  /* 0x00000000009c7805 */ /* 0x000fe2000001ff00 */
[----:B------:R-:W-:Y:S01]  /*0700*/  CS2R R154, SRZ ;  /* 0x00000000009a7805 */ /* 0x000fe2000001ff00 */
[----:B------:R-:W-:Y:S01]  /*0710*/  CS2R R152, SRZ ;  /* 0x0000000000987805 */ /* 0x000fe2000001ff00 */
[----:B------:R-:W-:Y:S01]  /*0720*/  CS2R R146, SRZ ;  /* 0x0000000000927805 */ /* 0x000fe2000001ff00 */
[----:B------:R-:W-:Y:S01]  /*0730*/  PLOP3.LUT P0, PT, PT, PT, UP0, 0x80, 0x0 ;  /* 0x000000000000781c */ /* 0x000fe20003f0f008 */
[----:B------:R-:W-:Y:S01]  /*0740*/  CS2R R144, SRZ ;  /* 0x0000000000907805 */ /* 0x000fe2000001ff00 */
        /* <DEDUP_REMOVED lines=14> */
[----:B------:R-:W-:Y:S05]  /*0830*/  @!P0 BRA `(.L_x_3) ;  /* 0x0000ce0000008947 */ /* 0x000fea0003800000 */
[----:B------:R-:W-:Y:S02]  /*0840*/  ULDC.64 UR4, c[0x0][0x340] ;  /* 0x0000d00000047ab9 */ /* 0x000fe40000000a00 */
[----:B------:R-:W-:-:S02]  /*0850*/  UISETP.NE.U32.AND UP0, UPT, URZ, UR4, UPT ;  /* 0x000000043f00728c */ /* 0x000fc4000bf05070 */
[----:B------:R-:W-:Y:S02]  /*0860*/  ULDC.64 UR12, c[0x0][0x340] ;  /* 0x0000d000000c7ab9 */ /* 0x000fe40000000a00 */
[----:B------:R-:W-:-:S06]  /*0870*/  UISETP.NE.AND.EX UP0, UPT, URZ, UR5, UPT, UP0 ;  /* 0x000000053f00728c */ /* 0x000fcc000bf05300 */
[----:B------:R-:W-:-:S05]  /*0880*/  PLOP3.LUT P0, PT, PT, PT, UP0, 0x80, 0x0 ;  /* 0x000000000000781c */ /* 0x000fca0003f0f008 */
[----:B------:R-:W-:Y:S02]  /*0890*/  @UP0 UMOV UR4, 0x4 ;  /* 0x0000000400040882 */ /* 0x000fe40000000000 */
[----:B------:R-:W-:-:S06]  /*08a0*/  @UP0 UIMAD.WIDE UR4, UR6, UR4, UR12 ;  /* 0x00000004060402a5 */ /* 0x000fcc000f8e020c */
[----:B-1----:R-:W-:Y:S02]  /*08b0*/  IMAD.U32 R2, RZ, RZ, UR4 ;  /* 0x00000004ff027e24 */ /* 0x002fe4000f8e00ff */
[----:B------:R-:W-:Y:S01]  /*08c0*/  IMAD.U32 R3, RZ, RZ, UR5 ;  /* 0x00000005ff037e24 */ /* 0x000fe2000f8e00ff */
[----:B------:R-:W1:Y:S01]  /*08d0*/  S2R R12, SR_CTAID.X ;  /* 0x00000000000c7919 */ /* 0x000e620000002500 */
[----:B------:R-:W-:Y:S01]  /*08e0*/  SHF.R.S32.HI R27, RZ, 0x1f, R196 ;  /* 0x0000001fff1b7819 */ /* 0x000fe200000114c4 */
[----:B------:R-:W-:Y:S02]  /*08f0*/  USHF.R.S32.HI UR11, URZ, 0x1f, UR10 ;  /* 0x0000001f3f0b7899 */ /* 0x000fe4000801140a */
[----:B------:R3:W4:Y:S01]  /*0900*/  @P0 LDG.E R7, [R2.64] ;  /* 0x0000001002070981 */ /* 0x000722000c1e1900 */
[----:B------:R-:W-:Y:S01]  /*0910*/  ULDC.64 UR4, c[0x0][0x1b8] ;  /* 0x00006e0000047ab9 */ /* 0x000fe20000000a00 */
[CC--:B------:R-:W-:Y:S01]  /*0920*/  LEA.HI R13, R27.reuse, R196.reuse, RZ, 0x4 ;  /* 0x000000c41b0d7211 */ /* 0x0c0fe200078f20ff */
[----:B------:R-:W-:Y:S01]  /*0930*/  UIMAD UR11, UR11, UR4, URZ ;  /* 0x000000040b0b72a4 */ /* 0x000fe2000f8e023f */
[----:B------:R-:W-:Y:S01]  /*0940*/  LEA.HI R9, R27, R196, RZ, 0x6 ;  /* 0x000000c41b097211 */ /* 0x000fe200078f30ff */
[----:B------:R-:W-:Y:S01]  /*0950*/  UIMAD.WIDE.U32 UR18, UR10, UR4, URZ ;  /* 0x000000040a1272a5 */ /* 0x000fe2000f8e003f */
[----:B------:R-:W-:Y:S01]  /*0960*/  BSSY B0, `(.L_x_4) ;  /* 0x000004a000007945 */ /* 0x000fe20003800000 */
[----:B------:R-:W-:-:S02]  /*0970*/  UIMAD UR11, UR10, UR5, UR11 ;  /* 0x000000050a0b72a4 */ /* 0x000fc4000f8e020b */
[----:B------:R-:W-:Y:S02]  /*0980*/  USHF.R.S32.HI UR12, URZ, 0x1f, UR6 ;  /* 0x0000001f3f0c7899 */ /* 0x000fe40008011406 */
[----:B------:R-:W-:Y:S02]  /*0990*/  ULDC.64 UR4, c[0x0][0x1c0] ;  /* 0x0000700000047ab9 */ /* 0x000fe40000000a00 */
[----:B------:R-:W-:Y:S02]  /*09a0*/  UIADD3 UR19, UR19, UR11, URZ ;  /* 0x0000000b13137290 */ /* 0x000fe4000fffe03f */
[----:B------:R-:W-:Y:S02]  /*09b0*/  UIMAD UR12, UR12, UR4, URZ ;  /* 0x000000040c0c72a4 */ /* 0x000fe4000f8e023f */
[----:B------:R-:W-:Y:S02]  /*09c0*/  UIMAD.WIDE.U32 UR18, UR6, UR4, UR18 ;  /* 0x00000004061272a5 */ /* 0x000fe4000f8e0012 */
[----:B------:R-:W-:-:S02]  /*09d0*/  UIMAD UR5, UR6, UR5, UR12 ;  /* 0x00000005060572a4 */ /* 0x000fc4000f8e020c */
[----:B------:R-:W-:Y:S02]  /*09e0*/  ULDC UR4, c[0x0][0x2c4] ;  /* 0x0000b10000047ab9 */ /* 0x000fe40000000800 */
[----:B------:R-:W-:Y:S01]  /*09f0*/  UIADD3 UR5, UR19, UR5, URZ ;  /* 0x0000000513057290 */ /* 0x000fe2000fffe03f */
[----:B---3--:R-:W-:Y:S01]  /*0a00*/  LEA.HI R2, R27, R196, RZ, 0x3 ;  /* 0x000000c41b027211 */ /* 0x008fe200078f18ff */
[----:B------:R-:W-:Y:S01]  /*0a10*/  IMAD.MOV.U32 R3, RZ, RZ, c[0x0][0x2c4] ;  /* 0x0000b100ff037624 */ /* 0x000fe200078e00ff */
[----:B------:R-:W-:Y:S02]  /*0a20*/  ULDC UR11, c[0x0][0x168] ;  /* 0x00005a00000b7ab9 */ /* 0x000fe40000000800 */
[----:B------:R-:W-:Y:S01]  /*0a30*/  LOP3.LUT R0, R2, 0xfffffff8, RZ, 0xc0, !PT ;  /* 0xfffffff802007812 */ /* 0x000fe200078ec0ff */
[----:B------:R-:W-:Y:S01]  /*0a40*/  UIMAD UR11, UR4, UR11, URZ ;  /* 0x0000000b040b72a4 */ /* 0x000fe2000f8e023f */
[----:B------:R-:W-:Y:S01]  /*0a50*/  ISETP.NE.AND P1, PT, R3, 0x1, PT ;  /* 0x000000010300780c */ /* 0x000fe20003f25270 */
[----:B------:R-:W-:Y:S01]  /*0a60*/  IMAD.U32 R3, RZ, RZ, UR19 ;  /* 0x00000013ff037e24 */ /* 0x000fe2000f8e00ff */
[----:B------:R-:W-:Y:S01]  /*0a70*/  SHF.R.S32.HI R11, RZ, 0x3, R2 ;  /* 0x00000003ff0b7819 */ /* 0x000fe20000011402 */
[----:B------:R-:W-:Y:S01]  /*0a80*/  IMAD.IADD R15, R196, 0x1, -R0 ;  /* 0x00000001c40f7824 */ /* 0x000fe200078e0a00 */
[----:B------:R-:W-:Y:S01]  /*0a90*/  MOV R3, UR5 ;  /* 0x0000000500037c02 */ /* 0x000fe20008000f00 */
[----:B------:R-:W-:-:S02]  /*0aa0*/  IMAD.U32 R2, RZ, RZ, UR18 ;  /* 0x00000012ff027e24 */ /* 0x000fc4000f8e00ff */
[C---:B------:R-:W-:Y:S02]  /*0ab0*/  IMAD R198, R15.reuse, 0x10, R11 ;  /* 0x000000100fc67824 */ /* 0x040fe400078e020b */
[----:B------:R-:W-:Y:S02]  /*0ac0*/  IMAD.SHL.U32 R14, R15, 0x8, RZ ;  /* 0x000000080f0e7824 */ /* 0x000fe400078e00ff */
[C---:B-1----:R-:W-:Y:S01]  /*0ad0*/  IMAD R5, R12.reuse, 0x80, R198 ;  /* 0x000000800c057824 */ /* 0x042fe200078e02c6 */
[----:B------:R1:W-:Y:S01]  /*0ae0*/  STL [R1+0x24], R198 ;  /* 0x000024c601007387 */ /* 0x0003e20000100800 */
[----:B------:R-:W-:Y:S02]  /*0af0*/  LEA R12, R12, R11, 0x7 ;  /* 0x0000000b0c0c7211 */ /* 0x000fe400078e38ff */
[----:B------:R-:W-:Y:S01]  /*0b00*/  @P1 IMAD.HI.U32 R0, R5, c[0x0][0x2c8], RZ ;  /* 0x0000b20005001a27 */ /* 0x000fe200078e00ff */
[----:B------:R-:W-:Y:S02]  /*0b10*/  SHF.R.S32.HI R241, RZ, 0x1f, R14 ;  /* 0x0000001ffff17819 */ /* 0x000fe4000001140e */
[----:B------:R-:W-:Y:S01]  /*0b20*/  ISETP.GE.AND P3, PT, R12, UR11, PT ;  /* 0x0000000b0c007c0c */ /* 0x000fe2000bf66270 */
[----:B------:R-:W-:Y:S01]  /*0b30*/  IMAD.MOV.U32 R4, RZ, RZ, R5 ;  /* 0x000000ffff047224 */ /* 0x000fe200078e0005 */
[----:B------:R-:W-:-:S04]  /*0b40*/  @P1 SHF.R.U32.HI R4, RZ, c[0x0][0x2cc], R0 ;  /* 0x0000b300ff041a19 */ /* 0x000fc80000011600 */
[--C-:B------:R-:W-:Y:S01]  /*0b50*/  SHF.R.S32.HI R6, RZ, 0x1f, R4.reuse ;  /* 0x0000001fff067819 */ /* 0x100fe20000011404 */
[----:B------:R-:W-:Y:S02]  /*0b60*/  IMAD.MOV R0, RZ, RZ, -R4 ;  /* 0x000000ffff007224 */ /* 0x000fe400078e0a04 */
[----:B------:R-:W-:-:S04]  /*0b70*/  IMAD.WIDE.U32 R2, R4, c[0x0][0x1b0], R2 ;  /* 0x00006c0004027a25 */ /* 0x000fc800078e0002 */
[----:B------:R-:W-:Y:S02]  /*0b80*/  IMAD R5, R0, c[0x0][0x2c4], R5 ;  /* 0x0000b10000057a24 */ /* 0x000fe400078e0205 */
[----:B------:R-:W-:-:S03]  /*0b90*/  IMAD R6, R6, c[0x0][0x1b0], RZ ;  /* 0x00006c0006067a24 */ /* 0x000fc600078e02ff */
[----:B------:R-:W-:Y:S01]  /*0ba0*/  SHF.R.S32.HI R0, RZ, 0x1f, R5 ;  /* 0x0000001fff007819 */ /* 0x000fe20000011405 */
[----:B------:R-:W-:-:S04]  /*0bb0*/  IMAD R4, R4, c[0x0][0x1b4], R6 ;  /* 0x00006d0004047a24 */ /* 0x000fc800078e0206 */
[----:B------:R-:W-:Y:S02]  /*0bc0*/  IMAD R0, R0, c[0x0][0x1a8], RZ ;  /* 0x00006a0000007a24 */ /* 0x000fe400078e02ff */
[----:B------:R-:W-:Y:S02]  /*0bd0*/  IMAD.IADD R3, R3, 0x1, R4 ;  /* 0x0000000103037824 */ /* 0x000fe400078e0204 */
[----:B------:R-:W-:Y:S01]  /*0be0*/  IMAD R4, R5, c[0x0][0x1ac], R0 ;  /* 0x00006b0005047a24 */ /* 0x000fe200078e0200 */
[----:B------:R-:W-:Y:S01]  /*0bf0*/  LOP3.LUT R0, R13, 0xfffffff0, RZ, 0xc0, !PT ;  /* 0xfffffff00d007812 */ /* 0x000fe200078ec0ff */
[----:B------:R-:W-:-:S04]  /*0c00*/  IMAD.WIDE.U32 R2, R5, c[0x0][0x1a8], R2 ;  /* 0x00006a0005027a25 */ /* 0x000fc800078e0002 */
[----:B------:R-:W-:Y:S01]  /*0c10*/  IMAD.IADD R4, R3, 0x1, R4 ;  /* 0x0000000103047824 */ /* 0x000fe200078e0204 */
[----:B------:R-:W-:Y:S01]  /*0c20*/  LEA R8, P1, R2, c[0x0][0x160], 0x1 ;  /* 0x0000580002087a11 */ /* 0x000fe200078208ff */
[----:B------:R-:W-:Y:S02]  /*0c30*/  IMAD.IADD R3, R196, 0x1, -R0 ;  /* 0x00000001c4037824 */ /* 0x000fe400078e0a00 */
[----:B------:R-:W-:Y:S01]  /*0c40*/  IMAD.SHL.U32 R0, R11, 0x40, RZ ;  /* 0x000000400b007824 */ /* 0x000fe200078e00ff */
[----:B------:R-:W-:Y:S01]  /*0c50*/  LEA.HI.X R5, R2, c[0x0][0x164], R4, 0x1, P1 ;  /* 0x0000590002057a11 */ /* 0x000fe200008f0c04 */
[----:B------:R1:W3:Y:S01]  /*0c60*/  SHFL.IDX PT, R6, R8, RZ, 0x181f ;  /* 0x00181fff08067589 */ /* 0x0002e200000e0000 */
[----:B------:R-:W-:Y:S02]  /*0c70*/  SHF.R.S32.HI R2, RZ, 0x1f, R3 ;  /* 0x0000001fff027819 */ /* 0x000fe40000011403 */
[----:B------:R-:W-:Y:S02]  /*0c80*/  LOP3.LUT R0, R0, 0x1c0, RZ, 0xc0, !PT ;  /* 0x000001c000007812 */ /* 0x000fe400078ec0ff */
[----:B------:R-:W-:-:S02]  /*0c90*/  LEA.HI R26, R2, R3, RZ, 0x3 ;  /* 0x00000003021a7211 */ /* 0x000fc400078f18ff */
[----:B------:R-:W-:Y:S02]  /*0ca0*/  LOP3.LUT R2, R0, 0x38, R14, 0xf8, !PT ;  /* 0x0000003800027812 */ /* 0x000fe400078ef80e */
[----:B------:R-:W-:Y:S02]  /*0cb0*/  LOP3.LUT R4, R26, 0xfffffff8, RZ, 0xc0, !PT ;  /* 0xfffffff81a047812 */ /* 0x000fe400078ec0ff */
[----:B------:R-:W-:-:S03]  /*0cc0*/  SHF.R.U32.HI R0, RZ, 0x3, R0 ;  /* 0x00000003ff007819 */ /* 0x000fc60000011600 */
[----:B------:R-:W-:Y:S01]  /*0cd0*/  IMAD.IADD R25, R3, 0x1, -R4 ;  /* 0x0000000103197824 */ /* 0x000fe200078e0a04 */
[----:B------:R-:W-:Y:S01]  /*0ce0*/  LOP3.LUT R2, R2, R0, RZ, 0x3c, !PT ;  /* 0x0000000002027212 */ /* 0x000fe200078e3cff */
[----:B------:R-:W-:Y:S02]  /*0cf0*/  IMAD.SHL.U32 R0, R9, 0x8, RZ ;  /* 0x0000000809007824 */ /* 0x000fe400078e00ff */
[----:B------:R-:W-:Y:S02]  /*0d00*/  IMAD.MOV.U32 R3, RZ, RZ, 0x10 ;  /* 0x00000010ff037424 */ /* 0x000fe400078e00ff */
[----:B------:R-:W-:Y:S01]  /*0d10*/  IMAD.MOV.U32 R4, RZ, RZ, 0x20 ;  /* 0x00000020ff047424 */ /* 0x000fe200078e00ff */
[----:B------:R-:W-:Y:S01]  /*0d20*/  LOP3.LUT R10, R2, 0xfffffe00, R0, 0xf8, !PT ;  /* 0xfffffe00020a7812 */ /* 0x000fe200078ef800 */
[----:B----4-:R4:W5:Y:S01]  /*0d30*/  @P0 R2UR UR14, R7 ;  /* 0x00000000070e03c2 */ /* 0x01096200000e0000 */
[----:B------:R-:W-:Y:S01]  /*0d40*/  ISETP.GE.AND P0, PT, R14, c[0x0][0x198], PT ;  /* 0x000066000e007a0c */ /* 0x000fe20003f06270 */
[----:B-----5:R-:W-:-:S03]  /*0d50*/  @!UP0 UMOV UR14, UR6 ;  /* 0x00000006000e8c82 */ /* 0x020fc60008000000 */
[----:B------:R-:W-:-:S05]  /*0d60*/  R2P PR, R25, 0x6 ;  /* 0x0000000619007804 */ /* 0x000fca0000000000 */
[----:B------:R-:W-:Y:S02]  /*0d70*/  SEL R3, R3, 0xfffffff0, !P1 ;  /* 0xfffffff003037807 */ /* 0x000fe40004800000 */
[----:B------:R-:W-:Y:S01]  /*0d80*/  SEL R4, R4, 0xffffffe0, !P2 ;  /* 0xffffffe004047807 */ /* 0x000fe20005000000 */
[----:B----4-:R1:W4:Y:S01]  /*0d90*/  SHFL.IDX PT, R7, R5, RZ, 0x181f ;  /* 0x00181fff05077589 */ /* 0x01032200000e0000 */
[----:B------:R-:W-:Y:S05]  /*0da0*/  @P3 BRA `(.L_x_5) ;  /* 0x0000005000003947 */ /* 0x000fea0003800000 */
[----:B---3--:R-:W-:Y:S01]  /*0db0*/  LEA R6, P1, R14, R6, 0x1 ;  /* 0x000000060e067211 */ /* 0x008fe200078208ff */
[----:B------:R-:W-:-:S03]  /*0dc0*/  IMAD.SHL.U32 R0, R10, 0x2, RZ ;  /* 0x000000020a007824 */ /* 0x000fc600078e00ff */
[----:B----4-:R-:W-:-:S05]  /*0dd0*/  LEA.HI.X R7, R14, R7, R241, 0x1, P1 ;  /* 0x000000070e077211 */ /* 0x010fca00008f0cf1 */
[----:B------:R-:W-:Y:S01]  /*0de0*/  @!PT LDS RZ, [RZ] ;  /* 0x00000000fffff984 */ /* 0x000fe20000000800 */
[----:B------:R3:W-:Y:S04]  /*0df0*/  LDGSTS.E.BYPASS.LTC128B.128 [R0+0x7100], [R6.64], !P0 ;  /* 0x0710000006007fae */ /* 0x0007e8000c101d50 */
.L_x_5:
[----:B---3--:R-:W-:Y:S05]  /*0e00*/  BSYNC B0 ;  /* 0x0000000000007941 */ /* 0x008fea0003800000 */
.L_x_4:
[----:B------:R-:W-:Y:S01]  /*0e10*/  IADD3 R2, R12, 0x10, RZ ;  /* 0x000000100c027810 */ /* 0x000fe20007ffe0ff */
[----:B------:R3:W1:Y:S01]  /*0e20*/  SHFL.IDX PT, R0, R5, 0x1, 0x181f ;  /* 0x00381f0005007f89 */ /* 0x00066200000e0000 */
[----:B------:R-:W-:Y:S02]  /*0e30*/  BSSY B0, `(.L_x_6) ;  /* 0x0000009000007945 */ /* 0x000fe40003800000 */
[----:B------:R-:W-:Y:S01]  /*0e40*/  ISETP.GE.AND P1, PT, R2, UR11, PT ;  /* 0x0000000b02007c0c */ /* 0x000fe2000bf26270 */
[----:B------:R3:W4:-:S12]  /*0e50*/  SHFL.IDX PT, R6, R8, 0x1, 0x181f ;  /* 0x00381f0008067f89 */ /* 0x00071800000e0000 */
[----:B------:R-:W-:Y:S05]  /*0e60*/  @P1 BRA `(.L_x_7) ;  /* 0x0000005000001947 */ /* 0x000fea0003800000 */
[----:B----4-:R-:W-:-:S04]  /*0e70*/  LEA R6, P1, R14, R6, 0x1 ;  /* 0x000000060e067211 */ /* 0x010fc800078208ff */
[----:B-1----:R-:W-:Y:S01]  /*0e80*/  LEA.HI.X R7, R14, R0, R241, 0x1, P1 ;  /* 0x000000000e077211 */ /* 0x002fe200008f0cf1 */
[----:B------:R-:W-:-:S05]  /*0e90*/  IMAD.SHL.U32 R0, R10, 0x2, RZ ;  /* 0x000000020a007824 */ /* 0x000fca00078e00ff */
[----:B------:R-:W-:Y:S01]  /*0ea0*/  @!PT LDS RZ, [RZ] ;  /* 0x00000000fffff984 */ /* 0x000fe20000000800 */
[----:B------:R1:W-:Y:S03]  /*0eb0*/  LDGSTS.E.BYPASS.LTC128B.128 [R0+0x7900], [R6.64], !P0 ;  /* 0x0790000006007fae */ /* 0x0003e6000c101d50 */
.L_x_7:
[----:B------:R-:W-:Y:S05]  /*0ec0*/  BSYNC B0 ;  /* 0x0000000000007941 */ /* 0x000fea0003800000 */
.L_x_6:
[----:B------:R-:W-:Y:S01]  /*0ed0*/  IADD3 R2, R12, 0x20, RZ ;  /* 0x000000200c027810 */ /* 0x000fe20007ffe0ff */
[----:B-1----:R1:W3:Y:S01]  /*0ee0*/  SHFL.IDX PT, R0, R5, 0x2, 0x181f ;  /* 0x00581f0005007f89 */ /* 0x0022e200000e0000 */
[----:B------:R-:W-:Y:S02]  /*0ef0*/  BSSY B0, `(.L_x_8) ;  /* 0x0000009000007945 */ /* 0x000fe40003800000 */
[----:B------:R-:W-:Y:S01]  /*0f00*/  ISETP.GE.AND P1, PT, R2, UR11, PT ;  /* 0x0000000b02007c0c */ /* 0x000fe2000bf26270 */
[----:B----4-:R1:W4:-:S12]  /*0f10*/  SHFL.IDX PT, R6, R8, 0x2, 0x181f ;  /* 0x00581f0008067f89 */ /* 0x01031800000e0000 */
[----:B------:R-:W-:Y:S05]  /*0f20*/  @P1 BRA `(.L_x_9) ;  /* 0x0000005000001947 */ /* 0x000fea0003800000 */
[----:B----4-:R-:W-:-:S04]  /*0f30*/  LEA R6, P1, R14, R6, 0x1 ;  /* 0x000000060e067211 */ /* 0x010fc800078208ff */
[----:B---3--:R-:W-:Y:S01]  /*0f40*/  LEA.HI.X R7, R14, R0, R241, 0x1, P1 ;  /* 0x000000000e077211 */ /* 0x008fe200008f0cf1 */
[----:B------:R-:W-:-:S05]  /*0f50*/  IMAD.SHL.U32 R0, R10, 0x2, RZ ;  /* 0x000000020a007824 */ /* 0x000fca00078e00ff */
[----:B------:R-:W-:Y:S01]  /*0f60*/  @!PT LDS RZ, [RZ] ;  /* 0x00000000fffff984 */ /* 0x000fe20000000800 */
[----:B------:R3:W-:Y:S03]  /*0f70*/  LDGSTS.E.BYPASS.LTC128B.128 [R0+0x8100], [R6.64], !P0 ;  /* 0x0810000006007fae */ /* 0x0007e6000c101d50 */
.L_x_9:
[----:B------:R-:W-:Y:S05]  /*0f80*/  BSYNC B0 ;  /* 0x0000000000007941 */ /* 0x000fea0003800000 */
.L_x_8:
[----:B------:R-:W-:Y:S01]  /*0f90*/  IADD3 R2, R12, 0x30, RZ ;  /* 0x000000300c027810 */ /* 0x000fe20007ffe0ff */
[----:B---3--:R3:W1:Y:S01]  /*0fa0*/  SHFL.IDX PT, R0, R5, 0x3, 0x181f ;  /* 0x00781f0005007f89 */ /* 0x00866200000e0000 */
[----:B------:R-:W-:Y:S02]  /*0fb0*/  BSSY B0, `(.L_x_10) ;  /* 0x0000009000007945 */ /* 0x000fe40003800000 */
[----:B------:R-:W-:Y:S01]  /*0fc0*/  ISETP.GE.AND P1, PT, R2, UR11, PT ;  /* 0x0000000b02007c0c */ /* 0x000fe2000bf26270 */
[----:B----4-:R3:W4:-:S12]  /*0fd0*/  SHFL.IDX PT, R6, R8, 0x3, 0x181f ;  /* 0x00781f0008067f89 */ /* 0x01071800000e0000 */
[----:B------:R-:W-:Y:S05]  /*0fe0*/  @P1 BRA `(.L_x_11) ;  /* 0x0000005000001947 */ /* 0x000fea0003800000 */
[----:B----4-:R-:W-:-:S04]  /*0ff0*/  LEA R6, P1, R14, R6, 0x1 ;  /* 0x000000060e067211 */ /* 0x010fc800078208ff */
[----:B-1----:R-:W-:Y:S01]  /*1000*/  LEA.HI.X R7, R14, R0, R241, 0x1, P1 ;  /* 0x000000000e077211 */ /* 0x002fe200008f0cf1 */
[----:B------:R-:W-:-:S05]  /*1010*/  IMAD.SHL.U32 R0, R10, 0x2, RZ ;  /* 0x000000020a007824 */ /* 0x000fca00078e00ff */
[----:B------:R-:W-:Y:S01]  /*1020*/  @!PT LDS RZ, [RZ] ;  /* 0x00000000fffff984 */ /* 0x000fe20000000800 */
[----:B------:R1:W-:Y:S03]  /*1030*/  LDGSTS.E.BYPASS.LTC128B.128 [R0+0x8900], [R6.64], !P0 ;  /* 0x0890000006007fae */ /* 0x0003e6000c101d50 */
.L_x_11:
[----:B------:R-:W-:Y:S05]  /*1040*/  BSYNC B0 ;  /* 0x0000000000007941 */ /* 0x000fea0003800000 */
.L_x_10:
        /* <DEDUP_REMOVED lines=11> */
.L_x_13:
[----:B------:R-:W-:Y:S05]  /*1100*/  BSYNC B0 ;  /* 0x0000000000007941 */ /* 0x000fea0003800000 */
.L_x_12:
        /* <DEDUP_REMOVED lines=11> */
.L_x_15:
[----:B------:R-:W-:Y:S05]  /*11c0*/  BSYNC B0 ;  /* 0x0000000000007941 */ /* 0x000fea0003800000 */
.L_x_14:
        /* <DEDUP_REMOVED lines=11> */
.L_x_17:
[----:B------:R-:W-:Y:S05]  /*1280*/  BSYNC B0 ;  /* 0x0000000000007941 */ /* 0x000fea0003800000 */
.L_x_16:
[----:B-1-3--:R-:W1:Y:S01]  /*1290*/  SHFL.IDX PT, R8, R8, 0x7, 0x181f ;  /* 0x00f81f0008087f89 */ /* 0x00ae6200000e0000 */
[----:B------:R-:W-:Y:S01]  /*12a0*/  UMOV UR6, 0x70 ;  /* 0x0000007000067882 */ /* 0x000fe20000000000 */
[----:B------:R-:W-:Y:S01]  /*12b0*/  MOV R0, c[0x0][0x2b8] ;  /* 0x0000ae0000007a02 */ /* 0x000fe20000000f00 */
[----:B------:R-:W-:Y:S01]  /*12c0*/  UIMAD UR6, UR7, UR6, -0x70 ;  /* 0xffffff90070674a4 */ /* 0x000fe2000f8e0206 */
[----:B------:R3:W5:Y:S01]  /*12d0*/  SHFL.IDX PT, R9, R5, 0x7, 0x181f ;  /* 0x00f81f0005097f89 */ /* 0x00076200000e0000 */
[----:B------:R-:W-:Y:S01]  /*12e0*/  SHF.L.U32 R197, R10, 0x1, RZ ;  /* 0x000000010ac57819 */ /* 0x000fe200000006ff */
[----:B------:R-:W-:Y:S01]  /*12f0*/  USHF.R.S32.HI UR18, URZ, 0x1f, UR14 ;  /* 0x0000001f3f127899 */ /* 0x000fe2000801140e */
[----:B------:R-:W-:Y:S01]  /*1300*/  ISETP.NE.AND P5, PT, R0, 0x1, PT ;  /* 0x000000010000780c */ /* 0x000fe20003fa5270 */
[----:B------:R-:W-:Y:S01]  /*1310*/  ULDC.64 UR4, c[0x0][0x2b0] ;  /* 0x0000ac0000047ab9 */ /* 0x000fe20000000a00 */
[----:B------:R-:W-:Y:S01]  /*1320*/  IADD3 R0, R198, UR6, RZ ;  /* 0x00000006c6007c10 */ /* 0x000fe2000fffe0ff */
[----:B------:R-:W-:Y:S01]  /*1330*/  UIMAD UR18, UR18, UR4, URZ ;  /* 0x00000004121272a4 */ /* 0x000fe2000f8e023f */
[----:B------:R-:W-:Y:S01]  /*1340*/  MOV R243, RZ ;  /* 0x000000ff00f37202 */ /* 0x000fe20000000f00 */
[----:B------:R-:W-:Y:S01]  /*1350*/  UIMAD.WIDE.U32 UR12, UR14, UR4, URZ ;  /* 0x000000040e0c72a5 */ /* 0x000fe2000f8e003f */
[C---:B------:R-:W-:Y:S01]  /*1360*/  ISETP.GE.AND P4, PT, R0.reuse, UR15, PT ;  /* 0x0000000f00007c0c */ /* 0x040fe2000bf86270 */
[----:B------:R-:W-:Y:S01]  /*1370*/  UIMAD UR14, UR14, UR5, UR18 ;  /* 0x000000050e0e72a4 */ /* 0x000fe2000f8e0212 */
[----:B--2---:R-:W-:Y:S01]  /*1380*/  IADD3 R2, R0, UR9, RZ ;  /* 0x0000000900027c10 */ /* 0x004fe2000fffe0ff */
[----:B------:R-:W-:Y:S01]  /*1390*/  UIADD3 UR19, UR7, -0x1, URZ ;  /* 0xffffffff07137890 */ /* 0x000fe2000fffe03f */
[----:B------:R-:W-:Y:S01]  /*13a0*/  ISETP.GT.OR P4, PT, R198, 0x6f, P4 ;  /* 0x0000006fc600780c */ /* 0x000fe20002784670 */
[----:B------:R-:W-:Y:S01]  /*13b0*/  UIADD3 UR14, UR13, UR14, URZ ;  /* 0x0000000e0d0e7290 */ /* 0x000fe2000fffe03f */
[----:B------:R-:W-:Y:S01]  /*13c0*/  MOV R0, R2 ;  /* 0x0000000200007202 */ /* 0x000fe20000000f00 */
[----:B------:R-:W-:Y:S01]  /*13d0*/  ULDC.64 UR4, c[0x0][0x1e8] ;  /* 0x00007a0000047ab9 */ /* 0x000fe20000000a00 */
[----:B------:R-:W-:-:S02]  /*13e0*/  SHF.R.S32.HI R22, RZ, 0x4, R13 ;  /* 0x00000004ff167819 */ /* 0x000fc4000001140d */
[----:B---3--:R-:W-:Y:S01]  /*13f0*/  IADD3 R5, R12, 0x70, RZ ;  /* 0x000000700c057810 */ /* 0x008fe20007ffe0ff */
[----:B------:R-:W-:Y:S03]  /*1400*/  STL [R1], R197 ;  /* 0x000000c501007387 */ /* 0x000fe60000100800 */
[----:B------:R-:W-:Y:S01]  /*1410*/  ISETP.GE.AND P3, PT, R5, UR11, PT ;  /* 0x0000000b05007c0c */ /* 0x000fe2000bf66270 */
[----:B------:R-:W-:-:S05]  /*1420*/  @P5 IMAD.HI.U32 R5, R2, c[0x0][0x2bc], RZ ;  /* 0x0000af0002055a27 */ /* 0x000fca00078e00ff */
[----:B------:R-:W-:-:S04]  /*1430*/  @P5 SHF.R.U32.HI R0, RZ, c[0x0][0x2c0], R5 ;  /* 0x0000b000ff005a19 */ /* 0x000fc80000011605 */
[----:B------:R-:W-:-:S03]  /*1440*/  @!P4 IADD3 R5, P1, R0, UR12, RZ ;  /* 0x0000000c0005cc10 */ /* 0x000fc6000ff3e0ff */
[----:B-1----:R-:W-:Y:S02]  /*1450*/  @!P3 LEA R8, P2, R14, R8, 0x1 ;  /* 0x000000080e08b211 */ /* 0x002fe400078408ff */
[----:B------:R-:W-:Y:S02]  /*1460*/  @!P4 LEA.HI.X.SX32 R7, R0, UR14, 0x1, P1 ;  /* 0x0000000e0007cc11 */ /* 0x000fe400088f0eff */
[----:B-----5:R-:W-:Y:S02]  /*1470*/  @!P3 LEA.HI.X R9, R14, R9, R241, 0x1, P2 ;  /* 0x000000090e09b211 */ /* 0x020fe400010f0cf1 */
[----:B----4-:R-:W-:-:S03]  /*1480*/  @!P4 LEA R6, P1, R5, c[0x0][0x2a0], 0x2 ;  /* 0x0000a8000506ca11 */ /* 0x010fc600078210ff */
[----:B------:R-:W-:Y:S01]  /*1490*/  @!PT LDS RZ, [RZ] ;  /* 0x00000000fffff984 */ /* 0x000fe20000000800 */
[----:B------:R1:W-:Y:S01]  /*14a0*/  @!P3 LDGSTS.E.BYPASS.LTC128B.128 [R197+0xa900], [R8.64], !P0 ;  /* 0x0a90000008c5bfae */ /* 0x0003e2000c101d50 */
[----:B------:R-:W-:-:S03]  /*14b0*/  @!P4 LEA.HI.X R7, R5, c[0x0][0x2a4], R7, 0x2, P1 ;  /* 0x0000a9000507ca11 */ /* 0x000fc600008f1407 */
[----:B------:R-:W0:Y:S04]  /*14c0*/  LDGDEPBAR ;  /* 0x00000000000079af */ /* 0x000e280000000000 */
[----:B------:R-:W-:Y:S06]  /*14d0*/  BAR.SYNC.DEFER_BLOCKING 0x0 ;  /* 0x0000000000007b1d */ /* 0x000fec0000010000 */
[----:B------:R2:W3:Y:S01]  /*14e0*/  @!P4 LDG.E R243, [R6.64] ;  /* 0x0000001006f3c981 */ /* 0x0004e2000c1e1900 */
[----:B------:R-:W-:Y:S01]  /*14f0*/  IADD3 R0, -R0, RZ, RZ ;  /* 0x000000ff00007210 */ /* 0x000fe20007ffe1ff */
[----:B------:R-:W-:Y:S01]  /*1500*/  USHF.R.S32.HI UR11, URZ, 0x1f, UR10 ;  /* 0x0000001f3f0b7899 */ /* 0x000fe2000801140a */
[----:B-1----:R-:W-:Y:S01]  /*1510*/  SHF.L.U32 R9, R11, 0x3, RZ ;  /* 0x000000030b097819 */ /* 0x002fe200000006ff */
[----:B------:R-:W-:Y:S01]  /*1520*/  UIMAD.WIDE.U32 UR20, UR10, UR4, URZ ;  /* 0x000000040a1472a5 */ /* 0x000fe2000f8e003f */
[----:B------:R-:W-:Y:S01]  /*1530*/  LEA.HI R10, R13, R22, RZ, 0x1 ;  /* 0x000000160d0a7211 */ /* 0x000fe200078f08ff */
[----:B------:R-:W-:Y:S01]  /*1540*/  IMAD R16, R0, c[0x0][0x2b8], R2 ;  /* 0x0000ae0000107a24 */ /* 0x000fe200078e0202 */
[----:B------:R-:W-:Y:S01]  /*1550*/  UIMAD UR18, UR11, UR4, URZ ;  /* 0x000000040b1272a4 */ /* 0x000fe2000f8e023f */
[----:B------:R-:W-:Y:S01]  /*1560*/  SHF.L.U32 R5, R15, 0x6, RZ ;  /* 0x000000060f057819 */ /* 0x000fe200000006ff */
[----:B------:R-:W-:Y:S01]  /*1570*/  UIMAD UR15, UR19, -0x70, UR15 ;  /* 0xffffff90130f78a4 */ /* 0x000fe2000f8e020f */
[----:B------:R-:W-:Y:S01]  /*1580*/  LOP3.LUT R10, R10, 0xfffffffe, RZ, 0xc0, !PT ;  /* 0xfffffffe0a0a7812 */ /* 0x000fe200078ec0ff */
[----:B------:R-:W-:Y:S01]  /*1590*/  UIMAD UR18, UR10, UR5, UR18 ;  /* 0x000000050a1272a4 */ /* 0x000fe2000f8e0212 */
[----:B------:R-:W-:Y:S01]  /*15a0*/  SHF.R.S32.HI R8, RZ, 0x1f, R16 ;  /* 0x0000001fff087819 */ /* 0x000fe20000011410 */
[----:B------:R-:W-:Y:S01]  /*15b0*/  STL [R1+0x4], R16 ;  /* 0x0000041001007387 */ /* 0x000fe20000100800 */
[----:B------:R-:W-:Y:S01]  /*15c0*/  LOP3.LUT R5, R5, 0x1c0, RZ, 0xc0, !PT ;  /* 0x000001c005057812 */ /* 0x000fe200078ec0ff */
[----:B------:R-:W-:Y:S01]  /*15d0*/  UIADD3 UR18, UR21, UR18, URZ ;  /* 0x0000001215127290 */ /* 0x000fe2000fffe03f */
[----:B------:R-:W-:Y:S01]  /*15e0*/  IADD3 R18, -R11, UR15, RZ ;  /* 0x0000000f0b127c10 */ /* 0x000fe2000fffe1ff */
[C---:B------:R-:W-:Y:S01]  /*15f0*/  IMAD R0, R8.reuse, c[0x0][0x1e0], RZ ;  /* 0x0000780008007a24 */ /* 0x040fe200078e02ff */
[----:B------:R-:W-:Y:S01]  /*1600*/  LOP3.LUT R9, R5, 0x8, R9, 0xf8, !PT ;  /* 0x0000000805097812 */ /* 0x000fe200078ef809 */
[----:B------:R-:W-:Y:S01]  /*1610*/  IMAD R8, R8, c[0x0][0x208], RZ ;  /* 0x0000820008087a24 */ /* 0x000fe200078e02ff */
[----:B------:R-:W-:Y:S01]  /*1620*/  ISETP.GE.AND P4, PT, R18, 0x1, PT ;  /* 0x000000011200780c */ /* 0x000fe20003f86270 */
[----:B------:R-:W-:Y:S01]  /*1630*/  IMAD R0, R16, c[0x0][0x1e4], R0 ;  /* 0x0000790010007a24 */ /* 0x000fe200078e0200 */
[----:B------:R-:W-:Y:S01]  /*1640*/  ISETP.GE.AND P3, PT, R18, 0x11, PT ;  /* 0x000000111200780c */ /* 0x000fe20003f66270 */
[C---:B------:R-:W-:Y:S01]  /*1650*/  IMAD R8, R16.reuse, c[0x0][0x20c], R8 ;  /* 0x0000830010087a24 */ /* 0x040fe200078e0208 */
[----:B------:R-:W-:Y:S01]  /*1660*/  SHF.R.U32.HI R5, RZ, 0x3, R5 ;  /* 0x00000003ff057819 */ /* 0x000fe20000011605 */
[----:B--2---:R-:W-:Y:S01]  /*1670*/  IMAD.WIDE.U32 R6, R16, c[0x0][0x1e0], RZ ;  /* 0x0000780010067a25 */ /* 0x004fe200078e00ff */
[----:B------:R-:W-:Y:S01]  /*1680*/  ISETP.GE.AND P6, PT, R14, c[0x0][0x1d4], PT ;  /* 0x000075000e007a0c */ /* 0x000fe20003fc6270 */
[----:B------:R-:W-:Y:S01]  /*1690*/  ULDC.64 UR4, c[0x0][0x210] ;  /* 0x0000840000047ab9 */ /* 0x000fe20000000a00 */
[----:B------:R-:W-:Y:S01]  /*16a0*/  LOP3.LUT R24, R9, R5, RZ, 0x3c, !PT ;  /* 0x0000000509187212 */ /* 0x000fe200078e3cff */
[----:B------:R-:W-:Y:S01]  /*16b0*/  IMAD R5, R16, c[0x0][0x1e0], RZ ;  /* 0x0000780010057a24 */ /* 0x000fe200078e02ff */
[----:B------:R-:W-:Y:S01]  /*16c0*/  IADD3 R7, R7, R0, RZ ;  /* 0x0000000007077210 */ /* 0x000fe20007ffe0ff */
[----:B------:R-:W-:Y:S01]  /*16d0*/  UIMAD.WIDE.U32 UR22, UR10, UR4, URZ ;  /* 0x000000040a1672a5 */ /* 0x000fe2000f8e003f */
[----:B------:R-:W-:Y:S01]  /*16e0*/  ISETP.GE.AND P2, PT, R18, 0x21, PT ;  /* 0x000000211200780c */ /* 0x000fe20003f46270 */
[----:B------:R-:W-:Y:S01]  /*16f0*/  UIMAD UR4, UR11, UR4, URZ ;  /* 0x000000040b0472a4 */ /* 0x000fe2000f8e023f */
[----:B------:R-:W-:Y:S01]  /*1700*/  IADD3 R22, R22, -R10, RZ ;  /* 0x8000000a16167210 */ /* 0x000fe20007ffe0ff */
[----:B------:R-:W-:Y:S01]  /*1710*/  UISETP.GT.AND UP0, UPT, UR19, UR8, UPT ;  /* 0x000000081300728c */ /* 0x000fe2000bf04270 */
[----:B------:R-:W-:Y:S01]  /*1720*/  MOV R9, UR10 ;  /* 0x0000000a00097c02 */ /* 0x000fe20008000f00 */
[----:B------:R-:W-:Y:S01]  /*1730*/  UIMAD UR4, UR10, UR5, UR4 ;  /* 0x000000050a0472a4 */ /* 0x000fe2000f8e0204 */
[----:B------:R-:W-:-:S02]  /*1740*/  LEA.HI R195, R27, R196, RZ, 0x5 ;  /* 0x000000c41bc37211 */ /* 0x000fc400078f28ff */
[----:B------:R-:W-:Y:S01]  /*1750*/  SHF.L.U32 R242, R14, 0x1, RZ ;  /* 0x000000010ef27819 */ /* 0x000fe200000006ff */
[----:B------:R-:W-:Y:S01]  /*1760*/  UIADD3 UR4, UR23, UR4, URZ ;  /* 0x0000000417047290 */ /* 0x000fe2000fffe03f */
[----:B---3--:R-:W-:Y:S01]  /*1770*/  SHF.R.S32.HI R23, RZ, 0x1f, R243 ;  /* 0x0000001fff177819 */ /* 0x008fe200000114f3 */
[----:B------:R-:W-:-:S04]  /*1780*/  IMAD.WIDE.U32 R6, R243, c[0x0][0x1f0], R6 ;  /* 0x00007c00f3067a25 */ /* 0x000fc800078e0006 */
[----:B------:R-:W-:Y:S01]  /*1790*/  IMAD R2, R23, c[0x0][0x1f0], RZ ;  /* 0x00007c0017027a24 */ /* 0x000fe200078e02ff */
[----:B------:R-:W-:Y:S01]  /*17a0*/  IADD3 R0, P0, R6, UR20, RZ ;  /* 0x0000001406007c10 */ /* 0x000fe2000ff1e0ff */
[C---:B------:R-:W-:Y:S02]  /*17b0*/  IMAD R5, R243.reuse, c[0x0][0x1f0], R5 ;  /* 0x00007c00f3057a24 */ /* 0x040fe400078e0205 */
[----:B------:R-:W-:Y:S02]  /*17c0*/  IMAD R2, R243, c[0x0][0x1f4], R2 ;  /* 0x00007d00f3027a24 */ /* 0x000fe400078e0202 */
[----:B------:R-:W-:-:S03]  /*17d0*/  IMAD R5, R9, c[0x0][0x1e8], R5 ;  /* 0x00007a0009057a24 */ /* 0x000fc600078e0205 */
[----:B------:R-:W-:Y:S02]  /*17e0*/  IADD3.X R6, R7, UR18, R2, P0, !PT ;  /* 0x0000001207067c10 */ /* 0x000fe400087fe402 */
[C---:B------:R-:W-:Y:S02]  /*17f0*/  LEA R2, P0, R0.reuse, c[0x0][0x1c8], 0x1 ;  /* 0x0000720000027a11 */ /* 0x040fe400078008ff */
[----:B------:R-:W-:Y:S02]  /*1800*/  LEA R5, R5, c[0x0][0x1c8], 0x1 ;  /* 0x0000720005057a11 */ /* 0x000fe400078e08ff */
[----:B------:R-:W-:Y:S01]  /*1810*/  LEA.HI.X R0, R0, c[0x0][0x1cc], R6, 0x1, P0 ;  /* 0x0000730000007a11 */ /* 0x000fe200000f0c06 */
[----:B------:R-:W1:Y:S01]  /*1820*/  SHFL.IDX PT, R12, R2, RZ, 0x181f ;  /* 0x00181fff020c7589 */ /* 0x000e6200000e0000 */
[----:B------:R-:W-:-:S03]  /*1830*/  IMAD.WIDE.U32 R6, R16, c[0x0][0x208], RZ ;  /* 0x0000820010067a25 */ /* 0x000fc600078e00ff */
[----:B------:R-:W2:Y:S02]  /*1840*/  SHFL.IDX PT, R11, R2, 0x1, 0x181f ;  /* 0x00381f00020b7f89 */ /* 0x000ea400000e0000 */
[----:B------:R-:W-:Y:S02]  /*1850*/  IADD3 R7, R7, R8, RZ ;  /* 0x0000000807077210 */ /* 0x000fe40007ffe0ff */
[----:B------:R-:W3:Y:S03]  /*1860*/  SHFL.IDX PT, R13, R0, RZ, 0x181f ;  /* 0x00181fff000d7589 */ /* 0x000ee600000e0000 */
[----:B------:R-:W-:Y:S01]  /*1870*/  IMAD.WIDE.U32 R6, R243, c[0x0][0x218], R6 ;  /* 0x00008600f3067a25 */ /* 0x000fe200078e0006 */
[----:B------:R-:W4:Y:S04]  /*1880*/  SHFL.IDX PT, R21, R0, 0x1, 0x181f ;  /* 0x00381f0000157f89 */ /* 0x000f2800000e0000 */
[----:B------:R-:W5:Y:S04]  /*1890*/  SHFL.IDX PT, R19, R2, 0x2, 0x181f ;  /* 0x00581f0002137f89 */ /* 0x000f6800000e0000 */
[----:B------:R-:W5:Y:S04]  /*18a0*/  SHFL.IDX PT, R20, R0, 0x2, 0x181f ;  /* 0x00581f0000147f89 */ /* 0x000f6800000e0000 */
[----:B------:R-:W5:Y:S01]  /*18b0*/  SHFL.IDX PT, R16, R2, 0x3, 0x181f ;  /* 0x00781f0002107f89 */ /* 0x000f6200000e0000 */
[----:B-1----:R-:W-:-:S03]  /*18c0*/  @P4 LEA R12, P1, R14, R12, 0x1 ;  /* 0x0000000c0e0c4211 */ /* 0x002fc600078208ff */
[----:B------:R-:W1:Y:S01]  /*18d0*/  SHFL.IDX PT, R17, R0, 0x3, 0x181f ;  /* 0x00781f0000117f89 */ /* 0x000e6200000e0000 */
[C---:B--2---:R-:W-:Y:S02]  /*18e0*/  @P3 LEA R10, P0, R14.reuse, R11, 0x1 ;  /* 0x0000000b0e0a3211 */ /* 0x044fe400078008ff */
[C-C-:B---3--:R-:W-:Y:S02]  /*18f0*/  @P4 LEA.HI.X R13, R14.reuse, R13, R241.reuse, 0x1, P1 ;  /* 0x0000000d0e0d4211 */ /* 0x148fe400008f0cf1 */
[----:B----4-:R-:W-:-:S03]  /*1900*/  @P3 LEA.HI.X R11, R14, R21, R241, 0x1, P0 ;  /* 0x000000150e0b3211 */ /* 0x010fc600000f0cf1 */
[----:B------:R2:W-:Y:S01]  /*1910*/  @P4 LDGSTS.E.BYPASS.LTC128B.128 [R197+0x3900], [R12.64], !P6 ;  /* 0x039000000cc54fae */ /* 0x0005e2000f101d50 */
[----:B------:R-:W-:Y:S02]  /*1920*/  ISETP.GE.AND P0, PT, R18, 0x31, PT ;  /* 0x000000311200780c */ /* 0x000fe40003f06270 */
[----:B-----5:R-:W-:Y:S01]  /*1930*/  @P2 LEA R8, P1, R14, R19, 0x1 ;  /* 0x000000130e082211 */ /* 0x020fe200078208ff */
[----:B------:R3:W-:Y:S01]  /*1940*/  @P3 LDGSTS.E.BYPASS.LTC128B.128 [R197+0x4100], [R10.64], !P6 ;  /* 0x041000000ac53fae */ /* 0x0007e2000f101d50 */
[----:B------:R-:W-:Y:S02]  /*1950*/  ISETP.GE.AND P4, PT, R18, 0x41, PT ;  /* 0x000000411200780c */ /* 0x000fe40003f86270 */
[----:B------:R-:W-:Y:S01]  /*1960*/  @P2 LEA.HI.X R9, R14, R20, R241, 0x1, P1 ;  /* 0x000000140e092211 */ /* 0x000fe200008f0cf1 */
[----:B------:R-:W-:Y:S01]  /*1970*/  SHFL.IDX PT, R19, R0, 0x5, 0x181f ;  /* 0x00b81f0000137f89 */ /* 0x000fe200000e0000 */
[----:B------:R-:W-:-:S03]  /*1980*/  ISETP.GE.AND P3, PT, R18, 0x51, PT ;  /* 0x000000511200780c */ /* 0x000fc60003f66270 */
[----:B------:R4:W-:Y:S01]  /*1990*/  @P2 LDGSTS.E.BYPASS.LTC128B.128 [R197+0x4900], [R8.64], !P6 ;  /* 0x0490000008c52fae */ /* 0x0009e2000f101d50 */
[----:B------:R-:W-:-:S03]  /*19a0*/  ISETP.GE.AND P2, PT, R18, 0x61, PT ;  /* 0x000000611200780c */ /* 0x000fc60003f46270 */
[----:B--2---:R-:W-:Y:S04]  /*19b0*/  SHFL.IDX PT, R12, R2, 0x5, 0x181f ;  /* 0x00b81f00020c7f89 */ /* 0x004fe800000e0000 */
[----:B---3--:R2:W3:Y:S04]  /*19c0*/  SHFL.IDX PT, R10, R2, 0x4, 0x181f ;  /* 0x00981f00020a7f89 */ /* 0x0084e800000e0000 */
[----:B------:R-:W5:Y:S01]  /*19d0*/  SHFL.IDX PT, R11, R0, 0x4, 0x181f ;  /* 0x00981f00000b7f89 */ /* 0x000f6200000e0000 */
[----:B----4-:R-:W-:-:S03]  /*19e0*/  @P0 LEA R8, P1, R14, R16, 0x1 ;  /* 0x000000100e080211 */ /* 0x010fc600078208ff */
[----:B------:R-:W4:Y:S01]  /*19f0*/  SHFL.IDX PT, R16, R5, 0x6, 0x181f ;  /* 0x00d81f0005107f89 */ /* 0x000f2200000e0000 */
[----:B-1----:R-:W-:-:S03]  /*1a00*/  @P0 LEA.HI.X R9, R14, R17, R241, 0x1, P1 ;  /* 0x000000110e090211 */ /* 0x002fc600008f0cf1 */
[----:B------:R1:W4:Y:S04]  /*1a10*/  SHFL.IDX PT, R17, R0, 0x6, 0x181f ;  /* 0x00d81f0000117f89 */ /* 0x00032800000e0000 */
[----:B------:R4:W-:Y:S01]  /*1a20*/  @P0 LDGSTS.E.BYPASS.LTC128B.128 [R197+0x5100], [R8.64], !P6 ;  /* 0x0510000008c50fae */ /* 0x0009e2000f101d50 */
[----:B--2---:R-:W-:Y:S02]  /*1a30*/  SHF.L.U32 R2, R25, 0x6, RZ ;  /* 0x0000000619027819 */ /* 0x004fe400000006ff */
[----:B---3--:R-:W-:-:S04]  /*1a40*/  @P4 LEA R10, P1, R14, R10, 0x1 ;  /* 0x0000000a0e0a4211 */ /* 0x008fc800078208ff */
[----:B-----5:R-:W-:-:S05]  /*1a50*/  @P4 LEA.HI.X R11, R14, R11, R241, 0x1, P1 ;  /* 0x0000000b0e0b4211 */ /* 0x020fca00008f0cf1 */
[----:B------:R2:W-:Y:S01]  /*1a60*/  @P4 LDGSTS.E.BYPASS.LTC128B.128 [R197+0x5900], [R10.64], !P6 ;  /* 0x059000000ac54fae */ /* 0x0005e2000f101d50 */
[----:B-1----:R-:W-:Y:S01]  /*1a70*/  LOP3.LUT R0, R2, 0x1c0, RZ, 0xc0, !PT ;  /* 0x000001c002007812 */ /* 0x002fe200078ec0ff */
[----:B------:R-:W-:-:S04]  /*1a80*/  IMAD R2, R23, c[0x0][0x218], RZ ;  /* 0x0000860017027a24 */ /* 0x000fc800078e02ff */
[----:B------:R-:W-:Y:S01]  /*1a90*/  IMAD R5, R243, c[0x0][0x21c], R2 ;  /* 0x00008700f3057a24 */ /* 0x000fe200078e0202 */
[----:B------:R-:W-:Y:S02]  /*1aa0*/  IADD3 R2, P0, R6, UR22, RZ ;  /* 0x0000001606027c10 */ /* 0x000fe4000ff1e0ff */
[----:B------:R-:W-:Y:S02]  /*1ab0*/  SHF.L.U32 R6, R22, 0x3, RZ ;  /* 0x0000000316067819 */ /* 0x000fe400000006ff */
[----:B----4-:R-:W-:Y:S02]  /*1ac0*/  @P3 LEA R8, P1, R14, R12, 0x1 ;  /* 0x0000000c0e083211 */ /* 0x010fe400078208ff */
[----:B------:R-:W-:Y:S02]  /*1ad0*/  IADD3.X R13, R7, UR4, R5, P0, !PT ;  /* 0x00000004070d7c10 */ /* 0x000fe400087fe405 */
[----:B------:R-:W-:Y:S02]  /*1ae0*/  LOP3.LUT R12, R0, 0x8, R6, 0xf8, !PT ;  /* 0x00000008000c7812 */ /* 0x000fe400078ef806 */
[----:B------:R-:W-:-:S02]  /*1af0*/  SHF.R.U32.HI R7, RZ, 0x3, R0 ;  /* 0x00000003ff077819 */ /* 0x000fc40000011600 */
[C-C-:B------:R-:W-:Y:S02]  /*1b00*/  @P3 LEA.HI.X R9, R14.reuse, R19, R241.reuse, 0x1, P1 ;  /* 0x000000130e093211 */ /* 0x140fe400008f0cf1 */
[----:B------:R-:W-:Y:S02]  /*1b10*/  @P2 LEA R6, P1, R14, R16, 0x1 ;  /* 0x000000100e062211 */ /* 0x000fe400078208ff */
[----:B------:R-:W-:Y:S01]  /*1b20*/  LOP3.LUT R117, R12, R7, RZ, 0x3c, !PT ;  /* 0x000000070c757212 */ /* 0x000fe200078e3cff */
[----:B------:R1:W-:Y:S01]  /*1b30*/  @P3 LDGSTS.E.BYPASS.LTC128B.128 [R197+0x6100], [R8.64], !P6 ;  /* 0x0610000008c53fae */ /* 0x0003e2000f101d50 */
[----:B------:R-:W-:Y:S02]  /*1b40*/  @P2 LEA.HI.X R7, R14, R17, R241, 0x1, P1 ;  /* 0x000000110e072211 */ /* 0x000fe400008f0cf1 */
[----:B------:R-:W-:Y:S02]  /*1b50*/  LEA R5, P0, R2, c[0x0][0x1f8], 0x1 ;  /* 0x00007e0002057a11 */ /* 0x000fe400078008ff */
[----:B------:R-:W-:Y:S01]  /*1b60*/  LEA R0, R22, R24, 0x9 ;  /* 0x0000001816007211 */ /* 0x000fe200078e48ff */
[----:B------:R3:W-:Y:S01]  /*1b70*/  @P2 LDGSTS.E.BYPASS.LTC128B.128 [R197+0x6900], [R6.64], !P6 ;  /* 0x0690000006c52fae */ /* 0x0007e2000f101d50 */
[----:B------:R-:W-:-:S02]  /*1b80*/  LEA.HI.X R2, R2, c[0x0][0x1fc], R13, 0x1, P0 ;  /* 0x00007f0002027a11 */ /* 0x000fc400000f0c0d */
[----:B------:R-:W-:Y:S01]  /*1b90*/  LOP3.LUT P0, RZ, R15, 0x2, RZ, 0xc0, !PT ;  /* 0x000000020fff7812 */ /* 0x000fe2000780c0ff */
[----:B------:R-:W0:Y:S01]  /*1ba0*/  LDGDEPBAR ;  /* 0x00000000000079af */ /* 0x000e220000000000 */
[----:B------:R-:W-:Y:S02]  /*1bb0*/  SHF.L.U32 R119, R0, 0x1, RZ ;  /* 0x0000000100777819 */ /* 0x000fe400000006ff */
[C---:B------:R-:W-:Y:S01]  /*1bc0*/  SHF.L.U64.HI R241, R14.reuse, 0x1, R241 ;  /* 0x000000010ef17819 */ /* 0x040fe200000102f1 */
[----:B--2---:R-:W2:Y:S01]  /*1bd0*/  SHFL.IDX PT, R10, R5, RZ, 0x181f ;  /* 0x00181fff050a7589 */ /* 0x004ea200000e0000 */
[C---:B------:R-:W-:Y:S02]  /*1be0*/  IADD3 R0, R119.reuse, 0x3900, RZ ;  /* 0x0000390077007810 */ /* 0x040fe40007ffe0ff */
[----:B------:R-:W-:Y:S01]  /*1bf0*/  IADD3 R234, R119, 0x3920, RZ ;  /* 0x0000392077ea7810 */ /* 0x000fe20007ffe0ff */
[----:B------:R-:W-:Y:S01]  /*1c00*/  SHFL.IDX PT, R11, R2, RZ, 0x181f ;  /* 0x00181fff020b7589 */ /* 0x000fe200000e0000 */
[----:B------:R-:W-:-:S03]  /*1c10*/  ISETP.GE.AND P3, PT, R14, c[0x0][0x1d4], PT ;  /* 0x000075000e007a0c */ /* 0x000fc60003f66270 */
[----:B------:R-:W-:Y:S01]  /*1c20*/  @P0 IADD3 R234, R0, -0x20, RZ ;  /* 0xffffffe000ea0810 */ /* 0x000fe20007ffe0ff */
[----:B------:R-:W-:Y:S01]  /*1c30*/  SHFL.IDX PT, R13, R2, 0x1, 0x181f ;  /* 0x00381f00020d7f89 */ /* 0x000fe200000e0000 */
[C---:B------:R-:W-:Y:S02]  /*1c40*/  ISETP.LT.OR P0, PT, R18.reuse, 0x1, P3 ;  /* 0x000000011200780c */ /* 0x040fe40001f01670 */
[----:B------:R-:W-:Y:S01]  /*1c50*/  ISETP.LT.OR P2, PT, R18, 0x11, P3 ;  /* 0x000000111200780c */ /* 0x000fe20001f41670 */
[----:B-1----:R-:W1:Y:S01]  /*1c60*/  SHFL.IDX PT, R9, R5, 0x1, 0x181f ;  /* 0x00381f0005097f89 */ /* 0x002e6200000e0000 */
[C---:B------:R-:W-:Y:S02]  /*1c70*/  IADD3 R240, R234.reuse, 0x800, RZ ;  /* 0x00000800eaf07810 */ /* 0x040fe40007ffe0ff */
[C---:B------:R-:W-:Y:S01]  /*1c80*/  IADD3 R239, R234.reuse, 0x1000, RZ ;  /* 0x00001000eaef7810 */ /* 0x040fe20007ffe0ff */
[----:B------:R-:W4:Y:S01]  /*1c90*/  SHFL.IDX PT, R8, R5, 0x2, 0x181f ;  /* 0x00581f0005087f89 */ /* 0x000f2200000e0000 */
[----:B------:R-:W-:Y:S01]  /*1ca0*/  IADD3 R238, R234, 0x1800, RZ ;  /* 0x00001800eaee7810 */ /* 0x000fe20007ffe0ff */
[----:B------:R-:W-:-:S04]  /*1cb0*/  DEPBAR.LE SB0, 0x1 ;  /* 0x000080400000791a */ /* 0x000fc80000000000 */
[----:B------:R-:W-:-:S04]  /*1cc0*/  DEPBAR.LE SB0, 0x0 ;  /* 0x000080000000791a */ /* 0x000fc80000000000 */
[----:B------:R-:W-:Y:S01]  /*1cd0*/  BAR.SYNC.DEFER_BLOCKING 0x0 ;  /* 0x0000000000007b1d */ /* 0x000fe20000010000 */
[----:B---3--:R-:W-:Y:S02]  /*1ce0*/  SHF.L.U32 R7, R26, 0x6, RZ ;  /* 0x000000061a077819 */ /* 0x008fe400000006ff */
[----:B------:R-:W-:Y:S02]  /*1cf0*/  SHF.L.U32 R6, R195, 0x5, RZ ;  /* 0x00000005c3067819 */ /* 0x000fe400000006ff */
[----:B------:R-:W-:Y:S01]  /*1d00*/  LOP3.LUT R116, R7, 0xfffffe00, RZ, 0xc0, !PT ;  /* 0xfffffe0007747812 */ /* 0x000fe200078ec0ff */
[----:B------:R-:W3:Y:S01]  /*1d10*/  SHFL.IDX PT, R19, R5, 0x3, 0x181f ;  /* 0x00781f0005137f89 */ /* 0x000ee200000e0000 */
[----:B------:R-:W-:Y:S02]  /*1d20*/  LOP3.LUT R0, R6, 0x7ffffc00, RZ, 0xc0, !PT ;  /* 0x7ffffc0006007812 */ /* 0x000fe400078ec0ff */
[----:B--2---:R-:W-:Y:S01]  /*1d30*/  IADD3 R16, P1, R10, R242, RZ ;  /* 0x000000f20a107210 */ /* 0x004fe20007f3e0ff */
[----:B------:R-:W2:Y:S01]  /*1d40*/  SHFL.IDX PT, R21, R2, 0x2, 0x181f ;  /* 0x00581f0002157f89 */ /* 0x000ea200000e0000 */
[----:B------:R-:W-:-:S02]  /*1d50*/  IADD3 R0, R117, R116, R0 ;  /* 0x0000007475007210 */ /* 0x000fc40007ffe000 */
[-C--:B-1----:R-:W-:Y:S01]  /*1d60*/  IADD3 R12, P4, R9, R242.reuse, RZ ;  /* 0x000000f2090c7210 */ /* 0x082fe20007f9e0ff */
[----:B------:R-:W1:Y:S01]  /*1d70*/  SHFL.IDX PT, R20, R5, 0x4, 0x181f ;  /* 0x00981f0005147f89 */ /* 0x000e6200000e0000 */
[----:B------:R-:W-:Y:S02]  /*1d80*/  SHF.L.U32 R230, R0, 0x1, RZ ;  /* 0x0000000100e67819 */ /* 0x000fe400000006ff */
[-C--:B------:R-:W-:Y:S01]  /*1d90*/  IADD3.X R17, R11, R241.reuse, RZ, P1, !PT ;  /* 0x000000f10b117210 */ /* 0x080fe20000ffe4ff */
[----:B------:R-:W5:Y:S01]  /*1da0*/  SHFL.IDX PT, R23, R2, 0x3, 0x181f ;  /* 0x00781f0002177f89 */ /* 0x000f6200000e0000 */
[----:B----4-:R-:W-:Y:S02]  /*1db0*/  IADD3 R8, P1, R8, R242, RZ ;  /* 0x000000f208087210 */ /* 0x010fe40007f3e0ff */
[----:B------:R-:W-:Y:S01]  /*1dc0*/  IADD3.X R13, R13, R241, RZ, P4, !PT ;  /* 0x000000f10d0d7210 */ /* 0x000fe200027fe4ff */
[----:B------:R-:W4:Y:S01]  /*1dd0*/  SHFL.IDX PT, R22, R2, 0x4, 0x181f ;  /* 0x00981f0002167f89 */ /* 0x000f2200000e0000 */
[----:B------:R-:W-:-:S02]  /*1de0*/  LEA R233, R3, R230, 0x1 ;  /* 0x000000e603e97211 */ /* 0x000fc400078e08ff */
[----:B------:R-:W-:Y:S01]  /*1df0*/  LEA R231, R4, R230, 0x1 ;  /* 0x000000e604e77211 */ /* 0x000fe200078e08ff */
[----:B------:R-:W-:Y:S01]  /*1e00*/  LDSM.16.M88.4 R36, [R230+0x7100] ;  /* 0x00710000e624783b */ /* 0x000fe20000000200 */
[C---:B------:R-:W-:Y:S02]  /*1e10*/  IADD3 R237, R234.reuse, 0x2000, RZ ;  /* 0x00002000eaed7810 */ /* 0x040fe40007ffe0ff */
[----:B------:R-:W-:Y:S01]  /*1e20*/  LEA R232, R3, R231, 0x1 ;  /* 0x000000e703e87211 */ /* 0x000fe200078e08ff */
[----:B------:R-:W4:Y:S01]  /*1e30*/  LDSM.16.M88.4 R48, [R119+0x3900] ;  /* 0x003900007730783b */ /* 0x000f220000000200 */
[----:B---3--:R-:W-:Y:S02]  /*1e40*/  IADD3 R6, P4, R19, R242, RZ ;  /* 0x000000f213067210 */ /* 0x008fe40007f9e0ff */
[----:B------:R-:W-:Y:S01]  /*1e50*/  IADD3 R236, R234, 0x2800, RZ ;  /* 0x00002800eaec7810 */ /* 0x000fe20007ffe0ff */
[----:B------:R-:W-:Y:S01]  /*1e60*/  SHFL.IDX PT, R0, R5, 0x5, 0x181f ;  /* 0x00b81f0005007f89 */ /* 0x000fe200000e0000 */
[----:B--2---:R-:W-:-:S02]  /*1e70*/  IADD3.X R9, R21, R241, RZ, P1, !PT ;  /* 0x000000f115097210 */ /* 0x004fc40000ffe4ff */
[----:B------:R-:W-:Y:S01]  /*1e80*/  IADD3 R235, R234, 0x3000, RZ ;  /* 0x00003000eaeb7810 */ /* 0x000fe20007ffe0ff */
[----:B------:R-:W-:Y:S01]  /*1e90*/  SHFL.IDX PT, R5, R5, 0x6, 0x181f ;  /* 0x00d81f0005057f89 */ /* 0x000fe200000e0000 */
[----:B-1----:R-:W-:-:S03]  /*1ea0*/  IADD3 R10, P1, R20, R242, RZ ;  /* 0x000000f2140a7210 */ /* 0x002fc60007f3e0ff */
[----:B------:R-:W-:Y:S01]  /*1eb0*/  SHFL.IDX PT, R14, R2, 0x5, 0x181f ;  /* 0x00b81f00020e7f89 */ /* 0x000fe200000e0000 */
[-C--:B-----5:R-:W-:Y:S02]  /*1ec0*/  IADD3.X R7, R23, R241.reuse, RZ, P4, !PT ;  /* 0x000000f117077210 */ /* 0x0a0fe400027fe4ff */
[----:B------:R-:W-:Y:S01]  /*1ed0*/  ISETP.LT.OR P4, PT, R18, 0x21, P3 ;  /* 0x000000211200780c */ /* 0x000fe20001f81670 */
[----:B------:R-:W1:Y:S01]  /*1ee0*/  LDSM.16.M88.4 R32, [R230+0x9100] ;  /* 0x00910000e620783b */ /* 0x000e620000000200 */
[----:B----4-:R-:W-:Y:S02]  /*1ef0*/  IADD3.X R11, R22, R241, RZ, P1, !PT ;  /* 0x000000f1160b7210 */ /* 0x010fe40000ffe4ff */
[C---:B------:R-:W-:Y:S01]  /*1f00*/  ISETP.LT.OR P1, PT, R18.reuse, 0x31, P3 ;  /* 0x000000311200780c */ /* 0x040fe20001f21670 */
[----:B------:R-:W-:Y:S04]  /*1f10*/  SHFL.IDX PT, R2, R2, 0x6, 0x181f ;  /* 0x00d81f0002027f89 */ /* 0x000fe800000e0000 */
[----:B------:R-:W-:Y:S04]  /*1f20*/  LDSM.16.M88.4 R80, [R119+0x4100] ;  /* 0x004100007750783b */ /* 0x000fe80000000200 */
[----:B------:R-:W-:Y:S04]  /*1f30*/  LDSM.16.M88.4 R88, [R119+0x4900] ;  /* 0x004900007758783b */ /* 0x000fe80000000200 */
[----:B------:R-:W-:Y:S04]  /*1f40*/  LDSM.16.M88.4 R96, [R119+0x5100] ;  /* 0x005100007760783b */ /* 0x000fe80000000200 */
[----:B------:R-:W-:Y:S04]  /*1f50*/  LDSM.16.M88.4 R104, [R119+0x5900] ;  /* 0x005900007768783b */ /* 0x000fe80000000200 */
[----:B------:R-:W-:Y:S01]  /*1f60*/  LDSM.16.M88.4 R112, [R119+0x6100] ;  /* 0x006100007770783b */ /* 0x000fe20000000200 */
[----:B------:R-:W-:Y:S03]  /*1f70*/  HMMA.16816.F32.BF16 R68, R36, R50, RZ ;  /* 0x000000322444723c */ /* 0x000fe600000418ff */
[----:B------:R-:W-:Y:S04]  /*1f80*/  LDSM.16.M88.4 R124, [R119+0x6900] ;  /* 0x00690000777c783b */ /* 0x000fe80000000200 */
[----:B------:R-:W-:Y:S04]  /*1f90*/  LDSM.16.M88.4 R28, [R233+0x7100] ;  /* 0x00710000e91c783b */ /* 0x000fe80000000200 */
[----:B------:R-:W-:Y:S04]  /*1fa0*/  LDSM.16.M88.4 R24, [R233+0x9100] ;  /* 0x00910000e918783b */ /* 0x000fe80000000200 */
[----:B------:R-:W2:Y:S01]  /*1fb0*/  LDSM.16.M88.4 R52, [R234] ;  /* 0x00000000ea34783b */ /* 0x000ea20000000200 */
[----:B-1----:R-:W-:Y:S03]  /*1fc0*/  HMMA.16816.F32.BF16 R56, R32, R48, RZ ;  /* 0x000000302038723c */ /* 0x002fe600000418ff */
[----:B------:R-:W-:Y:S04]  /*1fd0*/  LDSM.16.M88.4 R84, [R234+0x800] ;  /* 0x00080000ea54783b */ /* 0x000fe80000000200 */
[----:B------:R-:W-:Y:S04]  /*1fe0*/  LDSM.16.M88.4 R92, [R234+0x1000] ;  /* 0x00100000ea5c783b */ /* 0x000fe80000000200 */
[----:B------:R-:W-:Y:S04]  /*1ff0*/  LDSM.16.M88.4 R100, [R234+0x1800] ;  /* 0x00180000ea64783b */ /* 0x000fe80000000200 */
[----:B------:R-:W-:Y:S04]  /*2000*/  LDSM.16.M88.4 R108, [R234+0x2000] ;  /* 0x00200000ea6c783b */ /* 0x000fe80000000200 */
[----:B------:R-:W-:Y:S04]  /*2010*/  LDSM.16.M88.4 R120, [R234+0x2800] ;  /* 0x00280000ea78783b */ /* 0x000fe80000000200 */
[----:B------:R-:W-:Y:S04]  /*2020*/  LDSM.16.M88.4 R128, [R234+0x3000] ;  /* 0x00300000ea80783b */ /* 0x000fe80000000200 */
[----:B------:R-:W-:Y:S01]  /*2030*/  @!PT LDS RZ, [RZ] ;  /* 0x00000000fffff984 */ /* 0x000fe20000000800 */
[----:B------:R-:W-:Y:S01]  /*2040*/  @!PT LDS RZ, [RZ] ;  /* 0x00000000fffff984 */ /* 0x000fe20000000800 */
[----:B------:R-:W-:Y:S01]  /*2050*/  @!PT LDS RZ, [RZ] ;  /* 0x00000000fffff984 */ /* 0x000fe20000000800 */
[----:B------:R1:W-:Y:S01]  /*2060*/  LDGSTS.E.BYPASS.LTC128B.128 [R197+0x100], [R16.64], !P0 ;  /* 0x0010000010c57fae */ /* 0x0003e2000c101d50 */
[----:B------:R-:W-:-:S03]  /*2070*/  ISETP.LT.OR P0, PT, R18, 0x41, P3 ;  /* 0x000000411200780c */ /* 0x000fc60001f01670 */
[----:B------:R3:W-:Y:S01]  /*2080*/  LDGSTS.E.BYPASS.LTC128B.128 [R197+0x900], [R12.64], !P2 ;  /* 0x009000000cc57fae */ /* 0x0007e2000d101d50 */
[----:B------:R-:W-:-:S03]  /*2090*/  LOP3.LUT P2, RZ, R15, 0x4, RZ, 0xc0, !PT ;  /* 0x000000040fff7812 */ /* 0x000fc6000784c0ff */
[----:B------:R4:W-:Y:S01]  /*20a0*/  LDGSTS.E.BYPASS.LTC128B.128 [R197+0x1100], [R8.64], !P4 ;  /* 0x0110000008c57fae */ /* 0x0009e2000e101d50 */
[C---:B------:R-:W-:Y:S02]  /*20b0*/  ISETP.LT.OR P4, PT, R18.reuse, 0x51, P3 ;  /* 0x000000511200780c */ /* 0x040fe40001f81670 */
[----:B------:R-:W-:Y:S01]  /*20c0*/  ISETP.LT.OR P3, PT, R18, 0x61, P3 ;  /* 0x000000611200780c */ /* 0x000fe20001f61670 */
[----:B------:R5:W-:Y:S01]  /*20d0*/  LDGSTS.E.BYPASS.LTC128B.128 [R197+0x1900], [R6.64], !P1 ;  /* 0x0190000006c57fae */ /* 0x000be2000c901d50 */
[----:B--2---:R-:W-:Y:S03]  /*20e0*/  HMMA.16816.F32.BF16 R56, R24, R52, R56 ;  /* 0x000000341838723c */ /* 0x004fe60000041838 */
[----:B------:R2:W-:Y:S01]  /*20f0*/  LDGSTS.E.BYPASS.LTC128B.128 [R197+0x2100], [R10.64], !P0 ;  /* 0x021000000ac57fae */ /* 0x0005e2000c101d50 */
[----:B----4-:R-:W-:Y:S02]  /*2100*/  IADD3 R8, P1, R0, R242, RZ ;  /* 0x000000f200087210 */ /* 0x010fe40007f3e0ff */
[----:B-----5:R-:W-:-:S02]  /*2110*/  MOV R7, 0x40 ;  /* 0x0000004000077802 */ /* 0x020fc40000000f00 */
[----:B------:R-:W-:Y:S02]  /*2120*/  IADD3 R6, P0, R5, R242, RZ ;  /* 0x000000f205067210 */ /* 0x000fe40007f1e0ff */
[----:B------:R-:W-:Y:S02]  /*2130*/  SEL R0, R7, 0xffffffc0, !P2 ;  /* 0xffffffc007007807 */ /* 0x000fe40005000000 */
[-C--:B------:R-:W-:Y:S02]  /*2140*/  IADD3.X R9, R14, R241.reuse, RZ, P1, !PT ;  /* 0x000000f10e097210 */ /* 0x080fe40000ffe4ff */
[----:B---3--:R-:W-:Y:S01]  /*2150*/  HMMA.16816.F32.BF16 R12, R36, R48, RZ ;  /* 0x00000030240c723c */ /* 0x008fe200000418ff */
[----:B------:R-:W-:Y:S02]  /*2160*/  IADD3.X R7, R2, R241, RZ, P0, !PT ;  /* 0x000000f102077210 */ /* 0x000fe400007fe4ff */
[----:B------:R-:W-:Y:S01]  /*2170*/  IADD3 R229, R119, R0, RZ ;  /* 0x0000000077e57210 */ /* 0x000fe20007ffe0ff */
[----:B------:R2:W-:Y:S01]  /*2180*/  LDGSTS.E.BYPASS.LTC128B.128 [R197+0x2900], [R8.64], !P4 ;  /* 0x0290000008c57fae */ /* 0x0005e2000e101d50 */
[----:B------:R-:W-:-:S02]  /*2190*/  IADD3 R228, R0, R234, RZ ;  /* 0x000000ea00e47210 */ /* 0x000fc40007ffe0ff */
[----:B------:R-:W-:Y:S01]  /*21a0*/  IADD3 R2, R197, 0x100, RZ ;  /* 0x00000100c5027810 */ /* 0x000fe20007ffe0ff */
[----:B------:R3:W-:Y:S01]  /*21b0*/  LDGSTS.E.BYPASS.LTC128B.128 [R197+0x3100], [R6.64], !P3 ;  /* 0x0310000006c57fae */ /* 0x0007e2000d901d50 */
[----:B------:R-:W-:Y:S02]  /*21c0*/  PLOP3.LUT P0, PT, PT, PT, UP0, 0x80, 0x0 ;  /* 0x000000000000781c */ /* 0x000fe40003f0f008 */
[----:B------:R-:W-:Y:S01]  /*21d0*/  ISETP.GT.AND P4, PT, R198, 0x6f, PT ;  /* 0x0000006fc600780c */ /* 0x000fe20003f84270 */
[----:B------:R-:W-:Y:S04]  /*21e0*/  LDSM.16.M88.4 R40, [R229+0x3900] ;  /* 0x00390000e528783b */ /* 0x000fe80000000200 */
[----:B------:R-:W4:Y:S04]  /*21f0*/  LDSM.16.M88.4 R20, [R231+0x7100] ;  /* 0x00710000e714783b */ /* 0x000f280000000200 */
[----:B-1----:R-:W1:Y:S04]  /*2200*/  LDSM.16.M88.4 R16, [R231+0x9100] ;  /* 0x00910000e710783b */ /* 0x002e680000000200 */
[----:B------:R-:W-:Y:S01]  /*2210*/  HMMA.16816.F32.BF16 R60, R28, R52, R12 ;  /* 0x000000341c3c723c */ /* 0x000fe2000004180c */
[----:B------:R-:W-:Y:S04]  /*2220*/  LDSM.16.M88.4 R44, [R228] ;  /* 0x00000000e42c783b */ /* 0x000fe80000000200 */
[----:B------:R-:W5:Y:S04]  /*2230*/  LDSM.16.M88.4 R12, [R232+0x7100] ;  /* 0x00710000e80c783b */ /* 0x000f680000000200 */
[----:B--2---:R-:W2:Y:S04]  /*2240*/  LDSM.16.M88.4 R8, [R232+0x9100] ;  /* 0x00910000e808783b */ /* 0x004ea80000000200 */
[----:B------:R-:W0:Y:S04]  /*2250*/  LDGDEPBAR ;  /* 0x00000000000079af */ /* 0x000e280000000000 */
[----:B------:R-:W-:Y:S07]  /*2260*/  STL [R1+0xc], R2 ;  /* 0x00000c0201007387 */ /* 0x000fee0000100800 */
[----:B----4-:R-:W-:Y:S08]  /*2270*/  HMMA.16816.F32.BF16 R64, R20, R40, R60 ;  /* 0x000000281440723c */ /* 0x010ff0000004183c */
[----:B------:R-:W-:Y:S08]  /*2280*/  HMMA.16816.F32.BF16 R60, R32, R50, RZ ;  /* 0x00000032203c723c */ /* 0x000ff000000418ff */
[----:B-1----:R-:W-:Y:S08]  /*2290*/  HMMA.16816.F32.BF16 R48, R16, R40, R56 ;  /* 0x000000281030723c */ /* 0x002ff00000041838 */
[----:B------:R-:W-:Y:S08]  /*22a0*/  HMMA.16816.F32.BF16 R56, R28, R54, R68 ;  /* 0x000000361c38723c */ /* 0x000ff00000041844 */
[----:B-----5:R-:W-:Y:S08]  /*22b0*/  HMMA.16816.F32.BF16 R68, R12, R44, R64 ;  /* 0x0000002c0c44723c */ /* 0x020ff00000041840 */
[----:B------:R-:W-:Y:S08]  /*22c0*/  HMMA.16816.F32.BF16 R64, R24, R54, R60 ;  /* 0x000000361840723c */ /* 0x000ff0000004183c */
[----:B------:R-:W-:Y:S08]  /*22d0*/  HMMA.16816.F32.BF16 R60, R36, R80, RZ ;  /* 0x00000050243c723c */ /* 0x000ff000000418ff */
[----:B--2---:R-:W-:Y:S01]  /*22e0*/  HMMA.16816.F32.BF16 R76, R8, R44, R48 ;  /* 0x0000002c084c723c */ /* 0x004fe20000041830 */
[----:B------:R-:W1:Y:S01]  /*22f0*/  LDSM.16.M88.4 R48, [R229+0x4100] ;  /* 0x00410000e530783b */ /* 0x000e620000000200 */
[----:B------:R-:W-:-:S04]  /*2300*/  FMUL.FTZ R0, R68, c[0x0][0x320] ;  /* 0x0000c80044007a20 */ /* 0x000fc80000410000 */
[----:B------:R2:W4:Y:S02]  /*2310*/  MUFU.TANH R194, R0 ;  /* 0x0000000000c27308 */ /* 0x0005240000002400 */
[----:B------:R-:W-:Y:S08]  /*2320*/  HMMA.16816.F32.BF16 R52, R20, R42, R56 ;  /* 0x0000002a1434723c */ /* 0x000ff00000041838 */
[----:B------:R-:W-:Y:S01]  /*2330*/  HMMA.16816.F32.BF16 R56, R32, R80, RZ ;  /* 0x000000502038723c */ /* 0x000fe200000418ff */
[----:B--2---:R-:W-:-:S07]  /*2340*/  FMUL.FTZ R0, R69, c[0x0][0x320] ;  /* 0x0000c80045007a20 */ /* 0x004fce0000410000 */
[----:B------:R-:W-:Y:S01]  /*2350*/  HMMA.16816.F32.BF16 R60, R28, R84, R60 ;  /* 0x000000541c3c723c */ /* 0x000fe2000004183c */
[----:B------:R2:W1:Y:S07]  /*2360*/  MUFU.TANH R193, R0 ;  /* 0x0000000000c17308 */ /* 0x00046e0000002400 */
[----:B------:R-:W-:Y:S01]  /*2370*/  HMMA.16816.F32.BF16 R64, R16, R42, R64 ;  /* 0x0000002a1040723c */ /* 0x000fe20000041840 */
[----:B------:R-:W5:Y:S01]  /*2380*/  LDSM.16.M88.4 R40, [R228+0x800] ;  /* 0x00080000e428783b */ /* 0x000f620000000200 */
[----:B--2---:R-:W-:-:S04]  /*2390*/  FMUL.FTZ R0, R70, c[0x0][0x320] ;  /* 0x0000c80046007a20 */ /* 0x004fc80000410000 */
[----:B------:R2:W2:Y:S10]  /*23a0*/  MUFU.TANH R192, R0 ;  /* 0x0000000000c07308 */ /* 0x0004b40000002400 */
[----:B-1----:R-:W-:Y:S08]  /*23b0*/  HMMA.16816.F32.BF16 R60, R20, R48, R60 ;  /* 0x00000030143c723c */ /* 0x002ff0000004183c */
[----:B------:R-:W-:Y:S01]  /*23c0*/  HMMA.16816.F32.BF16 R72, R8, R46, R64 ;  /* 0x0000002e0848723c */ /* 0x000fe20000041840 */
[----:B--2---:R-:W-:-:S07]  /*23d0*/  FMUL.FTZ R0, R71, c[0x0][0x320] ;  /* 0x0000c80047007a20 */ /* 0x004fce0000410000 */
[----:B------:R-:W-:Y:S01]  /*23e0*/  HMMA.16816.F32.BF16 R68, R12, R46, R52 ;  /* 0x0000002e0c44723c */ /* 0x000fe20000041834 */
[----:B------:R1:W2:Y:S07]  /*23f0*/  MUFU.TANH R191, R0 ;  /* 0x0000000000bf7308 */ /* 0x0002ae0000002400 */
[----:B------:R-:W-:Y:S08]  /*2400*/  HMMA.16816.F32.BF16 R52, R24, R84, R56 ;  /* 0x000000541834723c */ /* 0x000ff00000041838 */
[----:B------:R-:W-:Y:S01]  /*2410*/  HMMA.16816.F32.BF16 R56, R36, R82, RZ ;  /* 0x000000522438723c */ /* 0x000fe200000418ff */
[----:B-1----:R-:W-:-:S04]  /*2420*/  FMUL.FTZ R0, R76, c[0x0][0x320] ;  /* 0x0000c8004c007a20 */ /* 0x002fc80000410000 */
[----:B------:R1:W1:Y:S03]  /*2430*/  MUFU.TANH R190, R0 ;  /* 0x0000000000be7308 */ /* 0x0002660000002400 */
[----:B------:R-:W-:Y:S08]  /*2440*/  HMMA.16816.F32.BF16 R64, R32, R82, RZ ;  /* 0x000000522040723c */ /* 0x000ff000000418ff */
[----:B------:R-:W-:Y:S01]  /*2450*/  HMMA.16816.F32.BF16 R44, R16, R48, R52 ;  /* 0x00000030102c723c */ /* 0x000fe20000041834 */
[----:B-1----:R-:W-:-:S07]  /*2460*/  FMUL.FTZ R0, R77, c[0x0][0x320] ;  /* 0x0000c8004d007a20 */ /* 0x002fce0000410000 */
[-C--:B------:R-:W-:Y:S01]  /*2470*/  HMMA.16816.F32.BF16 R52, R28, R86.reuse, R56 ;  /* 0x000000561c34723c */ /* 0x080fe20000041838 */
[----:B------:R1:W1:Y:S07]  /*2480*/  MUFU.TANH R189, R0 ;  /* 0x0000000000bd7308 */ /* 0x00026e0000002400 */
[----:B------:R-:W-:Y:S08]  /*2490*/  HMMA.16816.F32.BF16 R64, R24, R86, R64 ;  /* 0x000000561840723c */ /* 0x000ff00000041840 */
[----:B------:R-:W-:Y:S01]  /*24a0*/  HMMA.16816.F32.BF16 R56, R32, R88, RZ ;  /* 0x000000582038723c */ /* 0x000fe200000418ff */
[----:B-1----:R-:W-:-:S04]  /*24b0*/  FMUL.FTZ R0, R78, c[0x0][0x320] ;  /* 0x0000c8004e007a20 */ /* 0x002fc80000410000 */
[----:B------:R1:W1:Y:S03]  /*24c0*/  MUFU.TANH R185, R0 ;  /* 0x0000000000b97308 */ /* 0x0002660000002400 */
[-C--:B------:R-:W-:Y:S08]  /*24d0*/  HMMA.16816.F32.BF16 R52, R20, R50.reuse, R52 ;  /* 0x000000321434723c */ /* 0x080ff00000041834 */
[----:B------:R-:W-:Y:S01]  /*24e0*/  HMMA.16816.F32.BF16 R64, R16, R50, R64 ;  /* 0x000000321040723c */ /* 0x000fe20000041840 */
[----:B------:R-:W-:Y:S01]  /*24f0*/  LDSM.16.M88.4 R48, [R228+0x1000] ;  /* 0x00100000e430783b */ /* 0x000fe20000000200 */
[----:B-1----:R-:W-:-:S06]  /*2500*/  FMUL.FTZ R0, R79, c[0x0][0x320] ;  /* 0x0000c8004f007a20 */ /* 0x002fcc0000410000 */
[----:B-----5:R-:W-:Y:S01]  /*2510*/  HMMA.16816.F32.BF16 R76, R8, R40, R44 ;  /* 0x00000028084c723c */ /* 0x020fe2000004182c */
[----:B------:R-:W1:Y:S01]  /*2520*/  LDSM.16.M88.4 R44, [R229+0x4900] ;  /* 0x00490000e52c783b */ /* 0x000e620000000200 */
[----:B------:R5:W1:Y:S02]  /*2530*/  MUFU.TANH R186, R0 ;  /* 0x0000000000ba7308 */ /* 0x000a640000002400 */
[----:B-----5:R-:W-:-:S06]  /*2540*/  FMUL.FTZ R0, R68, c[0x0][0x320] ;  /* 0x0000c80044007a20 */ /* 0x020fcc0000410000 */
[----:B------:R5:W1:Y:S02]  /*2550*/  MUFU.TANH R188, R0 ;  /* 0x0000000000bc7308 */ /* 0x000a640000002400 */
[----:B-----5:R-:W-:-:S06]  /*2560*/  FMUL.FTZ R0, R69, c[0x0][0x320] ;  /* 0x0000c80045007a20 */ /* 0x020fcc0000410000 */
[----:B------:R5:W1:Y:S02]  /*2570*/  MUFU.TANH R187, R0 ;  /* 0x0000000000bb7308 */ /* 0x000a640000002400 */
[----:B-----5:R-:W-:-:S06]  /*2580*/  FMUL.FTZ R0, R70, c[0x0][0x320] ;  /* 0x0000c80046007a20 */ /* 0x020fcc0000410000 */
[----:B------:R5:W1:Y:S02]  /*2590*/  MUFU.TANH R184, R0 ;  /* 0x0000000000b87308 */ /* 0x000a640000002400 */
[----:B-----5:R-:W-:Y:S02]  /*25a0*/  FMUL.FTZ R0, R71, c[0x0][0x320] ;  /* 0x0000c80047007a20 */ /* 0x020fe40000410000 */
[----:B------:R-:W-:Y:S04]  /*25b0*/  HMMA.16816.F32.BF16 R68, R12, R40, R60 ;  /* 0x000000280c44723c */ /* 0x000fe8000004183c */
[----:B------:R5:W1:Y:S04]  /*25c0*/  MUFU.TANH R183, R0 ;  /* 0x0000000000b77308 */ /* 0x000a680000002400 */
[----:B------:R-:W-:Y:S01]  /*25d0*/  HMMA.16816.F32.BF16 R60, R36, R88, RZ ;  /* 0x00000058243c723c */ /* 0x000fe200000418ff */
[----:B-----5:R-:W-:-:S04]  /*25e0*/  FMUL.FTZ R0, R72, c[0x0][0x320] ;  /* 0x0000c80048007a20 */ /* 0x020fc80000410000 */
[----:B------:R5:W1:Y:S11]  /*25f0*/  MUFU.TANH R182, R0 ;  /* 0x0000000000b67308 */ /* 0x000a760000002400 */
[----:B------:R-:W-:Y:S08]  /*2600*/  @!UPT UIADD3 URZ, URZ, URZ, URZ ;  /* 0x0000003f3f3ff290 */ /* 0x000ff0000fffe03f */
[----:B------:R-:W-:Y:S01]  /*2610*/  HMMA.16816.F32.BF16 R60, R28, R92, R60 ;  /* 0x0000005c1c3c723c */ /* 0x000fe2000004183c */
[----:B-----5:R-:W-:-:S04]  /*2620*/  FMUL.FTZ R0, R73, c[0x0][0x320] ;  /* 0x0000c80049007a20 */ /* 0x020fc80000410000 */
[----:B------:R5:W2:Y:S11]  /*2630*/  MUFU.TANH R181, R0 ;  /* 0x0000000000b57308 */ /* 0x000ab60000002400 */
[----:B------:R-:W-:Y:S08]  /*2640*/  @!UPT UIADD3 URZ, URZ, URZ, URZ ;  /* 0x0000003f3f3ff290 */ /* 0x000ff0000fffe03f */
[----:B-1----:R-:W-:Y:S01]  /*2650*/  HMMA.16816.F32.BF16 R60, R20, R44, R60 ;  /* 0x0000002c143c723c */ /* 0x002fe2000004183c */
[----:B-----5:R-:W-:-:S04]  /*2660*/  FMUL.FTZ R0, R74, c[0x0][0x320] ;  /* 0x0000c8004a007a20 */ /* 0x020fc80000410000 */
[----:B------:R1:W1:Y:S02]  /*2670*/  MUFU.TANH R177, R0 ;  /* 0x0000000000b17308 */ /* 0x0002640000002400 */
[----:B-1----:R-:W-:Y:S02]  /*2680*/  FMUL.FTZ R0, R75, c[0x0][0x320] ;  /* 0x0000c8004b007a20 */ /* 0x002fe40000410000 */
[----:B------:R-:W-:Y:S04]  /*2690*/  HMMA.16816.F32.BF16 R72, R8, R42, R64 ;  /* 0x0000002a0848723c */ /* 0x000fe80000041840 */
[----:B------:R1:W1:Y:S04]  /*26a0*/  MUFU.TANH R178, R0 ;  /* 0x0000000000b27308 */ /* 0x0002680000002400 */
[----:B------:R-:W-:Y:S01]  /*26b0*/  HMMA.16816.F32.BF16 R64, R32, R90, RZ ;  /* 0x0000005a2040723c */ /* 0x000fe200000418ff */
[----:B-1----:R-:W-:-:S04]  /*26c0*/  FMUL.FTZ R0, R68, c[0x0][0x320] ;  /* 0x0000c80044007a20 */ /* 0x002fc80000410000 */
[----:B------:R1:W1:Y:S11]  /*26d0*/  MUFU.TANH R180, R0 ;  /* 0x0000000000b47308 */ /* 0x0002760000002400 */
[----:B------:R-:W-:Y:S08]  /*26e0*/  @!UPT UIADD3 URZ, URZ, URZ, URZ ;  /* 0x0000003f3f3ff290 */ /* 0x000ff0000fffe03f */
[----:B------:R-:W-:Y:S01]  /*26f0*/  HMMA.16816.F32.BF16 R64, R24, R94, R64 ;  /* 0x0000005e1840723c */ /* 0x000fe20000041840 */
[----:B-1----:R-:W-:-:S04]  /*2700*/  FMUL.FTZ R0, R69, c[0x0][0x320] ;  /* 0x0000c80045007a20 */ /* 0x002fc80000410000 */
[----:B------:R1:W1:Y:S11]  /*2710*/  MUFU.TANH R179, R0 ;  /* 0x0000000000b37308 */ /* 0x0002760000002400 */
[----:B------:R-:W-:Y:S08]  /*2720*/  @!UPT UIADD3 URZ, URZ, URZ, URZ ;  /* 0x0000003f3f3ff290 */ /* 0x000ff0000fffe03f */
[----:B------:R-:W-:Y:S01]  /*2730*/  HMMA.16816.F32.BF16 R64, R16, R46, R64 ;  /* 0x0000002e1040723c */ /* 0x000fe20000041840 */
[----:B-1----:R-:W-:-:S04]  /*2740*/  FMUL.FTZ R0, R70, c[0x0][0x320] ;  /* 0x0000c80046007a20 */ /* 0x002fc80000410000 */
[----:B------:R1:W1:Y:S02]  /*2750*/  MUFU.TANH R176, R0 ;  /* 0x0000000000b07308 */ /* 0x0002640000002400 */
[----:B-1----:R-:W-:Y:S02]  /*2760*/  FMUL.FTZ R0, R71, c[0x0][0x320] ;  /* 0x0000c80047007a20 */ /* 0x002fe40000410000 */
[----:B------:R-:W-:Y:S04]  /*2770*/  HMMA.16816.F32.BF16 R68, R12, R42, R52 ;  /* 0x0000002a0c44723c */ /* 0x000fe80000041834 */
[----:B------:R1:W1:Y:S04]  /*2780*/  MUFU.TANH R175, R0 ;  /* 0x0000000000af7308 */ /* 0x0002680000002400 */
[----:B------:R-:W-:Y:S08]  /*2790*/  HMMA.16816.F32.BF16 R52, R24, R92, R56 ;  /* 0x0000005c1834723c */ /* 0x000ff00000041838 */
[----:B------:R-:W-:Y:S01]  /*27a0*/  HMMA.16816.F32.BF16 R56, R36, R90, RZ ;  /* 0x0000005a2438723c */ /* 0x000fe200000418ff */
[----:B-1----:R-:W-:-:S04]  /*27b0*/  FMUL.FTZ R0, R76, c[0x0][0x320] ;  /* 0x0000c8004c007a20 */ /* 0x002fc80000410000 */
[----:B------:R1:W1:Y:S11]  /*27c0*/  MUFU.TANH R174, R0 ;  /* 0x0000000000ae7308 */ /* 0x0002760000002400 */
[----:B------:R-:W-:Y:S01]  /*27d0*/  HMMA.16816.F32.BF16 R40, R16, R44, R52 ;  /* 0x0000002c1028723c */ /* 0x000fe20000041834 */
[----:B-1----:R-:W-:-:S07]  /*27e0*/  FMUL.FTZ R0, R77, c[0x0][0x320] ;  /* 0x0000c8004d007a20 */ /* 0x002fce0000410000 */
[----:B------:R-:W-:Y:S01]  /*27f0*/  HMMA.16816.F32.BF16 R52, R28, R94, R56 ;  /* 0x0000005e1c34723c */ /* 0x000fe20000041838 */
[----:B------:R1:W1:Y:S07]  /*2800*/  MUFU.TANH R173, R0 ;  /* 0x0000000000ad7308 */ /* 0x00026e0000002400 */
[----:B------:R-:W-:Y:S01]  /*2810*/  HMMA.16816.F32.BF16 R56, R32, R96, RZ ;  /* 0x000000602038723c */ /* 0x000fe200000418ff */
[----:B-1----:R-:W-:-:S04]  /*2820*/  FMUL.FTZ R0, R78, c[0x0][0x320] ;  /* 0x0000c8004e007a20 */ /* 0x002fc80000410000 */
[----:B------:R1:W1:Y:S02]  /*2830*/  MUFU.TANH R169, R0 ;  /* 0x0000000000a97308 */ /* 0x0002640000002400 */
[----:B-1----:R-:W-:Y:S02]  /*2840*/  FMUL.FTZ R0, R79, c[0x0][0x320] ;  /* 0x0000c8004f007a20 */ /* 0x002fe40000410000 */
[----:B------:R-:W-:Y:S04]  /*2850*/  HMMA.16816.F32.BF16 R76, R8, R48, R40 ;  /* 0x00000030084c723c */ /* 0x000fe80000041828 */
[----:B------:R1:W1:Y:S04]  /*2860*/  MUFU.TANH R170, R0 ;  /* 0x0000000000aa7308 */ /* 0x0002680000002400 */
[----:B------:R-:W-:Y:S01]  /*2870*/  HMMA.16816.F32.BF16 R40, R20, R46, R52 ;  /* 0x0000002e1428723c */ /* 0x000fe20000041834 */
[----:B------:R-:W5:Y:S07]  /*2880*/  LDSM.16.M88.4 R52, [R229+0x5100] ;  /* 0x00510000e534783b */ /* 0x000f6e0000000200 */
[----:B------:R-:W-:Y:S01]  /*2890*/  HMMA.16816.F32.BF16 R44, R24, R100, R56 ;  /* 0x00000064182c723c */ /* 0x000fe20000041838 */
[----:B-1----:R-:W-:-:S04]  /*28a0*/  FMUL.FTZ R0, R68, c[0x0][0x320] ;  /* 0x0000c80044007a20 */ /* 0x002fc80000410000 */
[----:B------:R1:W1:Y:S02]  /*28b0*/  MUFU.TANH R172, R0 ;  /* 0x0000000000ac7308 */ /* 0x0002640000002400 */
[----:B-1----:R-:W-:-:S06]  /*28c0*/  FMUL.FTZ R0, R69, c[0x0][0x320] ;  /* 0x0000c80045007a20 */ /* 0x002fcc0000410000 */
[----:B------:R1:W1:Y:S11]  /*28d0*/  MUFU.TANH R171, R0 ;  /* 0x0000000000ab7308 */ /* 0x0002760000002400 */
[----:B-----5:R-:W-:Y:S01]  /*28e0*/  HMMA.16816.F32.BF16 R44, R16, R52, R44 ;  /* 0x00000034102c723c */ /* 0x020fe2000004182c */
[----:B-1----:R-:W-:-:S04]  /*28f0*/  FMUL.FTZ R0, R70, c[0x0][0x320] ;  /* 0x0000c80046007a20 */ /* 0x002fc80000410000 */
        /* <DEDUP_REMOVED lines=14> */
[----:B------:R1:W1:Y:S03]  /*29e0*/  MUFU.TANH R118, R0 ;  /* 0x0000000000767308 */ /* 0x0002660000002400 */
[----:B------:R-:W-:Y:S01]  /*29f0*/  HMMA.16816.F32.BF16 R60, R32, R98, RZ ;  /* 0x00000062203c723c */ /* 0x000fe200000418ff */
[----:B-1----:R-:W-:-:S07]  /*2a00*/  FMUL.FTZ R0, R75, c[0x0][0x320] ;  /* 0x0000c8004b007a20 */ /* 0x002fce0000410000 */
[----:B------:R-:W-:Y:S01]  /*2a10*/  HMMA.16816.F32.BF16 R72, R8, R50, R64 ;  /* 0x000000320848723c */ /* 0x000fe20000041840 */
[----:B------:R1:W1:Y:S11]  /*2a20*/  MUFU.TANH R158, R0 ;  /* 0x00000000009e7308 */ /* 0x0002760000002400 */
[----:B------:R-:W-:Y:S04]  /*2a30*/  @!UPT UIADD3 URZ, URZ, URZ, URZ ;  /* 0x0000003f3f3ff290 */ /* 0x000fe8000fffe03f */
[----:B------:R-:W-:Y:S08]  /*2a40*/  HMMA.16816.F32.BF16 R64, R24, R102, R60 ;  /* 0x000000661840723c */ /* 0x000ff0000004183c */
[----:B------:R-:W-:Y:S01]  /*2a50*/  HMMA.16816.F32.BF16 R60, R36, R104, RZ ;  /* 0x00000068243c723c */ /* 0x000fe200000418ff */
[----:B-1----:R-:W-:-:S04]  /*2a60*/  FMUL.FTZ R0, R68, c[0x0][0x320] ;  /* 0x0000c80044007a20 */ /* 0x002fc80000410000 */
[----:B------:R1:W1:Y:S11]  /*2a70*/  MUFU.TANH R164, R0 ;  /* 0x0000000000a47308 */ /* 0x0002760000002400 */
[----:B------:R-:W-:Y:S01]  /*2a80*/  HMMA.16816.F32.BF16 R64, R16, R54, R64 ;  /* 0x000000361040723c */ /* 0x000fe20000041840 */
[----:B-1----:R-:W-:-:S07]  /*2a90*/  FMUL.FTZ R0, R69, c[0x0][0x320] ;  /* 0x0000c80045007a20 */ /* 0x002fce0000410000 */
[----:B------:R-:W-:Y:S01]  /*2aa0*/  HMMA.16816.F32.BF16 R60, R28, R108, R60 ;  /* 0x0000006c1c3c723c */ /* 0x000fe2000004183c */
[----:B------:R1:W1:Y:S02]  /*2ab0*/  MUFU.TANH R161, R0 ;  /* 0x0000000000a17308 */ /* 0x0002640000002400 */
[----:B-1----:R-:W-:-:S06]  /*2ac0*/  FMUL.FTZ R0, R70, c[0x0][0x320] ;  /* 0x0000c80046007a20 */ /* 0x002fcc0000410000 */
[----:B------:R1:W1:Y:S02]  /*2ad0*/  MUFU.TANH R157, R0 ;  /* 0x00000000009d7308 */ /* 0x0002640000002400 */
[----:B-1----:R-:W-:Y:S02]  /*2ae0*/  FMUL.FTZ R0, R71, c[0x0][0x320] ;  /* 0x0000c80047007a20 */ /* 0x002fe40000410000 */
[----:B------:R-:W-:Y:S01]  /*2af0*/  HMMA.16816.F32.BF16 R68, R12, R50, R40 ;  /* 0x000000320c44723c */ /* 0x000fe20000041828 */
[----:B------:R-:W1:Y:S03]  /*2b00*/  LDSM.16.M88.4 R40, [R228+0x1800] ;  /* 0x00180000e428783b */ /* 0x000e660000000200 */
[----:B------:R5:W1:Y:S04]  /*2b10*/  MUFU.TANH R142, R0 ;  /* 0x00000000008e7308 */ /* 0x000a680000002400 */
[----:B------:R-:W-:Y:S01]  /*2b20*/  HMMA.16816.F32.BF16 R48, R36, R98, RZ ;  /* 0x000000622430723c */ /* 0x000fe200000418ff */
[----:B-----5:R-:W-:-:S04]  /*2b30*/  FMUL.FTZ R0, R76, c[0x0][0x320] ;  /* 0x0000c8004c007a20 */ /* 0x020fc80000410000 */
[----:B------:R5:W1:Y:S11]  /*2b40*/  MUFU.TANH R141, R0 ;  /* 0x00000000008d7308 */ /* 0x000a760000002400 */
[----:B------:R-:W-:Y:S08]  /*2b50*/  @!UPT UIADD3 URZ, URZ, URZ, URZ ;  /* 0x0000003f3f3ff290 */ /* 0x000ff0000fffe03f */
[----:B------:R-:W-:Y:S01]  /*2b60*/  HMMA.16816.F32.BF16 R48, R28, R102, R48 ;  /* 0x000000661c30723c */ /* 0x000fe20000041830 */
[----:B-----5:R-:W-:-:S04]  /*2b70*/  FMUL.FTZ R0, R77, c[0x0][0x320] ;  /* 0x0000c8004d007a20 */ /* 0x020fc80000410000 */
[----:B------:R5:W1:Y:S11]  /*2b80*/  MUFU.TANH R137, R0 ;  /* 0x0000000000897308 */ /* 0x000a760000002400 */
[----:B------:R-:W-:Y:S08]  /*2b90*/  @!UPT UIADD3 URZ, URZ, URZ, URZ ;  /* 0x0000003f3f3ff290 */ /* 0x000ff0000fffe03f */
[----:B------:R-:W-:Y:S01]  /*2ba0*/  HMMA.16816.F32.BF16 R48, R20, R54, R48 ;  /* 0x000000361430723c */ /* 0x000fe20000041830 */
[----:B-----5:R-:W-:-:S04]  /*2bb0*/  FMUL.FTZ R0, R78, c[0x0][0x320] ;  /* 0x0000c8004e007a20 */ /* 0x020fc80000410000 */
[----:B------:R5:W1:Y:S02]  /*2bc0*/  MUFU.TANH R133, R0 ;  /* 0x0000000000857308 */ /* 0x000a640000002400 */
[----:B-----5:R-:W-:Y:S02]  /*2bd0*/  FMUL.FTZ R0, R79, c[0x0][0x320] ;  /* 0x0000c8004f007a20 */ /* 0x020fe40000410000 */
[----:B-1----:R-:W-:Y:S01]  /*2be0*/  HMMA.16816.F32.BF16 R76, R8, R40, R44 ;  /* 0x00000028084c723c */ /* 0x002fe2000004182c */
[----:B------:R-:W1:Y:S03]  /*2bf0*/  LDSM.16.M88.4 R44, [R229+0x5900] ;  /* 0x00590000e52c783b */ /* 0x000e660000000200 */
[----:B------:R5:W1:Y:S02]  /*2c00*/  MUFU.TANH R134, R0 ;  /* 0x0000000000867308 */ /* 0x000a640000002400 */
[----:B-----5:R-:W-:-:S06]  /*2c10*/  FMUL.FTZ R0, R68, c[0x0][0x320] ;  /* 0x0000c80044007a20 */ /* 0x020fcc0000410000 */
[----:B------:R5:W1:Y:S02]  /*2c20*/  MUFU.TANH R153, R0 ;  /* 0x0000000000997308 */ /* 0x000a640000002400 */
[----:B-----5:R-:W-:Y:S01]  /*2c30*/  FMUL.FTZ R0, R69, c[0x0][0x320] ;  /* 0x0000c80045007a20 */ /* 0x020fe20000410000 */
[----:B-1----:R-:W-:Y:S05]  /*2c40*/  HMMA.16816.F32.BF16 R60, R20, R44, R60 ;  /* 0x0000002c143c723c */ /* 0x002fea000004183c */
[----:B------:R1:W1:Y:S02]  /*2c50*/  MUFU.TANH R139, R0 ;  /* 0x00000000008b7308 */ /* 0x0002640000002400 */
[----:B-1----:R-:W-:-:S06]  /*2c60*/  FMUL.FTZ R0, R70, c[0x0][0x320] ;  /* 0x0000c80046007a20 */ /* 0x002fcc0000410000 */
        /* <DEDUP_REMOVED lines=9> */
[----:B-1----:R-:W-:-:S07]  /*2d00*/  FMUL.FTZ R0, R73, c[0x0][0x320] ;  /* 0x0000c80049007a20 */ /* 0x002fce0000410000 */
[----:B------:R-:W-:Y:S01]  /*2d10*/  HMMA.16816.F32.BF16 R56, R36, R106, RZ ;  /* 0x0000006a2438723c */ /* 0x000fe200000418ff */
        /* <DEDUP_REMOVED lines=18> */
[----:B------:R-:W-:Y:S01]  /*2e40*/  HMMA.16816.F32.BF16 R68, R12, R42, R48 ;  /* 0x0000002a0c44723c */ /* 0x000fe20000041830 */
[----:B------:R-:W1:Y:S03]  /*2e50*/  LDSM.16.M88.4 R48, [R228+0x2000] ;  /* 0x00200000e430783b */ /* 0x000e660000000200 */
[----:B------:R5:W1:Y:S04]  /*2e60*/  MUFU.TANH R160, R0 ;  /* 0x0000000000a07308 */ /* 0x000a680000002400 */
[----:B------:R-:W-:Y:S08]  /*2e70*/  HMMA.16816.F32.BF16 R40, R16, R44, R52 ;  /* 0x0000002c1028723c */ /* 0x000ff00000041834 */
[----:B------:R-:W-:Y:S01]  /*2e80*/  HMMA.16816.F32.BF16 R52, R28, R110, R56 ;  /* 0x0000006e1c34723c */ /* 0x000fe20000041838 */
[----:B-----5:R-:W-:-:S04]  /*2e90*/  FMUL.FTZ R0, R76, c[0x0][0x320] ;  /* 0x0000c8004c007a20 */ /* 0x020fc80000410000 */
[----:B------:R5:W1:Y:S03]  /*2ea0*/  MUFU.TANH R147, R0 ;  /* 0x0000000000937308 */ /* 0x000a660000002400 */
[----:B------:R-:W-:Y:S01]  /*2eb0*/  HMMA.16816.F32.BF16 R56, R32, R112, RZ ;  /* 0x000000702038723c */ /* 0x000fe200000418ff */
[----:B-----5:R-:W-:-:S04]  /*2ec0*/  FMUL.FTZ R0, R77, c[0x0][0x320] ;  /* 0x0000c8004d007a20 */ /* 0x020fc80000410000 */
[----:B------:R5:W1:Y:S02]  /*2ed0*/  MUFU.TANH R148, R0 ;  /* 0x0000000000947308 */ /* 0x000a640000002400 */
[----:B-----5:R-:W-:-:S06]  /*2ee0*/  FMUL.FTZ R0, R78, c[0x0][0x320] ;  /* 0x0000c8004e007a20 */ /* 0x020fcc0000410000 */
[----:B------:R5:W1:Y:S02]  /*2ef0*/  MUFU.TANH R151, R0 ;  /* 0x0000000000977308 */ /* 0x000a640000002400 */
[----:B-----5:R-:W-:Y:S02]  /*2f00*/  FMUL.FTZ R0, R79, c[0x0][0x320] ;  /* 0x0000c8004f007a20 */ /* 0x020fe40000410000 */
[----:B-1----:R-:W-:Y:S04]  /*2f10*/  HMMA.16816.F32.BF16 R76, R8, R48, R40 ;  /* 0x00000030084c723c */ /* 0x002fe80000041828 */
        /* <DEDUP_REMOVED lines=33> */
[----:B------:R1:W1:Y:S02]  /*3130*/  MUFU.TANH R156, R0 ;  /* 0x00000000009c7308 */ /* 0x0002640000002400 */
[----:B-1----:R-:W-:Y:S11]  /*3140*/  FMUL.FTZ R0, R69, c[0x0][0x320] ;  /* 0x0000c80045007a20 */ /* 0x002ff60000410000 */
[----:B------:R-:W-:Y:S06]  /*3150*/  @!UPT UIADD3 URZ, URZ, URZ, URZ ;  /* 0x0000003f3f3ff290 */ /* 0x000fec000fffe03f */
        /* <DEDUP_REMOVED lines=8> */
[C---:B------:R-:W-:Y:S08]  /*31e0*/  HMMA.16816.F32.BF16 R48, R36.reuse, R114, RZ ;  /* 0x000000722430723c */ /* 0x040ff000000418ff */
[----:B------:R-:W-:Y:S01]  /*31f0*/  HMMA.16816.F32.BF16 R36, R36, R126, RZ ;  /* 0x0000007e2424723c */ /* 0x000fe200000418ff */
[----:B-----5:R-:W-:-:S04]  /*3200*/  FMUL.FTZ R0, R76, c[0x0][0x320] ;  /* 0x0000c8004c007a20 */ /* 0x020fc80000410000 */
[----:B------:R5:W1:Y:S11]  /*3210*/  MUFU.TANH R94, R0 ;  /* 0x00000000005e7308 */ /* 0x000a760000002400 */
[----:B------:R-:W-:Y:S01]  /*3220*/  HMMA.16816.F32.BF16 R48, R28, R122, R48 ;  /* 0x0000007a1c30723c */ /* 0x000fe20000041830 */
[----:B-----5:R-:W-:-:S07]  /*3230*/  FMUL.FTZ R0, R77, c[0x0][0x320] ;  /* 0x0000c8004d007a20 */ /* 0x020fce0000410000 */
[----:B------:R-:W-:Y:S01]  /*3240*/  HMMA.16816.F32.BF16 R28, R28, R130, R36 ;  /* 0x000000821c1c723c */ /* 0x000fe20000041824 */
[----:B------:R5:W1:Y:S11]  /*3250*/  MUFU.TANH R93, R0 ;  /* 0x00000000005d7308 */ /* 0x000a760000002400 */
[----:B------:R-:W-:Y:S04]  /*3260*/  @!UPT UIADD3 URZ, URZ, URZ, URZ ;  /* 0x0000003f3f3ff290 */ /* 0x000fe8000fffe03f */
[----:B------:R-:W-:Y:S01]  /*3270*/  HMMA.16816.F32.BF16 R48, R20, R54, R48 ;  /* 0x000000361430723c */ /* 0x000fe20000041830 */
[----:B-----5:R-:W-:-:S04]  /*3280*/  FMUL.FTZ R0, R78, c[0x0][0x320] ;  /* 0x0000c8004e007a20 */ /* 0x020fc80000410000 */
[----:B------:R5:W1:Y:S03]  /*3290*/  MUFU.TANH R92, R0 ;  /* 0x00000000005c7308 */ /* 0x000a660000002400 */
[----:B------:R-:W-:Y:S01]  /*32a0*/  HMMA.16816.F32.BF16 R52, R16, R54, R64 ;  /* 0x000000361034723c */ /* 0x000fe20000041840 */
[----:B-----5:R-:W-:-:S07]  /*32b0*/  FMUL.FTZ R0, R79, c[0x0][0x320] ;  /* 0x0000c8004f007a20 */ /* 0x020fce0000410000 */
[C---:B-1----:R-:W-:Y:S01]  /*32c0*/  HMMA.16816.F32.BF16 R76, R8.reuse, R40, R44 ;  /* 0x00000028084c723c */ /* 0x042fe2000004182c */
[----:B------:R-:W1:Y:S01]  /*32d0*/  LDSM.16.M88.4 R44, [R229+0x6900] ;  /* 0x00690000e52c783b */ /* 0x000e620000000200 */
[----:B------:R5:W1:Y:S11]  /*32e0*/  MUFU.TANH R91, R0 ;  /* 0x00000000005b7308 */ /* 0x000a760000002400 */
[----:B------:R-:W-:Y:S03]  /*32f0*/  @!UPT UIADD3 URZ, URZ, URZ, URZ ;  /* 0x0000003f3f3ff290 */ /* 0x000fe6000fffe03f */
[----:B------:R-:W-:Y:S08]  /*3300*/  HMMA.16816.F32.BF16 R64, R8, R42, R52 ;  /* 0x0000002a0840723c */ /* 0x000ff00000041834 */
[----:B------:R-:W-:Y:S01]  /*3310*/  HMMA.16816.F32.BF16 R52, R32, R126, RZ ;  /* 0x0000007e2034723c */ /* 0x000fe200000418ff */
[----:B-----5:R-:W-:-:S04]  /*3320*/  FMUL.FTZ R0, R68, c[0x0][0x320] ;  /* 0x0000c80044007a20 */ /* 0x020fc80000410000 */
[----:B------:R5:W1:Y:S01]  /*3330*/  MUFU.TANH R90, R0 ;  /* 0x00000000005a7308 */ /* 0x000a620000002400 */
[----:B------:R-:W-:Y:S02]  /*3340*/  FMUL.FTZ R77, R77, c[0x0][0x320] ;  /* 0x0000c8004d4d7a20 */ /* 0x000fe40000410000 */
[----:B------:R-:W-:Y:S02]  /*3350*/  FMUL.FTZ R78, R78, c[0x0][0x320] ;  /* 0x0000c8004e4e7a20 */ /* 0x000fe40000410000 */
[----:B------:R-:W-:-:S03]  /*3360*/  FMUL.FTZ R79, R79, c[0x0][0x320] ;  /* 0x0000c8004f4f7a20 */ /* 0x000fc60000410000 */
[----:B------:R-:W1:Y:S03]  /*3370*/  MUFU.TANH R77, R77 ;  /* 0x0000004d004d7308 */ /* 0x000e660000002400 */
[----:B------:R-:W-:Y:S02]  /*3380*/  FMUL.FTZ R64, R64, c[0x0][0x320] ;  /* 0x0000c80040407a20 */ /* 0x000fe40000410000 */
[----:B------:R-:W-:Y:S02]  /*3390*/  FMUL.FTZ R65, R65, c[0x0][0x320] ;  /* 0x0000c80041417a20 */ /* 0x000fe40000410000 */
[----:B------:R-:W-:Y:S02]  /*33a0*/  FMUL.FTZ R66, R66, c[0x0][0x320] ;  /* 0x0000c80042427a20 */ /* 0x000fe40000410000 */
[----:B-----5:R-:W-:Y:S01]  /*33b0*/  FMUL.FTZ R0, R69, c[0x0][0x320] ;  /* 0x0000c80045007a20 */ /* 0x020fe20000410000 */
[----:B------:R-:W1:Y:S01]  /*33c0*/  MUFU.TANH R78, R78 ;  /* 0x0000004e004e7308 */ /* 0x000e620000002400 */
[----:B------:R-:W-:Y:S07]  /*33d0*/  HMMA.16816.F32.BF16 R36, R24, R130, R52 ;  /* 0x000000821824723c */ /* 0x000fee0000041834 */
[----:B------:R5:W1:Y:S08]  /*33e0*/  MUFU.TANH R89, R0 ;  /* 0x0000000000597308 */ /* 0x000a700000002400 */
[----:B------:R-:W1:Y:S01]  /*33f0*/  MUFU.TANH R79, R79 ;  /* 0x0000004f004f7308 */ /* 0x000e620000002400 */
[----:B-----5:R-:W-:-:S07]  /*3400*/  FMUL.FTZ R0, R70, c[0x0][0x320] ;  /* 0x0000c80046007a20 */ /* 0x020fce0000410000 */
[----:B------:R-:W1:Y:S08]  /*3410*/  MUFU.TANH R64, R64 ;  /* 0x0000004000407308 */ /* 0x000e700000002400 */
[----:B------:R5:W1:Y:S08]  /*3420*/  MUFU.TANH R88, R0 ;  /* 0x0000000000587308 */ /* 0x000a700000002400 */
[----:B------:R-:W1:Y:S01]  /*3430*/  MUFU.TANH R65, R65 ;  /* 0x0000004100417308 */ /* 0x000e620000002400 */
[----:B-----5:R-:W-:-:S07]  /*3440*/  FMUL.FTZ R0, R71, c[0x0][0x320] ;  /* 0x0000c80047007a20 */ /* 0x020fce0000410000 */
[----:B------:R-:W1:Y:S01]  /*3450*/  MUFU.TANH R66, R66 ;  /* 0x0000004200427308 */ /* 0x000e620000002400 */
[----:B------:R-:W-:Y:S07]  /*3460*/  HMMA.16816.F32.BF16 R68, R12, R40, R56 ;  /* 0x000000280c44723c */ /* 0x000fee0000041838 */
[----:B------:R5:W1:Y:S01]  /*3470*/  MUFU.TANH R87, R0 ;  /* 0x0000000000577308 */ /* 0x000a620000002400 */
[----:B------:R-:W-:Y:S01]  /*3480*/  HMMA.16816.F32.BF16 R56, R32, R124, RZ ;  /* 0x0000007c2038723c */ /* 0x000fe200000418ff */
[----:B-----5:R-:W-:-:S06]  /*3490*/  FMUL.FTZ R0, R72, c[0x0][0x320] ;  /* 0x0000c80048007a20 */ /* 0x020fcc0000410000 */
[----:B------:R5:W1:Y:S11]  /*34a0*/  MUFU.TANH R86, R0 ;  /* 0x0000000000567308 */ /* 0x000a760000002400 */
[----:B------:R-:W-:Y:S06]  /*34b0*/  @!UPT UIADD3 URZ, URZ, URZ, URZ ;  /* 0x0000003f3f3ff290 */ /* 0x000fec000fffe03f */
[----:B------:R-:W-:Y:S01]  /*34c0*/  HMMA.16816.F32.BF16 R56, R24, R128, R56 ;  /* 0x000000801838723c */ /* 0x000fe20000041838 */
[----:B-----5:R-:W-:-:S04]  /*34d0*/  FMUL.FTZ R0, R73, c[0x0][0x320] ;  /* 0x0000c80049007a20 */ /* 0x020fc80000410000 */
[----:B------:R5:W2:Y:S11]  /*34e0*/  MUFU.TANH R85, R0 ;  /* 0x0000000000557308 */ /* 0x000ab60000002400 */
[----:B------:R-:W-:Y:S08]  /*34f0*/  @!UPT UIADD3 URZ, URZ, URZ, URZ ;  /* 0x0000003f3f3ff290 */ /* 0x000ff0000fffe03f */
[----:B-1----:R-:W-:Y:S01]  /*3500*/  HMMA.16816.F32.BF16 R32, R16, R44, R56 ;  /* 0x0000002c1020723c */ /* 0x002fe20000041838 */
[----:B-----5:R-:W-:-:S07]  /*3510*/  FMUL.FTZ R0, R74, c[0x0][0x320] ;  /* 0x0000c8004a007a20 */ /* 0x020fce0000410000 */
[----:B------:R-:W-:Y:S01]  /*3520*/  HMMA.16816.F32.BF16 R16, R16, R46, R36 ;  /* 0x0000002e1010723c */ /* 0x000fe20000041824 */
[----:B------:R1:W1:Y:S02]  /*3530*/  MUFU.TANH R84, R0 ;  /* 0x0000000000547308 */ /* 0x0002640000002400 */
[----:B-1----:R-:W-:-:S06]  /*3540*/  FMUL.FTZ R0, R75, c[0x0][0x320] ;  /* 0x0000c8004b007a20 */ /* 0x002fcc0000410000 */
[----:B------:R1:W1:Y:S02]  /*3550*/  MUFU.TANH R83, R0 ;  /* 0x0000000000537308 */ /* 0x0002640000002400 */
[----:B-1----:R-:W-:-:S06]  /*3560*/  FMUL.FTZ R0, R68, c[0x0][0x320] ;  /* 0x0000c80044007a20 */ /* 0x002fcc0000410000 */
[----:B------:R1:W1:Y:S02]  /*3570*/  MUFU.TANH R81, R0 ;  /* 0x0000000000517308 */ /* 0x0002640000002400 */
[----:B-1----:R-:W-:-:S06]  /*3580*/  FMUL.FTZ R0, R69, c[0x0][0x320] ;  /* 0x0000c80045007a20 */ /* 0x002fcc0000410000 */
[----:B------:R1:W1:Y:S02]  /*3590*/  MUFU.TANH R82, R0 ;  /* 0x0000000000527308 */ /* 0x0002640000002400 */
[----:B-1----:R-:W-:-:S06]  /*35a0*/  FMUL.FTZ R0, R70, c[0x0][0x320] ;  /* 0x0000c80046007a20 */ /* 0x002fcc0000410000 */
[----:B------:R1:W1:Y:S02]  /*35b0*/  MUFU.TANH R80, R0 ;  /* 0x0000000000507308 */ /* 0x0002640000002400 */
[----:B-1----:R-:W-:Y:S02]  /*35c0*/  FMUL.FTZ R0, R71, c[0x0][0x320] ;  /* 0x0000c80047007a20 */ /* 0x002fe40000410000 */
[----:B------:R-:W-:Y:S01]  /*35d0*/  HMMA.16816.F32.BF16 R68, R12, R42, R48 ;  /* 0x0000002a0c44723c */ /* 0x000fe20000041830 */
[----:B------:R-:W1:Y:S03]  /*35e0*/  LDSM.16.M88.4 R48, [R228+0x3000] ;  /* 0x00300000e430783b */ /* 0x000e660000000200 */
[----:B------:R5:W1:Y:S01]  /*35f0*/  MUFU.TANH R73, R0 ;  /* 0x0000000000497308 */ /* 0x000a620000002400 */
[----:B------:R-:W-:-:S04]  /*3600*/  DEPBAR.LE SB0, 0x0 ;  /* 0x000080000000791a */ /* 0x000fc80000000000 */
[C---:B------:R-:W-:Y:S08]  /*3610*/  HMMA.16816.F32.BF16 R40, R20.reuse, R44, R60 ;  /* 0x0000002c1428723c */ /* 0x040ff0000004183c */
[----:B------:R-:W-:Y:S01]  /*3620*/  HMMA.16816.F32.BF16 R20, R20, R46, R28 ;  /* 0x0000002e1414723c */ /* 0x000fe2000004181c */
[----:B-----5:R-:W-:-:S04]  /*3630*/  FMUL.FTZ R0, R76, c[0x0][0x320] ;  /* 0x0000c8004c007a20 */ /* 0x020fc80000410000 */
[----:B------:R5:W1:Y:S02]  /*3640*/  MUFU.TANH R72, R0 ;  /* 0x0000000000487308 */ /* 0x000a640000002400 */
[----:B------:R-:W-:Y:S02]  /*3650*/  FMUL.FTZ R71, R71, c[0x0][0x320] ;  /* 0x0000c80047477a20 */ /* 0x000fe40000410000 */
[----:B------:R-:W-:Y:S02]  /*3660*/  FMUL.FTZ R68, R68, c[0x0][0x320] ;  /* 0x0000c80044447a20 */ /* 0x000fe40000410000 */
[----:B------:R-:W-:Y:S02]  /*3670*/  FMUL.FTZ R69, R69, c[0x0][0x320] ;  /* 0x0000c80045457a20 */ /* 0x000fe40000410000 */
[----:B------:R-:W-:Y:S01]  /*3680*/  FMUL.FTZ R70, R70, c[0x0][0x320] ;  /* 0x0000c80046467a20 */ /* 0x000fe20000410000 */
[----:B------:R-:W2:Y:S01]  /*3690*/  MUFU.TANH R61, R68 ;  /* 0x00000044003d7308 */ /* 0x000ea20000002400 */
[----:B-----5:R-:W-:-:S07]  /*36a0*/  FMUL.FTZ R0, R67, c[0x0][0x320] ;  /* 0x0000c80043007a20 */ /* 0x020fce0000410000 */
[----:B------:R-:W2:Y:S01]  /*36b0*/  MUFU.TANH R62, R69 ;  /* 0x00000045003e7308 */ /* 0x000ea20000002400 */
[-C--:B-1----:R-:W-:Y:S07]  /*36c0*/  HMMA.16816.F32.BF16 R40, R12, R48.reuse, R40 ;  /* 0x000000300c28723c */ /* 0x082fee0000041828 */
[----:B------:R-:W1:Y:S01]  /*36d0*/  MUFU.TANH R60, R70 ;  /* 0x00000046003c7308 */ /* 0x000e620000002400 */
[----:B------:R-:W-:Y:S07]  /*36e0*/  HMMA.16816.F32.BF16 R24, R8, R48, R32 ;  /* 0x000000300818723c */ /* 0x000fee0000041820 */
[----:B------:R-:W1:Y:S01]  /*36f0*/  MUFU.TANH R71, R71 ;  /* 0x0000004700477308 */ /* 0x000e620000002400 */
[-C--:B------:R-:W-:Y:S07]  /*3700*/  HMMA.16816.F32.BF16 R12, R12, R50.reuse, R20 ;  /* 0x000000320c0c723c */ /* 0x080fee0000041814 */
[----:B------:R5:W1:Y:S01]  /*3710*/  MUFU.TANH R29, R0 ;  /* 0x00000000001d7308 */ /* 0x000a620000002400 */
[----:B------:R-:W-:Y:S01]  /*3720*/  HMMA.16816.F32.BF16 R8, R8, R50, R16 ;  /* 0x000000320808723c */ /* 0x000fe20000041810 */
[----:B------:R-:W-:-:S02]  /*3730*/  FMUL.FTZ R40, R40, c[0x0][0x320] ;  /* 0x0000c80028287a20 */ /* 0x000fc40000410000 */
[----:B------:R-:W-:Y:S02]  /*3740*/  FMUL.FTZ R41, R41, c[0x0][0x320] ;  /* 0x0000c80029297a20 */ /* 0x000fe40000410000 */
[----:B------:R-:W-:Y:S02]  /*3750*/  FMUL.FTZ R42, R42, c[0x0][0x320] ;  /* 0x0000c8002a2a7a20 */ /* 0x000fe40000410000 */
[----:B------:R-:W-:Y:S01]  /*3760*/  FMUL.FTZ R43, R43, c[0x0][0x320] ;  /* 0x0000c8002b2b7a20 */ /* 0x000fe20000410000 */
[----:B------:R-:W1:Y:S01]  /*3770*/  MUFU.TANH R40, R40 ;  /* 0x0000002800287308 */ /* 0x000e620000002400 */
[----:B------:R-:W-:Y:S02]  /*3780*/  FMUL.FTZ R24, R24, c[0x0][0x320] ;  /* 0x0000c80018187a20 */ /* 0x000fe40000410000 */
[----:B------:R-:W-:Y:S02]  /*3790*/  FMUL.FTZ R25, R25, c[0x0][0x320] ;  /* 0x0000c80019197a20 */ /* 0x000fe40000410000 */
[----:B------:R-:W-:Y:S01]  /*37a0*/  FMUL.FTZ R26, R26, c[0x0][0x320] ;  /* 0x0000c8001a1a7a20 */ /* 0x000fe20000410000 */
[----:B-----5:R-:W-:Y:S01]  /*37b0*/  LOP3.LUT R0, R117, R116, RZ, 0xfc, !PT ;  /* 0x0000007475007212 */ /* 0x020fe200078efcff */
[----:B------:R-:W-:Y:S01]  /*37c0*/  FMUL.FTZ R27, R27, c[0x0][0x320] ;  /* 0x0000c8001b1b7a20 */ /* 0x000fe20000410000 */
[----:B------:R3:W1:Y:S01]  /*37d0*/  MUFU.TANH R48, R42 ;  /* 0x0000002a00307308 */ /* 0x0006620000002400 */
[----:B------:R-:W-:-:S02]  /*37e0*/  FMUL.FTZ R12, R12, c[0x0][0x320] ;  /* 0x0000c8000c0c7a20 */ /* 0x000fc40000410000 */
[----:B------:R-:W-:Y:S02]  /*37f0*/  FMUL.FTZ R13, R13, c[0x0][0x320] ;  /* 0x0000c8000d0d7a20 */ /* 0x000fe40000410000 */
[----:B------:R-:W-:Y:S02]  /*3800*/  FMUL.FTZ R14, R14, c[0x0][0x320] ;  /* 0x0000c8000e0e7a20 */ /* 0x000fe40000410000 */
[----:B------:R-:W-:Y:S01]  /*3810*/  FMUL.FTZ R15, R15, c[0x0][0x320] ;  /* 0x0000c8000f0f7a20 */ /* 0x000fe20000410000 */
[----:B------:R3:W1:Y:S01]  /*3820*/  MUFU.TANH R46, R43 ;  /* 0x0000002b002e7308 */ /* 0x0006620000002400 */
[----:B------:R-:W-:Y:S02]  /*3830*/  FMUL.FTZ R8, R8, c[0x0][0x320] ;  /* 0x0000c80008087a20 */ /* 0x000fe40000410000 */
[----:B------:R-:W-:Y:S02]  /*3840*/  FMUL.FTZ R9, R9, c[0x0][0x320] ;  /* 0x0000c80009097a20 */ /* 0x000fe40000410000 */
[----:B------:R-:W-:-:S02]  /*3850*/  FMUL.FTZ R10, R10, c[0x0][0x320] ;  /* 0x0000c8000a0a7a20 */ /* 0x000fc40000410000 */
[----:B------:R-:W-:Y:S01]  /*3860*/  FMUL.FTZ R11, R11, c[0x0][0x320] ;  /* 0x0000c8000b0b7a20 */ /* 0x000fe20000410000 */
[----:B------:R-:W1:Y:S08]  /*3870*/  MUFU.TANH R41, R41 ;  /* 0x0000002900297308 */ /* 0x000e700000002400 */
[----:B------:R3:W1:Y:S08]  /*3880*/  MUFU.TANH R22, R24 ;  /* 0x0000001800167308 */ /* 0x0006700000002400 */
        /* <DEDUP_REMOVED lines=10> */
[----:B------:R3:W1:Y:S01]  /*3930*/  MUFU.TANH R30, R11 ;  /* 0x0000000b001e7308 */ /* 0x0006620000002400 */
[----:B------:R-:W-:Y:S06]  /*3940*/  BAR.SYNC.DEFER_BLOCKING 0x0 ;  /* 0x0000000000007b1d */ /* 0x000fec0000010000 */
[----:B------:R-:W-:Y:S05]  /*3950*/  @!P0 BRA `(.L_x_18) ;  /* 0x000003f000008947 */ /* 0x000fea0003800000 */
[----:B--2-4-:R-:W-:Y:S02]  /*3960*/  IMAD.U32 R2, RZ, RZ, UR9 ;  /* 0x00000009ff027e24 */ /* 0x014fe4000f8e00ff */
[----:B------:R-:W-:-:S03]  /*3970*/  IMAD.MOV.U32 R243, RZ, RZ, RZ ;  /* 0x000000fffff37224 */ /* 0x000fc600078e00ff */
[----:B------:R-:W-:-:S04]  /*3980*/  IADD3 R2, R198, UR6, R2 ;  /* 0x00000006c6027c10 */ /* 0x000fc8000fffe002 */
[----:B------:R-:W-:-:S05]  /*3990*/  IADD3 R5, R2, -0x70, RZ ;  /* 0xffffff9002057810 */ /* 0x000fca0007ffe0ff */
[----:B---3--:R-:W-:-:S04]  /*39a0*/  @P5 IMAD.HI.U32 R6, R5, c[0x0][0x2bc], RZ ;  /* 0x0000af0005065a27 */ /* 0x008fc800078e00ff */
[----:B------:R-:W-:Y:S01]  /*39b0*/  IMAD.MOV.U32 R2, RZ, RZ, R5 ;  /* 0x000000ffff027224 */ /* 0x000fe200078e0005 */
[----:B------:R-:W-:-:S04]  /*39c0*/  @P5 SHF.R.U32.HI R2, RZ, c[0x0][0x2c0], R6 ;  /* 0x0000b000ff025a19 */ /* 0x000fc80000011606 */
[----:B------:R-:W-:-:S04]  /*39d0*/  @!P4 IADD3 R7, P0, R2, UR12, RZ ;  /* 0x0000000c0207cc10 */ /* 0x000fc8000ff1e0ff */
[----:B------:R-:W-:Y:S02]  /*39e0*/  @!P4 LEA.HI.X.SX32 R8, R2, UR14, 0x1, P0 ;  /* 0x0000000e0208cc11 */ /* 0x000fe400080f0eff */
[----:B------:R-:W-:-:S04]  /*39f0*/  @!P4 LEA R6, P0, R7, c[0x0][0x2a0], 0x2 ;  /* 0x0000a8000706ca11 */ /* 0x000fc800078010ff */
[----:B------:R-:W-:-:S05]  /*3a00*/  @!P4 LEA.HI.X R7, R7, c[0x0][0x2a4], R8, 0x2, P0 ;  /* 0x0000a9000707ca11 */ /* 0x000fca00000f1408 */
[----:B------:R2:W3:Y:S01]  /*3a10*/  @!P4 LDG.E R243, [R6.64] ;  /* 0x0000001006f3c981 */ /* 0x0004e2000c1e1900 */
[----:B------:R-:W-:-:S04]  /*3a20*/  IMAD.MOV R2, RZ, RZ, -R2 ;  /* 0x000000ffff027224 */ /* 0x000fc800078e0a02 */
[----:B------:R-:W-:-:S05]  /*3a30*/  IMAD R9, R2, c[0x0][0x2b8], R5 ;  /* 0x0000ae0002097a24 */ /* 0x000fca00078e0205 */
[----:B------:R-:W-:Y:S01]  /*3a40*/  SHF.R.S32.HI R2, RZ, 0x1f, R9 ;  /* 0x0000001fff027819 */ /* 0x000fe20000011409 */
[----:B------:R-:W-:Y:S04]  /*3a50*/  STL [R1+0x4], R9 ;  /* 0x0000040901007387 */ /* 0x000fe80000100800 */
[----:B------:R-:W-:-:S04]  /*3a60*/  IMAD R2, R2, c[0x0][0x1e0], RZ ;  /* 0x0000780002027a24 */ /* 0x000fc800078e02ff */
[C---:B------:R-:W-:Y:S02]  /*3a70*/  IMAD R2, R9.reuse, c[0x0][0x1e4], R2 ;  /* 0x0000790009027a24 */ /* 0x040fe400078e0202 */
[----:B--2---:R-:W-:-:S04]  /*3a80*/  IMAD.WIDE.U32 R6, R9, c[0x0][0x1e0], RZ ;  /* 0x0000780009067a25 */ /* 0x004fc800078e00ff */
[----:B------:R-:W-:Y:S01]  /*3a90*/  IMAD.IADD R7, R7, 0x1, R2 ;  /* 0x0000000107077824 */ /* 0x000fe200078e0202 */
[----:B---3--:R-:W-:-:S03]  /*3aa0*/  SHF.R.S32.HI R5, RZ, 0x1f, R243 ;  /* 0x0000001fff057819 */ /* 0x008fc600000114f3 */
[----:B------:R-:W-:-:S04]  /*3ab0*/  IMAD.WIDE.U32 R6, R243, c[0x0][0x1f0], R6 ;  /* 0x00007c00f3067a25 */ /* 0x000fc800078e0006 */
[----:B------:R-:W-:Y:S01]  /*3ac0*/  IMAD R5, R5, c[0x0][0x1f0], RZ ;  /* 0x00007c0005057a24 */ /* 0x000fe200078e02ff */
[----:B------:R-:W-:-:S03]  /*3ad0*/  IADD3 R2, P1, R6, UR20, RZ ;  /* 0x0000001406027c10 */ /* 0x000fc6000ff3e0ff */
[----:B------:R-:W-:Y:S01]  /*3ae0*/  IMAD R6, R243, c[0x0][0x1f4], R5 ;  /* 0x00007d00f3067a24 */ /* 0x000fe200078e0205 */
[----:B------:R-:W-:-:S04]  /*3af0*/  LEA R5, P0, R2, c[0x0][0x1c8], 0x1 ;  /* 0x0000720002057a11 */ /* 0x000fc800078008ff */
[----:B------:R-:W-:Y:S01]  /*3b00*/  IADD3.X R6, R7, UR18, R6, P1, !PT ;  /* 0x0000001207067c10 */ /* 0x000fe20008ffe406 */
[----:B------:R-:W2:Y:S03]  /*3b10*/  SHFL.IDX PT, R8, R5, RZ, 0x181f ;  /* 0x00181fff05087589 */ /* 0x000ea600000e0000 */
[----:B------:R-:W-:Y:S01]  /*3b20*/  LEA.HI.X R2, R2, c[0x0][0x1cc], R6, 0x1, P0 ;  /* 0x0000730002027a11 */ /* 0x000fe200000f0c06 */
[----:B------:R-:W-:Y:S04]  /*3b30*/  SHFL.IDX PT, R14, R5, 0x2, 0x181f ;  /* 0x00581f00050e7f89 */ /* 0x000fe800000e0000 */
[----:B------:R-:W3:Y:S04]  /*3b40*/  SHFL.IDX PT, R6, R5, 0x1, 0x181f ;  /* 0x00381f0005067f89 */ /* 0x000ee800000e0000 */
[----:B------:R-:W4:Y:S04]  /*3b50*/  SHFL.IDX PT, R9, R2, RZ, 0x181f ;  /* 0x00181fff02097589 */ /* 0x000f2800000e0000 */
[----:B------:R-:W5:Y:S04]  /*3b60*/  SHFL.IDX PT, R7, R2, 0x1, 0x181f ;  /* 0x00381f0002077f89 */ /* 0x000f6800000e0000 */
[----:B------:R-:W1:Y:S04]  /*3b70*/  SHFL.IDX PT, R12, R5, 0x3, 0x181f ;  /* 0x00781f00050c7f89 */ /* 0x000e6800000e0000 */
[----:B------:R-:W1:Y:S01]  /*3b80*/  SHFL.IDX PT, R10, R5, 0x4, 0x181f ;  /* 0x00981f00050a7f89 */ /* 0x000e6200000e0000 */
[----:B--2---:R-:W-:-:S03]  /*3b90*/  IADD3 R8, P1, R8, R242, RZ ;  /* 0x000000f208087210 */ /* 0x004fc60007f3e0ff */
[----:B------:R-:W2:Y:S04]  /*3ba0*/  SHFL.IDX PT, R11, R2, 0x2, 0x181f ;  /* 0x00581f00020b7f89 */ /* 0x000ea800000e0000 */
[----:B------:R-:W-:Y:S01]  /*3bb0*/  SHFL.IDX PT, R13, R5, 0x5, 0x181f ;  /* 0x00b81f00050d7f89 */ /* 0x000fe200000e0000 */
[----:B---3--:R-:W-:-:S03]  /*3bc0*/  IADD3 R6, P0, R6, R242, RZ ;  /* 0x000000f206067210 */ /* 0x008fc60007f1e0ff */
[----:B------:R-:W-:Y:S01]  /*3bd0*/  SHFL.IDX PT, R5, R5, 0x6, 0x181f ;  /* 0x00d81f0005057f89 */ /* 0x000fe200000e0000 */
[----:B----4-:R-:W-:-:S03]  /*3be0*/  IMAD.X R9, R9, 0x1, R241, P1 ;  /* 0x0000000109097824 */ /* 0x010fc600008e06f1 */
[----:B------:R-:W-:Y:S01]  /*3bf0*/  SHFL.IDX PT, R18, R2, 0x3, 0x181f ;  /* 0x00781f0002127f89 */ /* 0x000fe200000e0000 */
[----:B-----5:R-:W-:Y:S01]  /*3c00*/  IMAD.X R7, R7, 0x1, R241, P0 ;  /* 0x0000000107077824 */ /* 0x020fe200000e06f1 */
[-C--:B------:R-:W-:Y:S02]  /*3c10*/  IADD3 R14, P0, R14, R242.reuse, RZ ;  /* 0x000000f20e0e7210 */ /* 0x080fe40007f1e0ff */
[----:B------:R-:W3:Y:S01]  /*3c20*/  SHFL.IDX PT, R17, R2, 0x4, 0x181f ;  /* 0x00981f0002117f89 */ /* 0x000ee200000e0000 */
[----:B-1----:R-:W-:-:S03]  /*3c30*/  IADD3 R12, P3, R12, R242, RZ ;  /* 0x000000f20c0c7210 */ /* 0x002fc60007f7e0ff */
[----:B------:R-:W1:Y:S01]  /*3c40*/  SHFL.IDX PT, R16, R2, 0x5, 0x181f ;  /* 0x00b81f0002107f89 */ /* 0x000e6200000e0000 */
[----:B------:R-:W-:-:S03]  /*3c50*/  IADD3 R10, P2, R10, R242, RZ ;  /* 0x000000f20a0a7210 */ /* 0x000fc60007f5e0ff */
[----:B------:R-:W4:Y:S01]  /*3c60*/  SHFL.IDX PT, R2, R2, 0x6, 0x181f ;  /* 0x00d81f0002027f89 */ /* 0x000f2200000e0000 */
[----:B--2---:R-:W-:-:S03]  /*3c70*/  IMAD.X R15, R11, 0x1, R241, P0 ;  /* 0x000000010b0f7824 */ /* 0x004fc600000e06f1 */
[----:B------:R2:W-:Y:S04]  /*3c80*/  LDGSTS.E.BYPASS.LTC128B.128 [R197+0x3900], [R8.64], !P6 ;  /* 0x0390000008c57fae */ /* 0x0005e8000f101d50 */
[----:B------:R5:W-:Y:S04]  /*3c90*/  LDGSTS.E.BYPASS.LTC128B.128 [R197+0x4100], [R6.64], !P6 ;  /* 0x0410000006c57fae */ /* 0x000be8000f101d50 */
[----:B------:R4:W-:Y:S01]  /*3ca0*/  LDGSTS.E.BYPASS.LTC128B.128 [R197+0x4900], [R14.64], !P6 ;  /* 0x049000000ec57fae */ /* 0x0009e2000f101d50 */
[--C-:B---3--:R-:W-:Y:S01]  /*3cb0*/  IMAD.X R11, R17, 0x1, R241.reuse, P2 ;  /* 0x00000001110b7824 */ /* 0x108fe200010e06f1 */
[-C--:B--2---:R-:W-:Y:S01]  /*3cc0*/  IADD3 R8, P1, R13, R242.reuse, RZ ;  /* 0x000000f20d087210 */ /* 0x084fe20007f3e0ff */
[----:B------:R-:W-:Y:S01]  /*3cd0*/  IMAD.X R13, R18, 0x1, R241, P3 ;  /* 0x00000001120d7824 */ /* 0x000fe200018e06f1 */
[----:B-----5:R-:W-:-:S03]  /*3ce0*/  IADD3 R6, P0, R5, R242, RZ ;  /* 0x000000f205067210 */ /* 0x020fc60007f1e0ff */
[--C-:B-1----:R-:W-:Y:S01]  /*3cf0*/  IMAD.X R9, R16, 0x1, R241.reuse, P1 ;  /* 0x0000000110097824 */ /* 0x102fe200008e06f1 */
[----:B------:R1:W-:Y:S01]  /*3d00*/  LDGSTS.E.BYPASS.LTC128B.128 [R197+0x5100], [R12.64], !P6 ;  /* 0x051000000cc57fae */ /* 0x0003e2000f101d50 */
[----:B----4-:R-:W-:-:S03]  /*3d10*/  IMAD.X R7, R2, 0x1, R241, P0 ;  /* 0x0000000102077824 */ /* 0x010fc600000e06f1 */
[----:B------:R1:W-:Y:S04]  /*3d20*/  LDGSTS.E.BYPASS.LTC128B.128 [R197+0x5900], [R10.64], !P6 ;  /* 0x059000000ac57fae */ /* 0x0003e8000f101d50 */
[----:B------:R1:W-:Y:S04]  /*3d30*/  LDGSTS.E.BYPASS.LTC128B.128 [R197+0x6100], [R8.64], !P6 ;  /* 0x0610000008c57fae */ /* 0x0003e8000f101d50 */
[----:B------:R1:W-:Y:S02]  /*3d40*/  LDGSTS.E.BYPASS.LTC128B.128 [R197+0x6900], [R6.64], !P6 ;  /* 0x0690000006c57fae */ /* 0x0003e4000f101d50 */
.L_x_18:
[----:B--2-4-:R-:W-:Y:S01]  /*3d50*/  LOP3.LUT R2, R195, 0xffffffe0, RZ, 0xc0, !PT ;  /* 0xffffffe0c3027812 */ /* 0x014fe200078ec0ff */
[----:B-1-3--:R-:W-:Y:S01]  /*3d60*/  IMAD.MOV.U32 R7, RZ, RZ, -0x2 ;  /* 0xfffffffeff077424 */ /* 0x00afe200078e00ff */
[----:B------:R-:W-:Y:S01]  /*3d70*/  UIADD3 UR6, UR7, -0x2, URZ ;  /* 0xfffffffe07067890 */ /* 0x000fe2000fffe03f */
[----:B------:R-:W-:Y:S01]  /*3d80*/  IMAD.SHL.U32 R224, R0, 0x2, RZ ;  /* 0x0000000200e07824 */ /* 0x000fe200078e00ff */
[----:B------:R-:W0:Y:S01]  /*3d90*/  LDGDEPBAR ;  /* 0x00000000000079af */ /* 0x000e220000000000 */
[----:B------:R-:W-:Y:S01]  /*3da0*/  IMAD.IADD R2, R196, 0x1, -R2 ;  /* 0x00000001c4027824 */ /* 0x000fe200078e0a02 */
[----:B------:R-:W-:Y:S01]  /*3db0*/  UISETP.GE.AND UP0, UPT, UR6, UR8, UPT ;  /* 0x000000080600728c */ /* 0x000fe2000bf06270 */
[----:B------:R-:W-:-:S02]  /*3dc0*/  IMAD R225, R4, 0x2, R224 ;  /* 0x0000000204e17824 */ /* 0x000fc400078e02e0 */
[C---:B------:R-:W-:Y:S01]  /*3dd0*/  IMAD R227, R3.reuse, 0x2, R224 ;  /* 0x0000000203e37824 */ /* 0x040fe200078e02e0 */
[----:B------:R-:W-:Y:S01]  /*3de0*/  SHF.R.S32.HI R5, RZ, 0x1f, R2 ;  /* 0x0000001fff057819 */ /* 0x000fe20000011402 */
[----:B------:R-:W-:-:S03]  /*3df0*/  IMAD R226, R3, 0x2, R225 ;  /* 0x0000000203e27824 */ /* 0x000fc600078e02e1 */
[----:B------:R-:W-:-:S04]  /*3e00*/  LEA.HI R5, R5, R2, RZ, 0x2 ;  /* 0x0000000205057211 */ /* 0x000fc800078f10ff */
[----:B------:R-:W-:-:S05]  /*3e10*/  LOP3.LUT R5, R5, 0x7ffffffc, RZ, 0xc0, !PT ;  /* 0x7ffffffc05057812 */ /* 0x000fca00078ec0ff */
[----:B------:R-:W-:-:S04]  /*3e20*/  IMAD.IADD R2, R2, 0x1, -R5 ;  /* 0x0000000102027824 */ /* 0x000fc800078e0a05 */
[----:B------:R-:W-:-:S05]  /*3e30*/  IMAD R2, R2, R7, UR15 ;  /* 0x0000000f02027e24 */ /* 0x000fca000f8e0207 */
[C---:B------:R-:W-:Y:S02]  /*3e40*/  ISETP.GT.AND P3, PT, R2.reuse, RZ, PT ;  /* 0x000000ff0200720c */ /* 0x040fe40003f64270 */
[C---:B------:R-:W-:Y:S02]  /*3e50*/  ISETP.GT.AND P2, PT, R2.reuse, 0x1, PT ;  /* 0x000000010200780c */ /* 0x040fe40003f44270 */
[----:B------:R-:W-:Y:S02]  /*3e60*/  ISETP.GT.AND P1, PT, R2, 0x8, PT ;  /* 0x000000080200780c */ /* 0x000fe40003f24270 */
[----:B------:R-:W-:Y:S02]  /*3e70*/  FSEL R11, R190, -INF , P3 ;  /* 0xff800000be0b7808 */ /* 0x000fe40001800000 */
[----:B------:R-:W-:Y:S02]  /*3e80*/  FSEL R10, R194, -INF , P3 ;  /* 0xff800000c20a7808 */ /* 0x000fe40001800000 */
[----:B------:R-:W-:-:S02]  /*3e90*/  FSEL R12, R189, -INF , P2 ;  /* 0xff800000bd0c7808 */ /* 0x000fc40001000000 */
[----:B------:R-:W-:Y:S02]  /*3ea0*/  FSEL R25, R193, -INF , P2 ;  /* 0xff800000c1197808 */ /* 0x000fe40001000000 */
[----:B------:R-:W-:Y:S02]  /*3eb0*/  ISETP.GT.AND P0, PT, R2, 0x9, PT ;  /* 0x000000090200780c */ /* 0x000fe40003f04270 */
[----:B------:R-:W-:Y:S02]  /*3ec0*/  FSEL R13, R182, -INF , P1 ;  /* 0xff800000b60d7808 */ /* 0x000fe40000800000 */
[----:B------:R-:W-:Y:S02]  /*3ed0*/  FSEL R26, R188, -INF , P1 ;  /* 0xff800000bc1a7808 */ /* 0x000fe40000800000 */
[----:B------:R-:W-:Y:S02]  /*3ee0*/  FMNMX.FTZ R5, R10, R25, !PT ;  /* 0x000000190a057209 */ /* 0x000fe40007810000 */
[----:B------:R-:W-:-:S02]  /*3ef0*/  FMNMX.FTZ R6, R11, R12, !PT ;  /* 0x0000000c0b067209 */ /* 0x000fc40007810000 */
[----:B------:R-:W-:Y:S02]  /*3f00*/  FSEL R15, R185, -INF , P3 ;  /* 0xff800000b90f7808 */ /* 0x000fe40001800000 */
[----:B------:R-:W-:Y:S02]  /*3f10*/  FSEL R32, R192, -INF , P3 ;  /* 0xff800000c0207808 */ /* 0x000fe40001800000 */
[----:B------:R-:W-:Y:S02]  /*3f20*/  ISETP.GT.AND P3, PT, R2, 0x10, PT ;  /* 0x000000100200780c */ /* 0x000fe40003f64270 */
[----:B------:R-:W-:Y:S02]  /*3f30*/  FSEL R14, R181, -INF , P0 ;  /* 0xff800000b50e7808 */ /* 0x000fe40000000000 */
[----:B------:R-:W-:Y:S02]  /*3f40*/  FSEL R27, R187, -INF , P0 ;  /* 0xff800000bb1b7808 */ /* 0x000fe40000000000 */
[----:B------:R-:W-:-:S02]  /*3f50*/  FMNMX.FTZ R5, R26, R5, !PT ;  /* 0x000000051a057209 */ /* 0x000fc40007810000 */
[----:B------:R-:W-:Y:S02]  /*3f60*/  FMNMX.FTZ R6, R13, R6, !PT ;  /* 0x000000060d067209 */ /* 0x000fe40007810000 */
[----:B------:R-:W-:Y:S02]  /*3f70*/  FSEL R16, R186, -INF , P2 ;  /* 0xff800000ba107808 */ /* 0x000fe40001000000 */
[----:B------:R-:W-:Y:S02]  /*3f80*/  FSEL R33, R191, -INF , P2 ;  /* 0xff800000bf217808 */ /* 0x000fe40001000000 */
[----:B------:R-:W-:Y:S02]  /*3f90*/  ISETP.GT.AND P2, PT, R2, 0x11, PT ;  /* 0x000000110200780c */ /* 0x000fe40003f44270 */
[----:B------:R-:W-:Y:S02]  /*3fa0*/  FSEL R17, R177, -INF , P1 ;  /* 0xff800000b1117808 */ /* 0x000fe40000800000 */
[----:B------:R-:W-:-:S02]  /*3fb0*/  FSEL R34, R184, -INF , P1 ;  /* 0xff800000b8227808 */ /* 0x000fc40000800000 */
[----:B------:R-:W-:Y:S02]  /*3fc0*/  FSEL R36, R174, -INF , P3 ;  /* 0xff800000ae247808 */ /* 0x000fe40001800000 */
[----:B------:R-:W-:Y:S02]  /*3fd0*/  FSEL R75, R180, -INF , P3 ;  /* 0xff800000b44b7808 */ /* 0x000fe40001800000 */
[----:B------:R-:W-:Y:S02]  /*3fe0*/  FMNMX.FTZ R5, R27, R5, !PT ;  /* 0x000000051b057209 */ /* 0x000fe40007810000 */
[----:B------:R-:W-:Y:S02]  /*3ff0*/  FMNMX.FTZ R6, R14, R6, !PT ;  /* 0x000000060e067209 */ /* 0x000fe40007810000 */
[----:B------:R-:W-:Y:S02]  /*4000*/  ISETP.GT.AND P1, PT, R2, 0x18, PT ;  /* 0x000000180200780c */ /* 0x000fe40003f24270 */
        /* <DEDUP_REMOVED lines=9> */
[----:B------:R-:W-:Y:S02]  /*40a0*/  FSEL R69, R170, -INF , P2 ;  /* 0xff800000aa457808 */ /* 0x000fe40001000000 */
[----:B------:R-:W-:Y:S02]  /*40b0*/  FSEL R116, R175, -INF , P2 ;  /* 0xff800000af747808 */ /* 0x000fe40001000000 */
[----:B------:R-:W-:Y:S02]  /*40c0*/  FSEL R70, R118, -INF , P1 ;  /* 0xff80000076467808 */ /* 0x000fe40000800000 */
[----:B------:R-:W-:-:S02]  /*40d0*/  FSEL R38, R166, -INF , P1 ;  /* 0xff800000a6267808 */ /* 0x000fc40000800000 */
[----:B------:R-:W-:Y:S02]  /*40e0*/  FSEL R117, R168, -INF , P1 ;  /* 0xff800000a8757808 */ /* 0x000fe40000800000 */
[----:B------:R-:W-:Y:S02]  /*40f0*/  FSEL R97, R172, -INF , P1 ;  /* 0xff800000ac617808 */ /* 0x000fe40000800000 */
[C---:B------:R-:W-:Y:S02]  /*4100*/  ISETP.GT.AND P3, PT, R2.reuse, 0x20, PT ;  /* 0x000000200200780c */ /* 0x040fe40003f64270 */
[C---:B------:R-:W-:Y:S02]  /*4110*/  ISETP.GT.AND P2, PT, R2.reuse, 0x21, PT ;  /* 0x000000210200780c */ /* 0x040fe40003f44270 */
[----:B------:R-:W-:Y:S02]  /*4120*/  ISETP.GT.AND P1, PT, R2, 0x28, PT ;  /* 0x000000280200780c */ /* 0x000fe40003f24270 */
[----:B------:R-:W-:-:S02]  /*4130*/  FSEL R74, R158, -INF , P0 ;  /* 0xff8000009e4a7808 */ /* 0x000fc40000000000 */
[----:B------:R-:W-:Y:S02]  /*4140*/  FSEL R39, R165, -INF , P0 ;  /* 0xff800000a5277808 */ /* 0x000fe40000000000 */
[----:B------:R-:W-:Y:S02]  /*4150*/  FSEL R118, R167, -INF , P0 ;  /* 0xff800000a7767808 */ /* 0x000fe40000000000 */
[----:B------:R-:W-:Y:S02]  /*4160*/  FSEL R98, R171, -INF , P0 ;  /* 0xff800000ab627808 */ /* 0x000fe40000000000 */
[----:B------:R-:W-:Y:S02]  /*4170*/  ISETP.GT.AND P0, PT, R2, 0x29, PT ;  /* 0x000000290200780c */ /* 0x000fe40003f04270 */
        /* <DEDUP_REMOVED lines=18> */
[C---:B------:R-:W-:Y:S02]  /*42a0*/  ISETP.GT.AND P3, PT, R2.reuse, 0x30, PT ;  /* 0x000000300200780c */ /* 0x040fe40003f64270 */
[----:B------:R-:W-:-:S02]  /*42b0*/  ISETP.GT.AND P2, PT, R2, 0x31, PT ;  /* 0x000000310200780c */ /* 0x000fc40003f44270 */
[C---:B------:R-:W-:Y:S02]  /*42c0*/  ISETP.GT.AND P1, PT, R2.reuse, 0x38, PT ;  /* 0x000000380200780c */ /* 0x040fe40003f24270 */
[----:B------:R-:W-:Y:S02]  /*42d0*/  ISETP.GT.AND P0, PT, R2, 0x39, PT ;  /* 0x000000390200780c */ /* 0x000fe40003f04270 */
[----:B------:R-:W-:Y:S02]  /*42e0*/  FMNMX.FTZ R5, R97, R5, !PT ;  /* 0x0000000561057209 */ /* 0x000fe40007810000 */
[----:B------:R-:W-:Y:S02]  /*42f0*/  FMNMX.FTZ R6, R38, R6, !PT ;  /* 0x0000000626067209 */ /* 0x000fe40007810000 */
        /* <DEDUP_REMOVED lines=16> */
[----:B------:R-:W-:Y:S02]  /*4400*/  FMNMX.FTZ R5, R98, R5, !PT ;  /* 0x0000000562057209 */ /* 0x000fe40007810000 */
[----:B------:R-:W-:Y:S02]  /*4410*/  FMNMX.FTZ R6, R39, R6, !PT ;  /* 0x0000000627067209 */ /* 0x000fe40007810000 */
[C---:B------:R-:W-:Y:S02]  /*4420*/  ISETP.GT.AND P3, PT, R2.reuse, 0x40, PT ;  /* 0x000000400200780c */ /* 0x040fe40003f64270 */
[----:B------:R-:W-:-:S02]  /*4430*/  ISETP.GT.AND P2, PT, R2, 0x41, PT ;  /* 0x000000410200780c */ /* 0x000fc40003f44270 */
[C---:B------:R-:W-:Y:S02]  /*4440*/  ISETP.GT.AND P1, PT, R2.reuse, 0x48, PT ;  /* 0x000000480200780c */ /* 0x040fe40003f24270 */
[----:B------:R-:W-:Y:S02]  /*4450*/  ISETP.GT.AND P0, PT, R2, 0x49, PT ;  /* 0x000000490200780c */ /* 0x000fe40003f04270 */
[----:B------:R-:W-:Y:S02]  /*4460*/  FMNMX.FTZ R7, R15, R16, !PT ;  /* 0x000000100f077209 */ /* 0x000fe40007810000 */
[----:B------:R-:W-:Y:S02]  /*4470*/  FMNMX.FTZ R5, R128, R5, !PT ;  /* 0x0000000580057209 */ /* 0x000fe40007810000 */
[----:B------:R-:W-:Y:S02]  /*4480*/  FMNMX.FTZ R6, R129, R6, !PT ;  /* 0x0000000681067209 */ /* 0x000fe40007810000 */
        /* <DEDUP_REMOVED lines=40> */
[C---:B------:R-:W-:Y:S02]  /*4710*/  ISETP.GT.AND P3, PT, R2.reuse, 0x60, PT ;  /* 0x000000600200780c */ /* 0x040fe40003f64270 */
[C---:B------:R-:W-:Y:S02]  /*4720*/  ISETP.GT.AND P2, PT, R2.reuse, 0x61, PT ;  /* 0x000000610200780c */ /* 0x040fe40003f44270 */
[----:B------:R-:W-:-:S02]  /*4730*/  ISETP.GT.AND P1, PT, R2, 0x68, PT ;  /* 0x000000680200780c */ /* 0x000fc40003f24270 */
[----:B------:R-:W-:Y:S02]  /*4740*/  ISETP.GT.AND P0, PT, R2, 0x69, PT ;  /* 0x000000690200780c */ /* 0x000fe40003f04270 */
[----:B------:R-:W-:Y:S02]  /*4750*/  FMNMX.FTZ R5, R138, R5, !PT ;  /* 0x000000058a057209 */ /* 0x000fe40007810000 */
[----:B------:R-:W-:Y:S02]  /*4760*/  FMNMX.FTZ R2, R131, R6, !PT ;  /* 0x0000000683027209 */ /* 0x000fe40007810000 */
[----:B------:R-:W-:Y:S02]  /*4770*/  FMNMX.FTZ R6, R68, R7, !PT ;  /* 0x0000000744067209 */ /* 0x000fe40007810000 */
[----:B------:R-:W-:Y:S02]  /*4780*/  FMNMX.FTZ R73, R139, R5, !PT ;  /* 0x000000058b497209 */ /* 0x000fe40007810000 */
[----:B------:R-:W-:-:S02]  /*4790*/  FMNMX.FTZ R2, R132, R2, !PT ;  /* 0x0000000284027209 */ /* 0x000fc40007810000 */
[----:B------:R-:W-:Y:S02]  /*47a0*/  FMNMX.FTZ R5, R69, R6, !PT ;  /* 0x0000000645057209 */ /* 0x000fe40007810000 */
        /* <DEDUP_REMOVED lines=38> */
[----:B------:R-:W-:Y:S02]  /*4a10*/  FSEL R198, R22, -INF , P3 ;  /* 0xff80000016c67808 */ /* 0x000fe40001800000 */
[----:B------:R-:W-:Y:S02]  /*4a20*/  FSEL R192, R40, -INF , P3 ;  /* 0xff80000028c07808 */ /* 0x000fe40001800000 */
        /* <DEDUP_REMOVED lines=18> */
[----:B------:R-:W-:Y:S01]  /*4b50*/  FMNMX.FTZ R73, R197, R73, !PT ;  /* 0x00000049c5497209 */ /* 0x000fe20007810000 */
[----:B------:R-:W-:Y:S01]  /*4b60*/  LDSM.16.MT88.4 R20, [R224+0x100] ;  /* 0x00010000e014783b */ /* 0x000fe20000004200 */
[----:B------:R-:W-:-:S02]  /*4b70*/  FMNMX.FTZ R2, R191, R2, !PT ;  /* 0x00000002bf027209 */ /* 0x000fc40007810000 */
[----:B------:R-:W-:Y:S02]  /*4b80*/  FMNMX.FTZ R5, R182, R5, !PT ;  /* 0x00000005b6057209 */ /* 0x000fe40007810000 */
[----:B------:R-:W-:Y:S02]  /*4b90*/  FMNMX.FTZ R6, R142, R6, !PT ;  /* 0x000000068e067209 */ /* 0x000fe40007810000 */
[----:B------:R-:W-:Y:S02]  /*4ba0*/  FMNMX.FTZ R73, R186, R73, !PT ;  /* 0x00000049ba497209 */ /* 0x000fe40007810000 */
[----:B------:R-:W-:Y:S02]  /*4bb0*/  FMNMX.FTZ R2, R110, R2, !PT ;  /* 0x000000026e027209 */ /* 0x000fe40007810000 */
[----:B------:R-:W-:Y:S01]  /*4bc0*/  FMNMX.FTZ R5, R183, R5, !PT ;  /* 0x00000005b7057209 */ /* 0x000fe20007810000 */
[----:B------:R-:W1:Y:S01]  /*4bd0*/  SHFL.BFLY PT, R8, R73, 0x2, 0x1f ;  /* 0x0c401f0049087f89 */ /* 0x000e6200000e0000 */
[----:B------:R-:W-:-:S02]  /*4be0*/  FMNMX.FTZ R6, R143, R6, !PT ;  /* 0x000000068f067209 */ /* 0x000fc40007810000 */
[----:B------:R-:W-:Y:S01]  /*4bf0*/  FMNMX.FTZ R5, R180, R5, !PT ;  /* 0x00000005b4057209 */ /* 0x000fe20007810000 */
[----:B------:R-:W2:Y:S01]  /*4c00*/  SHFL.BFLY PT, R7, R2, 0x2, 0x1f ;  /* 0x0c401f0002077f89 */ /* 0x000ea200000e0000 */
[----:B------:R-:W-:Y:S02]  /*4c10*/  FMNMX.FTZ R6, R144, R6, !PT ;  /* 0x0000000690067209 */ /* 0x000fe40007810000 */
[----:B------:R-:W-:Y:S02]  /*4c20*/  FSEL R212, R43, -INF , P3 ;  /* 0xff8000002bd47808 */ /* 0x000fe40001800000 */
[----:B------:R-:W-:Y:S02]  /*4c30*/  FMNMX.FTZ R5, R181, R5, !PT ;  /* 0x00000005b5057209 */ /* 0x000fe40007810000 */
[----:B------:R-:W-:Y:S02]  /*4c40*/  FMNMX.FTZ R6, R159, R6, !PT ;  /* 0x000000069f067209 */ /* 0x000fe40007810000 */
[----:B------:R-:W-:-:S02]  /*4c50*/  FSEL R211, R42, -INF , P2 ;  /* 0xff8000002ad37808 */ /* 0x000fc40001000000 */
[----:B------:R-:W-:Y:S01]  /*4c60*/  FMNMX.FTZ R5, R212, R5, !PT ;  /* 0x00000005d4057209 */ /* 0x000fe20007810000 */
[----:B------:R-:W-:Y:S01]  /*4c70*/  LDSM.16.MT88.4 R40, [R226+0x100] ;  /* 0x00010000e228783b */ /* 0x000fe20000004200 */
        /* <DEDUP_REMOVED lines=8> */
[----:B------:R-:W-:Y:S02]  /*4d00*/  FMNMX.FTZ R5, R247, R5, !PT ;  /* 0x00000005f7057209 */ /* 0x000fe40007810000 */
[----:B------:R-:W-:Y:S02]  /*4d10*/  FMNMX.FTZ R6, R173, R6, !PT ;  /* 0x00000006ad067209 */ /* 0x000fe40007810000 */
[----:B-1----:R-:W-:Y:S02]  /*4d20*/  FMNMX.FTZ R73, R73, R8, !PT ;  /* 0x0000000849497209 */ /* 0x002fe40007810000 */
[----:B--2---:R-:W-:-:S02]  /*4d30*/  FMNMX.FTZ R2, R2, R7, !PT ;  /* 0x0000000702027209 */ /* 0x004fc40007810000 */
[----:B------:R-:W1:Y:S01]  /*4d40*/  SHFL.BFLY PT, R7, R5, 0x2, 0x1f ;  /* 0x0c401f0005077f89 */ /* 0x000e6200000e0000 */
[----:B------:R-:W-:Y:S02]  /*4d50*/  FMNMX.FTZ R6, R172, R6, !PT ;  /* 0x00000006ac067209 */ /* 0x000fe40007810000 */
[----:B------:R-:W-:Y:S01]  /*4d60*/  FSEL R246, R48, -INF , P3 ;  /* 0xff80000030f67808 */ /* 0x000fe20001800000 */
[----:B------:R-:W2:Y:S01]  /*4d70*/  SHFL.BFLY PT, R8, R73, 0x1, 0x1f ;  /* 0x0c201f0049087f89 */ /* 0x000ea200000e0000 */
[----:B------:R-:W-:Y:S02]  /*4d80*/  FMNMX.FTZ R6, R174, R6, !PT ;  /* 0x00000006ae067209 */ /* 0x000fe40007810000 */
[----:B------:R-:W-:Y:S01]  /*4d90*/  FSEL R220, R46, -INF , P2 ;  /* 0xff8000002edc7808 */ /* 0x000fe20001000000 */
[----:B------:R-:W3:Y:S01]  /*4da0*/  SHFL.BFLY PT, R71, R2, 0x1, 0x1f ;  /* 0x0c201f0002477f89 */ /* 0x000ee200000e0000 */
[----:B------:R-:W-:Y:S02]  /*4db0*/  FMNMX.FTZ R6, R175, R6, !PT ;  /* 0x00000006af067209 */ /* 0x000fe40007810000 */
[----:B------:R-:W-:-:S02]  /*4dc0*/  FSEL R216, R44, -INF , P1 ;  /* 0xff8000002cd87808 */ /* 0x000fc40000800000 */
[----:B------:R-:W-:Y:S02]  /*4dd0*/  FMNMX.FTZ R6, R193, R6, !PT ;  /* 0x00000006c1067209 */ /* 0x000fe40007810000 */
[----:B------:R-:W-:Y:S02]  /*4de0*/  FSEL R214, R45, -INF , P0 ;  /* 0xff8000002dd67808 */ /* 0x000fe40000000000 */
[----:B------:R-:W-:-:S04]  /*4df0*/  FMNMX.FTZ R6, R188, R6, !PT ;  /* 0x00000006bc067209 */ /* 0x000fc80007810000 */
[----:B------:R-:W-:Y:S02]  /*4e00*/  FMNMX.FTZ R6, R109, R6, !PT ;  /* 0x000000066d067209 */ /* 0x000fe40007810000 */
[----:B-1----:R-:W-:Y:S02]  /*4e10*/  FMNMX.FTZ R5, R5, R7, !PT ;  /* 0x0000000705057209 */ /* 0x002fe40007810000 */
[----:B------:R-:W-:Y:S02]  /*4e20*/  FMNMX.FTZ R6, R106, R6, !PT ;  /* 0x000000066a067209 */ /* 0x000fe40007810000 */
[----:B--2---:R-:W-:Y:S01]  /*4e30*/  FMNMX.FTZ R73, R73, R8, !PT ;  /* 0x0000000849497209 */ /* 0x004fe20007810000 */
[----:B------:R-:W-:Y:S01]  /*4e40*/  SHFL.BFLY PT, R9, R5, 0x1, 0x1f ;  /* 0x0c201f0005097f89 */ /* 0x000fe200000e0000 */
[----:B---3--:R-:W-:-:S03]  /*4e50*/  FMNMX.FTZ R71, R2, R71, !PT ;  /* 0x0000004702477209 */ /* 0x008fc60007810000 */
[C---:B------:R-:W-:Y:S01]  /*4e60*/  FMUL.FTZ R7, R73.reuse, c[0x0][0x2d0] ;  /* 0x0000b40049077a20 */ /* 0x040fe20000410000 */
[----:B------:R-:W-:Y:S02]  /*4e70*/  FMNMX.FTZ R2, R246, R6, !PT ;  /* 0x00000006f6027209 */ /* 0x000fe40007810000 */
[----:B------:R-:W-:Y:S01]  /*4e80*/  FSETP.NEU.FTZ.AND P2, PT, R73, -INF , PT ;  /* 0xff8000004900780b */ /* 0x000fe20003f5d000 */
[----:B------:R-:W-:Y:S01]  /*4e90*/  FMUL.FTZ R6, R71, c[0x0][0x2d0] ;  /* 0x0000b40047067a20 */ /* 0x000fe20000410000 */
[----:B------:R-:W-:Y:S02]  /*4ea0*/  FMNMX.FTZ R2, R220, R2, !PT ;  /* 0x00000002dc027209 */ /* 0x000fe40007810000 */
[----:B------:R-:W-:Y:S02]  /*4eb0*/  FSEL R7, R7, RZ, P2 ;  /* 0x000000ff07077208 */ /* 0x000fe40001000000 */
[----:B------:R-:W-:Y:S02]  /*4ec0*/  FMNMX.FTZ R8, R216, R2, !PT ;  /* 0x00000002d8087209 */ /* 0x000fe40007810000 */
[----:B------:R-:W-:Y:S01]  /*4ed0*/  FSETP.NEU.FTZ.AND P1, PT, R71, -INF , PT ;  /* 0xff8000004700780b */ /* 0x000fe20003f3d000 */
[----:B------:R-:W-:Y:S01]  /*4ee0*/  FFMA.FTZ R2, R10, c[0x0][0x2d0], -R7 ;  /* 0x0000b4000a027a23 */ /* 0x000fe20000010807 */
[----:B------:R-:W-:-:S02]  /*4ef0*/  FMNMX.FTZ R8, R214, R8, !PT ;  /* 0x00000008d6087209 */ /* 0x000fc40007810000 */
[----:B------:R-:W-:Y:S01]  /*4f00*/  FSEL R6, R6, RZ, P1 ;  /* 0x000000ff06067208 */ /* 0x000fe20000800000 */
[----:B------:R1:W-:Y:S02]  /*4f10*/  MUFU.EX2 R190, R2 ;  /* 0x0000000200be7308 */ /* 0x0003e40000000800 */
[----:B------:R-:W2:Y:S02]  /*4f20*/  SHFL.BFLY PT, R10, R8, 0x2, 0x1f ;  /* 0x0c401f00080a7f89 */ /* 0x000ea400000e0000 */
[----:B-1----:R-:W-:-:S04]  /*4f30*/  FFMA.FTZ R2, R11, c[0x0][0x2d0], -R6 ;  /* 0x0000b4000b027a23 */ /* 0x002fc80000010806 */
[----:B------:R1:W-:Y:S01]  /*4f40*/  MUFU.EX2 R205, R2 ;  /* 0x0000000200cd7308 */ /* 0x0003e20000000800 */
[----:B--2---:R-:W-:Y:S02]  /*4f50*/  FMNMX.FTZ R8, R8, R10, !PT ;  /* 0x0000000a08087209 */ /* 0x004fe40007810000 */
[----:B-1----:R-:W-:Y:S01]  /*4f60*/  FMNMX.FTZ R2, R9, R5, !PT ;  /* 0x0000000509027209 */ /* 0x002fe20007810000 */
[--C-:B------:R-:W-:Y:S02]  /*4f70*/  FFMA.FTZ R5, R12, c[0x0][0x2d0], -R6.reuse ;  /* 0x0000b4000c057a23 */ /* 0x100fe40000010806 */
[----:B------:R-:W-:Y:S01]  /*4f80*/  FFMA.FTZ R9, R13, c[0x0][0x2d0], -R6 ;  /* 0x0000b4000d097a23 */ /* 0x000fe20000010806 */
[C---:B------:R-:W-:Y:S01]  /*4f90*/  FSETP.NEU.FTZ.AND P0, PT, R2.reuse, -INF , PT ;  /* 0xff8000000200780b */ /* 0x040fe20003f1d000 */
[----:B------:R1:W-:Y:S08]  /*4fa0*/  MUFU.EX2 R105, R5 ;  /* 0x0000000500697308 */ /* 0x0003f00000000800 */
[----:B------:R2:W-:Y:S01]  /*4fb0*/  MUFU.EX2 R185, R9 ;  /* 0x0000000900b97308 */ /* 0x0005e20000000800 */
[----:B-1----:R-:W-:-:S05]  /*4fc0*/  FMUL.FTZ R5, R2, c[0x0][0x2d0] ;  /* 0x0000b40002057a20 */ /* 0x002fca0000410000 */
[----:B------:R-:W-:Y:S01]  /*4fd0*/  FSEL R5, R5, RZ, P0 ;  /* 0x000000ff05057208 */ /* 0x000fe20000000000 */
[----:B--2---:R-:W-:-:S04]  /*4fe0*/  FFMA.FTZ R9, R14, c[0x0][0x2d0], -R6 ;  /* 0x0000b4000e097a23 */ /* 0x004fc80000010806 */
[--C-:B------:R-:W-:Y:S01]  /*4ff0*/  FFMA.FTZ R0, R16, c[0x0][0x2d0], -R5.reuse ;  /* 0x0000b40010007a23 */ /* 0x100fe20000010805 */
[----:B------:R1:W2:Y:S08]  /*5000*/  MUFU.EX2 R108, R9 ;  /* 0x00000009006c7308 */ /* 0x0002b00000000800 */
[----:B------:R3:W-:Y:S01]  /*5010*/  MUFU.EX2 R252, R0 ;  /* 0x0000000000fc7308 */ /* 0x0007e20000000800 */
[----:B-1----:R-:W-:Y:S01]  /*5020*/  FFMA.FTZ R9, R15, c[0x0][0x2d0], -R5 ;  /* 0x0000b4000f097a23 */ /* 0x002fe20000010805 */
[----:B--2---:R-:W-:-:S06]  /*5030*/  F2FP.BF16.PACK_AB R10, R108, R185 ;  /* 0x000000b96c0a723e */ /* 0x004fcc00000010ff */
[----:B------:R1:W2:Y:S01]  /*5040*/  MUFU.EX2 R104, R9 ;  /* 0x0000000900687308 */ /* 0x0002a20000000800 */
[--C-:B---3--:R-:W-:Y:S02]  /*5050*/  FFMA.FTZ R0, R17, c[0x0][0x2d0], -R5.reuse ;  /* 0x0000b40011007a23 */ /* 0x108fe40000010805 */
[----:B------:R-:W-:Y:S05]  /*5060*/  LDSM.16.MT88.4 R16, [R227+0x100] ;  /* 0x00010000e310783b */ /* 0x000fea0000004200 */
[----:B------:R3:W-:Y:S01]  /*5070*/  MUFU.EX2 R189, R0 ;  /* 0x0000000000bd7308 */ /* 0x0007e20000000800 */
[----:B-1----:R-:W1:Y:S01]  /*5080*/  SHFL.BFLY PT, R9, R8, 0x1, 0x1f ;  /* 0x0c201f0008097f89 */ /* 0x002e6200000e0000 */
[----:B---3--:R-:W-:-:S06]  /*5090*/  FFMA.FTZ R0, R24, c[0x0][0x2d0], -R5 ;  /* 0x0000b40018007a23 */ /* 0x008fcc0000010805 */
[----:B------:R3:W4:Y:S01]  /*50a0*/  MUFU.EX2 R200, R0 ;  /* 0x0000000000c87308 */ /* 0x0007220000000800 */
[----:B-1----:R-:W-:Y:S02]  /*50b0*/  FMNMX.FTZ R72, R8, R9, !PT ;  /* 0x0000000908487209 */ /* 0x002fe40007810000 */
[----:B------:R-:W-:Y:S01]  /*50c0*/  F2FP.BF16.PACK_AB R8, R105, R205 ;  /* 0x000000cd6908723e */ /* 0x000fe200000010ff */
[----:B---3--:R-:W-:Y:S01]  /*50d0*/  FFMA.FTZ R0, R25, c[0x0][0x2d0], -R7 ;  /* 0x0000b40019007a23 */ /* 0x008fe20000010807 */
[C---:B------:R-:W-:Y:S01]  /*50e0*/  FSETP.NEU.FTZ.AND P0, PT, R72.reuse, -INF , PT ;  /* 0xff8000004800780b */ /* 0x040fe20003f1d000 */
[----:B------:R-:W-:Y:S01]  /*50f0*/  FMUL.FTZ R3, R72, c[0x0][0x2d0] ;  /* 0x0000b40048037a20 */ /* 0x000fe20000410000 */
[----:B--2---:R-:W-:Y:S01]  /*5100*/  F2FP.BF16.PACK_AB R9, R252, R104 ;  /* 0x00000068fc09723e */ /* 0x004fe200000010ff */
[----:B------:R1:W2:Y:S01]  /*5110*/  MUFU.EX2 R248, R0 ;  /* 0x0000000000f87308 */ /* 0x0002a20000000800 */
[----:B----4-:R-:W-:-:S07]  /*5120*/  F2FP.BF16.PACK_AB R11, R200, R189 ;  /* 0x000000bdc80b723e */ /* 0x010fce00000010ff */
[----:B------:R-:W-:Y:S01]  /*5130*/  HMMA.16816.F32.BF16 R80, R8, R20, RZ ;  /* 0x000000140850723c */ /* 0x000fe200000418ff */
[----:B-1----:R-:W-:Y:S01]  /*5140*/  FFMA.FTZ R0, R26, c[0x0][0x2d0], -R7 ;  /* 0x0000b4001a007a23 */ /* 0x002fe20000010807 */
[----:B--2---:R-:W-:-:S06]  /*5150*/  F2FP.BF16.PACK_AB R12, R248, R190 ;  /* 0x000000bef80c723e */ /* 0x004fcc00000010ff */
[C---:B------:R-:W-:Y:S01]  /*5160*/  HMMA.16816.F32.BF16 R76, R8.reuse, R22, RZ ;  /* 0x00000016084c723c */ /* 0x040fe200000418ff */
[----:B------:R1:W-:Y:S07]  /*5170*/  MUFU.EX2 R251, R0 ;  /* 0x0000000000fb7308 */ /* 0x0003ee0000000800 */
[C---:B------:R-:W-:Y:S08]  /*5180*/  HMMA.16816.F32.BF16 R64, R8.reuse, R16, RZ ;  /* 0x000000100840723c */ /* 0x040ff000000418ff */
[C---:B------:R-:W-:Y:S01]  /*5190*/  HMMA.16816.F32.BF16 R60, R8.reuse, R18, RZ ;  /* 0x00000012083c723c */ /* 0x040fe200000418ff */
[----:B-1----:R-:W-:Y:S01]  /*51a0*/  FSEL R0, R3, RZ, P0 ;  /* 0x000000ff03007208 */ /* 0x002fe20000000000 */
[----:B------:R-:W-:Y:S01]  /*51b0*/  FFMA.FTZ R3, R27, c[0x0][0x2d0], -R7 ;  /* 0x0000b4001b037a23 */ /* 0x000fe20000010807 */
[----:B------:R-:W-:Y:S01]  /*51c0*/  PLOP3.LUT P0, PT, PT, PT, UP0, 0x80, 0x0 ;  /* 0x000000000000781c */ /* 0x000fe20003f0f008 */
[----:B------:R-:W-:Y:S02]  /*51d0*/  LDSM.16.MT88.4 R24, [R224+0x900] ;  /* 0x00090000e018783b */ /* 0x000fe40000004200 */
[----:B------:R1:W2:Y:S02]  /*51e0*/  MUFU.EX2 R204, R3 ;  /* 0x0000000300cc7308 */ /* 0x0002a40000000800 */
[C---:B------:R-:W-:Y:S08]  /*51f0*/  HMMA.16816.F32.BF16 R56, R8.reuse, R28, RZ ;  /* 0x0000001c0838723c */ /* 0x040ff000000418ff */
[----:B------:R-:W-:Y:S01]  /*5200*/  HMMA.16816.F32.BF16 R48, R8, R40, RZ ;  /* 0x000000280830723c */ /* 0x000fe200000418ff */
[----:B-1----:R-:W-:Y:S01]  /*5210*/  FFMA.FTZ R3, R32, c[0x0][0x2d0], -R0 ;  /* 0x0000b40020037a23 */ /* 0x002fe20000010800 */
[----:B--2---:R-:W-:-:S06]  /*5220*/  F2FP.BF16.PACK_AB R14, R204, R251 ;  /* 0x000000fbcc0e723e */ /* 0x004fcc00000010ff */
[C---:B------:R-:W-:Y:S01]  /*5230*/  HMMA.16816.F32.BF16 R52, R8.reuse, R30, RZ ;  /* 0x0000001e0834723c */ /* 0x040fe200000418ff */
[----:B------:R1:W-:Y:S07]  /*5240*/  MUFU.EX2 R245, R3 ;  /* 0x0000000300f57308 */ /* 0x0003ee0000000800 */
[----:B------:R-:W-:Y:S01]  /*5250*/  HMMA.16816.F32.BF16 R44, R8, R42, RZ ;  /* 0x0000002a082c723c */ /* 0x000fe200000418ff */
[----:B-1----:R-:W-:-:S04]  /*5260*/  FFMA.FTZ R3, R33, c[0x0][0x2d0], -R0 ;  /* 0x0000b40021037a23 */ /* 0x002fc80000010800 */
[----:B------:R1:W2:Y:S02]  /*5270*/  MUFU.EX2 R221, R3 ;  /* 0x0000000300dd7308 */ /* 0x0002a40000000800 */
[----:B-1----:R-:W-:Y:S01]  /*5280*/  FFMA.FTZ R3, R34, c[0x0][0x2d0], -R0 ;  /* 0x0000b40022037a23 */ /* 0x002fe20000010800 */
[----:B--2---:R-:W-:-:S05]  /*5290*/  F2FP.BF16.PACK_AB R13, R221, R245 ;  /* 0x000000f5dd0d723e */ /* 0x004fca00000010ff */
[----:B------:R1:W-:Y:S02]  /*52a0*/  MUFU.EX2 R244, R3 ;  /* 0x0000000300f47308 */ /* 0x0003e40000000800 */
[----:B-1----:R-:W-:Y:S02]  /*52b0*/  FFMA.FTZ R3, R35, c[0x0][0x2d0], -R0 ;  /* 0x0000b40023037a23 */ /* 0x002fe40000010800 */
[----:B------:R-:W-:Y:S04]  /*52c0*/  LDSM.16.MT88.4 R32, [R226+0x900] ;  /* 0x00090000e220783b */ /* 0x000fe80000004200 */
[----:B------:R1:W2:Y:S02]  /*52d0*/  MUFU.EX2 R107, R3 ;  /* 0x00000003006b7308 */ /* 0x0002a40000000800 */
[----:B-1----:R-:W-:Y:S01]  /*52e0*/  FFMA.FTZ R3, R36, c[0x0][0x2d0], -R6 ;  /* 0x0000b40024037a23 */ /* 0x002fe20000010806 */
[----:B--2---:R-:W-:-:S05]  /*52f0*/  F2FP.BF16.PACK_AB R15, R107, R244 ;  /* 0x000000f46b0f723e */ /* 0x004fca00000010ff */
[----:B------:R1:W-:Y:S02]  /*5300*/  MUFU.EX2 R203, R3 ;  /* 0x0000000300cb7308 */ /* 0x0003e40000000800 */
[C---:B------:R-:W-:Y:S08]  /*5310*/  HMMA.16816.F32.BF16 R92, R12.reuse, R20, RZ ;  /* 0x000000140c5c723c */ /* 0x040ff000000418ff */
[----:B------:R-:W-:Y:S01]  /*5320*/  HMMA.16816.F32.BF16 R100, R12, R22, RZ ;  /* 0x000000160c64723c */ /* 0x000fe200000418ff */
[----:B------:R-:W-:Y:S01]  /*5330*/  LDSM.16.MT88.4 R20, [R225+0x900] ;  /* 0x00090000e114783b */ /* 0x000fe20000004200 */
[----:B-1----:R-:W-:-:S04]  /*5340*/  FFMA.FTZ R3, R37, c[0x0][0x2d0], -R6 ;  /* 0x0000b40025037a23 */ /* 0x002fc80000010806 */
[----:B------:R1:W2:Y:S02]  /*5350*/  MUFU.EX2 R201, R3 ;  /* 0x0000000300c97308 */ /* 0x0002a40000000800 */
[C---:B------:R-:W-:Y:S08]  /*5360*/  HMMA.16816.F32.BF16 R88, R12.reuse, R16, RZ ;  /* 0x000000100c58723c */ /* 0x040ff000000418ff */
[----:B------:R-:W-:Y:S01]  /*5370*/  HMMA.16816.F32.BF16 R84, R12, R28, RZ ;  /* 0x0000001c0c54723c */ /* 0x000fe200000418ff */
[----:B-1----:R-:W-:Y:S01]  /*5380*/  FFMA.FTZ R3, R38, c[0x0][0x2d0], -R6 ;  /* 0x0000b40026037a23 */ /* 0x002fe20000010806 */
[----:B--2---:R-:W-:-:S05]  /*5390*/  F2FP.BF16.PACK_AB R8, R201, R203 ;  /* 0x000000cbc908723e */ /* 0x004fca00000010ff */
[----:B------:R-:W-:Y:S01]  /*53a0*/  IMAD.MOV.U32 R29, RZ, RZ, R105 ;  /* 0x000000ffff1d7224 */ /* 0x000fe200078e0069 */
[----:B------:R-:W-:Y:S01]  /*53b0*/  HMMA.16816.F32.BF16 R112, R12, R18, RZ ;  /* 0x000000120c70723c */ /* 0x000fe200000418ff */
[----:B------:R1:W-:Y:S01]  /*53c0*/  MUFU.EX2 R195, R3 ;  /* 0x0000000300c37308 */ /* 0x0003e20000000800 */
[----:B------:R-:W-:-:S06]  /*53d0*/  IMAD.MOV.U32 R28, RZ, RZ, R104 ;  /* 0x000000ffff1c7224 */ /* 0x000fcc00078e0068 */
[C---:B------:R-:W-:Y:S08]  /*53e0*/  HMMA.16816.F32.BF16 R16, R12.reuse, R40, RZ ;  /* 0x000000280c10723c */ /* 0x040ff000000418ff */
[----:B------:R-:W-:Y:S01]  /*53f0*/  HMMA.16816.F32.BF16 R124, R12, R30, RZ ;  /* 0x0000001e0c7c723c */ /* 0x000fe200000418ff */
[----:B-1----:R-:W-:Y:S02]  /*5400*/  FFMA.FTZ R3, R39, c[0x0][0x2d0], -R6 ;  /* 0x0000b40027037a23 */ /* 0x002fe40000010806 */
[----:B------:R-:W1:Y:S02]  /*5410*/  LDSM.16.MT88.4 R36, [R227+0x900] ;  /* 0x00090000e324783b */ /* 0x000e640000004200 */
[----:B------:R2:W3:Y:S02]  /*5420*/  MUFU.EX2 R4, R3 ;  /* 0x0000000300047308 */ /* 0x0004e40000000800 */
[----:B--2---:R-:W-:Y:S01]  /*5430*/  FFMA.FTZ R3, R68, c[0x0][0x2d0], -R5 ;  /* 0x0000b40044037a23 */ /* 0x004fe20000010805 */
[----:B---3--:R-:W-:Y:S01]  /*5440*/  F2FP.BF16.PACK_AB R10, R4, R195 ;  /* 0x000000c3040a723e */ /* 0x008fe200000010ff */
[----:B------:R-:W-:-:S04]  /*5450*/  IMAD.MOV.U32 R68, RZ, RZ, R110 ;  /* 0x000000ffff447224 */ /* 0x000fc800078e006e */
[----:B------:R2:W-:Y:S02]  /*5460*/  MUFU.EX2 R196, R3 ;  /* 0x0000000300c47308 */ /* 0x0005e40000000800 */
[----:B--2---:R-:W-:Y:S02]  /*5470*/  FFMA.FTZ R3, R69, c[0x0][0x2d0], -R5 ;  /* 0x0000b40045037a23 */ /* 0x004fe40000010805 */
[----:B------:R-:W-:-:S04]  /*5480*/  IMAD.MOV.U32 R69, RZ, RZ, R109 ;  /* 0x000000ffff457224 */ /* 0x000fc800078e006d */
[----:B------:R2:W3:Y:S02]  /*5490*/  MUFU.EX2 R199, R3 ;  /* 0x0000000300c77308 */ /* 0x0004e40000000800 */
[----:B--2---:R-:W-:Y:S01]  /*54a0*/  FFMA.FTZ R3, R70, c[0x0][0x2d0], -R5 ;  /* 0x0000b40046037a23 */ /* 0x004fe20000010805 */
[----:B---3--:R-:W-:Y:S02]  /*54b0*/  F2FP.BF16.PACK_AB R9, R199, R196 ;  /* 0x000000c4c709723e */ /* 0x008fe400000010ff */
[----:B------:R-:W-:-:S03]  /*54c0*/  MOV R70, R106 ;  /* 0x0000006a00467202 */ /* 0x000fc60000000f00 */
[----:B------:R2:W-:Y:S02]  /*54d0*/  MUFU.EX2 R194, R3 ;  /* 0x0000000300c27308 */ /* 0x0005e40000000800 */
[----:B--2---:R-:W-:Y:S02]  /*54e0*/  FFMA.FTZ R3, R74, c[0x0][0x2d0], -R5 ;  /* 0x0000b4004a037a23 */ /* 0x004fe40000010805 */
[----:B------:R-:W-:-:S04]  /*54f0*/  IMAD.MOV.U32 R74, RZ, RZ, R107 ;  /* 0x000000ffff4a7224 */ /* 0x000fc800078e006b */
[----:B------:R2:W3:Y:S02]  /*5500*/  MUFU.EX2 R187, R3 ;  /* 0x0000000300bb7308 */ /* 0x0004e40000000800 */
[----:B--2---:R-:W-:Y:S01]  /*5510*/  FFMA.FTZ R3, R75, c[0x0][0x2d0], -R7 ;  /* 0x0000b4004b037a23 */ /* 0x004fe20000010807 */
[----:B---3--:R-:W-:Y:S01]  /*5520*/  F2FP.BF16.PACK_AB R11, R187, R194 ;  /* 0x000000c2bb0b723e */ /* 0x008fe200000010ff */
[----:B------:R-:W-:-:S04]  /*5530*/  IMAD.MOV.U32 R75, RZ, RZ, R108 ;  /* 0x000000ffff4b7224 */ /* 0x000fc800078e006c */
[----:B------:R2:W-:Y:S01]  /*5540*/  MUFU.EX2 R219, R3 ;  /* 0x0000000300db7308 */ /* 0x0005e20000000800 */
[----:B------:R-:W-:Y:S01]  /*5550*/  HMMA.16816.F32.BF16 R108, R12, R42, RZ ;  /* 0x0000002a0c6c723c */ /* 0x000fe200000418ff */
[----:B------:R-:W-:Y:S07]  /*5560*/  LDSM.16.MT88.4 R12, [R227+0x1100] ;  /* 0x00110000e30c783b */ /* 0x000fee0000004200 */
[----:B-1----:R-:W-:Y:S01]  /*5570*/  HMMA.16816.F32.BF16 R104, R8, R36, R64 ;  /* 0x000000240868723c */ /* 0x002fe20000041840 */
[----:B--2---:R-:W-:-:S07]  /*5580*/  FFMA.FTZ R3, R96, c[0x0][0x2d0], -R7 ;  /* 0x0000b40060037a23 */ /* 0x004fce0000010807 */
[C---:B------:R-:W-:Y:S01]  /*5590*/  HMMA.16816.F32.BF16 R120, R8.reuse, R24, R80 ;  /* 0x000000180878723c */ /* 0x040fe20000041850 */
[----:B------:R1:W2:Y:S07]  /*55a0*/  MUFU.EX2 R218, R3 ;  /* 0x0000000300da7308 */ /* 0x0002ae0000000800 */
[C---:B------:R-:W-:Y:S08]  /*55b0*/  HMMA.16816.F32.BF16 R64, R8.reuse, R38, R60 ;  /* 0x000000260840723c */ /* 0x040ff0000004183c */
[----:B------:R-:W-:Y:S01]  /*55c0*/  HMMA.16816.F32.BF16 R80, R8, R32, R48 ;  /* 0x000000200850723c */ /* 0x000fe20000041830 */
[----:B-1----:R-:W-:-:S04]  /*55d0*/  FFMA.FTZ R3, R97, c[0x0][0x2d0], -R7 ;  /* 0x0000b40061037a23 */ /* 0x002fc80000010807 */
[----:B------:R1:W-:Y:S03]  /*55e0*/  MUFU.EX2 R215, R3 ;  /* 0x0000000300d77308 */ /* 0x0003e60000000800 */
[C---:B------:R-:W-:Y:S08]  /*55f0*/  HMMA.16816.F32.BF16 R76, R8.reuse, R26, R76 ;  /* 0x0000001a084c723c */ /* 0x040ff0000004184c */
[----:B------:R-:W-:Y:S01]  /*5600*/  HMMA.16816.F32.BF16 R60, R8, R22, R52 ;  /* 0x00000016083c723c */ /* 0x000fe20000041834 */
[----:B-1----:R-:W-:-:S07]  /*5610*/  FFMA.FTZ R3, R98, c[0x0][0x2d0], -R7 ;  /* 0x0000b40062037a23 */ /* 0x002fce0000010807 */
[----:B------:R-:W-:Y:S01]  /*5620*/  HMMA.16816.F32.BF16 R44, R8, R34, R44 ;  /* 0x00000022082c723c */ /* 0x000fe2000004182c */
[----:B------:R1:W3:Y:S02]  /*5630*/  MUFU.EX2 R217, R3 ;  /* 0x0000000300d97308 */ /* 0x0002e40000000800 */
[----:B-1----:R-:W-:-:S05]  /*5640*/  FFMA.FTZ R3, R99, c[0x0][0x2d0], -R0 ;  /* 0x0000b40063037a23 */ /* 0x002fca0000010800 */
[----:B------:R-:W-:Y:S01]  /*5650*/  HMMA.16816.F32.BF16 R96, R8, R20, R56 ;  /* 0x000000140860723c */ /* 0x000fe20000041838 */
[----:B------:R1:W-:Y:S06]  /*5660*/  MUFU.EX2 R206, R3 ;  /* 0x0000000300ce7308 */ /* 0x0003ec0000000800 */
[----:B--2---:R-:W-:Y:S02]  /*5670*/  F2FP.BF16.PACK_AB R8, R218, R219 ;  /* 0x000000dbda08723e */ /* 0x004fe400000010ff */
[----:B---3--:R-:W-:Y:S01]  /*5680*/  F2FP.BF16.PACK_AB R10, R217, R215 ;  /* 0x000000d7d90a723e */ /* 0x008fe200000010ff */
[----:B-1----:R-:W-:-:S02]  /*5690*/  FFMA.FTZ R3, R116, c[0x0][0x2d0], -R0 ;  /* 0x0000b40074037a23 */ /* 0x002fc40000010800 */
[----:B------:R-:W-:Y:S02]  /*56a0*/  IMAD.MOV.U32 R116, RZ, RZ, R204 ;  /* 0x000000ffff747224 */ /* 0x000fe400078e00cc */
[----:B------:R1:W2:Y:S02]  /*56b0*/  MUFU.EX2 R208, R3 ;  /* 0x0000000300d07308 */ /* 0x0002a40000000800 */
[----:B-1----:R-:W-:Y:S01]  /*56c0*/  FFMA.FTZ R3, R117, c[0x0][0x2d0], -R0 ;  /* 0x0000b40075037a23 */ /* 0x002fe20000010800 */
[----:B--2---:R-:W-:Y:S01]  /*56d0*/  F2FP.BF16.PACK_AB R9, R208, R206 ;  /* 0x000000ced009723e */ /* 0x004fe200000010ff */
[----:B------:R-:W-:-:S04]  /*56e0*/  IMAD.MOV.U32 R117, RZ, RZ, R202 ;  /* 0x000000ffff757224 */ /* 0x000fc800078e00ca */
[----:B------:R1:W-:Y:S02]  /*56f0*/  MUFU.EX2 R210, R3 ;  /* 0x0000000300d27308 */ /* 0x0003e40000000800 */
[----:B-1----:R-:W-:Y:S02]  /*5700*/  FFMA.FTZ R3, R118, c[0x0][0x2d0], -R0 ;  /* 0x0000b40076037a23 */ /* 0x002fe40000010800 */
[----:B------:R-:W-:-:S04]  /*5710*/  IMAD.MOV.U32 R118, RZ, RZ, R29 ;  /* 0x000000ffff767224 */ /* 0x000fc800078e001d */
[----:B------:R1:W2:Y:S02]  /*5720*/  MUFU.EX2 R207, R3 ;  /* 0x0000000300cf7308 */ /* 0x0002a40000000800 */
[----:B-1----:R-:W-:Y:S01]  /*5730*/  FFMA.FTZ R3, R128, c[0x0][0x2d0], -R7 ;  /* 0x0000b40080037a23 */ /* 0x002fe20000010807 */
[----:B--2---:R-:W-:Y:S01]  /*5740*/  F2FP.BF16.PACK_AB R11, R207, R210 ;  /* 0x000000d2cf0b723e */ /* 0x004fe200000010ff */
[----:B------:R-:W-:-:S04]  /*5750*/  IMAD.MOV.U32 R128, RZ, RZ, R203 ;  /* 0x000000ffff807224 */ /* 0x000fc800078e00cb */
[----:B------:R1:W-:Y:S02]  /*5760*/  MUFU.EX2 R209, R3 ;  /* 0x0000000300d17308 */ /* 0x0003e40000000800 */
[C---:B------:R-:W-:Y:S07]  /*5770*/  HMMA.16816.F32.BF16 R52, R8.reuse, R36, R88 ;  /* 0x000000240834723c */ /* 0x040fee0000041858 */
[----:B------:R-:W-:Y:S01]  /*5780*/  IMAD.MOV.U32 R89, RZ, RZ, R200 ;  /* 0x000000ffff597224 */ /* 0x000fe200078e00c8 */
[----:B------:R-:W-:Y:S01]  /*5790*/  MOV R90, R199 ;  /* 0x000000c7005a7202 */ /* 0x000fe20000000f00 */
[----:B------:R-:W-:Y:S01]  /*57a0*/  IMAD.MOV.U32 R91, RZ, RZ, R198 ;  /* 0x000000ffff5b7224 */ /* 0x000fe200078e00c6 */
[----:B------:R-:W-:Y:S01]  /*57b0*/  HMMA.16816.F32.BF16 R48, R8, R24, R92 ;  /* 0x000000180830723c */ /* 0x000fe2000004185c */
[----:B-1----:R-:W-:-:S02]  /*57c0*/  FFMA.FTZ R3, R129, c[0x0][0x2d0], -R6 ;  /* 0x0000b40081037a23 */ /* 0x002fc40000010806 */
[----:B------:R-:W-:Y:S02]  /*57d0*/  IMAD.MOV.U32 R129, RZ, RZ, R205 ;  /* 0x000000ffff817224 */ /* 0x000fe400078e00cd */
[----:B------:R1:W-:Y:S03]  /*57e0*/  MUFU.EX2 R204, R3 ;  /* 0x0000000300cc7308 */ /* 0x0003e60000000800 */
[C---:B------:R-:W-:Y:S01]  /*57f0*/  HMMA.16816.F32.BF16 R92, R8.reuse, R32, R16 ;  /* 0x00000020085c723c */ /* 0x040fe20000041810 */
[----:B------:R-:W-:Y:S06]  /*5800*/  LDSM.16.MT88.4 R16, [R224+0x1100] ;  /* 0x00110000e010783b */ /* 0x000fec0000004200 */
[----:B------:R-:W-:Y:S01]  /*5810*/  IMAD.MOV.U32 R33, RZ, RZ, R116 ;  /* 0x000000ffff217224 */ /* 0x000fe200078e0074 */
[----:B------:R-:W-:Y:S01]  /*5820*/  HMMA.16816.F32.BF16 R36, R8, R38, R112 ;  /* 0x000000260824723c */ /* 0x000fe20000041870 */
[----:B------:R-:W-:-:S02]  /*5830*/  IMAD.MOV.U32 R116, RZ, RZ, R196 ;  /* 0x000000ffff747224 */ /* 0x000fc400078e00c4 */
[----:B------:R-:W-:Y:S02]  /*5840*/  IMAD.MOV.U32 R32, RZ, RZ, R69 ;  /* 0x000000ffff207224 */ /* 0x000fe400078e0045 */
[----:B------:R-:W-:Y:S02]  /*5850*/  IMAD.MOV.U32 R69, RZ, RZ, R188 ;  /* 0x000000ffff457224 */ /* 0x000fe400078e00bc */
[----:B-1----:R-:W-:Y:S01]  /*5860*/  FFMA.FTZ R3, R130, c[0x0][0x2d0], -R6 ;  /* 0x0000b40082037a23 */ /* 0x002fe20000010806 */
[----:B------:R-:W-:Y:S01]  /*5870*/  HMMA.16816.F32.BF16 R40, R8, R26, R100 ;  /* 0x0000001a0828723c */ /* 0x000fe20000041864 */
[----:B------:R-:W-:Y:S01]  /*5880*/  IMAD.MOV.U32 R112, RZ, RZ, R195 ;  /* 0x000000ffff707224 */ /* 0x000fe200078e00c3 */
[----:B------:R-:W-:Y:S01]  /*5890*/  LDSM.16.MT88.4 R24, [R225+0x1100] ;  /* 0x00110000e118783b */ /* 0x000fe20000004200 */
[----:B------:R1:W2:Y:S01]  /*58a0*/  MUFU.EX2 R205, R3 ;  /* 0x0000000300cd7308 */ /* 0x0002a20000000800 */
[----:B------:R-:W-:Y:S01]  /*58b0*/  IMAD.MOV.U32 R115, RZ, RZ, R68 ;  /* 0x000000ffff737224 */ /* 0x000fe200078e0044 */
[----:B------:R-:W-:Y:S01]  /*58c0*/  MOV R68, R193 ;  /* 0x000000c100447202 */ /* 0x000fe20000000f00 */
[----:B------:R-:W-:-:S02]  /*58d0*/  IMAD.MOV.U32 R130, RZ, RZ, R28 ;  /* 0x000000ffff827224 */ /* 0x000fc400078e001c */
[----:B------:R-:W3:Y:S01]  /*58e0*/  LDSM.16.MT88.4 R28, [R226+0x1100] ;  /* 0x00110000e21c783b */ /* 0x000ee20000004200 */
[----:B------:R-:W-:Y:S01]  /*58f0*/  IMAD.MOV.U32 R114, RZ, RZ, R191 ;  /* 0x000000ffff727224 */ /* 0x000fe200078e00bf */
[----:B------:R-:W-:Y:S01]  /*5900*/  HMMA.16816.F32.BF16 R84, R8, R20, R84 ;  /* 0x000000140854723c */ /* 0x000fe20000041854 */
[----:B------:R-:W-:-:S06]  /*5910*/  IMAD.MOV.U32 R113, RZ, RZ, R190 ;  /* 0x000000ffff717224 */ /* 0x000fcc00078e00be */
[----:B------:R-:W-:Y:S01]  /*5920*/  IMAD.MOV.U32 R21, RZ, RZ, R90 ;  /* 0x000000ffff157224 */ /* 0x000fe200078e005a */
[C---:B------:R-:W-:Y:S01]  /*5930*/  HMMA.16816.F32.BF16 R56, R8.reuse, R22, R124 ;  /* 0x000000160838723c */ /* 0x040fe2000004187c */
[----:B-1----:R-:W-:Y:S02]  /*5940*/  FFMA.FTZ R3, R131, c[0x0][0x2d0], -R6 ;  /* 0x0000b40083037a23 */ /* 0x002fe40000010806 */
[----:B------:R-:W-:Y:S02]  /*5950*/  IMAD.MOV.U32 R131, RZ, RZ, R201 ;  /* 0x000000ffff837224 */ /* 0x000fe400078e00c9 */
[----:B------:R1:W-:Y:S01]  /*5960*/  MUFU.EX2 R203, R3 ;  /* 0x0000000300cb7308 */ /* 0x0003e20000000800 */
[----:B------:R-:W-:Y:S01]  /*5970*/  IMAD.MOV.U32 R20, RZ, RZ, R91 ;  /* 0x000000ffff147224 */ /* 0x000fe200078e005b */
[----:B------:R-:W-:Y:S01]  /*5980*/  MOV R124, R112 ;  /* 0x00000070007c7202 */ /* 0x000fe20000000f00 */
[----:B------:R-:W-:Y:S02]  /*5990*/  IMAD.MOV.U32 R125, RZ, RZ, R89 ;  /* 0x000000ffff7d7224 */ /* 0x000fe400078e0059 */
[----:B------:R-:W-:Y:S01]  /*59a0*/  HMMA.16816.F32.BF16 R88, R8, R34, R108 ;  /* 0x000000220858723c */ /* 0x000fe2000004186c */
[----:B------:R-:W-:-:S02]  /*59b0*/  IMAD.MOV.U32 R127, RZ, RZ, R113 ;  /* 0x000000ffff7f7224 */ /* 0x000fc400078e0071 */
[----:B------:R-:W-:Y:S02]  /*59c0*/  IMAD.MOV.U32 R112, RZ, RZ, R115 ;  /* 0x000000ffff707224 */ /* 0x000fe400078e0073 */
[----:B------:R-:W-:Y:S02]  /*59d0*/  IMAD.MOV.U32 R113, RZ, RZ, R32 ;  /* 0x000000ffff717224 */ /* 0x000fe400078e0020 */
[----:B--2---:R-:W-:Y:S01]  /*59e0*/  F2FP.BF16.PACK_AB R8, R205, R204 ;  /* 0x000000cccd08723e */ /* 0x004fe200000010ff */
[----:B------:R-:W-:Y:S02]  /*59f0*/  IMAD.MOV.U32 R115, RZ, RZ, R20 ;  /* 0x000000ffff737224 */ /* 0x000fe400078e0014 */
[----:B------:R-:W-:Y:S02]  /*5a00*/  IMAD.MOV.U32 R32, RZ, RZ, R21 ;  /* 0x000000ffff207224 */ /* 0x000fe400078e0015 */
[----:B-1----:R-:W-:Y:S02]  /*5a10*/  FFMA.FTZ R3, R132, c[0x0][0x2d0], -R6 ;  /* 0x0000b40084037a23 */ /* 0x002fe40000010806 */
[----:B------:R-:W-:-:S02]  /*5a20*/  IMAD.MOV.U32 R132, RZ, RZ, R194 ;  /* 0x000000ffff847224 */ /* 0x000fc400078e00c2 */
[----:B------:R1:W2:Y:S01]  /*5a30*/  MUFU.EX2 R202, R3 ;  /* 0x0000000300ca7308 */ /* 0x0002a20000000800 */
[----:B------:R-:W-:Y:S02]  /*5a40*/  IMAD.MOV.U32 R126, RZ, RZ, R115 ;  /* 0x000000ffff7e7224 */ /* 0x000fe400078e0073 */
[----:B-1----:R-:W-:Y:S01]  /*5a50*/  FFMA.FTZ R3, R133, c[0x0][0x2d0], -R5 ;  /* 0x0000b40085037a23 */ /* 0x002fe20000010805 */
[----:B--2---:R-:W-:Y:S01]  /*5a60*/  F2FP.BF16.PACK_AB R10, R202, R203 ;  /* 0x000000cbca0a723e */ /* 0x004fe200000010ff */
[----:B------:R-:W-:-:S03]  /*5a70*/  IMAD.MOV.U32 R133, RZ, RZ, R189 ;  /* 0x000000ffff857224 */ /* 0x000fc600078e00bd */
[----:B------:R1:W-:Y:S02]  /*5a80*/  MUFU.EX2 R201, R3 ;  /* 0x0000000300c97308 */ /* 0x0003e40000000800 */
[----:B-1----:R-:W-:Y:S02]  /*5a90*/  FFMA.FTZ R3, R134, c[0x0][0x2d0], -R5 ;  /* 0x0000b40086037a23 */ /* 0x002fe40000010805 */
[----:B------:R-:W-:-:S04]  /*5aa0*/  IMAD.MOV.U32 R134, RZ, RZ, R187 ;  /* 0x000000ffff867224 */ /* 0x000fc800078e00bb */
[----:B------:R1:W2:Y:S02]  /*5ab0*/  MUFU.EX2 R200, R3 ;  /* 0x0000000300c87308 */ /* 0x0002a40000000800 */
[----:B-1----:R-:W-:Y:S01]  /*5ac0*/  FFMA.FTZ R3, R135, c[0x0][0x2d0], -R5 ;  /* 0x0000b40087037a23 */ /* 0x002fe20000010805 */
[----:B--2---:R-:W-:Y:S01]  /*5ad0*/  F2FP.BF16.PACK_AB R9, R200, R201 ;  /* 0x000000c9c809723e */ /* 0x004fe200000010ff */
[----:B------:R-:W-:-:S04]  /*5ae0*/  IMAD.MOV.U32 R135, RZ, RZ, R4 ;  /* 0x000000ffff877224 */ /* 0x000fc800078e0004 */
[----:B------:R1:W-:Y:S01]  /*5af0*/  MUFU.EX2 R199, R3 ;  /* 0x0000000300c77308 */ /* 0x0003e20000000800 */
[----:B------:R-:W-:-:S04]  /*5b00*/  IMAD.MOV.U32 R4, RZ, RZ, R192 ;  /* 0x000000ffff047224 */ /* 0x000fc800078e00c0 */
[----:B------:R-:W-:Y:S02]  /*5b10*/  FFMA.FTZ R4, R4, c[0x0][0x2d0], -R7 ;  /* 0x0000b40004047a23 */ /* 0x000fe40000010807 */
[----:B-1----:R-:W-:Y:S02]  /*5b20*/  FFMA.FTZ R3, R136, c[0x0][0x2d0], -R5 ;  /* 0x0000b40088037a23 */ /* 0x002fe40000010805 */
[----:B------:R-:W-:Y:S02]  /*5b30*/  IMAD.MOV.U32 R136, RZ, RZ, R197 ;  /* 0x000000ffff887224 */ /* 0x000fe400078e00c5 */
[----:B------:R1:W2:Y:S02]  /*5b40*/  MUFU.EX2 R198, R3 ;  /* 0x0000000300c67308 */ /* 0x0002a40000000800 */
[----:B-1----:R-:W-:Y:S01]  /*5b50*/  FFMA.FTZ R3, R137, c[0x0][0x2d0], -R7 ;  /* 0x0000b40089037a23 */ /* 0x002fe20000010807 */
[----:B--2---:R-:W-:-:S05]  /*5b60*/  F2FP.BF16.PACK_AB R11, R198, R199 ;  /* 0x000000c7c60b723e */ /* 0x004fca00000010ff */
[----:B------:R1:W2:Y:S02]  /*5b70*/  MUFU.EX2 R197, R3 ;  /* 0x0000000300c57308 */ /* 0x0002a40000000800 */
[C---:B---3--:R-:W-:Y:S08]  /*5b80*/  HMMA.16816.F32.BF16 R100, R8.reuse, R28, R80 ;  /* 0x0000001c0864723c */ /* 0x048ff00000041850 */
[----:B------:R-:W-:Y:S01]  /*5b90*/  HMMA.16816.F32.BF16 R80, R8, R18, R76 ;  /* 0x000000120850723c */ /* 0x000fe2000004184c */
[----:B-1----:R-:W-:-:S02]  /*5ba0*/  FFMA.FTZ R3, R138, c[0x0][0x2d0], -R7 ;  /* 0x0000b4008a037a23 */ /* 0x002fc40000010807 */
[----:B------:R-:W-:Y:S02]  /*5bb0*/  IMAD.MOV.U32 R138, RZ, RZ, R32 ;  /* 0x000000ffff8a7224 */ /* 0x000fe400078e0020 */
[----:B------:R1:W-:Y:S03]  /*5bc0*/  MUFU.EX2 R196, R3 ;  /* 0x0000000300c47308 */ /* 0x0003e60000000800 */
[C---:B------:R-:W-:Y:S08]  /*5bd0*/  HMMA.16816.F32.BF16 R76, R8.reuse, R14, R64 ;  /* 0x0000000e084c723c */ /* 0x040ff00000041840 */
[----:B------:R-:W-:Y:S01]  /*5be0*/  HMMA.16816.F32.BF16 R64, R8, R26, R60 ;  /* 0x0000001a0840723c */ /* 0x000fe2000004183c */
[----:B-1----:R-:W-:-:S07]  /*5bf0*/  FFMA.FTZ R3, R139, c[0x0][0x2d0], -R7 ;  /* 0x0000b4008b037a23 */ /* 0x002fce0000010807 */
[C---:B------:R-:W-:Y:S01]  /*5c00*/  HMMA.16816.F32.BF16 R120, R8.reuse, R16, R120 ;  /* 0x000000100878723c */ /* 0x040fe20000041878 */
[----:B------:R1:W3:Y:S07]  /*5c10*/  MUFU.EX2 R195, R3 ;  /* 0x0000000300c37308 */ /* 0x0002ee0000000800 */
[C---:B------:R-:W-:Y:S08]  /*5c20*/  HMMA.16816.F32.BF16 R104, R8.reuse, R12, R104 ;  /* 0x0000000c0868723c */ /* 0x040ff00000041868 */
[----:B------:R-:W-:Y:S01]  /*5c30*/  HMMA.16816.F32.BF16 R96, R8, R24, R96 ;  /* 0x000000180860723c */ /* 0x000fe20000041860 */
[----:B-1----:R-:W-:-:S04]  /*5c40*/  FFMA.FTZ R3, R140, c[0x0][0x2d0], -R7 ;  /* 0x0000b4008c037a23 */ /* 0x002fc80000010807 */
[----:B------:R1:W-:Y:S03]  /*5c50*/  MUFU.EX2 R194, R3 ;  /* 0x0000000300c27308 */ /* 0x0003e60000000800 */
[----:B------:R-:W-:Y:S07]  /*5c60*/  HMMA.16816.F32.BF16 R60, R8, R30, R44 ;  /* 0x0000001e083c723c */ /* 0x000fee000004182c */
[----:B--2---:R-:W-:-:S02]  /*5c70*/  F2FP.BF16.PACK_AB R8, R197, R209 ;  /* 0x000000d1c508723e */ /* 0x004fc400000010ff */
[----:B---3--:R-:W-:Y:S01]  /*5c80*/  F2FP.BF16.PACK_AB R10, R195, R196 ;  /* 0x000000c4c30a723e */ /* 0x008fe200000010ff */
[----:B-1----:R-:W-:-:S04]  /*5c90*/  FFMA.FTZ R3, R141, c[0x0][0x2d0], -R0 ;  /* 0x0000b4008d037a23 */ /* 0x002fc80000010800 */
[----:B------:R1:W-:Y:S02]  /*5ca0*/  MUFU.EX2 R193, R3 ;  /* 0x0000000300c17308 */ /* 0x0003e40000000800 */
[----:B-1----:R-:W-:-:S06]  /*5cb0*/  FFMA.FTZ R3, R142, c[0x0][0x2d0], -R0 ;  /* 0x0000b4008e037a23 */ /* 0x002fcc0000010800 */
[----:B------:R1:W2:Y:S02]  /*5cc0*/  MUFU.EX2 R192, R3 ;  /* 0x0000000300c07308 */ /* 0x0002a40000000800 */
[----:B-1----:R-:W-:Y:S01]  /*5cd0*/  FFMA.FTZ R3, R143, c[0x0][0x2d0], -R0 ;  /* 0x0000b4008f037a23 */ /* 0x002fe20000010800 */
[----:B--2---:R-:W-:-:S05]  /*5ce0*/  F2FP.BF16.PACK_AB R9, R192, R193 ;  /* 0x000000c1c009723e */ /* 0x004fca00000010ff */
[----:B------:R1:W-:Y:S02]  /*5cf0*/  MUFU.EX2 R191, R3 ;  /* 0x0000000300bf7308 */ /* 0x0003e40000000800 */
[----:B-1----:R-:W-:-:S06]  /*5d00*/  FFMA.FTZ R3, R144, c[0x0][0x2d0], -R0 ;  /* 0x0000b40090037a23 */ /* 0x002fcc0000010800 */
[----:B------:R1:W2:Y:S02]  /*5d10*/  MUFU.EX2 R189, R3 ;  /* 0x0000000300bd7308 */ /* 0x0002a40000000800 */
[----:B-1----:R-:W-:Y:S01]  /*5d20*/  FFMA.FTZ R3, R145, c[0x0][0x2d0], -R7 ;  /* 0x0000b40091037a23 */ /* 0x002fe20000010807 */
[----:B--2---:R-:W-:-:S05]  /*5d30*/  F2FP.BF16.PACK_AB R11, R189, R191 ;  /* 0x000000bfbd0b723e */ /* 0x004fca00000010ff */
[----:B------:R1:W-:Y:S02]  /*5d40*/  MUFU.EX2 R190, R3 ;  /* 0x0000000300be7308 */ /* 0x0003e40000000800 */
[C---:B------:R-:W-:Y:S07]  /*5d50*/  HMMA.16816.F32.BF16 R20, R8.reuse, R12, R52 ;  /* 0x0000000c0814723c */ /* 0x040fee0000041834 */
[----:B------:R-:W-:Y:S01]  /*5d60*/  MOV R52, R118 ;  /* 0x0000007600347202 */ /* 0x000fe20000000f00 */
[----:B------:R-:W-:Y:S01]  /*5d70*/  IMAD.MOV.U32 R55, RZ, RZ, R117 ;  /* 0x000000ffff377224 */ /* 0x000fe200078e0075 */
[----:B------:R-:W-:Y:S01]  /*5d80*/  HMMA.16816.F32.BF16 R36, R8, R14, R36 ;  /* 0x0000000e0824723c */ /* 0x000fe20000041824 */
[----:B------:R-:W2:Y:S01]  /*5d90*/  LDSM.16.MT88.4 R12, [R227+0x1900] ;  /* 0x00190000e30c783b */ /* 0x000ea20000004200 */
[----:B------:R-:W-:-:S02]  /*5da0*/  IMAD.MOV.U32 R54, RZ, RZ, R112 ;  /* 0x000000ffff367224 */ /* 0x000fc400078e0070 */
[----:B-1----:R-:W-:-:S04]  /*5db0*/  FFMA.FTZ R3, R146, c[0x0][0x2d0], -R7 ;  /* 0x0000b40092037a23 */ /* 0x002fc80000010807 */
[----:B------:R1:W-:Y:S01]  /*5dc0*/  MUFU.EX2 R188, R3 ;  /* 0x0000000300bc7308 */ /* 0x0003e20000000800 */
[C---:B------:R-:W-:Y:S08]  /*5dd0*/  HMMA.16816.F32.BF16 R44, R8.reuse, R18, R40 ;  /* 0x00000012082c723c */ /* 0x040ff00000041828 */
[----:B------:R-:W-:Y:S01]  /*5de0*/  HMMA.16816.F32.BF16 R40, R8, R24, R84 ;  /* 0x000000180828723c */ /* 0x000fe20000041854 */
[----:B-1----:R-:W-:-:S07]  /*5df0*/  FFMA.FTZ R3, R147, c[0x0][0x2d0], -R6 ;  /* 0x0000b40093037a23 */ /* 0x002fce0000010806 */
[----:B------:R-:W-:Y:S01]  /*5e00*/  HMMA.16816.F32.BF16 R48, R8, R16, R48 ;  /* 0x000000100830723c */ /* 0x000fe20000041830 */
[----:B------:R-:W-:Y:S01]  /*5e10*/  IMAD.MOV.U32 R85, RZ, RZ, R116 ;  /* 0x000000ffff557224 */ /* 0x000fe200078e0074 */
[----:B------:R-:W1:Y:S01]  /*5e20*/  LDSM.16.MT88.4 R16, [R224+0x1900] ;  /* 0x00190000e010783b */ /* 0x000e620000004200 */
[----:B------:R3:W-:Y:S01]  /*5e30*/  MUFU.EX2 R187, R3 ;  /* 0x0000000300bb7308 */ /* 0x0007e20000000800 */
[----:B------:R-:W-:-:S04]  /*5e40*/  IMAD.MOV.U32 R86, RZ, RZ, R128 ;  /* 0x000000ffff567224 */ /* 0x000fc800078e0080 */
[C---:B------:R-:W-:Y:S01]  /*5e50*/  HMMA.16816.F32.BF16 R56, R8.reuse, R26, R56 ;  /* 0x0000001a0838723c */ /* 0x040fe20000041838 */
[----:B------:R-:W-:Y:S07]  /*5e60*/  LDSM.16.MT88.4 R24, [R225+0x1900] ;  /* 0x00190000e118783b */ /* 0x000fee0000004200 */
[----:B------:R-:W-:Y:S01]  /*5e70*/  HMMA.16816.F32.BF16 R92, R8, R28, R92 ;  /* 0x0000001c085c723c */ /* 0x000fe2000004185c */
[----:B---3--:R-:W-:Y:S02]  /*5e80*/  FFMA.FTZ R3, R148, c[0x0][0x2d0], -R6 ;  /* 0x0000b40094037a23 */ /* 0x008fe40000010806 */
[----:B------:R-:W-:-:S02]  /*5e90*/  IMAD.MOV.U32 R148, RZ, RZ, R186 ;  /* 0x000000ffff947224 */ /* 0x000fc400078e00ba */
[----:B------:R3:W4:Y:S03]  /*5ea0*/  MUFU.EX2 R186, R3 ;  /* 0x0000000300ba7308 */ /* 0x0007260000000800 */
[----:B------:R-:W-:Y:S01]  /*5eb0*/  HMMA.16816.F32.BF16 R88, R8, R30, R88 ;  /* 0x0000001e0858723c */ /* 0x000fe20000041858 */
[----:B------:R-:W-:Y:S01]  /*5ec0*/  LDSM.16.MT88.4 R28, [R226+0x2100] ;  /* 0x00210000e21c783b */ /* 0x000fe20000004200 */
[----:B---3--:R-:W-:-:S05]  /*5ed0*/  FFMA.FTZ R3, R149, c[0x0][0x2d0], -R6 ;  /* 0x0000b40095037a23 */ /* 0x008fca0000010806 */
[----:B----4-:R-:W-:Y:S01]  /*5ee0*/  F2FP.BF16.PACK_AB R8, R186, R187 ;  /* 0x000000bbba08723e */ /* 0x010fe200000010ff */
[----:B------:R-:W-:Y:S02]  /*5ef0*/  IMAD.MOV.U32 R149, RZ, RZ, R136 ;  /* 0x000000ffff957224 */ /* 0x000fe400078e0088 */
[----:B------:R-:W-:Y:S02]  /*5f00*/  IMAD.MOV.U32 R136, RZ, RZ, R114 ;  /* 0x000000ffff887224 */ /* 0x000fe400078e0072 */
[----:B------:R-:W-:Y:S02]  /*5f10*/  IMAD.MOV.U32 R114, RZ, RZ, R33 ;  /* 0x000000ffff727224 */ /* 0x000fe400078e0021 */
[----:B------:R-:W-:Y:S02]  /*5f20*/  IMAD.MOV.U32 R33, RZ, RZ, R131 ;  /* 0x000000ffff217224 */ /* 0x000fe400078e0083 */
[----:B------:R-:W-:Y:S02]  /*5f30*/  IMAD.MOV.U32 R131, RZ, RZ, R130 ;  /* 0x000000ffff837224 */ /* 0x000fe400078e0082 */
[----:B------:R-:W-:Y:S01]  /*5f40*/  IMAD.MOV.U32 R130, RZ, RZ, R129 ;  /* 0x000000ffff827224 */ /* 0x000fe200078e0081 */
[----:B------:R-:W-:Y:S01]  /*5f50*/  MOV R129, R185 ;  /* 0x000000b900817202 */ /* 0x000fe20000000f00 */
[----:B------:R-:W-:Y:S01]  /*5f60*/  IMAD.MOV.U32 R110, RZ, RZ, R136 ;  /* 0x000000ffff6e7224 */ /* 0x000fe200078e0088 */
[----:B------:R3:W-:Y:S01]  /*5f70*/  MUFU.EX2 R185, R3 ;  /* 0x0000000300b97308 */ /* 0x0007e20000000800 */
[----:B------:R-:W-:-:S02]  /*5f80*/  IMAD.MOV.U32 R136, RZ, RZ, R114 ;  /* 0x000000ffff887224 */ /* 0x000fc400078e0072 */
[----:B------:R-:W-:Y:S02]  /*5f90*/  IMAD.MOV.U32 R139, RZ, RZ, R33 ;  /* 0x000000ffff8b7224 */ /* 0x000fe400078e0021 */
[----:B------:R-:W4:Y:S01]  /*5fa0*/  LDSM.16.MT88.4 R32, [R226+0x1900] ;  /* 0x00190000e220783b */ /* 0x000f220000004200 */
[----:B------:R-:W-:Y:S02]  /*5fb0*/  IMAD.MOV.U32 R53, RZ, RZ, R131 ;  /* 0x000000ffff357224 */ /* 0x000fe400078e0083 */
[----:B------:R-:W-:Y:S02]  /*5fc0*/  IMAD.MOV.U32 R87, RZ, RZ, R130 ;  /* 0x000000ffff577224 */ /* 0x000fe400078e0082 */
[----:B------:R-:W-:Y:S02]  /*5fd0*/  IMAD.MOV.U32 R137, RZ, RZ, R129 ;  /* 0x000000ffff897224 */ /* 0x000fe400078e0081 */
[----:B---3--:R-:W-:Y:S02]  /*5fe0*/  FFMA.FTZ R3, R150, c[0x0][0x2d0], -R6 ;  /* 0x0000b40096037a23 */ /* 0x008fe40000010806 */
[----:B------:R-:W-:-:S02]  /*5ff0*/  IMAD.MOV.U32 R150, RZ, RZ, R184 ;  /* 0x000000ffff967224 */ /* 0x000fc400078e00b8 */
[----:B------:R3:W5:Y:S02]  /*6000*/  MUFU.EX2 R184, R3 ;  /* 0x0000000300b87308 */ /* 0x0007640000000800 */
[----:B---3--:R-:W-:Y:S01]  /*6010*/  FFMA.FTZ R3, R151, c[0x0][0x2d0], -R5 ;  /* 0x0000b40097037a23 */ /* 0x008fe20000010805 */
[----:B-----5:R-:W-:Y:S01]  /*6020*/  F2FP.BF16.PACK_AB R10, R184, R185 ;  /* 0x000000b9b80a723e */ /* 0x020fe200000010ff */
[----:B------:R-:W-:-:S04]  /*6030*/  IMAD.MOV.U32 R151, RZ, RZ, R127 ;  /* 0x000000ffff977224 */ /* 0x000fc800078e007f */
[----:B------:R3:W-:Y:S01]  /*6040*/  MUFU.EX2 R118, R3 ;  /* 0x0000000300767308 */ /* 0x0007e20000000800 */
[----:B------:R-:W-:Y:S02]  /*6050*/  IMAD.MOV.U32 R127, RZ, RZ, R113 ;  /* 0x000000ffff7f7224 */ /* 0x000fe400078e0071 */
[----:B---3--:R-:W-:Y:S02]  /*6060*/  FFMA.FTZ R3, R152, c[0x0][0x2d0], -R5 ;  /* 0x0000b40098037a23 */ /* 0x008fe40000010805 */
[----:B------:R-:W-:-:S03]  /*6070*/  IMAD.MOV.U32 R152, RZ, RZ, R53 ;  /* 0x000000ffff987224 */ /* 0x000fc600078e0035 */
[----:B------:R3:W5:Y:S02]  /*6080*/  MUFU.EX2 R117, R3 ;  /* 0x0000000300757308 */ /* 0x0007640000000800 */
[----:B---3--:R-:W-:Y:S01]  /*6090*/  FFMA.FTZ R3, R153, c[0x0][0x2d0], -R5 ;  /* 0x0000b40099037a23 */ /* 0x008fe20000010805 */
[----:B-----5:R-:W-:Y:S01]  /*60a0*/  F2FP.BF16.PACK_AB R9, R117, R118 ;  /* 0x000000767509723e */ /* 0x020fe200000010ff */
[----:B------:R-:W-:-:S04]  /*60b0*/  IMAD.MOV.U32 R153, RZ, RZ, R87 ;  /* 0x000000ffff997224 */ /* 0x000fc800078e0057 */
[----:B------:R3:W-:Y:S02]  /*60c0*/  MUFU.EX2 R115, R3 ;  /* 0x0000000300737308 */ /* 0x0007e40000000800 */
[----:B---3--:R-:W-:Y:S02]  /*60d0*/  FFMA.FTZ R3, R154, c[0x0][0x2d0], -R5 ;  /* 0x0000b4009a037a23 */ /* 0x008fe40000010805 */
[----:B------:R-:W-:-:S04]  /*60e0*/  IMAD.MOV.U32 R154, RZ, RZ, R52 ;  /* 0x000000ffff9a7224 */ /* 0x000fc800078e0034 */
[----:B------:R3:W5:Y:S02]  /*60f0*/  MUFU.EX2 R116, R3 ;  /* 0x0000000300747308 */ /* 0x0007640000000800 */
[----:B---3--:R-:W-:Y:S01]  /*6100*/  FFMA.FTZ R3, R155, c[0x0][0x2d0], -R7 ;  /* 0x0000b4009b037a23 */ /* 0x008fe20000010807 */
[----:B-----5:R-:W-:Y:S01]  /*6110*/  F2FP.BF16.PACK_AB R11, R116, R115 ;  /* 0x00000073740b723e */ /* 0x020fe200000010ff */
[----:B------:R-:W-:-:S04]  /*6120*/  IMAD.MOV.U32 R155, RZ, RZ, R86 ;  /* 0x000000ffff9b7224 */ /* 0x000fc800078e0056 */
[----:B------:R3:W-:Y:S02]  /*6130*/  MUFU.EX2 R114, R3 ;  /* 0x0000000300727308 */ /* 0x0007e40000000800 */
[C---:B--2---:R-:W-:Y:S08]  /*6140*/  HMMA.16816.F32.BF16 R140, R8.reuse, R12, R104 ;  /* 0x0000000c088c723c */ /* 0x044ff00000041868 */
[----:B-1----:R-:W-:Y:S01]  /*6150*/  HMMA.16816.F32.BF16 R128, R8, R18, R80 ;  /* 0x000000120880723c */ /* 0x002fe20000041850 */
[----:B---3--:R-:W-:-:S04]  /*6160*/  FFMA.FTZ R3, R156, c[0x0][0x2d0], -R7 ;  /* 0x0000b4009c037a23 */ /* 0x008fc80000010807 */
[----:B------:R1:W-:Y:S03]  /*6170*/  MUFU.EX2 R113, R3 ;  /* 0x0000000300717308 */ /* 0x0003e60000000800 */
[C---:B----4-:R-:W-:Y:S08]  /*6180*/  HMMA.16816.F32.BF16 R80, R8.reuse, R32, R100 ;  /* 0x000000200850723c */ /* 0x050ff00000041864 */
[----:B------:R-:W-:Y:S01]  /*6190*/  HMMA.16816.F32.BF16 R144, R8, R14, R76 ;  /* 0x0000000e0890723c */ /* 0x000fe2000004184c */
[----:B-1----:R-:W-:-:S07]  /*61a0*/  FFMA.FTZ R3, R157, c[0x0][0x2d0], -R7 ;  /* 0x0000b4009d037a23 */ /* 0x002fce0000010807 */
[C---:B------:R-:W-:Y:S01]  /*61b0*/  HMMA.16816.F32.BF16 R120, R8.reuse, R16, R120 ;  /* 0x000000100878723c */ /* 0x040fe20000041878 */
[----:B------:R1:W-:Y:S07]  /*61c0*/  MUFU.EX2 R112, R3 ;  /* 0x0000000300707308 */ /* 0x0003ee0000000800 */
[----:B------:R-:W-:Y:S01]  /*61d0*/  HMMA.16816.F32.BF16 R76, R8, R34, R60 ;  /* 0x00000022084c723c */ /* 0x000fe2000004183c */
[----:B-1----:R-:W-:-:S04]  /*61e0*/  FFMA.FTZ R3, R158, c[0x0][0x2d0], -R7 ;  /* 0x0000b4009e037a23 */ /* 0x002fc80000010807 */
[----:B------:R1:W-:Y:S02]  /*61f0*/  MUFU.EX2 R111, R3 ;  /* 0x00000003006f7308 */ /* 0x0003e40000000800 */
[--C-:B-1----:R-:W-:Y:S02]  /*6200*/  FFMA.FTZ R3, R159, c[0x0][0x2d0], -R0.reuse ;  /* 0x0000b4009f037a23 */ /* 0x102fe40000010800 */
[----:B------:R-:W-:Y:S04]  /*6210*/  HMMA.16816.F32.BF16 R156, R8, R24, R96 ;  /* 0x00000018089c723c */ /* 0x000fe80000041860 */
[----:B------:R1:W-:Y:S02]  /*6220*/  MUFU.EX2 R109, R3 ;  /* 0x00000003006d7308 */ /* 0x0003e40000000800 */
[----:B-1----:R-:W-:-:S02]  /*6230*/  FFMA.FTZ R3, R160, c[0x0][0x2d0], -R0 ;  /* 0x0000b400a0037a23 */ /* 0x002fc40000010800 */
[----:B------:R-:W-:-:S04]  /*6240*/  IMAD.MOV.U32 R160, RZ, RZ, R70 ;  /* 0x000000ffffa07224 */ /* 0x000fc800078e0046 */
[----:B------:R1:W2:Y:S02]  /*6250*/  MUFU.EX2 R108, R3 ;  /* 0x00000003006c7308 */ /* 0x0002a40000000800 */
[----:B-1----:R-:W-:Y:S02]  /*6260*/  FFMA.FTZ R3, R162, c[0x0][0x2d0], -R0 ;  /* 0x0000b400a2037a23 */ /* 0x002fe40000010800 */
[----:B------:R-:W-:-:S04]  /*6270*/  IMAD.MOV.U32 R162, RZ, RZ, R85 ;  /* 0x000000ffffa27224 */ /* 0x000fc800078e0055 */
[----:B------:R1:W-:Y:S01]  /*6280*/  MUFU.EX2 R107, R3 ;  /* 0x00000003006b7308 */ /* 0x0003e20000000800 */
[----:B------:R-:W-:Y:S07]  /*6290*/  HMMA.16816.F32.BF16 R84, R8, R26, R64 ;  /* 0x0000001a0854723c */ /* 0x000fee0000041840 */
[----:B------:R-:W-:Y:S02]  /*62a0*/  F2FP.BF16.PACK_AB R8, R190, R194 ;  /* 0x000000c2be08723e */ /* 0x000fe400000010ff */
[----:B--2---:R-:W-:-:S02]  /*62b0*/  F2FP.BF16.PACK_AB R9, R108, R109 ;  /* 0x0000006d6c09723e */ /* 0x004fc400000010ff */
[----:B------:R-:W-:Y:S01]  /*62c0*/  F2FP.BF16.PACK_AB R10, R114, R188 ;  /* 0x000000bc720a723e */ /* 0x000fe200000010ff */
[----:B-1----:R-:W-:Y:S01]  /*62d0*/  FFMA.FTZ R3, R163, c[0x0][0x2d0], -R0 ;  /* 0x0000b400a3037a23 */ /* 0x002fe20000010800 */
[----:B------:R-:W-:-:S03]  /*62e0*/  MOV R163, R54 ;  /* 0x0000003600a37202 */ /* 0x000fc60000000f00 */
[----:B------:R1:W2:Y:S02]  /*62f0*/  MUFU.EX2 R106, R3 ;  /* 0x00000003006a7308 */ /* 0x0002a40000000800 */
[----:B-1----:R-:W-:Y:S01]  /*6300*/  FFMA.FTZ R3, R161, c[0x0][0x2d0], -R7 ;  /* 0x0000b400a1037a23 */ /* 0x002fe20000010807 */
[----:B--2---:R-:W-:Y:S01]  /*6310*/  F2FP.BF16.PACK_AB R11, R106, R107 ;  /* 0x0000006b6a0b723e */ /* 0x004fe200000010ff */
[----:B------:R-:W-:-:S04]  /*6320*/  IMAD.MOV.U32 R161, RZ, RZ, R110 ;  /* 0x000000ffffa17224 */ /* 0x000fc800078e006e */
[----:B------:R1:W-:Y:S02]  /*6330*/  MUFU.EX2 R110, R3 ;  /* 0x00000003006e7308 */ /* 0x0003e40000000800 */
[C---:B------:R-:W-:Y:S08]  /*6340*/  HMMA.16816.F32.BF16 R60, R8.reuse, R18, R44 ;  /* 0x00000012083c723c */ /* 0x040ff0000004182c */
[----:B------:R-:W-:Y:S01]  /*6350*/  HMMA.16816.F32.BF16 R44, R8, R32, R92 ;  /* 0x00000020082c723c */ /* 0x000fe2000004185c */
[----:B-1----:R-:W-:-:S02]  /*6360*/  FFMA.FTZ R3, R164, c[0x0][0x2d0], -R6 ;  /* 0x0000b400a4037a23 */ /* 0x002fc40000010806 */
[----:B------:R-:W-:Y:S02]  /*6370*/  IMAD.MOV.U32 R164, RZ, RZ, R55 ;  /* 0x000000ffffa47224 */ /* 0x000fe400078e0037 */
[----:B------:R1:W-:Y:S03]  /*6380*/  MUFU.EX2 R104, R3 ;  /* 0x0000000300687308 */ /* 0x0003e60000000800 */
[C---:B------:R-:W-:Y:S01]  /*6390*/  HMMA.16816.F32.BF16 R64, R8.reuse, R16, R48 ;  /* 0x000000100840723c */ /* 0x040fe20000041830 */
[----:B------:R-:W-:Y:S07]  /*63a0*/  LDSM.16.MT88.4 R16, [R227+0x2100] ;  /* 0x00210000e310783b */ /* 0x000fee0000004200 */
[----:B------:R-:W-:Y:S01]  /*63b0*/  HMMA.16816.F32.BF16 R52, R8, R12, R20 ;  /* 0x0000000c0834723c */ /* 0x000fe20000041814 */
[----:B------:R-:W2:Y:S01]  /*63c0*/  LDSM.16.MT88.4 R20, [R224+0x2100] ;  /* 0x00210000e014783b */ /* 0x000ea20000004200 */
[----:B-1----:R-:W-:-:S06]  /*63d0*/  FFMA.FTZ R3, R165, c[0x0][0x2d0], -R6 ;  /* 0x0000b400a5037a23 */ /* 0x002fcc0000010806 */
[----:B------:R-:W-:Y:S01]  /*63e0*/  HMMA.16816.F32.BF16 R48, R8, R14, R36 ;  /* 0x0000000e0830723c */ /* 0x000fe20000041824 */
[----:B------:R-:W1:Y:S01]  /*63f0*/  LDSM.16.MT88.4 R12, [R225+0x2100] ;  /* 0x00210000e10c783b */ /* 0x000e620000004200 */
[----:B------:R-:W-:Y:S01]  /*6400*/  IMAD.MOV.U32 R165, RZ, RZ, R126 ;  /* 0x000000ffffa57224 */ /* 0x000fe200078e007e */
[----:B------:R3:W4:Y:S01]  /*6410*/  MUFU.EX2 R105, R3 ;  /* 0x0000000300697308 */ /* 0x0007220000000800 */
[----:B------:R-:W-:-:S04]  /*6420*/  IMAD.MOV.U32 R126, RZ, RZ, R75 ;  /* 0x000000ffff7e7224 */ /* 0x000fc800078e004b */
[C---:B------:R-:W-:Y:S08]  /*6430*/  HMMA.16816.F32.BF16 R32, R8.reuse, R34, R88 ;  /* 0x000000220820723c */ /* 0x040ff00000041858 */
[----:B------:R-:W-:Y:S01]  /*6440*/  HMMA.16816.F32.BF16 R36, R8, R24, R40 ;  /* 0x000000180824723c */ /* 0x000fe20000041828 */
[----:B---3--:R-:W-:Y:S02]  /*6450*/  FFMA.FTZ R3, R166, c[0x0][0x2d0], -R6 ;  /* 0x0000b400a6037a23 */ /* 0x008fe40000010806 */
[----:B------:R-:W-:-:S02]  /*6460*/  IMAD.MOV.U32 R166, RZ, RZ, R127 ;  /* 0x000000ffffa67224 */ /* 0x000fc400078e007f */
[----:B------:R3:W-:Y:S03]  /*6470*/  MUFU.EX2 R103, R3 ;  /* 0x0000000300677308 */ /* 0x0007e60000000800 */
[----:B------:R-:W-:Y:S01]  /*6480*/  HMMA.16816.F32.BF16 R40, R8, R26, R56 ;  /* 0x0000001a0828723c */ /* 0x000fe20000041838 */
[----:B------:R-:W-:Y:S01]  /*6490*/  IMAD.MOV.U32 R127, RZ, RZ, R74 ;  /* 0x000000ffff7f7224 */ /* 0x000fe200078e004a */
[----:B------:R-:W5:Y:S05]  /*64a0*/  LDSM.16.MT88.4 R24, [R224+0x2900] ;  /* 0x00290000e018783b */ /* 0x000f6a0000004200 */
[----:B----4-:R-:W-:Y:S01]  /*64b0*/  F2FP.BF16.PACK_AB R8, R105, R104 ;  /* 0x000000686908723e */ /* 0x010fe200000010ff */
[----:B---3--:R-:W-:-:S02]  /*64c0*/  FFMA.FTZ R3, R167, c[0x0][0x2d0], -R6 ;  /* 0x0000b400a7037a23 */ /* 0x008fc40000010806 */
[----:B------:R-:W-:Y:S02]  /*64d0*/  IMAD.MOV.U32 R167, RZ, RZ, R69 ;  /* 0x000000ffffa77224 */ /* 0x000fe400078e0045 */
[----:B------:R3:W4:Y:S02]  /*64e0*/  MUFU.EX2 R102, R3 ;  /* 0x0000000300667308 */ /* 0x0007240000000800 */
[----:B---3--:R-:W-:Y:S01]  /*64f0*/  FFMA.FTZ R3, R168, c[0x0][0x2d0], -R5 ;  /* 0x0000b400a8037a23 */ /* 0x008fe20000010805 */
[----:B----4-:R-:W-:Y:S01]  /*6500*/  F2FP.BF16.PACK_AB R10, R102, R103 ;  /* 0x00000067660a723e */ /* 0x010fe200000010ff */
[----:B------:R-:W-:-:S04]  /*6510*/  IMAD.MOV.U32 R168, RZ, RZ, R68 ;  /* 0x000000ffffa87224 */ /* 0x000fc800078e0044 */
[----:B------:R3:W-:Y:S02]  /*6520*/  MUFU.EX2 R101, R3 ;  /* 0x0000000300657308 */ /* 0x0007e40000000800 */
[----:B---3--:R-:W-:Y:S02]  /*6530*/  FFMA.FTZ R3, R169, c[0x0][0x2d0], -R5 ;  /* 0x0000b400a9037a23 */ /* 0x008fe40000010805 */
[----:B------:R-:W-:-:S04]  /*6540*/  IMAD.MOV.U32 R169, RZ, RZ, R151 ;  /* 0x000000ffffa97224 */ /* 0x000fc800078e0097 */
[----:B------:R3:W4:Y:S02]  /*6550*/  MUFU.EX2 R100, R3 ;  /* 0x0000000300647308 */ /* 0x0007240000000800 */
[----:B---3--:R-:W-:Y:S01]  /*6560*/  FFMA.FTZ R3, R170, c[0x0][0x2d0], -R5 ;  /* 0x0000b400aa037a23 */ /* 0x008fe20000010805 */
[----:B----4-:R-:W-:Y:S01]  /*6570*/  F2FP.BF16.PACK_AB R9, R100, R101 ;  /* 0x000000656409723e */ /* 0x010fe200000010ff */
[----:B------:R-:W-:-:S04]  /*6580*/  IMAD.MOV.U32 R170, RZ, RZ, R136 ;  /* 0x000000ffffaa7224 */ /* 0x000fc800078e0088 */
[----:B------:R3:W-:Y:S01]  /*6590*/  MUFU.EX2 R99, R3 ;  /* 0x0000000300637308 */ /* 0x0007e20000000800 */
[----:B------:R-:W-:Y:S02]  /*65a0*/  IMAD.MOV.U32 R136, RZ, RZ, R135 ;  /* 0x000000ffff887224 */ /* 0x000fe400078e0087 */
[----:B---3--:R-:W-:Y:S02]  /*65b0*/  FFMA.FTZ R3, R171, c[0x0][0x2d0], -R5 ;  /* 0x0000b400ab037a23 */ /* 0x008fe40000010805 */
[----:B------:R-:W-:-:S03]  /*65c0*/  IMAD.MOV.U32 R171, RZ, RZ, R127 ;  /* 0x000000ffffab7224 */ /* 0x000fc600078e007f */
[----:B------:R3:W4:Y:S01]  /*65d0*/  MUFU.EX2 R98, R3 ;  /* 0x0000000300627308 */ /* 0x0007220000000800 */
[----:B------:R-:W-:Y:S02]  /*65e0*/  IMAD.MOV.U32 R127, RZ, RZ, R134 ;  /* 0x000000ffff7f7224 */ /* 0x000fe400078e0086 */
[--C-:B---3--:R-:W-:Y:S01]  /*65f0*/  FFMA.FTZ R3, R173, c[0x0][0x2d0], -R0.reuse ;  /* 0x0000b400ad037a23 */ /* 0x108fe20000010800 */
[----:B----4-:R-:W-:Y:S02]  /*6600*/  F2FP.BF16.PACK_AB R11, R98, R99 ;  /* 0x00000063620b723e */ /* 0x010fe400000010ff */
[----:B------:R-:W-:Y:S02]  /*6610*/  MOV R173, R126 ;  /* 0x0000007e00ad7202 */ /* 0x000fe40000000f00 */
[----:B------:R3:W-:Y:S01]  /*6620*/  MUFU.EX2 R97, R3 ;  /* 0x0000000300617308 */ /* 0x0007e20000000800 */
[----:B------:R-:W-:Y:S02]  /*6630*/  IMAD.MOV.U32 R126, RZ, RZ, R133 ;  /* 0x000000ffff7e7224 */ /* 0x000fe400078e0085 */
[C---:B--2---:R-:W-:Y:S08]  /*6640*/  HMMA.16816.F32.BF16 R120, R8.reuse, R20, R120 ;  /* 0x000000140878723c */ /* 0x044ff00000041878 */
[----:B------:R-:W-:Y:S01]  /*6650*/  HMMA.16816.F32.BF16 R128, R8, R22, R128 ;  /* 0x000000160880723c */ /* 0x000fe20000041880 */
[----:B---3--:R-:W-:-:S02]  /*6660*/  FFMA.FTZ R3, R172, c[0x0][0x2d0], -R0 ;  /* 0x0000b400ac037a23 */ /* 0x008fc40000010800 */
[----:B------:R-:W-:Y:S02]  /*6670*/  IMAD.MOV.U32 R172, RZ, RZ, R125 ;  /* 0x000000ffffac7224 */ /* 0x000fe400078e007d */
[----:B------:R2:W3:Y:S03]  /*6680*/  MUFU.EX2 R96, R3 ;  /* 0x0000000300607308 */ /* 0x0004e60000000800 */
[C---:B------:R-:W-:Y:S01]  /*6690*/  HMMA.16816.F32.BF16 R140, R8.reuse, R16, R140 ;  /* 0x00000010088c723c */ /* 0x040fe2000004188c */
[----:B------:R-:W-:Y:S02]  /*66a0*/  IMAD.MOV.U32 R125, RZ, RZ, R132 ;  /* 0x000000ffff7d7224 */ /* 0x000fe400078e0084 */
[----:B------:R-:W-:Y:S05]  /*66b0*/  LDSM.16.MT88.4 R132, [R224+0x3100] ;  /* 0x00310000e084783b */ /* 0x000fea0000004200 */
[----:B------:R-:W-:Y:S01]  /*66c0*/  HMMA.16816.F32.BF16 R144, R8, R18, R144 ;  /* 0x000000120890723c */ /* 0x000fe20000041890 */
[----:B--2---:R-:W-:-:S07]  /*66d0*/  FFMA.FTZ R3, R174, c[0x0][0x2d0], -R0 ;  /* 0x0000b400ae037a23 */ /* 0x004fce0000010800 */
[C---:B-1----:R-:W-:Y:S01]  /*66e0*/  HMMA.16816.F32.BF16 R156, R8.reuse, R12, R156 ;  /* 0x0000000c089c723c */ /* 0x042fe2000004189c */
[----:B------:R-:W-:Y:S01]  /*66f0*/  IMAD.MOV.U32 R174, RZ, RZ, R148 ;  /* 0x000000ffffae7224 */ /* 0x000fe200078e0094 */
[----:B------:R1:W-:Y:S06]  /*6700*/  MUFU.EX2 R95, R3 ;  /* 0x00000003005f7308 */ /* 0x0003ec0000000800 */
[C---:B------:R-:W-:Y:S08]  /*6710*/  HMMA.16816.F32.BF16 R84, R8.reuse, R14, R84 ;  /* 0x0000000e0854723c */ /* 0x040ff00000041854 */
[----:B------:R-:W-:Y:S01]  /*6720*/  HMMA.16816.F32.BF16 R80, R8, R28, R80 ;  /* 0x0000001c0850723c */ /* 0x000fe20000041850 */
[----:B-1----:R-:W-:-:S02]  /*6730*/  FFMA.FTZ R3, R175, c[0x0][0x2d0], -R0 ;  /* 0x0000b400af037a23 */ /* 0x002fc40000010800 */
[----:B------:R-:W-:Y:S02]  /*6740*/  IMAD.MOV.U32 R175, RZ, RZ, R149 ;  /* 0x000000ffffaf7224 */ /* 0x000fe400078e0095 */
[----:B------:R1:W2:Y:S03]  /*6750*/  MUFU.EX2 R94, R3 ;  /* 0x00000003005e7308 */ /* 0x0002a60000000800 */
[----:B------:R-:W-:Y:S07]  /*6760*/  HMMA.16816.F32.BF16 R76, R8, R30, R76 ;  /* 0x0000001e084c723c */ /* 0x000fee000004184c */
[----:B------:R-:W-:-:S02]  /*6770*/  F2FP.BF16.PACK_AB R8, R112, R113 ;  /* 0x000000717008723e */ /* 0x000fc400000010ff */
[----:B---3--:R-:W-:Y:S02]  /*6780*/  F2FP.BF16.PACK_AB R9, R96, R97 ;  /* 0x000000616009723e */ /* 0x008fe400000010ff */
[----:B------:R-:W-:Y:S01]  /*6790*/  F2FP.BF16.PACK_AB R10, R110, R111 ;  /* 0x0000006f6e0a723e */ /* 0x000fe200000010ff */
[----:B-1----:R-:W-:Y:S01]  /*67a0*/  FFMA.FTZ R3, R178, c[0x0][0x2d0], -R6 ;  /* 0x0000b400b2037a23 */ /* 0x002fe20000010806 */
[----:B--2---:R-:W-:Y:S01]  /*67b0*/  F2FP.BF16.PACK_AB R11, R94, R95 ;  /* 0x0000005f5e0b723e */ /* 0x004fe200000010ff */
[----:B------:R-:W-:Y:S02]  /*67c0*/  IMAD.MOV.U32 R178, RZ, RZ, R150 ;  /* 0x000000ffffb27224 */ /* 0x000fe400078e0096 */
[----:B------:R1:W-:Y:S01]  /*67d0*/  MUFU.EX2 R93, R3 ;  /* 0x00000003005d7308 */ /* 0x0003e20000000800 */
[----:B------:R-:W-:Y:S03]  /*67e0*/  LDSM.16.MT88.4 R148, [R227+0x3100] ;  /* 0x00310000e394783b */ /* 0x000fe60000004200 */
[C---:B------:R-:W-:Y:S08]  /*67f0*/  HMMA.16816.F32.BF16 R64, R8.reuse, R20, R64 ;  /* 0x000000140840723c */ /* 0x040ff00000041840 */
[----:B------:R-:W-:Y:S01]  /*6800*/  HMMA.16816.F32.BF16 R60, R8, R22, R60 ;  /* 0x00000016083c723c */ /* 0x000fe2000004183c */
[----:B------:R-:W2:Y:S01]  /*6810*/  LDSM.16.MT88.4 R20, [R227+0x2900] ;  /* 0x00290000e314783b */ /* 0x000ea20000004200 */
[----:B-1----:R-:W-:-:S04]  /*6820*/  FFMA.FTZ R3, R179, c[0x0][0x2d0], -R6 ;  /* 0x0000b400b3037a23 */ /* 0x002fc80000010806 */
[----:B------:R1:W3:Y:S02]  /*6830*/  MUFU.EX2 R92, R3 ;  /* 0x00000003005c7308 */ /* 0x0002e40000000800 */
[C---:B------:R-:W-:Y:S08]  /*6840*/  HMMA.16816.F32.BF16 R52, R8.reuse, R16, R52 ;  /* 0x000000100834723c */ /* 0x040ff00000041834 */
[----:B------:R-:W-:Y:S01]  /*6850*/  HMMA.16816.F32.BF16 R48, R8, R18, R48 ;  /* 0x000000120830723c */ /* 0x000fe20000041830 */
[----:B------:R-:W4:Y:S01]  /*6860*/  LDSM.16.MT88.4 R16, [R225+0x2900] ;  /* 0x00290000e110783b */ /* 0x000f220000004200 */
[----:B-1----:R-:W-:-:S06]  /*6870*/  FFMA.FTZ R3, R177, c[0x0][0x2d0], -R6 ;  /* 0x0000b400b1037a23 */ /* 0x002fcc0000010806 */
[C---:B------:R-:W-:Y:S01]  /*6880*/  HMMA.16816.F32.BF16 R36, R8.reuse, R12, R36 ;  /* 0x0000000c0824723c */ /* 0x040fe20000041824 */
[----:B------:R1:W-:Y:S07]  /*6890*/  MUFU.EX2 R91, R3 ;  /* 0x00000003005b7308 */ /* 0x0003ee0000000800 */
[C---:B------:R-:W-:Y:S01]  /*68a0*/  HMMA.16816.F32.BF16 R40, R8.reuse, R14, R40 ;  /* 0x0000000e0828723c */ /* 0x040fe20000041828 */
[----:B------:R-:W2:Y:S07]  /*68b0*/  LDSM.16.MT88.4 R12, [R226+0x2900] ;  /* 0x00290000e20c783b */ /* 0x000eae0000004200 */
[----:B------:R-:W-:Y:S01]  /*68c0*/  HMMA.16816.F32.BF16 R32, R8, R30, R32 ;  /* 0x0000001e0820723c */ /* 0x000fe20000041820 */
[----:B-1----:R-:W-:-:S04]  /*68d0*/  FFMA.FTZ R3, R176, c[0x0][0x2d0], -R6 ;  /* 0x0000b400b0037a23 */ /* 0x002fc80000010806 */
[----:B------:R1:W1:Y:S03]  /*68e0*/  MUFU.EX2 R90, R3 ;  /* 0x00000003005a7308 */ /* 0x0002660000000800 */
[----:B------:R-:W-:Y:S07]  /*68f0*/  HMMA.16816.F32.BF16 R44, R8, R28, R44 ;  /* 0x0000001c082c723c */ /* 0x000fee000004182c */
[----:B---3--:R-:W-:Y:S01]  /*6900*/  F2FP.BF16.PACK_AB R8, R92, R93 ;  /* 0x0000005d5c08723e */ /* 0x008fe200000010ff */
[----:B-1----:R-:W-:Y:S01]  /*6910*/  FFMA.FTZ R3, R182, c[0x0][0x2d0], -R5 ;  /* 0x0000b400b6037a23 */ /* 0x002fe20000010805 */
[----:B------:R-:W-:-:S03]  /*6920*/  F2FP.BF16.PACK_AB R10, R90, R91 ;  /* 0x0000005b5a0a723e */ /* 0x000fc600000010ff */
[----:B------:R1:W-:Y:S02]  /*6930*/  MUFU.EX2 R89, R3 ;  /* 0x0000000300597308 */ /* 0x0003e40000000800 */
[----:B-1----:R-:W-:-:S06]  /*6940*/  FFMA.FTZ R3, R183, c[0x0][0x2d0], -R5 ;  /* 0x0000b400b7037a23 */ /* 0x002fcc0000010805 */
[----:B------:R1:W3:Y:S02]  /*6950*/  MUFU.EX2 R88, R3 ;  /* 0x0000000300587308 */ /* 0x0002e40000000800 */
[----:B-1----:R-:W-:Y:S01]  /*6960*/  FFMA.FTZ R3, R180, c[0x0][0x2d0], -R5 ;  /* 0x0000b400b4037a23 */ /* 0x002fe20000010805 */
[----:B---3--:R-:W-:-:S05]  /*6970*/  F2FP.BF16.PACK_AB R9, R88, R89 ;  /* 0x000000595809723e */ /* 0x008fca00000010ff */
[----:B------:R1:W-:Y:S02]  /*6980*/  MUFU.EX2 R74, R3 ;  /* 0x00000003004a7308 */ /* 0x0003e40000000800 */
[----:B-1----:R-:W-:-:S06]  /*6990*/  FFMA.FTZ R3, R181, c[0x0][0x2d0], -R5 ;  /* 0x0000b400b5037a23 */ /* 0x002fcc0000010805 */
[----:B------:R1:W3:Y:S02]  /*69a0*/  MUFU.EX2 R75, R3 ;  /* 0x00000003004b7308 */ /* 0x0002e40000000800 */
[----:B-1----:R-:W-:Y:S01]  /*69b0*/  FFMA.FTZ R3, R250, c[0x0][0x2d0], -R7 ;  /* 0x0000b400fa037a23 */ /* 0x002fe20000010807 */
[----:B---3--:R-:W-:Y:S01]  /*69c0*/  F2FP.BF16.PACK_AB R11, R75, R74 ;  /* 0x0000004a4b0b723e */ /* 0x008fe200000010ff */
[----:B------:R-:W-:-:S04]  /*69d0*/  IMAD.MOV.U32 R250, RZ, RZ, R127 ;  /* 0x000000fffffa7224 */ /* 0x000fc800078e007f */
[----:B------:R1:W-:Y:S02]  /*69e0*/  MUFU.EX2 R70, R3 ;  /* 0x0000000300467308 */ /* 0x0003e40000000800 */
[C---:B-----5:R-:W-:Y:S08]  /*69f0*/  HMMA.16816.F32.BF16 R120, R8.reuse, R24, R120 ;  /* 0x000000180878723c */ /* 0x060ff00000041878 */
[----:B------:R-:W-:Y:S01]  /*6a00*/  HMMA.16816.F32.BF16 R128, R8, R26, R128 ;  /* 0x0000001a0880723c */ /* 0x000fe20000041880 */
[----:B-1----:R-:W-:-:S02]  /*6a10*/  FFMA.FTZ R3, R223, c[0x0][0x2d0], -R7 ;  /* 0x0000b400df037a23 */ /* 0x002fc40000010807 */
[----:B------:R-:W-:Y:S02]  /*6a20*/  IMAD.MOV.U32 R223, RZ, RZ, R136 ;  /* 0x000000ffffdf7224 */ /* 0x000fe400078e0088 */
[----:B------:R1:W3:Y:S03]  /*6a30*/  MUFU.EX2 R69, R3 ;  /* 0x0000000300457308 */ /* 0x0002e60000000800 */
[C---:B--2---:R-:W-:Y:S08]  /*6a40*/  HMMA.16816.F32.BF16 R140, R8.reuse, R20, R140 ;  /* 0x00000014088c723c */ /* 0x044ff0000004188c */
[----:B------:R-:W-:Y:S01]  /*6a50*/  HMMA.16816.F32.BF16 R144, R8, R22, R144 ;  /* 0x000000160890723c */ /* 0x000fe20000041890 */
[----:B-1----:R-:W-:-:S07]  /*6a60*/  FFMA.FTZ R3, R249, c[0x0][0x2d0], -R7 ;  /* 0x0000b400f9037a23 */ /* 0x002fce0000010807 */
[C---:B----4-:R-:W-:Y:S01]  /*6a70*/  HMMA.16816.F32.BF16 R156, R8.reuse, R16, R156 ;  /* 0x00000010089c723c */ /* 0x050fe2000004189c */
[----:B------:R-:W-:Y:S01]  /*6a80*/  IMAD.MOV.U32 R249, RZ, RZ, R125 ;  /* 0x000000fffff97224 */ /* 0x000fe200078e007d */
[----:B------:R1:W-:Y:S06]  /*6a90*/  MUFU.EX2 R68, R3 ;  /* 0x0000000300447308 */ /* 0x0003ec0000000800 */
[C---:B------:R-:W-:Y:S08]  /*6aa0*/  HMMA.16816.F32.BF16 R80, R8.reuse, R12, R80 ;  /* 0x0000000c0850723c */ /* 0x040ff00000041850 */
[----:B------:R-:W-:Y:S01]  /*6ab0*/  HMMA.16816.F32.BF16 R76, R8, R14, R76 ;  /* 0x0000000e084c723c */ /* 0x000fe2000004184c */
[----:B-1----:R-:W-:-:S02]  /*6ac0*/  FFMA.FTZ R3, R222, c[0x0][0x2d0], -R7 ;  /* 0x0000b400de037a23 */ /* 0x002fc40000010807 */
[----:B------:R-:W-:Y:S02]  /*6ad0*/  IMAD.MOV.U32 R222, RZ, RZ, R124 ;  /* 0x000000ffffde7224 */ /* 0x000fe400078e007c */
[----:B------:R1:W-:Y:S02]  /*6ae0*/  MUFU.EX2 R59, R3 ;  /* 0x00000003003b7308 */ /* 0x0003e40000000800 */
[----:B-1----:R-:W-:Y:S02]  /*6af0*/  FFMA.FTZ R3, R168, c[0x0][0x2d0], -R0 ;  /* 0x0000b400a8037a23 */ /* 0x002fe40000010800 */
[----:B------:R-:W-:-:S04]  /*6b00*/  IMAD.MOV.U32 R168, RZ, RZ, R165 ;  /* 0x000000ffffa87224 */ /* 0x000fc800078e00a5 */
[----:B------:R1:W-:Y:S01]  /*6b10*/  MUFU.EX2 R58, R3 ;  /* 0x00000003003a7308 */ /* 0x0003e20000000800 */
[----:B------:R-:W-:Y:S02]  /*6b20*/  IMAD.MOV.U32 R165, RZ, RZ, R163 ;  /* 0x000000ffffa57224 */ /* 0x000fe400078e00a3 */
[----:B-1----:R-:W-:Y:S01]  /*6b30*/  FFMA.FTZ R3, R167, c[0x0][0x2d0], -R0 ;  /* 0x0000b400a7037a23 */ /* 0x002fe20000010800 */
[----:B------:R-:W-:Y:S01]  /*6b40*/  MOV R167, R164 ;  /* 0x000000a400a77202 */ /* 0x000fe20000000f00 */
[----:B------:R-:W-:-:S03]  /*6b50*/  IMAD.MOV.U32 R164, RZ, RZ, R162 ;  /* 0x000000ffffa47224 */ /* 0x000fc600078e00a2 */
[----:B------:R1:W2:Y:S02]  /*6b60*/  MUFU.EX2 R57, R3 ;  /* 0x0000000300397308 */ /* 0x0002a40000000800 */
[----:B-1----:R-:W-:Y:S02]  /*6b70*/  FFMA.FTZ R3, R166, c[0x0][0x2d0], -R0 ;  /* 0x0000b400a6037a23 */ /* 0x002fe40000010800 */
[----:B------:R-:W-:-:S04]  /*6b80*/  IMAD.MOV.U32 R166, RZ, RZ, R161 ;  /* 0x000000ffffa67224 */ /* 0x000fc800078e00a1 */
[----:B------:R1:W-:Y:S02]  /*6b90*/  MUFU.EX2 R56, R3 ;  /* 0x0000000300387308 */ /* 0x0003e40000000800 */
[----:B-1----:R-:W-:Y:S02]  /*6ba0*/  FFMA.FTZ R3, R160, c[0x0][0x2d0], -R0 ;  /* 0x0000b400a0037a23 */ /* 0x002fe40000010800 */
[----:B------:R-:W-:Y:S04]  /*6bb0*/  HMMA.16816.F32.BF16 R160, R8, R18, R84 ;  /* 0x0000001208a0723c */ /* 0x000fe80000041854 */
[----:B------:R1:W4:Y:S03]  /*6bc0*/  MUFU.EX2 R31, R3 ;  /* 0x00000003001f7308 */ /* 0x0003260000000800 */
[----:B---3--:R-:W-:Y:S01]  /*6bd0*/  F2FP.BF16.PACK_AB R8, R69, R70 ;  /* 0x000000464508723e */ /* 0x008fe200000010ff */
[----:B------:R-:W-:Y:S01]  /*6be0*/  IMAD.MOV.U32 R85, RZ, RZ, R171 ;  /* 0x000000ffff557224 */ /* 0x000fe200078e00ab */
[----:B--2---:R-:W-:Y:S01]  /*6bf0*/  F2FP.BF16.PACK_AB R9, R57, R58 ;  /* 0x0000003a3909723e */ /* 0x004fe200000010ff */
[----:B------:R-:W-:Y:S01]  /*6c00*/  IMAD.MOV.U32 R86, RZ, RZ, R173 ;  /* 0x000000ffff567224 */ /* 0x000fe200078e00ad */
[----:B------:R-:W-:Y:S01]  /*6c10*/  F2FP.BF16.PACK_AB R10, R59, R68 ;  /* 0x000000443b0a723e */ /* 0x000fe200000010ff */
[----:B------:R-:W-:Y:S01]  /*6c20*/  IMAD.MOV.U32 R87, RZ, RZ, R172 ;  /* 0x000000ffff577224 */ /* 0x000fe200078e00ac */
[----:B------:R-:W-:Y:S01]  /*6c30*/  MOV R84, R170 ;  /* 0x000000aa00547202 */ /* 0x000fe20000000f00 */
[----:B------:R-:W-:-:S02]  /*6c40*/  IMAD.MOV.U32 R171, RZ, RZ, R155 ;  /* 0x000000ffffab7224 */ /* 0x000fc400078e009b */
[----:B-1----:R-:W-:Y:S01]  /*6c50*/  FFMA.FTZ R3, R168, c[0x0][0x2d0], -R6 ;  /* 0x0000b400a8037a23 */ /* 0x002fe20000010806 */
[----:B----4-:R-:W-:Y:S01]  /*6c60*/  F2FP.BF16.PACK_AB R11, R31, R56 ;  /* 0x000000381f0b723e */ /* 0x010fe200000010ff */
[----:B------:R-:W-:Y:S02]  /*6c70*/  IMAD.MOV.U32 R168, RZ, RZ, R164 ;  /* 0x000000ffffa87224 */ /* 0x000fe400078e00a4 */
[----:B------:R1:W-:Y:S02]  /*6c80*/  MUFU.EX2 R29, R3 ;  /* 0x00000003001d7308 */ /* 0x0003e40000000800 */
[----:B------:R-:W-:Y:S02]  /*6c90*/  IMAD.MOV.U32 R170, RZ, RZ, R168 ;  /* 0x000000ffffaa7224 */ /* 0x000fe400078e00a8 */
[----:B------:R-:W-:Y:S01]  /*6ca0*/  HMMA.16816.F32.BF16 R64, R8, R24, R64 ;  /* 0x000000180840723c */ /* 0x000fe20000041840 */
[----:B------:R-:W-:-:S07]  /*6cb0*/  IMAD.MOV.U32 R168, RZ, RZ, R138 ;  /* 0x000000ffffa87224 */ /* 0x000fce00078e008a */
[----:B------:R-:W-:Y:S01]  /*6cc0*/  HMMA.16816.F32.BF16 R48, R8, R22, R48 ;  /* 0x000000160830723c */ /* 0x000fe20000041830 */
[----:B-1----:R-:W-:-:S04]  /*6cd0*/  FFMA.FTZ R3, R167, c[0x0][0x2d0], -R6 ;  /* 0x0000b400a7037a23 */ /* 0x002fc80000010806 */
[----:B------:R1:W2:Y:S03]  /*6ce0*/  MUFU.EX2 R30, R3 ;  /* 0x00000003001e7308 */ /* 0x0002a60000000800 */
[C---:B------:R-:W-:Y:S05]  /*6cf0*/  HMMA.16816.F32.BF16 R52, R8.reuse, R20, R52 ;  /* 0x000000140834723c */ /* 0x040fea0000041834 */
[----:B------:R3:W-:Y:S03]  /*6d00*/  MUFU.EX2 R20, R4 ;  /* 0x0000000400147308 */ /* 0x0007e60000000800 */
[----:B------:R-:W-:Y:S01]  /*6d10*/  HMMA.16816.F32.BF16 R44, R8, R12, R44 ;  /* 0x0000000c082c723c */ /* 0x000fe2000004182c */
[----:B-1----:R-:W-:-:S07]  /*6d20*/  FFMA.FTZ R3, R166, c[0x0][0x2d0], -R6 ;  /* 0x0000b400a6037a23 */ /* 0x002fce0000010806 */
[----:B------:R-:W-:Y:S01]  /*6d30*/  HMMA.16816.F32.BF16 R60, R8, R26, R60 ;  /* 0x0000001a083c723c */ /* 0x000fe2000004183c */
[----:B------:R-:W-:Y:S01]  /*6d40*/  FFMA.FTZ R12, R216, c[0x0][0x2d0], -R0 ;  /* 0x0000b400d80c7a23 */ /* 0x000fe20000010800 */
[----:B--2---:R-:W-:Y:S01]  /*6d50*/  F2FP.BF16.PACK_AB R176, R30, R29 ;  /* 0x0000001d1eb0723e */ /* 0x004fe200000010ff */
[----:B------:R1:W-:Y:S01]  /*6d60*/  MUFU.EX2 R28, R3 ;  /* 0x00000003001c7308 */ /* 0x0003e20000000800 */
[----:B---3--:R-:W-:-:S04]  /*6d70*/  FFMA.FTZ R4, R175, c[0x0][0x2d0], -R7 ;  /* 0x0000b400af047a23 */ /* 0x008fc80000010807 */
[C---:B------:R-:W-:Y:S08]  /*6d80*/  HMMA.16816.F32.BF16 R36, R8.reuse, R16, R36 ;  /* 0x000000100824723c */ /* 0x040ff00000041824 */
[----:B------:R-:W-:Y:S01]  /*6d90*/  HMMA.16816.F32.BF16 R40, R8, R18, R40 ;  /* 0x000000120828723c */ /* 0x000fe20000041828 */
[----:B------:R-:W-:Y:S01]  /*6da0*/  LDSM.16.MT88.4 R16, [R226+0x3100] ;  /* 0x00310000e210783b */ /* 0x000fe20000004200 */
[----:B-1----:R-:W-:-:S02]  /*6db0*/  FFMA.FTZ R3, R165, c[0x0][0x2d0], -R6 ;  /* 0x0000b400a5037a23 */ /* 0x002fc40000010806 */
[----:B------:R-:W-:Y:S01]  /*6dc0*/  FFMA.FTZ R6, R220, c[0x0][0x2d0], -R0 ;  /* 0x0000b400dc067a23 */ /* 0x000fe20000010800 */
[----:B------:R-:W1:Y:S01]  /*6dd0*/  LDSM.16.MT88.4 R164, [R225+0x3100] ;  /* 0x00310000e1a4783b */ /* 0x000e620000004200 */
[----:B------:R2:W-:Y:S02]  /*6de0*/  MUFU.EX2 R25, R3 ;  /* 0x0000000300197308 */ /* 0x0005e40000000800 */
[----:B------:R-:W-:Y:S06]  /*6df0*/  HMMA.16816.F32.BF16 R32, R8, R14, R32 ;  /* 0x0000000e0820723c */ /* 0x000fec0000041820 */
[----:B------:R3:W-:Y:S01]  /*6e00*/  MUFU.EX2 R14, R4 ;  /* 0x00000004000e7308 */ /* 0x0007e20000000800 */
[----:B--2---:R-:W-:-:S07]  /*6e10*/  FFMA.FTZ R3, R212, c[0x0][0x2d0], -R5 ;  /* 0x0000b400d4037a23 */ /* 0x004fce0000010805 */
[----:B------:R-:W-:Y:S01]  /*6e20*/  MUFU.EX2 R11, R12 ;  /* 0x0000000c000b7308 */ /* 0x000fe20000000800 */
[----:B---3--:R-:W-:-:S07]  /*6e30*/  FADD.FTZ R4, R245, R221 ;  /* 0x000000ddf5047221 */ /* 0x008fce0000010000 */
[----:B------:R2:W-:Y:S08]  /*6e40*/  MUFU.EX2 R24, R3 ;  /* 0x0000000300187308 */ /* 0x0005f00000000800 */
[----:B------:R-:W-:Y:S01]  /*6e50*/  MUFU.EX2 R10, R6 ;  /* 0x00000006000a7308 */ /* 0x000fe20000000800 */
[----:B--2---:R-:W-:-:S07]  /*6e60*/  FFMA.FTZ R3, R211, c[0x0][0x2d0], -R5 ;  /* 0x0000b400d3037a23 */ /* 0x004fce0000010805 */
[----:B------:R2:W3:Y:S02]  /*6e70*/  MUFU.EX2 R23, R3 ;  /* 0x0000000300177308 */ /* 0x0004e40000000800 */
[----:B--2---:R-:W-:Y:S01]  /*6e80*/  FFMA.FTZ R3, R213, c[0x0][0x2d0], -R5 ;  /* 0x0000b400d5037a23 */ /* 0x004fe20000010805 */
[----:B---3--:R-:W-:-:S05]  /*6e90*/  F2FP.BF16.PACK_AB R177, R23, R24 ;  /* 0x0000001817b1723e */ /* 0x008fca00000010ff */
[----:B------:R2:W-:Y:S02]  /*6ea0*/  MUFU.EX2 R22, R3 ;  /* 0x0000000300167308 */ /* 0x0005e40000000800 */
[----:B--2---:R-:W-:Y:S02]  /*6eb0*/  FFMA.FTZ R3, R247, c[0x0][0x2d0], -R5 ;  /* 0x0000b400f7037a23 */ /* 0x004fe40000010805 */
[----:B------:R-:W-:-:S04]  /*6ec0*/  FFMA.FTZ R5, R246, c[0x0][0x2d0], -R0 ;  /* 0x0000b400f6057a23 */ /* 0x000fc80000010800 */
[----:B------:R2:W3:Y:S01]  /*6ed0*/  MUFU.EX2 R21, R3 ;  /* 0x0000000300157308 */ /* 0x0004e20000000800 */
[----:B------:R-:W-:-:S07]  /*6ee0*/  FFMA.FTZ R0, R214, c[0x0][0x2d0], -R0 ;  /* 0x0000b400d6007a23 */ /* 0x000fce0000010800 */
[----:B------:R4:W5:Y:S01]  /*6ef0*/  MUFU.EX2 R9, R5 ;  /* 0x0000000500097308 */ /* 0x0009620000000800 */
[----:B--2---:R-:W-:-:S07]  /*6f00*/  FFMA.FTZ R3, R178, c[0x0][0x2d0], -R7 ;  /* 0x0000b400b2037a23 */ /* 0x004fce0000010807 */
[----:B------:R2:W1:Y:S01]  /*6f10*/  MUFU.EX2 R12, R0 ;  /* 0x00000000000c7308 */ /* 0x0004620000000800 */
[----:B------:R-:W-:Y:S01]  /*6f20*/  FFMA.FTZ R7, R174, c[0x0][0x2d0], -R7 ;  /* 0x0000b400ae077a23 */ /* 0x000fe20000010807 */
[----:B------:R-:W-:Y:S02]  /*6f30*/  F2FP.BF16.PACK_AB R178, R25, R28 ;  /* 0x0000001c19b2723e */ /* 0x000fe400000010ff */
[----:B---3--:R-:W-:Y:S01]  /*6f40*/  F2FP.BF16.PACK_AB R179, R21, R22 ;  /* 0x0000001615b3723e */ /* 0x008fe200000010ff */
[----:B----4-:R-:W-:-:S03]  /*6f50*/  FADD.FTZ R5, R169, R248 ;  /* 0x000000f8a9057221 */ /* 0x010fc60000010000 */
[----:B------:R3:W4:Y:S01]  /*6f60*/  MUFU.EX2 R15, R3 ;  /* 0x00000003000f7308 */ /* 0x0007220000000800 */
[----:B------:R-:W-:Y:S01]  /*6f70*/  IMAD.MOV.U32 R169, RZ, RZ, R139 ;  /* 0x000000ffffa97224 */ /* 0x000fe200078e008b */
[----:B-----5:R-:W-:Y:S01]  /*6f80*/  F2FP.BF16.PACK_AB R181, R10, R9 ;  /* 0x000000090ab5723e */ /* 0x020fe200000010ff */
[----:B------:R-:W-:Y:S01]  /*6f90*/  FADD.FTZ R6, R251, R5 ;  /* 0x00000005fb067221 */ /* 0x000fe20000010000 */
[----:B------:R-:W-:Y:S01]  /*6fa0*/  HMMA.16816.F32.BF16 R120, R176, R132, R120 ;  /* 0x00000084b078723c */ /* 0x000fe20000041878 */
[----:B------:R-:W-:Y:S02]  /*6fb0*/  FADD.FTZ R5, R244, R4 ;  /* 0x00000004f4057221 */ /* 0x000fe40000010000 */
[----:B--2---:R-:W-:Y:S01]  /*6fc0*/  FADD.FTZ R0, R152, R252 ;  /* 0x000000fc98007221 */ /* 0x004fe20000010000 */
[----:B------:R-:W2:Y:S01]  /*6fd0*/  MUFU.EX2 R13, R7 ;  /* 0x00000007000d7308 */ /* 0x000ea20000000800 */
[----:B-1----:R-:W-:-:S03]  /*6fe0*/  F2FP.BF16.PACK_AB R183, R12, R11 ;  /* 0x0000000b0cb7723e */ /* 0x002fc600000010ff */
[----:B------:R-:W-:Y:S01]  /*6ff0*/  HMMA.16816.F32.BF16 R128, R176, R134, R128 ;  /* 0x00000086b080723c */ /* 0x000fe20000041880 */
[----:B---3--:R-:W-:Y:S01]  /*7000*/  FADD.FTZ R3, R153, R154 ;  /* 0x0000009a99037221 */ /* 0x008fe20000010000 */
[----:B----4-:R-:W-:-:S03]  /*7010*/  F2FP.BF16.PACK_AB R180, R15, R20 ;  /* 0x000000140fb4723e */ /* 0x010fc600000010ff */
[----:B------:R-:W-:-:S03]  /*7020*/  FADD.FTZ R4, R137, R3 ;  /* 0x0000000389047221 */ /* 0x000fc60000010000 */
[C---:B------:R-:W-:Y:S01]  /*7030*/  HMMA.16816.F32.BF16 R140, R176.reuse, R148, R140 ;  /* 0x00000094b08c723c */ /* 0x040fe2000004188c */
[----:B------:R-:W-:Y:S02]  /*7040*/  FADD.FTZ R3, R84, R6 ;  /* 0x0000000654037221 */ /* 0x000fe40000010000 */
[----:B------:R-:W-:Y:S01]  /*7050*/  FADD.FTZ R4, R86, R4 ;  /* 0x0000000456047221 */ /* 0x000fe20000010000 */
[----:B--2---:R-:W-:Y:S01]  /*7060*/  F2FP.BF16.PACK_AB R182, R13, R14 ;  /* 0x0000000e0db6723e */ /* 0x004fe200000010ff */
[----:B------:R-:W-:Y:S02]  /*7070*/  FADD.FTZ R7, R126, R0 ;  /* 0x000000007e077221 */ /* 0x000fe40000010000 */
[----:B------:R-:W-:Y:S01]  /*7080*/  FADD.FTZ R0, R85, R5 ;  /* 0x0000000555007221 */ /* 0x000fe20000010000 */
[----:B------:R-:W-:Y:S01]  /*7090*/  HMMA.16816.F32.BF16 R144, R176, R150, R144 ;  /* 0x00000096b090723c */ /* 0x000fe20000041890 */
[----:B------:R-:W-:Y:S02]  /*70a0*/  FADD.FTZ R7, R87, R7 ;  /* 0x0000000757077221 */ /* 0x000fe40000010000 */
[----:B------:R-:W-:-:S02]  /*70b0*/  FADD.FTZ R6, R219, R3 ;  /* 0x00000003db067221 */ /* 0x000fc40000010000 */
[----:B------:R-:W-:Y:S02]  /*70c0*/  FADD.FTZ R5, R206, R0 ;  /* 0x00000000ce057221 */ /* 0x000fe40000010000 */
[----:B------:R-:W-:Y:S01]  /*70d0*/  FADD.FTZ R4, R171, R4 ;  /* 0x00000004ab047221 */ /* 0x000fe20000010000 */
[C---:B------:R-:W-:Y:S01]  /*70e0*/  HMMA.16816.F32.BF16 R156, R176.reuse, R164, R156 ;  /* 0x000000a4b09c723c */ /* 0x040fe2000004189c */
[----:B------:R-:W-:Y:S02]  /*70f0*/  FADD.FTZ R3, R170, R7 ;  /* 0x00000007aa037221 */ /* 0x000fe40000010000 */
[----:B------:R-:W-:Y:S02]  /*7100*/  FADD.FTZ R0, R218, R6 ;  /* 0x00000006da007221 */ /* 0x000fe40000010000 */
[----:B------:R-:W-:Y:S02]  /*7110*/  FADD.FTZ R8, R208, R5 ;  /* 0x00000005d0087221 */ /* 0x000fe40000010000 */
[----:B------:R-:W-:Y:S01]  /*7120*/  FADD.FTZ R7, R169, R4 ;  /* 0x00000004a9077221 */ /* 0x000fe20000010000 */
[----:B------:R-:W-:Y:S01]  /*7130*/  HMMA.16816.F32.BF16 R160, R176, R166, R160 ;  /* 0x000000a6b0a0723c */ /* 0x000fe200000418a0 */
[----:B------:R-:W-:-:S02]  /*7140*/  FADD.FTZ R6, R168, R3 ;  /* 0x00000003a8067221 */ /* 0x000fc40000010000 */
[----:B------:R-:W-:Y:S02]  /*7150*/  FADD.FTZ R5, R215, R0 ;  /* 0x00000000d7057221 */ /* 0x000fe40000010000 */
[----:B------:R-:W-:Y:S02]  /*7160*/  FADD.FTZ R4, R210, R8 ;  /* 0x00000008d2047221 */ /* 0x000fe40000010000 */
[----:B------:R-:W-:Y:S01]  /*7170*/  FADD.FTZ R3, R222, R7 ;  /* 0x00000007de037221 */ /* 0x000fe20000010000 */
[----:B------:R-:W-:Y:S01]  /*7180*/  HMMA.16816.F32.BF16 R124, R180, R132, R64 ;  /* 0x00000084b47c723c */ /* 0x000fe20000041840 */
[----:B------:R-:W-:Y:S02]  /*7190*/  FADD.FTZ R0, R249, R6 ;  /* 0x00000006f9007221 */ /* 0x000fe40000010000 */
[----:B------:R-:W-:Y:S02]  /*71a0*/  FADD.FTZ R6, R217, R5 ;  /* 0x00000005d9067221 */ /* 0x000fe40000010000 */
[----:B------:R-:W-:-:S02]  /*71b0*/  FADD.FTZ R4, R207, R4 ;  /* 0x00000004cf047221 */ /* 0x000fc40000010000 */
        /* <DEDUP_REMOVED lines=31> */
[----:B------:R-:W-:Y:S01]  /*73b0*/  HMMA.16816.F32.BF16 R168, R180, R16, R44 ;  /* 0x00000010b4a8723c */ /* 0x000fe2000004182c */
        /* <DEDUP_REMOVED lines=13> */
[----:B------:R-:W-:Y:S02]  /*7490*/  FADD.FTZ R5, R104, R5 ;  /* 0x0000000568057221 */ /* 0x000fe40000010000 */
[----:B------:R-:W-:Y:S02]  /*74a0*/  FADD.FTZ R6, R101, R6 ;  /* 0x0000000665067221 */ /* 0x000fe40000010000 */
[----:B------:R-:W-:Y:S02]  /*74b0*/  FADD.FTZ R0, R112, R0 ;  /* 0x0000000070007221 */ /* 0x000fe40000010000 */
        /* <DEDUP_REMOVED lines=41> */
[----:B------:R-:W-:Y:S01]  /*7750*/  FADD.FTZ R0, R21, R0 ;  /* 0x0000000015007221 */ /* 0x000fe20000010000 */
[----:B------:R1:W-:Y:S01]  /*7760*/  STL [R1+0x14], R5 ;  /* 0x0000140501007387 */ /* 0x0003e20000100800 */
[----:B------:R-:W-:-:S03]  /*7770*/  FADD.FTZ R3, R25, R3 ;  /* 0x0000000319037221 */ /* 0x000fc60000010000 */
[----:B------:R1:W-:Y:S04]  /*7780*/  STL [R1+0x18], R4 ;  /* 0x0000180401007387 */ /* 0x0003e80000100800 */
[----:B------:R1:W-:Y:S04]  /*7790*/  STL [R1+0x1c], R0 ;  /* 0x00001c0001007387 */ /* 0x0003e80000100800 */
[----:B------:R1:W-:Y:S01]  /*77a0*/  STL [R1+0x20], R3 ;  /* 0x0000200301007387 */ /* 0x0003e20000100800 */
[----:B------:R-:W-:Y:S05]  /*77b0*/  @!P0 BRA `(.L_x_19) ;  /* 0x000056f000008947 */ /* 0x000fea0003800000 */
[----:B------:R-:W-:Y:S01]  /*77c0*/  IMAD.MOV.U32 R116, RZ, RZ, R72 ;  /* 0x000000ffff747224 */ /* 0x000fe200078e0048 */
[----:B------:R-:W-:Y:S01]  /*77d0*/  MOV R118, R2 ;  /* 0x0000000200767202 */ /* 0x000fe20000000f00 */
[----:B-1----:R-:W-:Y:S01]  /*77e0*/  IMAD.MOV.U32 R3, RZ, RZ, R73 ;  /* 0x000000ffff037224 */ /* 0x002fe200078e0049 */
[----:B------:R-:W-:Y:S01]  /*77f0*/  MOV R117, R71 ;  /* 0x0000004700757202 */ /* 0x000fe20000000f00 */
[----:B------:R-:W-:Y:S05]  /*7800*/  BRA `(.L_x_20) ;  /* 0x0000042000007947 */ /* 0x000fea0003800000 */
.L_x_22:
[----:B------:R-:W2:Y:S01]  /*7810*/  LDL R4, [R1+0x24] ;  /* 0x0000240001047983 */ /* 0x000ea20000100800 */
[----:B------:R-:W-:Y:S01]  /*7820*/  UIMAD UR5, UR6, 0x70, UR9 ;  /* 0x00000070060578a4 */ /* 0x000fe2000f8e0209 */
[----:B------:R-:W-:Y:S02]  /*7830*/  IMAD.MOV.U32 R243, RZ, RZ, RZ ;  /* 0x000000fffff37224 */ /* 0x000fe400078e00ff */
[----:B------:R-:W3:Y:S03]  /*7840*/  LDL R67, [R1] ;  /* 0x0000000001437983 */ /* 0x000ee60000100800 */
[----:B------:R-:W-:Y:S05]  /*7850*/  IMAD.U32 R2, RZ, RZ, UR5 ;  /* 0x00000005ff027e24 */ /* 0x000fea000f8e00ff */
[----:B--2---:R-:W-:Y:S05]  /*7860*/  IADD3 R2, R2, -0x70, R4 ;  /* 0xffffff9002027810 */ /* 0x004fea0007ffe004 */
[----:B------:R-:W-:Y:S04]  /*7870*/  @P5 IMAD.HI.U32 R4, R2, c[0x0][0x2bc], RZ ;  /* 0x0000af0002045a27 */ /* 0x000fe800078e00ff */
[----:B------:R-:W-:Y:S01]  /*7880*/  IMAD.MOV.U32 R0, RZ, RZ, R2 ;  /* 0x000000ffff007224 */ /* 0x000fe200078e0002 */
[----:B------:R-:W-:Y:S04]  /*7890*/  @P5 SHF.R.U32.HI R0, RZ, c[0x0][0x2c0], R4 ;  /* 0x0000b000ff005a19 */ /* 0x000fe80000011604 */
[C---:B------:R-:W-:Y:S04]  /*78a0*/  @!P4 IADD3 R5, P0, R0.reuse, UR12, RZ ;  /* 0x0000000c0005cc10 */ /* 0x040fe8000ff1e0ff */
[----:B------:R-:W-:Y:S01]  /*78b0*/  @!P4 LEA.HI.X.SX32 R6, R0, UR14, 0x1, P0 ;  /* 0x0000000e0006cc11 */ /* 0x000fe200080f0eff */
[----:B------:R-:W-:Y:S01]  /*78c0*/  IMAD.MOV R0, RZ, RZ, -R0 ;  /* 0x000000ffff007224 */ /* 0x000fe200078e0a00 */
[C---:B------:R-:W-:Y:S03]  /*78d0*/  @!P4 LEA R4, P0, R5.reuse, c[0x0][0x2a0], 0x2 ;  /* 0x0000a8000504ca11 */ /* 0x040fe600078010ff */
[----:B------:R-:W-:Y:S01]  /*78e0*/  IMAD R7, R0, c[0x0][0x2b8], R2 ;  /* 0x0000ae0000077a24 */ /* 0x000fe200078e0202 */
[----:B------:R-:W-:Y:S04]  /*78f0*/  @!P4 LEA.HI.X R5, R5, c[0x0][0x2a4], R6, 0x2, P0 ;  /* 0x0000a9000505ca11 */ /* 0x000fe800000f1406 */
[----:B------:R-:W-:Y:S01]  /*7900*/  STL [R1+0x4], R7 ;  /* 0x0000040701007387 */ /* 0x000fe20000100800 */
[----:B------:R-:W-:Y:S03]  /*7910*/  SHF.R.S32.HI R0, RZ, 0x1f, R7 ;  /* 0x0000001fff007819 */ /* 0x000fe60000011407 */
[----:B------:R1:W2:Y:S02]  /*7920*/  @!P4 LDG.E R243, [R4.64] ;  /* 0x0000001004f3c981 */ /* 0x0002a4000c1e1900 */
[----:B------:R-:W-:Y:S04]  /*7930*/  IMAD R0, R0, c[0x0][0x1e0], RZ ;  /* 0x0000780000007a24 */ /* 0x000fe800078e02ff */
[C---:B------:R-:W-:Y:S02]  /*7940*/  IMAD R0, R7.reuse, c[0x0][0x1e4], R0 ;  /* 0x0000790007007a24 */ /* 0x040fe400078e0200 */
[----:B-1----:R-:W-:Y:S04]  /*7950*/  IMAD.WIDE.U32 R4, R7, c[0x0][0x1e0], RZ ;  /* 0x0000780007047a25 */ /* 0x002fe800078e00ff */
[----:B------:R-:W-:Y:S01]  /*7960*/  IMAD.IADD R5, R5, 0x1, R0 ;  /* 0x0000000105057824 */ /* 0x000fe200078e0200 */
[----:B--2---:R-:W-:Y:S03]  /*7970*/  SHF.R.S32.HI R2, RZ, 0x1f, R243 ;  /* 0x0000001fff027819 */ /* 0x004fe600000114f3 */
[C---:B------:R-:W-:Y:S04]  /*7980*/  IMAD.WIDE.U32 R4, R243.reuse, c[0x0][0x1f0], R4 ;  /* 0x00007c00f3047a25 */ /* 0x040fe800078e0004 */
[----:B------:R-:W-:Y:S01]  /*7990*/  IMAD R2, R2, c[0x0][0x1f0], RZ ;  /* 0x00007c0002027a24 */ /* 0x000fe200078e02ff */
[----:B------:R-:W-:Y:S03]  /*79a0*/  IADD3 R0, P1, R4, UR20, RZ ;  /* 0x0000001404007c10 */ /* 0x000fe6000ff3e0ff */
[----:B------:R-:W-:Y:S01]  /*79b0*/  IMAD R4, R243, c[0x0][0x1f4], R2 ;  /* 0x00007d00f3047a24 */ /* 0x000fe200078e0202 */
[C---:B------:R-:W-:Y:S04]  /*79c0*/  LEA R2, P0, R0.reuse, c[0x0][0x1c8], 0x1 ;  /* 0x0000720000027a11 */ /* 0x040fe800078008ff */
[----:B------:R-:W-:Y:S01]  /*79d0*/  IADD3.X R4, R5, UR18, R4, P1, !PT ;  /* 0x0000001205047c10 */ /* 0x000fe20008ffe404 */
[----:B------:R-:W1:Y:S03]  /*79e0*/  SHFL.IDX PT, R6, R2, RZ, 0x181f ;  /* 0x00181fff02067589 */ /* 0x000e6600000e0000 */
[----:B------:R-:W-:Y:S01]  /*79f0*/  LEA.HI.X R0, R0, c[0x0][0x1cc], R4, 0x1, P0 ;  /* 0x0000730000007a11 */ /* 0x000fe200000f0c04 */
[----:B------:R-:W-:Y:S04]  /*7a00*/  SHFL.IDX PT, R12, R2, 0x2, 0x181f ;  /* 0x00581f00020c7f89 */ /* 0x000fe800000e0000 */
[----:B------:R-:W2:Y:S04]  /*7a10*/  SHFL.IDX PT, R7, R0, RZ, 0x181f ;  /* 0x00181fff00077589 */ /* 0x000ea800000e0000 */
[----:B------:R-:W4:Y:S04]  /*7a20*/  SHFL.IDX PT, R4, R2, 0x1, 0x181f ;  /* 0x00381f0002047f89 */ /* 0x000f2800000e0000 */
[----:B------:R-:W5:Y:S04]  /*7a30*/  SHFL.IDX PT, R5, R0, 0x1, 0x181f ;  /* 0x00381f0000057f89 */ /* 0x000f6800000e0000 */
[----:B------:R-:W5:Y:S04]  /*7a40*/  SHFL.IDX PT, R10, R2, 0x3, 0x181f ;  /* 0x00781f00020a7f89 */ /* 0x000f6800000e0000 */
[----:B------:R-:W5:Y:S01]  /*7a50*/  SHFL.IDX PT, R9, R0, 0x2, 0x181f ;  /* 0x00581f0000097f89 */ /* 0x000f6200000e0000 */
[-C--:B-1----:R-:W-:Y:S03]  /*7a60*/  IADD3 R6, P1, R6, R242.reuse, RZ ;  /* 0x000000f206067210 */ /* 0x082fe60007f3e0ff */
[----:B------:R-:W1:Y:S04]  /*7a70*/  SHFL.IDX PT, R8, R2, 0x4, 0x181f ;  /* 0x00981f0002087f89 */ /* 0x000e6800000e0000 */
[----:B------:R-:W1:Y:S01]  /*7a80*/  SHFL.IDX PT, R11, R2, 0x5, 0x181f ;  /* 0x00b81f00020b7f89 */ /* 0x000e6200000e0000 */
[--C-:B--2---:R-:W-:Y:S03]  /*7a90*/  IMAD.X R7, R7, 0x1, R241.reuse, P1 ;  /* 0x0000000107077824 */ /* 0x104fe600008e06f1 */
[----:B------:R-:W2:Y:S01]  /*7aa0*/  SHFL.IDX PT, R16, R0, 0x3, 0x181f ;  /* 0x00781f0000107f89 */ /* 0x000ea200000e0000 */
[-C--:B----4-:R-:W-:Y:S03]  /*7ab0*/  IADD3 R4, P0, R4, R242.reuse, RZ ;  /* 0x000000f204047210 */ /* 0x090fe60007f1e0ff */
[----:B---3--:R3:W-:Y:S01]  /*7ac0*/  LDGSTS.E.BYPASS.LTC128B.128 [R67+0x3900], [R6.64], !P6 ;  /* 0x0390000006437fae */ /* 0x0087e2000f101d50 */
[-C--:B-----5:R-:W-:Y:S02]  /*7ad0*/  IADD3.X R5, R5, R241.reuse, RZ, P0, !PT ;  /* 0x000000f105057210 */ /* 0x0a0fe400007fe4ff */
[-C--:B------:R-:W-:Y:S01]  /*7ae0*/  IADD3 R12, P0, R12, R242.reuse, RZ ;  /* 0x000000f20c0c7210 */ /* 0x080fe20007f1e0ff */
[----:B------:R-:W4:Y:S01]  /*7af0*/  SHFL.IDX PT, R15, R0, 0x4, 0x181f ;  /* 0x00981f00000f7f89 */ /* 0x000f2200000e0000 */
[-C--:B------:R-:W-:Y:S03]  /*7b00*/  IADD3 R10, P3, R10, R242.reuse, RZ ;  /* 0x000000f20a0a7210 */ /* 0x080fe60007f7e0ff */
[----:B------:R5:W-:Y:S01]  /*7b10*/  LDGSTS.E.BYPASS.LTC128B.128 [R67+0x4100], [R4.64], !P6 ;  /* 0x0410000004437fae */ /* 0x000be2000f101d50 */
[--C-:B------:R-:W-:Y:S03]  /*7b20*/  IMAD.X R13, R9, 0x1, R241.reuse, P0 ;  /* 0x00000001090d7824 */ /* 0x100fe600000e06f1 */
[----:B------:R-:W5:Y:S01]  /*7b30*/  SHFL.IDX PT, R2, R2, 0x6, 0x181f ;  /* 0x00d81f0002027f89 */ /* 0x000f6200000e0000 */
[-C--:B-1----:R-:W-:Y:S03]  /*7b40*/  IADD3 R8, P2, R8, R242.reuse, RZ ;  /* 0x000000f208087210 */ /* 0x082fe60007f5e0ff */
[----:B------:R-:W1:Y:S04]  /*7b50*/  SHFL.IDX PT, R14, R0, 0x5, 0x181f ;  /* 0x00b81f00000e7f89 */ /* 0x000e6800000e0000 */
[----:B------:R-:W1:Y:S04]  /*7b60*/  SHFL.IDX PT, R0, R0, 0x6, 0x181f ;  /* 0x00d81f0000007f89 */ /* 0x000e6800000e0000 */
[----:B------:R1:W-:Y:S01]  /*7b70*/  LDGSTS.E.BYPASS.LTC128B.128 [R67+0x4900], [R12.64], !P6 ;  /* 0x049000000c437fae */ /* 0x0003e2000f101d50 */
[-C--:B---3--:R-:W-:Y:S01]  /*7b80*/  IADD3 R6, P1, R11, R242.reuse, RZ ;  /* 0x000000f20b067210 */ /* 0x088fe20007f3e0ff */
[--C-:B--2---:R-:W-:Y:S02]  /*7b90*/  IMAD.X R11, R16, 0x1, R241.reuse, P3 ;  /* 0x00000001100b7824 */ /* 0x104fe400018e06f1 */
[--C-:B----4-:R-:W-:Y:S03]  /*7ba0*/  IMAD.X R9, R15, 0x1, R241.reuse, P2 ;  /* 0x000000010f097824 */ /* 0x110fe600010e06f1 */
[----:B------:R2:W-:Y:S01]  /*7bb0*/  LDGSTS.E.BYPASS.LTC128B.128 [R67+0x5100], [R10.64], !P6 ;  /* 0x051000000a437fae */ /* 0x0005e2000f101d50 */
[----:B-----5:R-:W-:Y:S03]  /*7bc0*/  IADD3 R4, P0, R2, R242, RZ ;  /* 0x000000f202047210 */ /* 0x020fe60007f1e0ff */
[----:B------:R2:W-:Y:S01]  /*7bd0*/  LDGSTS.E.BYPASS.LTC128B.128 [R67+0x5900], [R8.64], !P6 ;  /* 0x0590000008437fae */ /* 0x0005e2000f101d50 */
[----:B-1----:R-:W-:Y:S01]  /*7be0*/  IADD3.X R7, R14, R241, RZ, P1, !PT ;  /* 0x000000f10e077210 */ /* 0x002fe20000ffe4ff */
[----:B------:R-:W-:Y:S04]  /*7bf0*/  IMAD.X R5, R0, 0x1, R241, P0 ;  /* 0x0000000100057824 */ /* 0x000fe800000e06f1 */
[----:B------:R2:W-:Y:S04]  /*7c00*/  LDGSTS.E.BYPASS.LTC128B.128 [R67+0x6100], [R6.64], !P6 ;  /* 0x0610000006437fae */ /* 0x0005e8000f101d50 */
[----:B------:R2:W-:Y:S01]  /*7c10*/  LDGSTS.E.BYPASS.LTC128B.128 [R67+0x6900], [R4.64], !P6 ;  /* 0x0690000004437fae */ /* 0x0005e2000f101d50 */
[----:B------:R-:W-:-:S05]  /*7c20*/  BRA `(.L_x_21) ;  /* 0x00001b1000007947 */ /* 0x000fca0003800000 */
.L_x_20:
[----:B------:R-:W2:Y:S01]  /*7c30*/  LDL R2, [R1+0x4] ;  /* 0x0000040001027983 */ /* 0x000ea20000100800 */
[----:B------:R-:W-:Y:S04]  /*7c40*/  DEPBAR.LE SB0, 0x0 ;  /* 0x000080000000791a */ /* 0x000fe80000000000 */
[----:B------:R-:W3:Y:S01]  /*7c50*/  LDL R244, [R1+0xc] ;  /* 0x00000c0001f47983 */ /* 0x000ee20000100800 */
[----:B------:R-:W-:Y:S03]  /*7c60*/  UISETP.GT.AND UP0, UPT, UR6, UR8, UPT ;  /* 0x000000080600728c */ /* 0x000fe6000bf04270 */
[----:B------:R-:W-:Y:S08]  /*7c70*/  BAR.SYNC.DEFER_BLOCKING 0x0 ;  /* 0x0000000000007b1d */ /* 0x000ff00000010000 */
[----:B------:R-:W-:Y:S08]  /*7c80*/  LDSM.16.M88.4 R112, [R230+0x7100] ;  /* 0x00710000e670783b */ /* 0x000ff00000000200 */
[----:B------:R-:W1:Y:S08]  /*7c90*/  LDSM.16.M88.4 R16, [R119+0x3900] ;  /* 0x003900007710783b */ /* 0x000e700000000200 */
[----:B------:R-:W4:Y:S08]  /*7ca0*/  LDSM.16.M88.4 R108, [R230+0x9100] ;  /* 0x00910000e66c783b */ /* 0x000f300000000200 */
[----:B------:R-:W5:Y:S08]  /*7cb0*/  LDSM.16.M88.4 R32, [R119+0x4100] ;  /* 0x004100007720783b */ /* 0x000f700000000200 */
[----:B------:R-:W1:Y:S08]  /*7cc0*/  LDSM.16.M88.4 R48, [R119+0x4900] ;  /* 0x004900007730783b */ /* 0x000e700000000200 */
[----:B------:R-:W1:Y:S08]  /*7cd0*/  LDSM.16.M88.4 R64, [R119+0x5100] ;  /* 0x005100007740783b */ /* 0x000e700000000200 */
[----:B------:R-:W1:Y:S08]  /*7ce0*/  LDSM.16.M88.4 R80, [R119+0x5900] ;  /* 0x005900007750783b */ /* 0x000e700000000200 */
[----:B------:R-:W-:Y:S08]  /*7cf0*/  LDSM.16.M88.4 R96, [R119+0x6100] ;  /* 0x006100007760783b */ /* 0x000ff00000000200 */
[----:B------:R-:W-:Y:S08]  /*7d00*/  LDSM.16.M88.4 R184, [R119+0x6900] ;  /* 0x0069000077b8783b */ /* 0x000ff00000000200 */
[----:B------:R-:W-:Y:S08]  /*7d10*/  LDSM.16.M88.4 R188, [R233+0x7100] ;  /* 0x00710000e9bc783b */ /* 0x000ff00000000200 */
[----:B------:R-:W-:Y:S08]  /*7d20*/  LDSM.16.M88.4 R192, [R234] ;  /* 0x00000000eac0783b */ /* 0x000ff00000000200 */
[----:B------:R-:W-:Y:S08]  /*7d30*/  LDSM.16.M88.4 R196, [R233+0x9100] ;  /* 0x00910000e9c4783b */ /* 0x000ff00000000200 */
[----:B------:R-:W-:Y:S08]  /*7d40*/  LDSM.16.M88.4 R200, [R240] ;  /* 0x00000000f0c8783b */ /* 0x000ff00000000200 */
[----:B------:R-:W-:Y:S08]  /*7d50*/  LDSM.16.M88.4 R204, [R239] ;  /* 0x00000000efcc783b */ /* 0x000ff00000000200 */
[----:B------:R-:W-:Y:S08]  /*7d60*/  LDSM.16.M88.4 R208, [R238] ;  /* 0x00000000eed0783b */ /* 0x000ff00000000200 */
[----:B------:R-:W-:Y:S08]  /*7d70*/  LDSM.16.M88.4 R212, [R237] ;  /* 0x00000000edd4783b */ /* 0x000ff00000000200 */
[----:B------:R-:W-:Y:S08]  /*7d80*/  LDSM.16.M88.4 R216, [R236] ;  /* 0x00000000ecd8783b */ /* 0x000ff00000000200 */
[----:B------:R-:W-:Y:S01]  /*7d90*/  LDSM.16.M88.4 R220, [R235] ;  /* 0x00000000ebdc783b */ /* 0x000fe20000000200 */
[-C--:B-1----:R-:W-:Y:S08]  /*7da0*/  HMMA.16816.F32.BF16 R4, R112, R16.reuse, RZ ;  /* 0x000000107004723c */ /* 0x082ff000000418ff */
[C---:B----4-:R-:W-:Y:S08]  /*7db0*/  HMMA.16816.F32.BF16 R8, R108.reuse, R16, RZ ;  /* 0x000000106c08723c */ /* 0x050ff000000418ff */
[-C--:B------:R-:W-:Y:S08]  /*7dc0*/  HMMA.16816.F32.BF16 R12, R108, R18.reuse, RZ ;  /* 0x000000126c0c723c */ /* 0x080ff000000418ff */
[C---:B------:R-:W-:Y:S08]  /*7dd0*/  HMMA.16816.F32.BF16 R16, R112.reuse, R18, RZ ;  /* 0x000000127010723c */ /* 0x040ff000000418ff */
[-C--:B-----5:R-:W-:Y:S08]  /*7de0*/  HMMA.16816.F32.BF16 R20, R112, R32.reuse, RZ ;  /* 0x000000207014723c */ /* 0x0a0ff000000418ff */
[C---:B------:R-:W-:Y:S08]  /*7df0*/  HMMA.16816.F32.BF16 R24, R108.reuse, R32, RZ ;  /* 0x000000206c18723c */ /* 0x040ff000000418ff */
[-C--:B------:R-:W-:Y:S08]  /*7e00*/  HMMA.16816.F32.BF16 R28, R108, R34.reuse, RZ ;  /* 0x000000226c1c723c */ /* 0x080ff000000418ff */
[C---:B------:R-:W-:Y:S08]  /*7e10*/  HMMA.16816.F32.BF16 R32, R112.reuse, R34, RZ ;  /* 0x000000227020723c */ /* 0x040ff000000418ff */
[-C--:B------:R-:W-:Y:S08]  /*7e20*/  HMMA.16816.F32.BF16 R36, R112, R48.reuse, RZ ;  /* 0x000000307024723c */ /* 0x080ff000000418ff */
[C---:B------:R-:W-:Y:S08]  /*7e30*/  HMMA.16816.F32.BF16 R40, R108.reuse, R48, RZ ;  /* 0x000000306c28723c */ /* 0x040ff000000418ff */
[-C--:B------:R-:W-:Y:S08]  /*7e40*/  HMMA.16816.F32.BF16 R44, R108, R50.reuse, RZ ;  /* 0x000000326c2c723c */ /* 0x080ff000000418ff */
[C---:B------:R-:W-:Y:S08]  /*7e50*/  HMMA.16816.F32.BF16 R48, R112.reuse, R50, RZ ;  /* 0x000000327030723c */ /* 0x040ff000000418ff */
[-C--:B------:R-:W-:Y:S08]  /*7e60*/  HMMA.16816.F32.BF16 R52, R112, R64.reuse, RZ ;  /* 0x000000407034723c */ /* 0x080ff000000418ff */
[C---:B------:R-:W-:Y:S08]  /*7e70*/  HMMA.16816.F32.BF16 R56, R108.reuse, R64, RZ ;  /* 0x000000406c38723c */ /* 0x040ff000000418ff */
[-C--:B------:R-:W-:Y:S01]  /*7e80*/  HMMA.16816.F32.BF16 R60, R108, R66.reuse, RZ ;  /* 0x000000426c3c723c */ /* 0x080fe200000418ff */
[----:B--2---:R-:W-:Y:S03]  /*7e90*/  IMAD.WIDE.U32 R68, R2, c[0x0][0x208], RZ ;  /* 0x0000820002447a25 */ /* 0x004fe600078e00ff */
[----:B------:R-:W-:Y:S02]  /*7ea0*/  SHF.R.S32.HI R0, RZ, 0x1f, R2 ;  /* 0x0000001fff007819 */ /* 0x000fe40000011402 */
[----:B------:R-:W-:Y:S03]  /*7eb0*/  MOV R64, R68 ;  /* 0x0000004400407202 */ /* 0x000fe60000000f00 */
[----:B------:R-:W-:Y:S04]  /*7ec0*/  IMAD R0, R0, c[0x0][0x208], RZ ;  /* 0x0000820000007a24 */ /* 0x000fe800078e02ff */
[----:B------:R-:W-:Y:S05]  /*7ed0*/  IMAD R0, R2, c[0x0][0x20c], R0 ;  /* 0x0000830002007a24 */ /* 0x000fea00078e0200 */
[----:B------:R-:W-:Y:S02]  /*7ee0*/  IADD3 R65, R69, R0, RZ ;  /* 0x0000000045417210 */ /* 0x000fe40007ffe0ff */
[----:B------:R-:W-:Y:S03]  /*7ef0*/  SHF.R.S32.HI R0, RZ, 0x1f, R243 ;  /* 0x0000001fff007819 */ /* 0x000fe600000114f3 */
[C---:B------:R-:W-:Y:S02]  /*7f00*/  IMAD.WIDE.U32 R72, R243.reuse, c[0x0][0x218], R64 ;  /* 0x00008600f3487a25 */ /* 0x040fe400078e0040 */
[C---:B------:R-:W-:Y:S02]  /*7f10*/  HMMA.16816.F32.BF16 R64, R112.reuse, R66, RZ ;  /* 0x000000427040723c */ /* 0x040fe400000418ff */
[----:B------:R-:W-:Y:S04]  /*7f20*/  IMAD R0, R0, c[0x0][0x218], RZ ;  /* 0x0000860000007a24 */ /* 0x000fe800078e02ff */
[----:B------:R-:W-:Y:S01]  /*7f30*/  IMAD R2, R243, c[0x0][0x21c], R0 ;  /* 0x00008700f3027a24 */ /* 0x000fe200078e0200 */
[----:B------:R-:W-:Y:S01]  /*7f40*/  IADD3 R0, P0, R72, UR22, RZ ;  /* 0x0000001648007c10 */ /* 0x000fe2000ff1e0ff */
[-C--:B------:R-:W-:Y:S04]  /*7f50*/  HMMA.16816.F32.BF16 R68, R112, R80.reuse, RZ ;  /* 0x000000507044723c */ /* 0x080fe800000418ff */
[----:B------:R-:W-:Y:S02]  /*7f60*/  IADD3.X R72, R73, UR4, R2, P0, !PT ;  /* 0x0000000449487c10 */ /* 0x000fe400087fe402 */
[C---:B------:R-:W-:Y:S05]  /*7f70*/  LEA R2, P0, R0.reuse, c[0x0][0x1f8], 0x1 ;  /* 0x00007e0000027a11 */ /* 0x040fea00078008ff */
[----:B------:R-:W1:Y:S01]  /*7f80*/  SHFL.IDX PT, R94, R2, RZ, 0x181f ;  /* 0x00181fff025e7589 */ /* 0x000e6200000e0000 */
[----:B------:R-:W-:Y:S02]  /*7f90*/  LEA.HI.X R0, R0, c[0x0][0x1fc], R72, 0x1, P0 ;  /* 0x00007f0000007a11 */ /* 0x000fe400000f0c48 */
[C---:B------:R-:W-:Y:S05]  /*7fa0*/  HMMA.16816.F32.BF16 R72, R108.reuse, R80, RZ ;  /* 0x000000506c48723c */ /* 0x040fea00000418ff */
[----:B------:R-:W2:Y:S03]  /*7fb0*/  SHFL.IDX PT, R88, R0, RZ, 0x181f ;  /* 0x00181fff00587589 */ /* 0x000ea600000e0000 */
[-C--:B------:R-:W-:Y:S05]  /*7fc0*/  HMMA.16816.F32.BF16 R76, R108, R82.reuse, RZ ;  /* 0x000000526c4c723c */ /* 0x080fea00000418ff */
[----:B------:R-:W4:Y:S03]  /*7fd0*/  SHFL.IDX PT, R92, R2, 0x1, 0x181f ;  /* 0x00381f00025c7f89 */ /* 0x000f2600000e0000 */
[C---:B------:R-:W-:Y:S04]  /*7fe0*/  HMMA.16816.F32.BF16 R80, R112.reuse, R82, RZ ;  /* 0x000000527050723c */ /* 0x040fe800000418ff */
[-C--:B-1----:R-:W-:Y:S01]  /*7ff0*/  IADD3 R94, P0, R94, R242.reuse, RZ ;  /* 0x000000f25e5e7210 */ /* 0x082fe20007f1e0ff */
[----:B------:R-:W1:Y:S03]  /*8000*/  SHFL.IDX PT, R93, R0, 0x1, 0x181f ;  /* 0x00381f00005d7f89 */ /* 0x000e6600000e0000 */
[-C--:B------:R-:W-:Y:S01]  /*8010*/  HMMA.16816.F32.BF16 R84, R112, R96.reuse, RZ ;  /* 0x000000607054723c */ /* 0x080fe200000418ff */
[-C--:B--2---:R-:W-:Y:S04]  /*8020*/  IADD3.X R95, R88, R241.reuse, RZ, P0, !PT ;  /* 0x000000f1585f7210 */ /* 0x084fe800007fe4ff */
[----:B------:R-:W2:Y:S03]  /*8030*/  SHFL.IDX PT, R100, R2, 0x2, 0x181f ;  /* 0x00581f0002647f89 */ /* 0x000ea600000e0000 */
[C---:B------:R-:W-:Y:S04]  /*8040*/  HMMA.16816.F32.BF16 R88, R108.reuse, R96, RZ ;  /* 0x000000606c58723c */ /* 0x040fe800000418ff */
[-C--:B----4-:R-:W-:Y:S01]  /*8050*/  IADD3 R92, P1, R92, R242.reuse, RZ ;  /* 0x000000f25c5c7210 */ /* 0x090fe20007f3e0ff */
[----:B---3--:R3:W-:Y:S03]  /*8060*/  LDGSTS.E.BYPASS.LTC128B.128 [R244], [R94.64], !P6 ;  /* 0x000000005ef47fae */ /* 0x0087e6000f101d50 */
[-C--:B-1----:R-:W-:Y:S05]  /*8070*/  IADD3.X R93, R93, R241.reuse, RZ, P1, !PT ;  /* 0x000000f15d5d7210 */ /* 0x082fea0000ffe4ff */
[----:B------:R-:W1:Y:S01]  /*8080*/  SHFL.IDX PT, R101, R0, 0x2, 0x181f ;  /* 0x00581f0000657f89 */ /* 0x000e6200000e0000 */
[-C--:B--2---:R-:W-:Y:S07]  /*8090*/  IADD3 R100, P0, R100, R242.reuse, RZ ;  /* 0x000000f264647210 */ /* 0x084fee0007f1e0ff */
[----:B------:R3:W-:Y:S08]  /*80a0*/  LDGSTS.E.BYPASS.LTC128B.128 [R244+0x800], [R92.64], !P6 ;  /* 0x008000005cf47fae */ /* 0x0007f0000f101d50 */
[----:B------:R-:W2:Y:S01]  /*80b0*/  SHFL.IDX PT, R104, R2, 0x3, 0x181f ;  /* 0x00781f0002687f89 */ /* 0x000ea200000e0000 */
[-C--:B-1----:R-:W-:Y:S07]  /*80c0*/  IADD3.X R101, R101, R241.reuse, RZ, P0, !PT ;  /* 0x000000f165657210 */ /* 0x082fee00007fe4ff */
[----:B------:R-:W1:Y:S08]  /*80d0*/  SHFL.IDX PT, R105, R0, 0x3, 0x181f ;  /* 0x00781f0000697f89 */ /* 0x000e7000000e0000 */
[----:B------:R4:W-:Y:S01]  /*80e0*/  LDGSTS.E.BYPASS.LTC128B.128 [R244+0x1000], [R100.64], !P6 ;  /* 0x0100000064f47fae */ /* 0x0009e2000f101d50 */
[-C--:B---3--:R-:W-:Y:S01]  /*80f0*/  HMMA.16816.F32.BF16 R92, R108, R98.reuse, RZ ;  /* 0x000000626c5c723c */ /* 0x088fe200000418ff */
[-C--:B--2---:R-:W-:Y:S06]  /*8100*/  IADD3 R104, P1, R104, R242.reuse, RZ ;  /* 0x000000f268687210 */ /* 0x084fec0007f3e0ff */
[----:B------:R-:W2:Y:S01]  /*8110*/  SHFL.IDX PT, R102, R2, 0x4, 0x181f ;  /* 0x00981f0002667f89 */ /* 0x000ea200000e0000 */
[C---:B------:R-:W-:Y:S04]  /*8120*/  HMMA.16816.F32.BF16 R96, R112.reuse, R98, RZ ;  /* 0x000000627060723c */ /* 0x040fe800000418ff */
[-C--:B-1----:R-:W-:Y:S03]  /*8130*/  IADD3.X R105, R105, R241.reuse, RZ, P1, !PT ;  /* 0x000000f169697210 */ /* 0x082fe60000ffe4ff */
[----:B------:R-:W1:Y:S08]  /*8140*/  SHFL.IDX PT, R103, R0, 0x4, 0x181f ;  /* 0x00981f0000677f89 */ /* 0x000e7000000e0000 */
[----:B------:R3:W-:Y:S01]  /*8150*/  LDGSTS.E.BYPASS.LTC128B.128 [R244+0x1800], [R104.64], !P6 ;  /* 0x0180000068f47fae */ /* 0x0007e2000f101d50 */
[-C--:B--2---:R-:W-:Y:S07]  /*8160*/  IADD3 R102, P0, R102, R242.reuse, RZ ;  /* 0x000000f266667210 */ /* 0x084fee0007f1e0ff */
[----:B------:R-:W3:Y:S01]  /*8170*/  SHFL.IDX PT, R106, R2, 0x5, 0x181f ;  /* 0x00b81f00026a7f89 */ /* 0x000ee200000e0000 */
[-C--:B-1----:R-:W-:Y:S07]  /*8180*/  IADD3.X R103, R103, R241.reuse, RZ, P0, !PT ;  /* 0x000000f167677210 */ /* 0x082fee00007fe4ff */
[----:B------:R-:W1:Y:S08]  /*8190*/  SHFL.IDX PT, R107, R0, 0x5, 0x181f ;  /* 0x00b81f00006b7f89 */ /* 0x000e7000000e0000 */
[----:B------:R4:W-:Y:S01]  /*81a0*/  LDGSTS.E.BYPASS.LTC128B.128 [R244+0x2000], [R102.64], !P6 ;  /* 0x0200000066f47fae */ /* 0x0009e2000f101d50 */
[-C--:B---3--:R-:W-:Y:S07]  /*81b0*/  IADD3 R104, P0, R106, R242.reuse, RZ ;  /* 0x000000f26a687210 */ /* 0x088fee0007f1e0ff */
[----:B------:R-:W2:Y:S01]  /*81c0*/  SHFL.IDX PT, R2, R2, 0x6, 0x181f ;  /* 0x00d81f0002027f89 */ /* 0x000ea200000e0000 */
[-C--:B-1----:R-:W-:Y:S07]  /*81d0*/  IADD3.X R105, R107, R241.reuse, RZ, P0, !PT ;  /* 0x000000f16b697210 */ /* 0x082fee00007fe4ff */
[----:B------:R-:W1:Y:S08]  /*81e0*/  SHFL.IDX PT, R0, R0, 0x6, 0x181f ;  /* 0x00d81f0000007f89 */ /* 0x000e7000000e0000 */
[----:B------:R3:W-:Y:S01]  /*81f0*/  LDGSTS.E.BYPASS.LTC128B.128 [R244+0x2800], [R104.64], !P6 ;  /* 0x0280000068f47fae */ /* 0x0007e2000f101d50 */
[-C--:B----4-:R-:W-:Y:S08]  /*8200*/  HMMA.16816.F32.BF16 R100, R112, R184.reuse, RZ ;  /* 0x000000b87064723c */ /* 0x090ff000000418ff */
[C---:B---3--:R-:W-:Y:S07]  /*8210*/  HMMA.16816.F32.BF16 R104, R108.reuse, R184, RZ ;  /* 0x000000b86c68723c */ /* 0x048fee00000418ff */
[----:B--2---:R-:W-:Y:S01]  /*8220*/  IADD3 R184, P0, R2, R242, RZ ;  /* 0x000000f202b87210 */ /* 0x004fe20007f1e0ff */
[-C--:B------:R-:W-:Y:S04]  /*8230*/  HMMA.16816.F32.BF16 R108, R108, R186.reuse, RZ ;  /* 0x000000ba6c6c723c */ /* 0x080fe800000418ff */
[----:B-1----:R-:W-:Y:S02]  /*8240*/  IADD3.X R185, R0, R241, RZ, P0, !PT ;  /* 0x000000f100b97210 */ /* 0x002fe400007fe4ff */
[----:B------:R-:W-:Y:S02]  /*8250*/  PLOP3.LUT P0, PT, PT, PT, UP0, 0x80, 0x0 ;  /* 0x000000000000781c */ /* 0x000fe40003f0f008 */
[----:B------:R-:W-:Y:S01]  /*8260*/  HMMA.16816.F32.BF16 R112, R112, R186, RZ ;  /* 0x000000ba7070723c */ /* 0x000fe200000418ff */
[----:B------:R1:W-:Y:S07]  /*8270*/  LDGSTS.E.BYPASS.LTC128B.128 [R244+0x3000], [R184.64], !P6 ;  /* 0x03000000b8f47fae */ /* 0x0003ee000f101d50 */
[-C--:B------:R-:W-:Y:S01]  /*8280*/  HMMA.16816.F32.BF16 R4, R188, R192.reuse, R4 ;  /* 0x000000c0bc04723c */ /* 0x080fe20000041804 */
[----:B------:R-:W0:Y:S07]  /*8290*/  LDGDEPBAR ;  /* 0x00000000000079af */ /* 0x000e2e0000000000 */
[C---:B------:R-:W-:Y:S08]  /*82a0*/  HMMA.16816.F32.BF16 R8, R196.reuse, R192, R8 ;  /* 0x000000c0c408723c */ /* 0x040ff00000041808 */
[-C--:B------:R-:W-:Y:S01]  /*82b0*/  HMMA.16816.F32.BF16 R12, R196, R194.reuse, R12 ;  /* 0x000000c2c40c723c */ /* 0x080fe2000004180c */
[----:B-1----:R-:W-:Y:S07]  /*82c0*/  LDSM.16.M88.4 R184, [R231+0x7100] ;  /* 0x00710000e7b8783b */ /* 0x002fee0000000200 */
[C---:B------:R-:W-:Y:S01]  /*82d0*/  HMMA.16816.F32.BF16 R16, R188.reuse, R194, R16 ;  /* 0x000000c2bc10723c */ /* 0x040fe20000041810 */
[----:B------:R-:W1:Y:S07]  /*82e0*/  LDSM.16.M88.4 R192, [R229+0x3900] ;  /* 0x00390000e5c0783b */ /* 0x000e6e0000000200 */
[-C--:B------:R-:W-:Y:S08]  /*82f0*/  HMMA.16816.F32.BF16 R20, R188, R200.reuse, R20 ;  /* 0x000000c8bc14723c */ /* 0x080ff00000041814 */
[C---:B------:R-:W-:Y:S08]  /*8300*/  HMMA.16816.F32.BF16 R24, R196.reuse, R200, R24 ;  /* 0x000000c8c418723c */ /* 0x040ff00000041818 */
[-C--:B------:R-:W-:Y:S08]  /*8310*/  HMMA.16816.F32.BF16 R28, R196, R202.reuse, R28 ;  /* 0x000000cac41c723c */ /* 0x080ff0000004181c */
[C---:B------:R-:W-:Y:S01]  /*8320*/  HMMA.16816.F32.BF16 R32, R188.reuse, R202, R32 ;  /* 0x000000cabc20723c */ /* 0x040fe20000041820 */
[----:B------:R-:W2:Y:S07]  /*8330*/  LDSM.16.M88.4 R200, [R231+0x9100] ;  /* 0x00910000e7c8783b */ /* 0x000eae0000000200 */
[-C--:B------:R-:W-:Y:S08]  /*8340*/  HMMA.16816.F32.BF16 R36, R188, R204.reuse, R36 ;  /* 0x000000ccbc24723c */ /* 0x080ff00000041824 */
[C---:B------:R-:W-:Y:S08]  /*8350*/  HMMA.16816.F32.BF16 R40, R196.reuse, R204, R40 ;  /* 0x000000ccc428723c */ /* 0x040ff00000041828 */
[-C--:B------:R-:W-:Y:S08]  /*8360*/  HMMA.16816.F32.BF16 R44, R196, R206.reuse, R44 ;  /* 0x000000cec42c723c */ /* 0x080ff0000004182c */
[C---:B------:R-:W-:Y:S01]  /*8370*/  HMMA.16816.F32.BF16 R48, R188.reuse, R206, R48 ;  /* 0x000000cebc30723c */ /* 0x040fe20000041830 */
[----:B------:R-:W3:Y:S07]  /*8380*/  LDSM.16.M88.4 R204, [R229+0x4100] ;  /* 0x00410000e5cc783b */ /* 0x000eee0000000200 */
[-C--:B------:R-:W-:Y:S08]  /*8390*/  HMMA.16816.F32.BF16 R52, R188, R208.reuse, R52 ;  /* 0x000000d0bc34723c */ /* 0x080ff00000041834 */
[C---:B------:R-:W-:Y:S08]  /*83a0*/  HMMA.16816.F32.BF16 R56, R196.reuse, R208, R56 ;  /* 0x000000d0c438723c */ /* 0x040ff00000041838 */
[-C--:B------:R-:W-:Y:S08]  /*83b0*/  HMMA.16816.F32.BF16 R60, R196, R210.reuse, R60 ;  /* 0x000000d2c43c723c */ /* 0x080ff0000004183c */
[C---:B------:R-:W-:Y:S01]  /*83c0*/  HMMA.16816.F32.BF16 R64, R188.reuse, R210, R64 ;  /* 0x000000d2bc40723c */ /* 0x040fe20000041840 */
[----:B------:R-:W4:Y:S07]  /*83d0*/  LDSM.16.M88.4 R208, [R229+0x4900] ;  /* 0x00490000e5d0783b */ /* 0x000f2e0000000200 */
[-C--:B------:R-:W-:Y:S08]  /*83e0*/  HMMA.16816.F32.BF16 R68, R188, R212.reuse, R68 ;  /* 0x000000d4bc44723c */ /* 0x080ff00000041844 */
[C---:B------:R-:W-:Y:S08]  /*83f0*/  HMMA.16816.F32.BF16 R72, R196.reuse, R212, R72 ;  /* 0x000000d4c448723c */ /* 0x040ff00000041848 */
[-C--:B------:R-:W-:Y:S08]  /*8400*/  HMMA.16816.F32.BF16 R76, R196, R214.reuse, R76 ;  /* 0x000000d6c44c723c */ /* 0x080ff0000004184c */
[C---:B------:R-:W-:Y:S01]  /*8410*/  HMMA.16816.F32.BF16 R80, R188.reuse, R214, R80 ;  /* 0x000000d6bc50723c */ /* 0x040fe20000041850 */
[----:B------:R-:W5:Y:S07]  /*8420*/  LDSM.16.M88.4 R212, [R229+0x5100] ;  /* 0x00510000e5d4783b */ /* 0x000f6e0000000200 */
[-C--:B------:R-:W-:Y:S08]  /*8430*/  HMMA.16816.F32.BF16 R84, R188, R216.reuse, R84 ;  /* 0x000000d8bc54723c */ /* 0x080ff00000041854 */
[C---:B------:R-:W-:Y:S08]  /*8440*/  HMMA.16816.F32.BF16 R88, R196.reuse, R216, R88 ;  /* 0x000000d8c458723c */ /* 0x040ff00000041858 */
[-C--:B------:R-:W-:Y:S08]  /*8450*/  HMMA.16816.F32.BF16 R92, R196, R218.reuse, R92 ;  /* 0x000000dac45c723c */ /* 0x080ff0000004185c */
[C---:B------:R-:W-:Y:S01]  /*8460*/  HMMA.16816.F32.BF16 R96, R188.reuse, R218, R96 ;  /* 0x000000dabc60723c */ /* 0x040fe20000041860 */
[----:B------:R-:W-:Y:S07]  /*8470*/  LDSM.16.M88.4 R216, [R229+0x6900] ;  /* 0x00690000e5d8783b */ /* 0x000fee0000000200 */
[-C--:B------:R-:W-:Y:S08]  /*8480*/  HMMA.16816.F32.BF16 R100, R188, R220.reuse, R100 ;  /* 0x000000dcbc64723c */ /* 0x080ff00000041864 */
[C---:B------:R-:W-:Y:S08]  /*8490*/  HMMA.16816.F32.BF16 R104, R196.reuse, R220, R104 ;  /* 0x000000dcc468723c */ /* 0x040ff00000041868 */
[-C--:B------:R-:W-:Y:S01]  /*84a0*/  HMMA.16816.F32.BF16 R108, R196, R222.reuse, R108 ;  /* 0x000000dec46c723c */ /* 0x080fe2000004186c */
[----:B------:R-:W-:Y:S07]  /*84b0*/  LDSM.16.M88.4 R196, [R229+0x6100] ;  /* 0x00610000e5c4783b */ /* 0x000fee0000000200 */
[----:B------:R-:W-:Y:S01]  /*84c0*/  HMMA.16816.F32.BF16 R112, R188, R222, R112 ;  /* 0x000000debc70723c */ /* 0x000fe20000041870 */
[----:B------:R-:W4:Y:S07]  /*84d0*/  LDSM.16.M88.4 R188, [R229+0x5900] ;  /* 0x00590000e5bc783b */ /* 0x000f2e0000000200 */
[-C--:B-1----:R-:W-:Y:S01]  /*84e0*/  HMMA.16816.F32.BF16 R4, R184, R192.reuse, R4 ;  /* 0x000000c0b804723c */ /* 0x082fe20000041804 */
[----:B------:R-:W-:Y:S07]  /*84f0*/  LDSM.16.M88.4 R220, [R228] ;  /* 0x00000000e4dc783b */ /* 0x000fee0000000200 */
[C---:B--2---:R-:W-:Y:S08]  /*8500*/  HMMA.16816.F32.BF16 R8, R200.reuse, R192, R8 ;  /* 0x000000c0c808723c */ /* 0x044ff00000041808 */
[-C--:B------:R-:W-:Y:S08]  /*8510*/  HMMA.16816.F32.BF16 R12, R200, R194.reuse, R12 ;  /* 0x000000c2c80c723c */ /* 0x080ff0000004180c */
[C---:B------:R-:W-:Y:S01]  /*8520*/  HMMA.16816.F32.BF16 R16, R184.reuse, R194, R16 ;  /* 0x000000c2b810723c */ /* 0x040fe20000041810 */
[----:B------:R-:W1:Y:S07]  /*8530*/  LDSM.16.M88.4 R192, [R232+0x7100] ;  /* 0x00710000e8c0783b */ /* 0x000e6e0000000200 */
[-C--:B---3--:R-:W-:Y:S08]  /*8540*/  HMMA.16816.F32.BF16 R20, R184, R204.reuse, R20 ;  /* 0x000000ccb814723c */ /* 0x088ff00000041814 */
[C---:B------:R-:W-:Y:S08]  /*8550*/  HMMA.16816.F32.BF16 R24, R200.reuse, R204, R24 ;  /* 0x000000ccc818723c */ /* 0x040ff00000041818 */
[-C--:B------:R-:W-:Y:S08]  /*8560*/  HMMA.16816.F32.BF16 R28, R200, R206.reuse, R28 ;  /* 0x000000cec81c723c */ /* 0x080ff0000004181c */
[C---:B------:R-:W-:Y:S01]  /*8570*/  HMMA.16816.F32.BF16 R32, R184.reuse, R206, R32 ;  /* 0x000000ceb820723c */ /* 0x040fe20000041820 */
[----:B------:R-:W2:Y:S07]  /*8580*/  LDSM.16.M88.4 R204, [R232+0x9100] ;  /* 0x00910000e8cc783b */ /* 0x000eae0000000200 */
[-C--:B----4-:R-:W-:Y:S08]  /*8590*/  HMMA.16816.F32.BF16 R36, R184, R208.reuse, R36 ;  /* 0x000000d0b824723c */ /* 0x090ff00000041824 */
[C---:B------:R-:W-:Y:S08]  /*85a0*/  HMMA.16816.F32.BF16 R40, R200.reuse, R208, R40 ;  /* 0x000000d0c828723c */ /* 0x040ff00000041828 */
[-C--:B------:R-:W-:Y:S08]  /*85b0*/  HMMA.16816.F32.BF16 R44, R200, R210.reuse, R44 ;  /* 0x000000d2c82c723c */ /* 0x080ff0000004182c */
[C---:B------:R-:W-:Y:S08]  /*85c0*/  HMMA.16816.F32.BF16 R48, R184.reuse, R210, R48 ;  /* 0x000000d2b830723c */ /* 0x040ff00000041830 */
[-C--:B-----5:R-:W-:Y:S08]  /*85d0*/  HMMA.16816.F32.BF16 R52, R184, R212.reuse, R52 ;  /* 0x000000d4b834723c */ /* 0x0a0ff00000041834 */
[C---:B------:R-:W-:Y:S08]  /*85e0*/  HMMA.16816.F32.BF16 R56, R200.reuse, R212, R56 ;  /* 0x000000d4c838723c */ /* 0x040ff00000041838 */
[-C--:B------:R-:W-:Y:S08]  /*85f0*/  HMMA.16816.F32.BF16 R60, R200, R214.reuse, R60 ;  /* 0x000000d6c83c723c */ /* 0x080ff0000004183c */
        /* <DEDUP_REMOVED lines=12> */
[----:B------:R-:W-:Y:S08]  /*86c0*/  HMMA.16816.F32.BF16 R112, R184, R218, R112 ;  /* 0x000000dab870723c */ /* 0x000ff00000041870 */
[-C--:B-1----:R-:W-:Y:S08]  /*86d0*/  HMMA.16816.F32.BF16 R4, R192, R220.reuse, R4 ;  /* 0x000000dcc004723c */ /* 0x082ff00000041804 */
[C---:B--2---:R-:W-:Y:S08]  /*86e0*/  HMMA.16816.F32.BF16 R8, R204.reuse, R220, R8 ;  /* 0x000000dccc08723c */ /* 0x044ff00000041808 */
[-C--:B------:R-:W-:Y:S08]  /*86f0*/  HMMA.16816.F32.BF16 R12, R204, R222.reuse, R12 ;  /* 0x000000decc0c723c */ /* 0x080ff0000004180c */
[----:B------:R-:W-:Y:S01]  /*8700*/  FMUL.FTZ R4, R4, c[0x0][0x320] ;  /* 0x0000c80004047a20 */ /* 0x000fe20000410000 */
[C---:B------:R-:W-:Y:S03]  /*8710*/  HMMA.16816.F32.BF16 R16, R192.reuse, R222, R16 ;  /* 0x000000dec010723c */ /* 0x040fe60000041810 */
[----:B------:R-:W-:Y:S01]  /*8720*/  MUFU.TANH R186, R4 ;  /* 0x0000000400ba7308 */ /* 0x000fe20000002400 */
[----:B------:R-:W-:Y:S02]  /*8730*/  FMUL.FTZ R5, R5, c[0x0][0x320] ;  /* 0x0000c80005057a20 */ /* 0x000fe40000410000 */
[----:B------:R-:W-:Y:S02]  /*8740*/  FMUL.FTZ R6, R6, c[0x0][0x320] ;  /* 0x0000c80006067a20 */ /* 0x000fe40000410000 */
[----:B------:R-:W-:Y:S04]  /*8750*/  FMUL.FTZ R7, R7, c[0x0][0x320] ;  /* 0x0000c80007077a20 */ /* 0x000fe80000410000 */
[----:B------:R-:W-:Y:S01]  /*8760*/  FMUL.FTZ R8, R8, c[0x0][0x320] ;  /* 0x0000c80008087a20 */ /* 0x000fe20000410000 */
[----:B------:R-:W-:Y:S01]  /*8770*/  MUFU.TANH R198, R5 ;  /* 0x0000000500c67308 */ /* 0x000fe20000002400 */
[----:B------:R-:W-:Y:S02]  /*8780*/  FMUL.FTZ R9, R9, c[0x0][0x320] ;  /* 0x0000c80009097a20 */ /* 0x000fe40000410000 */
[----:B------:R-:W-:Y:S02]  /*8790*/  FMUL.FTZ R10, R10, c[0x0][0x320] ;  /* 0x0000c8000a0a7a20 */ /* 0x000fe40000410000 */
[----:B------:R-:W-:Y:S02]  /*87a0*/  FMUL.FTZ R11, R11, c[0x0][0x320] ;  /* 0x0000c8000b0b7a20 */ /* 0x000fe40000410000 */
[----:B------:R-:W-:Y:S02]  /*87b0*/  FMUL.FTZ R12, R12, c[0x0][0x320] ;  /* 0x0000c8000c0c7a20 */ /* 0x000fe40000410000 */
[----:B------:R-:W-:Y:S01]  /*87c0*/  FMUL.FTZ R13, R13, c[0x0][0x320] ;  /* 0x0000c8000d0d7a20 */ /* 0x000fe20000410000 */
[----:B------:R-:W-:Y:S01]  /*87d0*/  MUFU.TANH R187, R6 ;  /* 0x0000000600bb7308 */ /* 0x000fe20000002400 */
[----:B------:R-:W-:Y:S02]  /*87e0*/  FMUL.FTZ R17, R17, c[0x0][0x320] ;  /* 0x0000c80011117a20 */ /* 0x000fe40000410000 */
[----:B------:R-:W-:Y:S02]  /*87f0*/  FMUL.FTZ R18, R18, c[0x0][0x320] ;  /* 0x0000c80012127a20 */ /* 0x000fe40000410000 */
[----:B------:R-:W-:Y:S02]  /*8800*/  FMUL.FTZ R19, R19, c[0x0][0x320] ;  /* 0x0000c80013137a20 */ /* 0x000fe40000410000 */
[----:B------:R-:W-:Y:S02]  /*8810*/  FMUL.FTZ R14, R14, c[0x0][0x320] ;  /* 0x0000c8000e0e7a20 */ /* 0x000fe40000410000 */
[----:B------:R-:W-:Y:S01]  /*8820*/  FMUL.FTZ R15, R15, c[0x0][0x320] ;  /* 0x0000c8000f0f7a20 */ /* 0x000fe20000410000 */
[----:B------:R1:W-:Y:S01]  /*8830*/  MUFU.TANH R199, R7 ;  /* 0x0000000700c77308 */ /* 0x0003e20000002400 */
[----:B------:R-:W-:Y:S09]  /*8840*/  FMUL.FTZ R16, R16, c[0x0][0x320] ;  /* 0x0000c80010107a20 */ /* 0x000ff20000410000 */
[----:B------:R-:W-:Y:S10]  /*8850*/  MUFU.TANH R197, R8 ;  /* 0x0000000800c57308 */ /* 0x000ff40000002400 */
[----:B------:R-:W-:Y:S01]  /*8860*/  MUFU.TANH R200, R9 ;  /* 0x0000000900c87308 */ /* 0x000fe20000002400 */
[----:B-1----:R-:W1:Y:S09]  /*8870*/  LDSM.16.M88.4 R4, [R228+0x800] ;  /* 0x00080000e404783b */ /* 0x002e720000000200 */
[----:B------:R-:W-:Y:S10]  /*8880*/  MUFU.TANH R188, R10 ;  /* 0x0000000a00bc7308 */ /* 0x000ff40000002400 */
[----:B------:R2:W-:Y:S10]  /*8890*/  MUFU.TANH R201, R11 ;  /* 0x0000000b00c97308 */ /* 0x0005f40000002400 */
[----:B------:R-:W-:Y:S10]  /*88a0*/  MUFU.TANH R191, R12 ;  /* 0x0000000c00bf7308 */ /* 0x000ff40000002400 */
[----:B------:R-:W-:Y:S01]  /*88b0*/  MUFU.TANH R189, R13 ;  /* 0x0000000d00bd7308 */ /* 0x000fe20000002400 */
[----:B--2---:R-:W2:Y:S01]  /*88c0*/  LDSM.16.M88.4 R8, [R228+0x1000] ;  /* 0x00100000e408783b */ /* 0x004ea20000000200 */
[-C--:B-1----:R-:W-:Y:S08]  /*88d0*/  HMMA.16816.F32.BF16 R20, R192, R4.reuse, R20 ;  /* 0x00000004c014723c */ /* 0x082ff00000041814 */
[----:B------:R-:W-:Y:S01]  /*88e0*/  MUFU.TANH R196, R14 ;  /* 0x0000000e00c47308 */ /* 0x000fe20000002400 */
[C---:B------:R-:W-:Y:S09]  /*88f0*/  HMMA.16816.F32.BF16 R24, R204.reuse, R4, R24 ;  /* 0x00000004cc18723c */ /* 0x040ff20000041818 */
[----:B------:R-:W-:Y:S01]  /*8900*/  MUFU.TANH R190, R15 ;  /* 0x0000000f00be7308 */ /* 0x000fe20000002400 */
[-C--:B------:R-:W-:Y:S08]  /*8910*/  HMMA.16816.F32.BF16 R28, R204, R6.reuse, R28 ;  /* 0x00000006cc1c723c */ /* 0x080ff0000004181c */
[C---:B------:R-:W-:Y:S01]  /*8920*/  HMMA.16816.F32.BF16 R32, R192.reuse, R6, R32 ;  /* 0x00000006c020723c */ /* 0x040fe20000041820 */
[----:B------:R-:W-:Y:S01]  /*8930*/  MUFU.TANH R185, R16 ;  /* 0x0000001000b97308 */ /* 0x000fe20000002400 */
[----:B------:R-:W1:Y:S02]  /*8940*/  LDSM.16.M88.4 R4, [R228+0x1800] ;  /* 0x00180000e404783b */ /* 0x000e640000000200 */
[----:B------:R-:W-:Y:S02]  /*8950*/  FMUL.FTZ R20, R20, c[0x0][0x320] ;  /* 0x0000c80014147a20 */ /* 0x000fe40000410000 */
[----:B------:R-:W-:Y:S02]  /*8960*/  FMUL.FTZ R21, R21, c[0x0][0x320] ;  /* 0x0000c80015157a20 */ /* 0x000fe40000410000 */
[----:B------:R-:W-:Y:S03]  /*8970*/  FMUL.FTZ R22, R22, c[0x0][0x320] ;  /* 0x0000c80016167a20 */ /* 0x000fe60000410000 */
[----:B------:R-:W-:Y:S01]  /*8980*/  MUFU.TANH R184, R17 ;  /* 0x0000001100b87308 */ /* 0x000fe20000002400 */
[----:B------:R-:W-:Y:S02]  /*8990*/  FMUL.FTZ R23, R23, c[0x0][0x320] ;  /* 0x0000c80017177a20 */ /* 0x000fe40000410000 */
[----:B------:R-:W-:Y:S01]  /*89a0*/  FMUL.FTZ R24, R24, c[0x0][0x320] ;  /* 0x0000c80018187a20 */ /* 0x000fe20000410000 */
[-C--:B--2---:R-:W-:Y:S03]  /*89b0*/  HMMA.16816.F32.BF16 R36, R192, R8.reuse, R36 ;  /* 0x00000008c024723c */ /* 0x084fe60000041824 */
[----:B------:R-:W-:Y:S02]  /*89c0*/  FMUL.FTZ R25, R25, c[0x0][0x320] ;  /* 0x0000c80019197a20 */ /* 0x000fe40000410000 */
[----:B------:R-:W-:Y:S01]  /*89d0*/  FMUL.FTZ R26, R26, c[0x0][0x320] ;  /* 0x0000c8001a1a7a20 */ /* 0x000fe20000410000 */
[----:B------:R-:W-:Y:S01]  /*89e0*/  MUFU.TANH R18, R18 ;  /* 0x0000001200127308 */ /* 0x000fe20000002400 */
[----:B------:R-:W-:Y:S01]  /*89f0*/  FMUL.FTZ R27, R27, c[0x0][0x320] ;  /* 0x0000c8001b1b7a20 */ /* 0x000fe20000410000 */
[C---:B------:R-:W-:Y:S04]  /*8a00*/  HMMA.16816.F32.BF16 R40, R204.reuse, R8, R40 ;  /* 0x00000008cc28723c */ /* 0x040fe80000041828 */
[----:B------:R-:W-:Y:S02]  /*8a10*/  FMUL.FTZ R28, R28, c[0x0][0x320] ;  /* 0x0000c8001c1c7a20 */ /* 0x000fe40000410000 */
[----:B------:R-:W-:Y:S02]  /*8a20*/  FMUL.FTZ R29, R29, c[0x0][0x320] ;  /* 0x0000c8001d1d7a20 */ /* 0x000fe40000410000 */
[----:B------:R-:W-:Y:S01]  /*8a30*/  MUFU.TANH R19, R19 ;  /* 0x0000001300137308 */ /* 0x000fe20000002400 */
[-C--:B------:R-:W-:Y:S03]  /*8a40*/  HMMA.16816.F32.BF16 R44, R204, R10.reuse, R44 ;  /* 0x0000000acc2c723c */ /* 0x080fe6000004182c */
[----:B------:R-:W-:Y:S02]  /*8a50*/  FMUL.FTZ R30, R30, c[0x0][0x320] ;  /* 0x0000c8001e1e7a20 */ /* 0x000fe40000410000 */
[----:B------:R-:W-:Y:S02]  /*8a60*/  FMUL.FTZ R31, R31, c[0x0][0x320] ;  /* 0x0000c8001f1f7a20 */ /* 0x000fe40000410000 */
[----:B------:R-:W-:Y:S01]  /*8a70*/  FMUL.FTZ R32, R32, c[0x0][0x320] ;  /* 0x0000c80020207a20 */ /* 0x000fe20000410000 */
[C---:B------:R-:W-:Y:S01]  /*8a80*/  HMMA.16816.F32.BF16 R48, R192.reuse, R10, R48 ;  /* 0x0000000ac030723c */ /* 0x040fe20000041830 */
[----:B------:R-:W-:Y:S01]  /*8a90*/  MUFU.TANH R20, R20 ;  /* 0x0000001400147308 */ /* 0x000fe20000002400 */
[----:B------:R-:W2:Y:S02]  /*8aa0*/  LDSM.16.M88.4 R8, [R228+0x2000] ;  /* 0x00200000e408783b */ /* 0x000ea40000000200 */
[----:B------:R-:W-:Y:S02]  /*8ab0*/  FMUL.FTZ R33, R33, c[0x0][0x320] ;  /* 0x0000c80021217a20 */ /* 0x000fe40000410000 */
[----:B------:R-:W-:Y:S02]  /*8ac0*/  FMUL.FTZ R34, R34, c[0x0][0x320] ;  /* 0x0000c80022227a20 */ /* 0x000fe40000410000 */
[-C--:B-1----:R-:W-:Y:S03]  /*8ad0*/  HMMA.16816.F32.BF16 R52, R192, R4.reuse, R52 ;  /* 0x00000004c034723c */ /* 0x082fe60000041834 */
[----:B------:R-:W-:Y:S01]  /*8ae0*/  MUFU.TANH R21, R21 ;  /* 0x0000001500157308 */ /* 0x000fe20000002400 */
[----:B------:R-:W-:Y:S02]  /*8af0*/  FMUL.FTZ R35, R35, c[0x0][0x320] ;  /* 0x0000c80023237a20 */ /* 0x000fe40000410000 */
[----:B------:R-:W-:Y:S02]  /*8b00*/  FMUL.FTZ R36, R36, c[0x0][0x320] ;  /* 0x0000c80024247a20 */ /* 0x000fe40000410000 */
[C---:B------:R-:W-:Y:S04]  /*8b10*/  HMMA.16816.F32.BF16 R56, R204.reuse, R4, R56 ;  /* 0x00000004cc38723c */ /* 0x040fe80000041838 */
[----:B------:R-:W-:Y:S01]  /*8b20*/  FMUL.FTZ R37, R37, c[0x0][0x320] ;  /* 0x0000c80025257a20 */ /* 0x000fe20000410000 */
[----:B------:R-:W-:Y:S01]  /*8b30*/  MUFU.TANH R22, R22 ;  /* 0x0000001600167308 */ /* 0x000fe20000002400 */
[----:B------:R-:W-:Y:S02]  /*8b40*/  FMUL.FTZ R38, R38, c[0x0][0x320] ;  /* 0x0000c80026267a20 */ /* 0x000fe40000410000 */
[-C--:B------:R-:W-:Y:S04]  /*8b50*/  HMMA.16816.F32.BF16 R60, R204, R6.reuse, R60 ;  /* 0x00000006cc3c723c */ /* 0x080fe8000004183c */
[----:B------:R-:W-:Y:S02]  /*8b60*/  FMUL.FTZ R39, R39, c[0x0][0x320] ;  /* 0x0000c80027277a20 */ /* 0x000fe40000410000 */
[----:B------:R-:W-:Y:S01]  /*8b70*/  FMUL.FTZ R40, R40, c[0x0][0x320] ;  /* 0x0000c80028287a20 */ /* 0x000fe20000410000 */
[----:B------:R-:W-:Y:S01]  /*8b80*/  MUFU.TANH R23, R23 ;  /* 0x0000001700177308 */ /* 0x000fe20000002400 */
[C---:B------:R-:W-:Y:S01]  /*8b90*/  HMMA.16816.F32.BF16 R64, R192.reuse, R6, R64 ;  /* 0x00000006c040723c */ /* 0x040fe20000041840 */
[----:B------:R-:W1:Y:S03]  /*8ba0*/  LDSM.16.M88.4 R4, [R228+0x2800] ;  /* 0x00280000e404783b */ /* 0x000e660000000200 */
[----:B------:R-:W-:Y:S02]  /*8bb0*/  FMUL.FTZ R41, R41, c[0x0][0x320] ;  /* 0x0000c80029297a20 */ /* 0x000fe40000410000 */
[----:B------:R-:W-:Y:S02]  /*8bc0*/  FMUL.FTZ R42, R42, c[0x0][0x320] ;  /* 0x0000c8002a2a7a20 */ /* 0x000fe40000410000 */
[----:B------:R-:W-:Y:S01]  /*8bd0*/  FMUL.FTZ R43, R43, c[0x0][0x320] ;  /* 0x0000c8002b2b7a20 */ /* 0x000fe20000410000 */
[----:B------:R-:W-:Y:S01]  /*8be0*/  MUFU.TANH R24, R24 ;  /* 0x0000001800187308 */ /* 0x000fe20000002400 */
[-C--:B--2---:R-:W-:Y:S03]  /*8bf0*/  HMMA.16816.F32.BF16 R68, R192, R8.reuse, R68 ;  /* 0x00000008c044723c */ /* 0x084fe60000041844 */
[----:B------:R-:W-:Y:S02]  /*8c00*/  FMUL.FTZ R44, R44, c[0x0][0x320] ;  /* 0x0000c8002c2c7a20 */ /* 0x000fe40000410000 */
[----:B------:R-:W-:Y:S02]  /*8c10*/  FMUL.FTZ R45, R45, c[0x0][0x320] ;  /* 0x0000c8002d2d7a20 */ /* 0x000fe40000410000 */
[----:B------:R-:W-:Y:S01]  /*8c20*/  FMUL.FTZ R46, R46, c[0x0][0x320] ;  /* 0x0000c8002e2e7a20 */ /* 0x000fe20000410000 */
[C---:B------:R-:W-:Y:S01]  /*8c30*/  HMMA.16816.F32.BF16 R72, R204.reuse, R8, R72 ;  /* 0x00000008cc48723c */ /* 0x040fe20000041848 */
[----:B------:R-:W-:Y:S03]  /*8c40*/  MUFU.TANH R25, R25 ;  /* 0x0000001900197308 */ /* 0x000fe60000002400 */
[----:B------:R-:W-:Y:S02]  /*8c50*/  FMUL.FTZ R47, R47, c[0x0][0x320] ;  /* 0x0000c8002f2f7a20 */ /* 0x000fe40000410000 */
[----:B------:R-:W-:Y:S02]  /*8c60*/  FMUL.FTZ R64, R64, c[0x0][0x320] ;  /* 0x0000c80040407a20 */ /* 0x000fe40000410000 */
[-C--:B------:R-:W-:Y:S03]  /*8c70*/  HMMA.16816.F32.BF16 R76, R204, R10.reuse, R76 ;  /* 0x0000000acc4c723c */ /* 0x080fe6000004184c */
[----:B------:R-:W-:Y:S01]  /*8c80*/  MUFU.TANH R211, R64 ;  /* 0x0000004000d37308 */ /* 0x000fe20000002400 */
[----:B------:R-:W-:Y:S02]  /*8c90*/  FMUL.FTZ R48, R48, c[0x0][0x320] ;  /* 0x0000c80030307a20 */ /* 0x000fe40000410000 */
[----:B------:R-:W-:Y:S02]  /*8ca0*/  FMUL.FTZ R49, R49, c[0x0][0x320] ;  /* 0x0000c80031317a20 */ /* 0x000fe40000410000 */
[C---:B------:R-:W-:Y:S01]  /*8cb0*/  HMMA.16816.F32.BF16 R80, R192.reuse, R10, R80 ;  /* 0x0000000ac050723c */ /* 0x040fe20000041850 */
[----:B------:R-:W2:Y:S01]  /*8cc0*/  LDSM.16.M88.4 R8, [R228+0x3000] ;  /* 0x00300000e408783b */ /* 0x000ea20000000200 */
[----:B------:R-:W-:Y:S04]  /*8cd0*/  DEPBAR.LE SB0, 0x0 ;  /* 0x000080000000791a */ /* 0x000fe80000000000 */
[----:B------:R-:W-:Y:S01]  /*8ce0*/  MUFU.TANH R26, R26 ;  /* 0x0000001a001a7308 */ /* 0x000fe20000002400 */
[----:B------:R-:W-:Y:S01]  /*8cf0*/  FMUL.FTZ R50, R50, c[0x0][0x320] ;  /* 0x0000c80032327a20 */ /* 0x000fe20000410000 */
[-C--:B-1----:R-:W-:Y:S01]  /*8d00*/  HMMA.16816.F32.BF16 R84, R192, R4.reuse, R84 ;  /* 0x00000004c054723c */ /* 0x082fe20000041854 */
[----:B------:R-:W-:Y:S04]  /*8d10*/  BAR.SYNC.DEFER_BLOCKING 0x0 ;  /* 0x0000000000007b1d */ /* 0x000fe80000010000 */
[----:B------:R-:W-:Y:S02]  /*8d20*/  FMUL.FTZ R75, R75, c[0x0][0x320] ;  /* 0x0000c8004b4b7a20 */ /* 0x000fe40000410000 */
[----:B------:R-:W-:Y:S01]  /*8d30*/  FMUL.FTZ R51, R51, c[0x0][0x320] ;  /* 0x0000c80033337a20 */ /* 0x000fe20000410000 */
[----:B------:R-:W-:Y:S01]  /*8d40*/  MUFU.TANH R27, R27 ;  /* 0x0000001b001b7308 */ /* 0x000fe20000002400 */
[C---:B------:R-:W-:Y:S04]  /*8d50*/  HMMA.16816.F32.BF16 R88, R204.reuse, R4, R88 ;  /* 0x00000004cc58723c */ /* 0x040fe80000041858 */
[----:B------:R-:W-:Y:S02]  /*8d60*/  FMUL.FTZ R52, R52, c[0x0][0x320] ;  /* 0x0000c80034347a20 */ /* 0x000fe40000410000 */
[----:B------:R-:W-:Y:S02]  /*8d70*/  FMUL.FTZ R53, R53, c[0x0][0x320] ;  /* 0x0000c80035357a20 */ /* 0x000fe40000410000 */
[-C--:B------:R-:W-:Y:S01]  /*8d80*/  HMMA.16816.F32.BF16 R92, R204, R6.reuse, R92 ;  /* 0x00000006cc5c723c */ /* 0x080fe2000004185c */
[----:B------:R-:W-:Y:S03]  /*8d90*/  MUFU.TANH R64, R75 ;  /* 0x0000004b00407308 */ /* 0x000fe60000002400 */
[----:B------:R-:W-:Y:S02]  /*8da0*/  FMUL.FTZ R54, R54, c[0x0][0x320] ;  /* 0x0000c80036367a20 */ /* 0x000fe40000410000 */
[----:B------:R-:W-:Y:S02]  /*8db0*/  FMUL.FTZ R55, R55, c[0x0][0x320] ;  /* 0x0000c80037377a20 */ /* 0x000fe40000410000 */
[----:B------:R-:W-:Y:S01]  /*8dc0*/  FMUL.FTZ R87, R87, c[0x0][0x320] ;  /* 0x0000c80057577a20 */ /* 0x000fe20000410000 */
[C---:B------:R-:W-:Y:S02]  /*8dd0*/  HMMA.16816.F32.BF16 R96, R192.reuse, R6, R96 ;  /* 0x00000006c060723c */ /* 0x040fe40000041860 */
[----:B------:R-:W-:Y:S02]  /*8de0*/  MUFU.TANH R28, R28 ;  /* 0x0000001c001c7308 */ /* 0x000fe40000002400 */
[----:B------:R-:W-:Y:S02]  /*8df0*/  FMUL.FTZ R56, R56, c[0x0][0x320] ;  /* 0x0000c80038387a20 */ /* 0x000fe40000410000 */
[----:B------:R-:W-:Y:S02]  /*8e00*/  FMUL.FTZ R57, R57, c[0x0][0x320] ;  /* 0x0000c80039397a20 */ /* 0x000fe40000410000 */
[-C--:B--2---:R-:W-:Y:S04]  /*8e10*/  HMMA.16816.F32.BF16 R100, R192, R8.reuse, R100 ;  /* 0x00000008c064723c */ /* 0x084fe80000041864 */
[----:B------:R-:W1:Y:S01]  /*8e20*/  MUFU.TANH R0, R87 ;  /* 0x0000005700007308 */ /* 0x000e620000002400 */
[----:B------:R-:W-:Y:S02]  /*8e30*/  FMUL.FTZ R58, R58, c[0x0][0x320] ;  /* 0x0000c8003a3a7a20 */ /* 0x000fe40000410000 */
[----:B------:R-:W-:Y:S01]  /*8e40*/  FMUL.FTZ R93, R93, c[0x0][0x320] ;  /* 0x0000c8005d5d7a20 */ /* 0x000fe20000410000 */
[C---:B------:R-:W-:Y:S04]  /*8e50*/  HMMA.16816.F32.BF16 R104, R204.reuse, R8, R104 ;  /* 0x00000008cc68723c */ /* 0x040fe80000041868 */
[----:B------:R-:W-:Y:S02]  /*8e60*/  FMUL.FTZ R59, R59, c[0x0][0x320] ;  /* 0x0000c8003b3b7a20 */ /* 0x000fe40000410000 */
[----:B------:R-:W-:Y:S01]  /*8e70*/  MUFU.TANH R29, R29 ;  /* 0x0000001d001d7308 */ /* 0x000fe20000002400 */
[----:B------:R-:W-:Y:S01]  /*8e80*/  FMUL.FTZ R60, R60, c[0x0][0x320] ;  /* 0x0000c8003c3c7a20 */ /* 0x000fe20000410000 */
[-C--:B------:R-:W-:Y:S04]  /*8e90*/  HMMA.16816.F32.BF16 R108, R204, R10.reuse, R108 ;  /* 0x0000000acc6c723c */ /* 0x080fe8000004186c */
[----:B------:R-:W-:Y:S02]  /*8ea0*/  FMUL.FTZ R61, R61, c[0x0][0x320] ;  /* 0x0000c8003d3d7a20 */ /* 0x000fe40000410000 */
[----:B------:R-:W-:Y:S02]  /*8eb0*/  FMUL.FTZ R62, R62, c[0x0][0x320] ;  /* 0x0000c8003e3e7a20 */ /* 0x000fe40000410000 */
[----:B------:R-:W-:Y:S01]  /*8ec0*/  MUFU.TANH R30, R30 ;  /* 0x0000001e001e7308 */ /* 0x000fe20000002400 */
[----:B------:R-:W-:Y:S01]  /*8ed0*/  HMMA.16816.F32.BF16 R112, R192, R10, R112 ;  /* 0x0000000ac070723c */ /* 0x000fe20000041870 */
[----:B-1----:R1:W-:Y:S03]  /*8ee0*/  STL [R1+0x8], R0 ;  /* 0x0000080001007387 */ /* 0x0023e60000100800 */
[----:B------:R-:W-:Y:S02]  /*8ef0*/  FMUL.FTZ R63, R63, c[0x0][0x320] ;  /* 0x0000c8003f3f7a20 */ /* 0x000fe40000410000 */
[----:B------:R-:W-:Y:S02]  /*8f00*/  FMUL.FTZ R65, R65, c[0x0][0x320] ;  /* 0x0000c80041417a20 */ /* 0x000fe40000410000 */
[----:B------:R-:W-:Y:S01]  /*8f10*/  FMUL.FTZ R66, R66, c[0x0][0x320] ;  /* 0x0000c80042427a20 */ /* 0x000fe20000410000 */
[----:B------:R-:W-:Y:S03]  /*8f20*/  MUFU.TANH R31, R31 ;  /* 0x0000001f001f7308 */ /* 0x000fe60000002400 */
        /* <DEDUP_REMOVED lines=10> */
[----:B-1----:R-:W1:Y:S01]  /*8fd0*/  MUFU.TANH R0, R93 ;  /* 0x0000005d00007308 */ /* 0x002e620000002400 */
[----:B------:R-:W-:Y:S02]  /*8fe0*/  FMUL.FTZ R109, R109, c[0x0][0x320] ;  /* 0x0000c8006d6d7a20 */ /* 0x000fe40000410000 */
[----:B------:R-:W-:Y:S02]  /*8ff0*/  FMUL.FTZ R75, R110, c[0x0][0x320] ;  /* 0x0000c8006e4b7a20 */ /* 0x000fe40000410000 */
[----:B------:R-:W-:Y:S02]  /*9000*/  FMUL.FTZ R112, R112, c[0x0][0x320] ;  /* 0x0000c80070707a20 */ /* 0x000fe40000410000 */
[----:B------:R-:W-:Y:S02]  /*9010*/  FMUL.FTZ R113, R113, c[0x0][0x320] ;  /* 0x0000c80071717a20 */ /* 0x000fe40000410000 */
[----:B------:R-:W-:Y:S01]  /*9020*/  FMUL.FTZ R114, R114, c[0x0][0x320] ;  /* 0x0000c80072727a20 */ /* 0x000fe20000410000 */
[----:B------:R-:W2:Y:S01]  /*9030*/  MUFU.TANH R33, R33 ;  /* 0x0000002100217308 */ /* 0x000ea20000002400 */
[----:B------:R-:W-:Y:S02]  /*9040*/  FMUL.FTZ R115, R115, c[0x0][0x320] ;  /* 0x0000c80073737a20 */ /* 0x000fe40000410000 */
[----:B------:R-:W-:Y:S02]  /*9050*/  FMUL.FTZ R67, R67, c[0x0][0x320] ;  /* 0x0000c80043437a20 */ /* 0x000fe40000410000 */
[----:B------:R-:W-:Y:S02]  /*9060*/  FMUL.FTZ R68, R68, c[0x0][0x320] ;  /* 0x0000c80044447a20 */ /* 0x000fe40000410000 */
[----:B------:R-:W-:Y:S02]  /*9070*/  FMUL.FTZ R69, R69, c[0x0][0x320] ;  /* 0x0000c80045457a20 */ /* 0x000fe40000410000 */
[----:B------:R-:W-:Y:S01]  /*9080*/  FMUL.FTZ R70, R70, c[0x0][0x320] ;  /* 0x0000c80046467a20 */ /* 0x000fe20000410000 */
[----:B------:R-:W3:Y:S01]  /*9090*/  MUFU.TANH R34, R34 ;  /* 0x0000002200227308 */ /* 0x000ee20000002400 */
[----:B------:R-:W-:Y:S02]  /*90a0*/  FMUL.FTZ R71, R71, c[0x0][0x320] ;  /* 0x0000c80047477a20 */ /* 0x000fe40000410000 */
[----:B------:R-:W-:Y:S01]  /*90b0*/  FMUL.FTZ R72, R72, c[0x0][0x320] ;  /* 0x0000c80048487a20 */ /* 0x000fe20000410000 */
[----:B-1----:R1:W-:Y:S01]  /*90c0*/  STL [R1+0x10], R0 ;  /* 0x0000100001007387 */ /* 0x0023e20000100800 */
[----:B------:R-:W-:Y:S02]  /*90d0*/  FMUL.FTZ R73, R73, c[0x0][0x320] ;  /* 0x0000c80049497a20 */ /* 0x000fe40000410000 */
[----:B------:R-:W-:Y:S02]  /*90e0*/  FMUL.FTZ R76, R76, c[0x0][0x320] ;  /* 0x0000c8004c4c7a20 */ /* 0x000fe40000410000 */
[----:B------:R-:W-:Y:S01]  /*90f0*/  FMUL.FTZ R77, R77, c[0x0][0x320] ;  /* 0x0000c8004d4d7a20 */ /* 0x000fe20000410000 */
[----:B------:R-:W4:Y:S01]  /*9100*/  MUFU.TANH R35, R35 ;  /* 0x0000002300237308 */ /* 0x000f220000002400 */
[----:B------:R-:W-:Y:S02]  /*9110*/  FMUL.FTZ R78, R78, c[0x0][0x320] ;  /* 0x0000c8004e4e7a20 */ /* 0x000fe40000410000 */
[----:B------:R-:W-:Y:S02]  /*9120*/  FMUL.FTZ R79, R79, c[0x0][0x320] ;  /* 0x0000c8004f4f7a20 */ /* 0x000fe40000410000 */
[----:B------:R-:W-:Y:S02]  /*9130*/  FMUL.FTZ R80, R80, c[0x0][0x320] ;  /* 0x0000c80050507a20 */ /* 0x000fe40000410000 */
[----:B------:R-:W-:Y:S02]  /*9140*/  FMUL.FTZ R82, R82, c[0x0][0x320] ;  /* 0x0000c80052527a20 */ /* 0x000fe40000410000 */
[----:B------:R-:W-:Y:S01]  /*9150*/  FMUL.FTZ R83, R83, c[0x0][0x320] ;  /* 0x0000c80053537a20 */ /* 0x000fe20000410000 */
[----:B------:R-:W1:Y:S01]  /*9160*/  MUFU.TANH R36, R36 ;  /* 0x0000002400247308 */ /* 0x000e620000002400 */
        /* <DEDUP_REMOVED lines=17> */
[----:B------:R2:W2:Y:S01]  /*9280*/  MUFU.TANH R17, R39 ;  /* 0x0000002700117308 */ /* 0x0004a20000002400 */
[----:B------:R-:W-:Y:S02]  /*9290*/  FMUL.FTZ R108, R108, c[0x0][0x320] ;  /* 0x0000c8006c6c7a20 */ /* 0x000fe40000410000 */
[----:B-1----:R-:W-:Y:S07]  /*92a0*/  FMUL.FTZ R0, R111, c[0x0][0x320] ;  /* 0x0000c8006f007a20 */ /* 0x002fee0000410000 */
[----:B------:R-:W1:Y:S10]  /*92b0*/  MUFU.TANH R40, R40 ;  /* 0x0000002800287308 */ /* 0x000e740000002400 */
[----:B------:R-:W1:Y:S10]  /*92c0*/  MUFU.TANH R41, R41 ;  /* 0x0000002900297308 */ /* 0x000e740000002400 */
[----:B------:R-:W1:Y:S10]  /*92d0*/  MUFU.TANH R42, R42 ;  /* 0x0000002a002a7308 */ /* 0x000e740000002400 */
[----:B------:R1:W1:Y:S10]  /*92e0*/  MUFU.TANH R203, R43 ;  /* 0x0000002b00cb7308 */ /* 0x0002740000002400 */
[----:B------:R1:W1:Y:S10]  /*92f0*/  MUFU.TANH R202, R44 ;  /* 0x0000002c00ca7308 */ /* 0x0002740000002400 */
[----:B------:R1:W1:Y:S10]  /*9300*/  MUFU.TANH R208, R45 ;  /* 0x0000002d00d07308 */ /* 0x0002740000002400 */
[----:B------:R1:W1:Y:S10]  /*9310*/  MUFU.TANH R209, R46 ;  /* 0x0000002e00d17308 */ /* 0x0002740000002400 */
[----:B------:R1:W1:Y:S10]  /*9320*/  MUFU.TANH R216, R47 ;  /* 0x0000002f00d87308 */ /* 0x0002740000002400 */
[----:B------:R-:W1:Y:S10]  /*9330*/  MUFU.TANH R48, R48 ;  /* 0x0000003000307308 */ /* 0x000e740000002400 */
        /* <DEDUP_REMOVED lines=58> */
[----:B------:R1:W1:Y:S10]  /*96e0*/  MUFU.TANH R74, R0 ;  /* 0x00000000004a7308 */ /* 0x0002740000002400 */
[----:B------:R-:W1:Y:S10]  /*96f0*/  MUFU.TANH R112, R112 ;  /* 0x0000007000707308 */ /* 0x000e740000002400 */
[----:B------:R-:W1:Y:S10]  /*9700*/  MUFU.TANH R113, R113 ;  /* 0x0000007100717308 */ /* 0x000e740000002400 */
[----:B------:R-:W1:Y:S10]  /*9710*/  MUFU.TANH R114, R114 ;  /* 0x0000007200727308 */ /* 0x000e740000002400 */
[----:B------:R-:W1:Y:S02]  /*9720*/  MUFU.TANH R115, R115 ;  /* 0x0000007300737308 */ /* 0x000e640000002400 */
[----:B-1234-:R-:W-:-:S05]  /*9730*/  @P0 BRA `(.L_x_22) ;  /* 0xffffe0d000000947 */ /* 0x01efca000383ffff */
.L_x_21:
[----:B------:R1:W-:Y:S01]  /*9740*/  STL [R1+0x44], R234 ;  /* 0x000044ea01007387 */ /* 0x0003e20000100800 */
[----:B------:R-:W-:Y:S01]  /*9750*/  FMNMX.FTZ R0, R186, R3, !PT ;  /* 0x00000003ba007209 */ /* 0x000fe20007810000 */
[----:B------:R-:W-:Y:S01]  /*9760*/  UISETP.GT.AND UP0, UPT, UR6, UR8, UPT ;  /* 0x000000080600728c */ /* 0x000fe2000bf04270 */
[----:B------:R-:W-:Y:S01]  /*9770*/  FMNMX.FTZ R2, R197, R117, !PT ;  /* 0x00000075c5027209 */ /* 0x000fe20007810000 */
[----:B------:R-:W0:Y:S01]  /*9780*/  LDGDEPBAR ;  /* 0x00000000000079af */ /* 0x000e220000000000 */
[----:B------:R-:W-:Y:S01]  /*9790*/  FMNMX.FTZ R0, R198, R0, !PT ;  /* 0x00000000c6007209 */ /* 0x000fe20007810000 */
[----:B------:R-:W-:Y:S01]  /*97a0*/  UIADD3 UR6, UR6, -0x1, URZ ;  /* 0xffffffff06067890 */ /* 0x000fe2000fffe03f */
[----:B------:R-:W-:Y:S02]  /*97b0*/  FMNMX.FTZ R2, R200, R2, !PT ;  /* 0x00000002c8027209 */ /* 0x000fe40007810000 */
[----:B------:R-:W-:Y:S02]  /*97c0*/  FMNMX.FTZ R0, R185, R0, !PT ;  /* 0x00000000b9007209 */ /* 0x000fe40007810000 */
[----:B------:R-:W-:Y:S02]  /*97d0*/  FMNMX.FTZ R2, R191, R2, !PT ;  /* 0x00000002bf027209 */ /* 0x000fe40007810000 */
[----:B------:R-:W-:Y:S02]  /*97e0*/  FMNMX.FTZ R0, R184, R0, !PT ;  /* 0x00000000b8007209 */ /* 0x000fe40007810000 */
[----:B------:R-:W-:Y:S02]  /*97f0*/  FMNMX.FTZ R2, R189, R2, !PT ;  /* 0x00000002bd027209 */ /* 0x000fe40007810000 */
[----:B------:R-:W-:Y:S02]  /*9800*/  FMNMX.FTZ R0, R20, R0, !PT ;  /* 0x0000000014007209 */ /* 0x000fe40007810000 */
[----:B------:R-:W-:Y:S02]  /*9810*/  FMNMX.FTZ R2, R24, R2, !PT ;  /* 0x0000000218027209 */ /* 0x000fe40007810000 */
[----:B------:R-:W-:Y:S02]  /*9820*/  FMNMX.FTZ R0, R21, R0, !PT ;  /* 0x0000000015007209 */ /* 0x000fe40007810000 */
[----:B------:R-:W-:Y:S01]  /*9830*/  FMNMX.FTZ R2, R25, R2, !PT ;  /* 0x0000000219027209 */ /* 0x000fe20007810000 */
[----:B-1----:R-:W3:Y:S01]  /*9840*/  LDL.LU R234, [R1+0x8] ;  /* 0x0000080001ea7983 */ /* 0x002ee20000300800 */
[----:B------:R-:W-:Y:S02]  /*9850*/  FMNMX.FTZ R0, R32, R0, !PT ;  /* 0x0000000020007209 */ /* 0x000fe40007810000 */
[----:B------:R-:W-:Y:S01]  /*9860*/  FMNMX.FTZ R2, R28, R2, !PT ;  /* 0x000000021c027209 */ /* 0x000fe20007810000 */
[----:B------:R-:W4:Y:S01]  /*9870*/  LDL.LU R108, [R1+0x10] ;  /* 0x00001000016c7983 */ /* 0x000f220000300800 */
[----:B------:R-:W-:Y:S02]  /*9880*/  FMNMX.FTZ R0, R33, R0, !PT ;  /* 0x0000000021007209 */ /* 0x000fe40007810000 */
[----:B------:R-:W-:Y:S01]  /*9890*/  FMNMX.FTZ R2, R29, R2, !PT ;  /* 0x000000021d027209 */ /* 0x000fe20007810000 */
[----:B------:R-:W-:Y:S01]  /*98a0*/  STL [R1+0x40], R233 ;  /* 0x000040e901007387 */ /* 0x000fe20000100800 */
        /* <DEDUP_REMOVED lines=10> */
[----:B--2---:R-:W-:Y:S01]  /*9950*/  FMNMX.FTZ R4, R187, R116, !PT ;  /* 0x00000074bb047209 */ /* 0x004fe20007810000 */
        /* <DEDUP_REMOVED lines=16> */
[----:B------:R-:W-:Y:S02]  /*9a60*/  MOV R194, R59 ;  /* 0x0000003b00c27202 */ /* 0x000fe40000000f00 */
        /* <DEDUP_REMOVED lines=10> */
[----:B------:R-:W-:Y:S02]  /*9b10*/  MOV R192, R65 ;  /* 0x0000004100c07202 */ /* 0x000fe40000000f00 */
        /* <DEDUP_REMOVED lines=28> */
[----:B------:R-:W1:Y:S01]  /*9ce0*/  SHFL.BFLY PT, R7, R0, 0x2, 0x1f ;  /* 0x0c401f0000077f89 */ /* 0x000e6200000e0000 */
        /* <DEDUP_REMOVED lines=22> */
[----:B------:R-:W-:Y:S02]  /*9e50*/  MOV R94, R53 ;  /* 0x00000035005e7202 */ /* 0x000fe40000000f00 */
[----:B------:R-:W-:Y:S01]  /*9e60*/  FMNMX.FTZ R5, R63, R5, !PT ;  /* 0x000000053f057209 */ /* 0x000fe20007810000 */
[----:B------:R-:W-:Y:S01]  /*9e70*/  LDSM.16.MT88.4 R52, [R225+0x100] ;  /* 0x00010000e134783b */ /* 0x000fe20000004200 */
[----:B------:R-:W-:Y:S02]  /*9e80*/  MOV R111, R66 ;  /* 0x00000042006f7202 */ /* 0x000fe40000000f00 */
[----:B------:R-:W-:Y:S02]  /*9e90*/  FMNMX.FTZ R5, R94, R5, !PT ;  /* 0x000000055e057209 */ /* 0x000fe40007810000 */
[----:B------:R-:W-:Y:S02]  /*9ea0*/  PLOP3.LUT P0, PT, PT, PT, UP0, 0x80, 0x0 ;  /* 0x000000000000781c */ /* 0x000fe40003f0f008 */
[----:B----4-:R-:W-:Y:S02]  /*9eb0*/  FMNMX.FTZ R2, R108, R2, !PT ;  /* 0x000000026c027209 */ /* 0x010fe40007810000 */
[----:B-1----:R-:W-:Y:S02]  /*9ec0*/  FMNMX.FTZ R0, R0, R7, !PT ;  /* 0x0000000700007209 */ /* 0x002fe40007810000 */
[----:B------:R-:W-:Y:S02]  /*9ed0*/  FMNMX.FTZ R2, R206, R2, !PT ;  /* 0x00000002ce027209 */ /* 0x000fe40007810000 */
[----:B---3--:R-:W-:Y:S01]  /*9ee0*/  FMNMX.FTZ R4, R234, R4, !PT ;  /* 0x00000004ea047209 */ /* 0x008fe20007810000 */
[----:B------:R-:W1:Y:S01]  /*9ef0*/  SHFL.BFLY PT, R73, R0, 0x1, 0x1f ;  /* 0x0c201f0000497f89 */ /* 0x000e6200000e0000 */
[----:B------:R-:W-:Y:S02]  /*9f00*/  FMNMX.FTZ R2, R205, R2, !PT ;  /* 0x00000002cd027209 */ /* 0x000fe40007810000 */
[----:B------:R-:W-:Y:S02]  /*9f10*/  FMNMX.FTZ R4, R98, R4, !PT ;  /* 0x0000000462047209 */ /* 0x000fe40007810000 */
[----:B------:R-:W-:Y:S02]  /*9f20*/  FMNMX.FTZ R2, R204, R2, !PT ;  /* 0x00000002cc027209 */ /* 0x000fe40007810000 */
[----:B------:R-:W-:Y:S02]  /*9f30*/  FMNMX.FTZ R4, R99, R4, !PT ;  /* 0x0000000463047209 */ /* 0x000fe40007810000 */
[----:B------:R-:W-:Y:S02]  /*9f40*/  FMNMX.FTZ R2, R109, R2, !PT ;  /* 0x000000026d027209 */ /* 0x000fe40007810000 */
[----:B------:R-:W-:Y:S03]  /*9f50*/  FMNMX.FTZ R4, R102, R4, !PT ;  /* 0x0000000466047209 */ /* 0x000fe60007810000 */
[----:B------:R-:W2:Y:S01]  /*9f60*/  SHFL.BFLY PT, R71, R2, 0x2, 0x1f ;  /* 0x0c401f0002477f89 */ /* 0x000ea200000e0000 */
[----:B------:R-:W-:Y:S04]  /*9f70*/  FMNMX.FTZ R4, R103, R4, !PT ;  /* 0x0000000467047209 */ /* 0x000fe80007810000 */
[----:B------:R-:W-:Y:S04]  /*9f80*/  FMNMX.FTZ R4, R114, R4, !PT ;  /* 0x0000000472047209 */ /* 0x000fe80007810000 */
[----:B------:R-:W-:Y:S02]  /*9f90*/  FMNMX.FTZ R4, R115, R4, !PT ;  /* 0x0000000473047209 */ /* 0x000fe40007810000 */
[----:B-1----:R-:W-:Y:S03]  /*9fa0*/  FMNMX.FTZ R73, R0, R73, !PT ;  /* 0x0000004900497209 */ /* 0x002fe60007810000 */
[----:B------:R-:W1:Y:S02]  /*9fb0*/  SHFL.BFLY PT, R6, R4, 0x2, 0x1f ;  /* 0x0c401f0004067f89 */ /* 0x000e6400000e0000 */
[C---:B------:R-:W-:Y:S02]  /*9fc0*/  FADD.FTZ R0, -R73.reuse, R3 ;  /* 0x0000000349007221 */ /* 0x040fe40000010100 */
[----:B------:R-:W-:Y:S04]  /*9fd0*/  FMUL.FTZ R105, R73, c[0x0][0x2d0] ;  /* 0x0000b40049697a20 */ /* 0x000fe80000410000 */
[--C-:B------:R-:W-:Y:S01]  /*9fe0*/  FFMA.FTZ R7, R32, c[0x0][0x2d0], -R105.reuse ;  /* 0x0000b40020077a23 */ /* 0x100fe20000010869 */
[----:B--2---:R-:W-:Y:S01]  /*9ff0*/  FMNMX.FTZ R71, R2, R71, !PT ;  /* 0x0000004702477209 */ /* 0x004fe20007810000 */
[--C-:B------:R-:W-:Y:S01]  /*a000*/  FFMA.FTZ R9, R20, c[0x0][0x2d0], -R105.reuse ;  /* 0x0000b40014097a23 */ /* 0x100fe20000010869 */
[----:B------:R-:W-:Y:S01]  /*a010*/  FMNMX.FTZ R2, R58, R5, !PT ;  /* 0x000000053a027209 */ /* 0x000fe20007810000 */
[--C-:B------:R-:W-:Y:S02]  /*a020*/  FFMA.FTZ R8, R21, c[0x0][0x2d0], -R105.reuse ;  /* 0x0000b40015087a23 */ /* 0x100fe40000010869 */
[----:B------:R2:W-:Y:S01]  /*a030*/  MUFU.EX2 R87, R9 ;  /* 0x0000000900577308 */ /* 0x0005e20000000800 */
[----:B------:R-:W-:Y:S01]  /*a040*/  FMNMX.FTZ R2, R47, R2, !PT ;  /* 0x000000022f027209 */ /* 0x000fe20007810000 */
[----:B------:R-:W3:Y:S01]  /*a050*/  SHFL.BFLY PT, R5, R71, 0x1, 0x1f ;  /* 0x0c201f0047057f89 */ /* 0x000ee200000e0000 */
[--C-:B------:R-:W-:Y:S02]  /*a060*/  FFMA.FTZ R16, R48, c[0x0][0x2d0], -R105.reuse ;  /* 0x0000b40030107a23 */ /* 0x100fe40000010869 */
[----:B------:R-:W-:Y:S01]  /*a070*/  FMNMX.FTZ R2, R44, R2, !PT ;  /* 0x000000022c027209 */ /* 0x000fe20007810000 */
[--C-:B------:R-:W-:Y:S02]  /*a080*/  FFMA.FTZ R100, R100, c[0x0][0x2d0], -R105.reuse ;  /* 0x0000b40064647a23 */ /* 0x100fe40000010869 */
[--C-:B------:R-:W-:Y:S01]  /*a090*/  FFMA.FTZ R101, R101, c[0x0][0x2d0], -R105.reuse ;  /* 0x0000b40065657a23 */ /* 0x100fe20000010869 */
[----:B------:R-:W-:Y:S01]  /*a0a0*/  FMNMX.FTZ R3, R111, R2, !PT ;  /* 0x000000026f037209 */ /* 0x000fe20007810000 */
[----:B------:R-:W-:Y:S01]  /*a0b0*/  MUFU.EX2 R83, R8 ;  /* 0x0000000800537308 */ /* 0x000fe20000000800 */
[----:B------:R-:W-:Y:S01]  /*a0c0*/  FMUL.FTZ R2, R0, c[0x0][0x2d0] ;  /* 0x0000b40000027a20 */ /* 0x000fe20000410000 */
[----:B-1----:R-:W-:Y:S01]  /*a0d0*/  FMNMX.FTZ R4, R4, R6, !PT ;  /* 0x0000000604047209 */ /* 0x002fe20007810000 */
[--C-:B------:R-:W-:Y:S01]  /*a0e0*/  FFMA.FTZ R6, R33, c[0x0][0x2d0], -R105.reuse ;  /* 0x0000b40021067a23 */ /* 0x100fe20000010869 */
[----:B------:R-:W-:Y:S03]  /*a0f0*/  FMNMX.FTZ R0, R207, R3, !PT ;  /* 0x00000003cf007209 */ /* 0x000fe60007810000 */
[----:B------:R-:W1:Y:S01]  /*a100*/  SHFL.BFLY PT, R72, R4, 0x1, 0x1f ;  /* 0x0c201f0004487f89 */ /* 0x000e6200000e0000 */
[----:B------:R-:W-:Y:S02]  /*a110*/  FMNMX.FTZ R0, R75, R0, !PT ;  /* 0x000000004b007209 */ /* 0x000fe40007810000 */
[----:B------:R4:W4:Y:S02]  /*a120*/  MUFU.EX2 R70, R2 ;  /* 0x0000000200467308 */ /* 0x0009240000000800 */
[----:B------:R-:W-:Y:S01]  /*a130*/  FMNMX.FTZ R0, R74, R0, !PT ;  /* 0x000000004a007209 */ /* 0x000fe20007810000 */
[--C-:B--2---:R-:W-:Y:S01]  /*a140*/  FFMA.FTZ R9, R36, c[0x0][0x2d0], -R105.reuse ;  /* 0x0000b40024097a23 */ /* 0x104fe20000010869 */
[----:B---3--:R-:W-:Y:S03]  /*a150*/  FMNMX.FTZ R71, R71, R5, !PT ;  /* 0x0000000547477209 */ /* 0x008fe60007810000 */
[----:B------:R-:W2:Y:S03]  /*a160*/  SHFL.BFLY PT, R3, R0, 0x2, 0x1f ;  /* 0x0c401f0000037f89 */ /* 0x000ea600000e0000 */
[----:B------:R-:W-:Y:S01]  /*a170*/  MUFU.EX2 R86, R6 ;  /* 0x0000000600567308 */ /* 0x000fe20000000800 */
[----:B------:R-:W-:Y:S04]  /*a180*/  FMUL.FTZ R96, R71, c[0x0][0x2d0] ;  /* 0x0000b40047607a20 */ /* 0x000fe80000410000 */
[--C-:B------:R-:W-:Y:S02]  /*a190*/  FFMA.FTZ R32, R40, c[0x0][0x2d0], -R96.reuse ;  /* 0x0000b40028207a23 */ /* 0x100fe40000010860 */
[----:B------:R-:W-:Y:S03]  /*a1a0*/  FFMA.FTZ R48, R202, c[0x0][0x2d0], -R96 ;  /* 0x0000b400ca307a23 */ /* 0x000fe60000010860 */
[----:B------:R-:W-:Y:S01]  /*a1b0*/  MUFU.EX2 R43, R9 ;  /* 0x00000009002b7308 */ /* 0x000fe20000000800 */
[----:B-1----:R-:W-:Y:S01]  /*a1c0*/  FMNMX.FTZ R72, R4, R72, !PT ;  /* 0x0000004804487209 */ /* 0x002fe20007810000 */
[--C-:B------:R-:W-:Y:S04]  /*a1d0*/  FFMA.FTZ R4, R186, c[0x0][0x2d0], -R105.reuse ;  /* 0x0000b400ba047a23 */ /* 0x100fe80000010869 */
[C---:B------:R-:W-:Y:S02]  /*a1e0*/  FMUL.FTZ R107, R72.reuse, c[0x0][0x2d0] ;  /* 0x0000b400486b7a20 */ /* 0x040fe40000410000 */
[----:B----4-:R-:W-:Y:S02]  /*a1f0*/  FADD.FTZ R2, -R72, R116 ;  /* 0x0000007448027221 */ /* 0x010fe40000010100 */
[----:B------:R-:W-:Y:S01]  /*a200*/  MUFU.EX2 R106, R4 ;  /* 0x00000004006a7308 */ /* 0x000fe20000000800 */
[----:B--2---:R-:W-:Y:S01]  /*a210*/  FMNMX.FTZ R0, R0, R3, !PT ;  /* 0x0000000300007209 */ /* 0x004fe20007810000 */
[----:B------:R-:W-:Y:S02]  /*a220*/  FFMA.FTZ R3, R184, c[0x0][0x2d0], -R105 ;  /* 0x0000b400b8037a23 */ /* 0x000fe40000010869 */
[--C-:B------:R-:W-:Y:S02]  /*a230*/  FFMA.FTZ R5, R22, c[0x0][0x2d0], -R107.reuse ;  /* 0x0000b40016057a23 */ /* 0x100fe4000001086b */
[----:B------:R-:W-:Y:S02]  /*a240*/  FMUL.FTZ R2, R2, c[0x0][0x2d0] ;  /* 0x0000b40002027a20 */ /* 0x000fe40000410000 */
[--C-:B------:R-:W-:Y:S02]  /*a250*/  FFMA.FTZ R12, R17, c[0x0][0x2d0], -R107.reuse ;  /* 0x0000b400110c7a23 */ /* 0x100fe4000001086b */
[----:B------:R1:W-:Y:S01]  /*a260*/  MUFU.EX2 R119, R3 ;  /* 0x0000000300777308 */ /* 0x0003e20000000800 */
[----:B------:R-:W-:Y:S02]  /*a270*/  FMUL.FTZ R17, R70, R133 ;  /* 0x0000008546117220 */ /* 0x000fe40000410000 */
[--C-:B------:R-:W-:Y:S02]  /*a280*/  FFMA.FTZ R102, R102, c[0x0][0x2d0], -R107.reuse ;  /* 0x0000b40066667a23 */ /* 0x100fe4000001086b */
[--C-:B------:R-:W-:Y:S05]  /*a290*/  FFMA.FTZ R103, R103, c[0x0][0x2d0], -R107.reuse ;  /* 0x0000b40067677a23 */ /* 0x100fea000001086b */
[----:B------:R2:W3:Y:S10]  /*a2a0*/  MUFU.EX2 R68, R2 ;  /* 0x0000000200447308 */ /* 0x0004f40000000800 */
[----:B------:R4:W4:Y:S01]  /*a2b0*/  MUFU.EX2 R88, R5 ;  /* 0x0000000500587308 */ /* 0x0009220000000800 */
[----:B-1----:R-:W-:Y:S09]  /*a2c0*/  FFMA.FTZ R3, R187, c[0x0][0x2d0], -R107 ;  /* 0x0000b400bb037a23 */ /* 0x002ff2000001086b */
[----:B------:R1:W-:Y:S01]  /*a2d0*/  MUFU.EX2 R104, R3 ;  /* 0x0000000300687308 */ /* 0x0003e20000000800 */
[----:B--2---:R-:W-:Y:S02]  /*a2e0*/  FADD.FTZ R2, -R71, R117 ;  /* 0x0000007547027221 */ /* 0x004fe40000010100 */
[----:B---3--:R-:W-:Y:S02]  /*a2f0*/  FMUL.FTZ R6, R68, R126 ;  /* 0x0000007e44067220 */ /* 0x008fe40000410000 */
[----:B------:R-:W-:Y:S05]  /*a300*/  FMUL.FTZ R2, R2, c[0x0][0x2d0] ;  /* 0x0000b40002027a20 */ /* 0x000fea0000410000 */
[----:B------:R-:W-:Y:S01]  /*a310*/  MUFU.EX2 R33, R12 ;  /* 0x0000000c00217308 */ /* 0x000fe20000000800 */
[----:B----4-:R-:W-:Y:S01]  /*a320*/  FMUL.FTZ R5, R70, R125 ;  /* 0x0000007d46057220 */ /* 0x010fe20000410000 */
[----:B------:R-:W-:Y:S08]  /*a330*/  MOV R126, R88 ;  /* 0x00000058007e7202 */ /* 0x000ff00000000f00 */
[----:B------:R2:W3:Y:S01]  /*a340*/  MUFU.EX2 R69, R2 ;  /* 0x0000000200457308 */ /* 0x0004e20000000800 */
[----:B-1----:R-:W-:Y:S09]  /*a350*/  FFMA.FTZ R3, R199, c[0x0][0x2d0], -R107 ;  /* 0x0000b400c7037a23 */ /* 0x002ff2000001086b */
[----:B------:R-:W1:Y:S10]  /*a360*/  MUFU.EX2 R184, R3 ;  /* 0x0000000300b87308 */ /* 0x000e740000000800 */
[----:B------:R-:W-:Y:S01]  /*a370*/  MUFU.EX2 R100, R100 ;  /* 0x0000006400647308 */ /* 0x000fe20000000800 */
[----:B--2---:R-:W-:Y:S02]  /*a380*/  FFMA.FTZ R2, R198, c[0x0][0x2d0], -R105 ;  /* 0x0000b400c6027a23 */ /* 0x004fe40000010869 */
[C---:B---3--:R-:W-:Y:S02]  /*a390*/  FMUL.FTZ R8, R69.reuse, R120 ;  /* 0x0000007845087220 */ /* 0x048fe40000410000 */
[C---:B------:R-:W-:Y:S05]  /*a3a0*/  FMUL.FTZ R9, R69.reuse, R121 ;  /* 0x0000007945097220 */ /* 0x040fea0000410000 */
[----:B------:R2:W3:Y:S01]  /*a3b0*/  MUFU.EX2 R117, R2 ;  /* 0x0000000200757308 */ /* 0x0004e20000000800 */
[C---:B------:R-:W-:Y:S02]  /*a3c0*/  FMUL.FTZ R12, R69.reuse, R128 ;  /* 0x00000080450c7220 */ /* 0x040fe40000410000 */
[----:B------:R-:W-:Y:S01]  /*a3d0*/  FMUL.FTZ R13, R69, R129 ;  /* 0x00000081450d7220 */ /* 0x000fe20000410000 */
[----:B-1----:R-:W-:Y:S01]  /*a3e0*/  F2FP.BF16.PACK_AB R77, R184, R104 ;  /* 0x00000068b84d723e */ /* 0x002fe200000010ff */
[----:B------:R-:W-:Y:S02]  /*a3f0*/  FFMA.FTZ R3, R18, c[0x0][0x2d0], -R107 ;  /* 0x0000b40012037a23 */ /* 0x000fe4000001086b */
[----:B------:R-:W-:Y:S03]  /*a400*/  FMUL.FTZ R18, R68, R134 ;  /* 0x0000008644127220 */ /* 0x000fe60000410000 */
[----:B------:R1:W-:Y:S10]  /*a410*/  MUFU.EX2 R230, R3 ;  /* 0x0000000300e67308 */ /* 0x0003f40000000800 */
[----:B------:R-:W-:Y:S01]  /*a420*/  MUFU.EX2 R198, R7 ;  /* 0x0000000700c67308 */ /* 0x000fe20000000800 */
[----:B--2---:R-:W-:Y:S01]  /*a430*/  FFMA.FTZ R2, R185, c[0x0][0x2d0], -R105 ;  /* 0x0000b400b9027a23 */ /* 0x004fe20000010869 */
[----:B---3--:R-:W-:Y:S08]  /*a440*/  F2FP.BF16.PACK_AB R76, R117, R106 ;  /* 0x0000006a754c723e */ /* 0x008ff000000010ff */
[----:B------:R2:W3:Y:S01]  /*a450*/  MUFU.EX2 R231, R2 ;  /* 0x0000000200e77308 */ /* 0x0004e20000000800 */
[--C-:B-1----:R-:W-:Y:S09]  /*a460*/  FFMA.FTZ R3, R197, c[0x0][0x2d0], -R96.reuse ;  /* 0x0000b400c5037a23 */ /* 0x102ff20000010860 */
[----:B------:R1:W-:Y:S10]  /*a470*/  MUFU.EX2 R110, R3 ;  /* 0x00000003006e7308 */ /* 0x0003f40000000800 */
[----:B------:R-:W-:Y:S01]  /*a480*/  MUFU.EX2 R101, R101 ;  /* 0x0000006500657308 */ /* 0x000fe20000000800 */
[----:B--2---:R-:W2:Y:S01]  /*a490*/  SHFL.BFLY PT, R2, R0, 0x1, 0x1f ;  /* 0x0c201f0000027f89 */ /* 0x004ea200000e0000 */
[----:B---3--:R-:W-:Y:S08]  /*a4a0*/  F2FP.BF16.PACK_AB R78, R119, R231 ;  /* 0x000000e7774e723e */ /* 0x008ff000000010ff */
[----:B------:R-:W-:Y:S01]  /*a4b0*/  MUFU.EX2 R102, R102 ;  /* 0x0000006600667308 */ /* 0x000fe20000000800 */
[--C-:B-1----:R-:W-:Y:S01]  /*a4c0*/  FFMA.FTZ R3, R200, c[0x0][0x2d0], -R96.reuse ;  /* 0x0000b400c8037a23 */ /* 0x102fe20000010860 */
[----:B------:R-:W-:Y:S08]  /*a4d0*/  MOV R200, R44 ;  /* 0x0000002c00c87202 */ /* 0x000ff00000000f00 */
[----:B------:R1:W3:Y:S01]  /*a4e0*/  MUFU.EX2 R233, R3 ;  /* 0x0000000300e97308 */ /* 0x0002e20000000800 */
[----:B--2---:R-:W-:Y:S01]  /*a4f0*/  FMNMX.FTZ R2, R2, R0, !PT ;  /* 0x0000000002027209 */ /* 0x004fe20007810000 */
[----:B------:R-:W-:Y:S08]  /*a500*/  FFMA.FTZ R0, R19, c[0x0][0x2d0], -R107 ;  /* 0x0000b40013007a23 */ /* 0x000ff0000001086b */
[----:B------:R-:W-:Y:S01]  /*a510*/  MUFU.EX2 R103, R103 ;  /* 0x0000006700677308 */ /* 0x000fe20000000800 */
[----:B------:R-:W-:Y:S09]  /*a520*/  FMUL.FTZ R19, R68, R135 ;  /* 0x0000008744137220 */ /* 0x000ff20000410000 */
[----:B------:R2:W4:Y:S01]  /*a530*/  MUFU.EX2 R185, R0 ;  /* 0x0000000000b97308 */ /* 0x0005220000000800 */
[----:B-1----:R-:W-:Y:S01]  /*a540*/  FFMA.FTZ R3, R191, c[0x0][0x2d0], -R96 ;  /* 0x0000b400bf037a23 */ /* 0x002fe20000010860 */
[----:B---3--:R-:W-:Y:S02]  /*a550*/  F2FP.BF16.PACK_AB R64, R233, R110 ;  /* 0x0000006ee940723e */ /* 0x008fe400000010ff */
[----:B------:R-:W-:Y:S01]  /*a560*/  MOV R191, R61 ;  /* 0x0000003d00bf7202 */ /* 0x000fe20000000f00 */
[----:B------:R-:W-:Y:S05]  /*a570*/  FMUL.FTZ R61, R69, R177 ;  /* 0x000000b1453d7220 */ /* 0x000fea0000410000 */
[----:B------:R1:W-:Y:S01]  /*a580*/  MUFU.EX2 R229, R3 ;  /* 0x0000000300e57308 */ /* 0x0003e20000000800 */
[----:B--2---:R-:W-:Y:S01]  /*a590*/  FADD.FTZ R0, -R2, R118 ;  /* 0x0000007602007221 */ /* 0x004fe20000010100 */
[----:B----4-:R-:W-:Y:S03]  /*a5a0*/  F2FP.BF16.PACK_AB R79, R185, R230 ;  /* 0x000000e6b94f723e */ /* 0x010fe600000010ff */
[----:B------:R-:W-:Y:S06]  /*a5b0*/  FMUL.FTZ R0, R0, c[0x0][0x2d0] ;  /* 0x0000b40000007a20 */ /* 0x000fec0000410000 */
[----:B------:R-:W2:Y:S01]  /*a5c0*/  MUFU.EX2 R0, R0 ;  /* 0x0000000000007308 */ /* 0x000ea20000000800 */
[--C-:B-1----:R-:W-:Y:S01]  /*a5d0*/  FFMA.FTZ R3, R189, c[0x0][0x2d0], -R96.reuse ;  /* 0x0000b400bd037a23 */ /* 0x102fe20000010860 */
[----:B------:R-:W-:Y:S08]  /*a5e0*/  MOV R189, R81 ;  /* 0x0000005100bd7202 */ /* 0x000ff00000000f00 */
[----:B------:R1:W3:Y:S01]  /*a5f0*/  MUFU.EX2 R10, R3 ;  /* 0x00000003000a7308 */ /* 0x0002e20000000800 */
[C---:B--2---:R-:W-:Y:S01]  /*a600*/  FMUL.FTZ R14, R0.reuse, R130 ;  /* 0x00000082000e7220 */ /* 0x044fe20000410000 */
[----:B------:R-:W-:Y:S01]  /*a610*/  MOV R130, R83 ;  /* 0x0000005300827202 */ /* 0x000fe20000000f00 */
[----:B------:R-:W-:Y:S02]  /*a620*/  FMUL.FTZ R15, R0, R131 ;  /* 0x00000083000f7220 */ /* 0x000fe40000410000 */
[----:B-1----:R-:W-:Y:S01]  /*a630*/  FMUL.FTZ R3, R2, c[0x0][0x2d0] ;  /* 0x0000b40002037a20 */ /* 0x002fe20000410000 */
[----:B---3--:R-:W-:Y:S01]  /*a640*/  MOV R121, R10 ;  /* 0x0000000a00797202 */ /* 0x008fe20000000f00 */
[----:B------:R-:W-:Y:S01]  /*a650*/  FMUL.FTZ R10, R0, R122 ;  /* 0x0000007a000a7220 */ /* 0x000fe20000410000 */
[----:B------:R-:W-:Y:S01]  /*a660*/  MOV R122, R47 ;  /* 0x0000002f007a7202 */ /* 0x000fe20000000f00 */
[--C-:B------:R-:W-:Y:S01]  /*a670*/  FFMA.FTZ R4, R188, c[0x0][0x2d0], -R3.reuse ;  /* 0x0000b400bc047a23 */ /* 0x100fe20000010803 */
[----:B------:R-:W-:Y:S01]  /*a680*/  F2FP.BF16.PACK_AB R66, R121, R229 ;  /* 0x000000e57942723e */ /* 0x000fe200000010ff */
[--C-:B------:R-:W-:Y:S01]  /*a690*/  FFMA.FTZ R7, R31, c[0x0][0x2d0], -R3.reuse ;  /* 0x0000b4001f077a23 */ /* 0x100fe20000010803 */
[----:B------:R-:W-:Y:S01]  /*a6a0*/  MOV R188, R62 ;  /* 0x0000003e00bc7202 */ /* 0x000fe20000000f00 */
[----:B------:R1:W-:Y:S01]  /*a6b0*/  MUFU.EX2 R116, R4 ;  /* 0x0000000400747308 */ /* 0x0003e20000000800 */
[----:B------:R-:W-:Y:S02]  /*a6c0*/  FMUL.FTZ R31, R0, R147 ;  /* 0x00000093001f7220 */ /* 0x000fe40000410000 */
[--C-:B------:R-:W-:Y:S02]  /*a6d0*/  FFMA.FTZ R40, R42, c[0x0][0x2d0], -R3.reuse ;  /* 0x0000b4002a287a23 */ /* 0x100fe40000010803 */
[--C-:B------:R-:W-:Y:S02]  /*a6e0*/  FFMA.FTZ R44, R203, c[0x0][0x2d0], -R3.reuse ;  /* 0x0000b400cb2c7a23 */ /* 0x100fe40000010803 */
[C---:B------:R-:W-:Y:S02]  /*a6f0*/  FMUL.FTZ R42, R0.reuse, R158 ;  /* 0x0000009e002a7220 */ /* 0x040fe40000410000 */
[C---:B------:R-:W-:Y:S01]  /*a700*/  FMUL.FTZ R47, R0.reuse, R163 ;  /* 0x000000a3002f7220 */ /* 0x040fe20000410000 */
[----:B------:R2:W-:Y:S01]  /*a710*/  MUFU.EX2 R197, R7 ;  /* 0x0000000700c57308 */ /* 0x0005e20000000800 */
[----:B------:R-:W-:Y:S02]  /*a720*/  FMUL.FTZ R62, R0, R178 ;  /* 0x000000b2003e7220 */ /* 0x000fe40000410000 */
[--C-:B------:R-:W-:Y:S07]  /*a730*/  FFMA.FTZ R75, R75, c[0x0][0x2d0], -R3.reuse ;  /* 0x0000b4004b4b7a23 */ /* 0x100fee0000010803 */
[----:B------:R3:W-:Y:S01]  /*a740*/  MUFU.EX2 R147, R32 ;  /* 0x0000002000937308 */ /* 0x0007e20000000800 */
[--C-:B-1----:R-:W-:Y:S09]  /*a750*/  FFMA.FTZ R4, R201, c[0x0][0x2d0], -R3.reuse ;  /* 0x0000b400c9047a23 */ /* 0x102ff20000010803 */
[----:B------:R1:W4:Y:S01]  /*a760*/  MUFU.EX2 R232, R4 ;  /* 0x0000000400e87308 */ /* 0x0003220000000800 */
[----:B--2---:R-:W-:Y:S01]  /*a770*/  FMUL.FTZ R7, R68, R127 ;  /* 0x0000007f44077220 */ /* 0x004fe20000410000 */
[----:B------:R-:W-:Y:S01]  /*a780*/  MOV R127, R87 ;  /* 0x00000057007f7202 */ /* 0x000fe20000000f00 */
[C---:B---3--:R-:W-:Y:S01]  /*a790*/  FMUL.FTZ R32, R70.reuse, R148 ;  /* 0x0000009446207220 */ /* 0x048fe20000410000 */
[----:B------:R-:W-:Y:S01]  /*a7a0*/  MOV R148, R33 ;  /* 0x0000002100947202 */ /* 0x000fe20000000f00 */
[----:B------:R-:W-:Y:S02]  /*a7b0*/  FMUL.FTZ R33, R70, R149 ;  /* 0x0000009546217220 */ /* 0x000fe40000410000 */
[--C-:B-1----:R-:W-:Y:S01]  /*a7c0*/  FFMA.FTZ R4, R196, c[0x0][0x2d0], -R3.reuse ;  /* 0x0000b400c4047a23 */ /* 0x102fe20000010803 */
[----:B----4-:R-:W-:Y:S02]  /*a7d0*/  F2FP.BF16.PACK_AB R65, R232, R116 ;  /* 0x00000074e841723e */ /* 0x010fe400000010ff */
[----:B------:R-:W-:Y:S01]  /*a7e0*/  MOV R196, R80 ;  /* 0x0000005000c47202 */ /* 0x000fe20000000f00 */
[----:B------:R1:W-:Y:S02]  /*a7f0*/  MUFU.EX2 R228, R4 ;  /* 0x0000000400e47308 */ /* 0x0003e40000000800 */
[----:B-1----:R-:W-:Y:S01]  /*a800*/  FFMA.FTZ R4, R190, c[0x0][0x2d0], -R3 ;  /* 0x0000b400be047a23 */ /* 0x002fe20000010803 */
[----:B------:R-:W-:Y:S01]  /*a810*/  MOV R190, R45 ;  /* 0x0000002d00be7202 */ /* 0x000fe20000000f00 */
[----:B------:R-:W-:Y:S06]  /*a820*/  FMUL.FTZ R45, R69, R161 ;  /* 0x000000a1452d7220 */ /* 0x000fec0000410000 */
[----:B------:R1:W2:Y:S02]  /*a830*/  MUFU.EX2 R11, R4 ;  /* 0x00000004000b7308 */ /* 0x0002a40000000800 */
[--C-:B-1----:R-:W-:Y:S01]  /*a840*/  FFMA.FTZ R4, R23, c[0x0][0x2d0], -R107.reuse ;  /* 0x0000b40017047a23 */ /* 0x102fe2000001086b */
[----:B--2---:R-:W-:Y:S01]  /*a850*/  MOV R120, R11 ;  /* 0x0000000b00787202 */ /* 0x004fe20000000f00 */
[----:B------:R-:W1:Y:S01]  /*a860*/  LDSM.16.MT88.4 R20, [R224+0x100] ;  /* 0x00010000e014783b */ /* 0x000e620000004200 */
[----:B------:R-:W-:Y:S05]  /*a870*/  FMUL.FTZ R11, R0, R123 ;  /* 0x0000007b000b7220 */ /* 0x000fea0000410000 */
[----:B------:R2:W3:Y:S01]  /*a880*/  MUFU.EX2 R82, R4 ;  /* 0x0000000400527308 */ /* 0x0004e20000000800 */
[----:B------:R-:W-:Y:S02]  /*a890*/  F2FP.BF16.PACK_AB R67, R120, R228 ;  /* 0x000000e47843723e */ /* 0x000fe400000010ff */
[----:B------:R-:W-:Y:S01]  /*a8a0*/  MOV R123, R86 ;  /* 0x00000056007b7202 */ /* 0x000fe20000000f00 */
[--C-:B--2---:R-:W-:Y:S01]  /*a8b0*/  FFMA.FTZ R4, R34, c[0x0][0x2d0], -R107.reuse ;  /* 0x0000b40022047a23 */ /* 0x104fe2000001086b */
[----:B---3--:R-:W-:Y:S02]  /*a8c0*/  MOV R131, R82 ;  /* 0x0000005200837202 */ /* 0x008fe40000000f00 */
[----:B------:R-:W-:Y:S03]  /*a8d0*/  LDSM.16.MT88.4 R80, [R226+0x100] ;  /* 0x00010000e250783b */ /* 0x000fe60000004200 */
[----:B------:R2:W-:Y:S02]  /*a8e0*/  MUFU.EX2 R187, R4 ;  /* 0x0000000400bb7308 */ /* 0x0005e40000000800 */
[--C-:B--2---:R-:W-:Y:S08]  /*a8f0*/  FFMA.FTZ R4, R35, c[0x0][0x2d0], -R107.reuse ;  /* 0x0000b40023047a23 */ /* 0x104ff0000001086b */
[----:B------:R2:W-:Y:S02]  /*a900*/  MUFU.EX2 R199, R4 ;  /* 0x0000000400c77308 */ /* 0x0005e40000000800 */
[--C-:B--2---:R-:W-:Y:S02]  /*a910*/  FFMA.FTZ R4, R24, c[0x0][0x2d0], -R96.reuse ;  /* 0x0000b40018047a23 */ /* 0x104fe40000010860 */
[----:B------:R-:W-:Y:S06]  /*a920*/  FFMA.FTZ R24, R50, c[0x0][0x2d0], -R107 ;  /* 0x0000b40032187a23 */ /* 0x000fec000001086b */
[----:B------:R2:W3:Y:S01]  /*a930*/  MUFU.EX2 R89, R4 ;  /* 0x0000000400597308 */ /* 0x0004e20000000800 */
[----:B------:R-:W-:Y:S09]  /*a940*/  FMUL.FTZ R50, R68, R166 ;  /* 0x000000a644327220 */ /* 0x000ff20000410000 */
[----:B------:R4:W-:Y:S01]  /*a950*/  MUFU.EX2 R134, R24 ;  /* 0x0000001800867308 */ /* 0x0009e20000000800 */
[--C-:B--2---:R-:W-:Y:S01]  /*a960*/  FFMA.FTZ R4, R25, c[0x0][0x2d0], -R96.reuse ;  /* 0x0000b40019047a23 */ /* 0x104fe20000010860 */
[----:B---3--:R-:W-:Y:S01]  /*a970*/  MOV R125, R89 ;  /* 0x00000059007d7202 */ /* 0x008fe20000000f00 */
[C---:B------:R-:W-:Y:S01]  /*a980*/  FMUL.FTZ R25, R69.reuse, R141 ;  /* 0x0000008d45197220 */ /* 0x040fe20000410000 */
[----:B------:R-:W-:Y:S06]  /*a990*/  MOV R141, R197 ;  /* 0x000000c5008d7202 */ /* 0x000fec0000000f00 */
[----:B------:R2:W-:Y:S01]  /*a9a0*/  MUFU.EX2 R91, R4 ;  /* 0x00000004005b7308 */ /* 0x0005e20000000800 */
[----:B------:R-:W-:Y:S01]  /*a9b0*/  MOV R197, R60 ;  /* 0x0000003c00c57202 */ /* 0x000fe20000000f00 */
[--C-:B------:R-:W-:Y:S02]  /*a9c0*/  FFMA.FTZ R60, R216, c[0x0][0x2d0], -R3.reuse ;  /* 0x0000b400d83c7a23 */ /* 0x100fe40000010803 */
[C---:B----4-:R-:W-:Y:S01]  /*a9d0*/  FMUL.FTZ R24, R69.reuse, R140 ;  /* 0x0000008c45187220 */ /* 0x050fe20000410000 */
[----:B------:R-:W-:Y:S01]  /*a9e0*/  MOV R140, R43 ;  /* 0x0000002b008c7202 */ /* 0x000fe20000000f00 */
[----:B------:R-:W-:Y:S04]  /*a9f0*/  FMUL.FTZ R43, R0, R159 ;  /* 0x0000009f002b7220 */ /* 0x000fe80000410000 */
[----:B------:R3:W-:Y:S01]  /*aa00*/  MUFU.EX2 R216, R60 ;  /* 0x0000003c00d87308 */ /* 0x0007e20000000800 */
[--C-:B--2---:R-:W-:Y:S02]  /*aa10*/  FFMA.FTZ R4, R26, c[0x0][0x2d0], -R3.reuse ;  /* 0x0000b4001a047a23 */ /* 0x104fe40000010803 */
[C---:B------:R-:W-:Y:S07]  /*aa20*/  FMUL.FTZ R26, R0.reuse, R142 ;  /* 0x0000008e001a7220 */ /* 0x040fee0000410000 */
[----:B------:R2:W-:Y:S01]  /*aa30*/  MUFU.EX2 R90, R4 ;  /* 0x00000004005a7308 */ /* 0x0005e20000000800 */
[----:B---3--:R-:W-:Y:S02]  /*aa40*/  FMUL.FTZ R60, R69, R176 ;  /* 0x000000b0453c7220 */ /* 0x008fe40000410000 */
[----:B--2---:R-:W-:Y:S02]  /*aa50*/  FFMA.FTZ R4, R27, c[0x0][0x2d0], -R3 ;  /* 0x0000b4001b047a23 */ /* 0x004fe40000010803 */
[----:B------:R-:W-:Y:S01]  /*aa60*/  FMUL.FTZ R27, R0, R143 ;  /* 0x0000008f001b7220 */ /* 0x000fe20000410000 */
[----:B------:R-:W-:Y:S04]  /*aa70*/  MOV R143, R199 ;  /* 0x000000c7008f7202 */ /* 0x000fe80000000f00 */
[----:B------:R2:W-:Y:S01]  /*aa80*/  MUFU.EX2 R186, R4 ;  /* 0x0000000400ba7308 */ /* 0x0005e20000000800 */
[----:B------:R-:W-:Y:S01]  /*aa90*/  MOV R199, R57 ;  /* 0x0000003900c77202 */ /* 0x000fe20000000f00 */
[----:B------:R-:W-:Y:S02]  /*aaa0*/  FMUL.FTZ R57, R69, R173 ;  /* 0x000000ad45397220 */ /* 0x000fe40000410000 */
[--C-:B--2---:R-:W-:Y:S06]  /*aab0*/  FFMA.FTZ R4, R28, c[0x0][0x2d0], -R96.reuse ;  /* 0x0000b4001c047a23 */ /* 0x104fec0000010860 */
[----:B------:R2:W3:Y:S10]  /*aac0*/  MUFU.EX2 R28, R16 ;  /* 0x00000010001c7308 */ /* 0x0004f40000000800 */
[----:B------:R4:W1:Y:S01]  /*aad0*/  MUFU.EX2 R84, R4 ;  /* 0x0000000400547308 */ /* 0x0008620000000800 */
[----:B--2---:R-:W-:Y:S01]  /*aae0*/  FMUL.FTZ R16, R70, R132 ;  /* 0x0000008446107220 */ /* 0x004fe20000410000 */
[----:B---3--:R-:W-:Y:S01]  /*aaf0*/  MOV R133, R28 ;  /* 0x0000001c00857202 */ /* 0x008fe20000000f00 */
[----:B------:R-:W-:Y:S02]  /*ab00*/  FFMA.FTZ R28, R51, c[0x0][0x2d0], -R107 ;  /* 0x0000b400331c7a23 */ /* 0x000fe4000001086b */
[----:B------:R-:W-:Y:S05]  /*ab10*/  FMUL.FTZ R51, R68, R167 ;  /* 0x000000a744337220 */ /* 0x000fea0000410000 */
[----:B------:R2:W-:Y:S01]  /*ab20*/  MUFU.EX2 R35, R28 ;  /* 0x0000001c00237308 */ /* 0x0005e20000000800 */
[--C-:B----4-:R-:W-:Y:S01]  /*ab30*/  FFMA.FTZ R4, R29, c[0x0][0x2d0], -R96.reuse ;  /* 0x0000b4001d047a23 */ /* 0x110fe20000010860 */
[----:B-1----:R-:W-:Y:S01]  /*ab40*/  MOV R129, R84 ;  /* 0x0000005400817202 */ /* 0x002fe20000000f00 */
[C---:B------:R-:W-:Y:S07]  /*ab50*/  FMUL.FTZ R29, R69.reuse, R145 ;  /* 0x00000091451d7220 */ /* 0x040fee0000410000 */
[----:B------:R1:W3:Y:S10]  /*ab60*/  MUFU.EX2 R118, R4 ;  /* 0x0000000400767308 */ /* 0x0002f40000000800 */
[----:B------:R4:W-:Y:S01]  /*ab70*/  MUFU.EX2 R145, R40 ;  /* 0x0000002800917308 */ /* 0x0009e20000000800 */
[C---:B--2---:R-:W-:Y:S09]  /*ab80*/  FMUL.FTZ R28, R69.reuse, R144 ;  /* 0x00000090451c7220 */ /* 0x044ff20000410000 */
[----:B------:R2:W-:Y:S01]  /*ab90*/  MUFU.EX2 R144, R44 ;  /* 0x0000002c00907308 */ /* 0x0005e20000000800 */
[----:B-1----:R-:W-:Y:S01]  /*aba0*/  FFMA.FTZ R4, R30, c[0x0][0x2d0], -R3 ;  /* 0x0000b4001e047a23 */ /* 0x002fe20000010803 */
[----:B---3--:R-:W-:Y:S01]  /*abb0*/  MOV R142, R118 ;  /* 0x00000076008e7202 */ /* 0x008fe20000000f00 */
[C---:B------:R-:W-:Y:S01]  /*abc0*/  FMUL.FTZ R30, R0.reuse, R146 ;  /* 0x00000092001e7220 */ /* 0x040fe20000410000 */
[----:B------:R-:W-:Y:S01]  /*abd0*/  MOV R118, R58 ;  /* 0x0000003a00767202 */ /* 0x000fe20000000f00 */
[----:B------:R-:W-:Y:S05]  /*abe0*/  FMUL.FTZ R58, R0, R174 ;  /* 0x000000ae003a7220 */ /* 0x000fea0000410000 */
[----:B------:R1:W3:Y:S01]  /*abf0*/  MUFU.EX2 R85, R4 ;  /* 0x0000000400557308 */ /* 0x0002e20000000800 */
[C---:B----4-:R-:W-:Y:S02]  /*ac00*/  FMUL.FTZ R40, R69.reuse, R156 ;  /* 0x0000009c45287220 */ /* 0x050fe40000410000 */
[----:B--2---:R-:W-:Y:S01]  /*ac10*/  FMUL.FTZ R44, R69, R160 ;  /* 0x000000a0452c7220 */ /* 0x004fe20000410000 */
[----:B------:R-:W-:Y:S01]  /*ac20*/  MOV R160, R195 ;  /* 0x000000c300a07202 */ /* 0x000fe20000000f00 */
[----:B-1----:R-:W-:Y:S01]  /*ac30*/  FFMA.FTZ R4, R37, c[0x0][0x2d0], -R105 ;  /* 0x0000b40025047a23 */ /* 0x002fe20000010869 */
[----:B---3--:R-:W-:Y:S02]  /*ac40*/  MOV R128, R85 ;  /* 0x0000005500807202 */ /* 0x008fe40000000f00 */
[----:B------:R-:W-:Y:S02]  /*ac50*/  LDSM.16.MT88.4 R84, [R224+0x900] ;  /* 0x00090000e054783b */ /* 0x000fe40000004200 */
[----:B------:R1:W-:Y:S02]  /*ac60*/  MUFU.EX2 R201, R4 ;  /* 0x0000000400c97308 */ /* 0x0003e40000000800 */
[----:B-1----:R-:W-:Y:S04]  /*ac70*/  FFMA.FTZ R4, R38, c[0x0][0x2d0], -R107 ;  /* 0x0000b40026047a23 */ /* 0x002fe8000001086b */
[----:B------:R-:W1:Y:S04]  /*ac80*/  LDSM.16.MT88.4 R36, [R227+0x100] ;  /* 0x00010000e324783b */ /* 0x000e680000004200 */
[----:B------:R2:W3:Y:S02]  /*ac90*/  MUFU.EX2 R59, R4 ;  /* 0x00000004003b7308 */ /* 0x0004e40000000800 */
[----:B--2---:R-:W-:Y:S01]  /*aca0*/  FMUL.FTZ R4, R70, R124 ;  /* 0x0000007c46047220 */ /* 0x004fe20000410000 */
[----:B------:R-:W-:Y:S02]  /*acb0*/  MOV R124, R90 ;  /* 0x0000005a007c7202 */ /* 0x000fe40000000f00 */
[----:B---3--:R-:W-:Y:S01]  /*acc0*/  MOV R132, R59 ;  /* 0x0000003b00847202 */ /* 0x008fe20000000f00 */
[----:B------:R-:W-:Y:S03]  /*acd0*/  FMUL.FTZ R59, R0, R175 ;  /* 0x000000af003b7220 */ /* 0x000fe60000410000 */
[-C--:B------:R-:W-:Y:S08]  /*ace0*/  HMMA.16816.F32.BF16 R4, R76, R20.reuse, R4 ;  /* 0x000000144c04723c */ /* 0x080ff00000041804 */
[C---:B------:R-:W-:Y:S07]  /*acf0*/  HMMA.16816.F32.BF16 R8, R64.reuse, R20, R8 ;  /* 0x000000144008723c */ /* 0x040fee0000041808 */
[----:B------:R-:W-:Y:S01]  /*ad00*/  FFMA.FTZ R20, R49, c[0x0][0x2d0], -R105 ;  /* 0x0000b40031147a23 */ /* 0x000fe20000010869 */
[-C--:B------:R-:W-:Y:S03]  /*ad10*/  HMMA.16816.F32.BF16 R12, R64, R22.reuse, R12 ;  /* 0x00000016400c723c */ /* 0x080fe6000004180c */
[----:B------:R2:W3:Y:S01]  /*ad20*/  MUFU.EX2 R34, R20 ;  /* 0x0000001400227308 */ /* 0x0004e20000000800 */
[C---:B------:R-:W-:Y:S01]  /*ad30*/  FMUL.FTZ R21, R70.reuse, R137 ;  /* 0x0000008946157220 */ /* 0x040fe20000410000 */
[----:B------:R-:W-:Y:S01]  /*ad40*/  MOV R137, R198 ;  /* 0x000000c600897202 */ /* 0x000fe20000000f00 */
[----:B------:R-:W-:Y:S01]  /*ad50*/  FMUL.FTZ R49, R70, R165 ;  /* 0x000000a546317220 */ /* 0x000fe20000410000 */
[----:B------:R-:W-:Y:S01]  /*ad60*/  MOV R165, R106 ;  /* 0x0000006a00a57202 */ /* 0x000fe20000000f00 */
[C---:B------:R-:W-:Y:S04]  /*ad70*/  HMMA.16816.F32.BF16 R16, R76.reuse, R22, R16 ;  /* 0x000000164c10723c */ /* 0x040fe80000041810 */
[----:B------:R-:W-:Y:S01]  /*ad80*/  MOV R198, R56 ;  /* 0x0000003800c67202 */ /* 0x000fe20000000f00 */
[----:B------:R-:W-:Y:S02]  /*ad90*/  FFMA.FTZ R56, R209, c[0x0][0x2d0], -R3 ;  /* 0x0000b400d1387a23 */ /* 0x000fe40000010803 */
[C---:B------:R-:W-:Y:S01]  /*ada0*/  FMUL.FTZ R22, R68.reuse, R138 ;  /* 0x0000008a44167220 */ /* 0x040fe20000410000 */
[----:B------:R-:W-:Y:S01]  /*adb0*/  MOV R138, R186 ;  /* 0x000000ba008a7202 */ /* 0x000fe20000000f00 */
[----:B------:R-:W-:Y:S01]  /*adc0*/  FMUL.FTZ R23, R68, R139 ;  /* 0x0000008b44177220 */ /* 0x000fe20000410000 */
[----:B------:R4:W-:Y:S02]  /*add0*/  MUFU.EX2 R135, R56 ;  /* 0x0000003800877308 */ /* 0x0009e40000000800 */
[----:B------:R-:W-:Y:S01]  /*ade0*/  MOV R186, R63 ;  /* 0x0000003f00ba7202 */ /* 0x000fe20000000f00 */
[----:B------:R-:W-:Y:S01]  /*adf0*/  FMUL.FTZ R63, R0, R179 ;  /* 0x000000b3003f7220 */ /* 0x000fe20000410000 */
[----:B------:R-:W-:Y:S01]  /*ae00*/  MOV R139, R91 ;  /* 0x0000005b008b7202 */ /* 0x000fe20000000f00 */
[----:B------:R-:W-:Y:S02]  /*ae10*/  FFMA.FTZ R106, R114, c[0x0][0x2d0], -R107 ;  /* 0x0000b400726a7a23 */ /* 0x000fe4000001086b */
[----:B--2---:R-:W-:Y:S01]  /*ae20*/  FMUL.FTZ R20, R70, R136 ;  /* 0x0000008846147220 */ /* 0x004fe20000410000 */
[----:B---3--:R-:W-:Y:S01]  /*ae30*/  MOV R149, R34 ;  /* 0x0000002200957202 */ /* 0x008fe20000000f00 */
[C---:B------:R-:W-:Y:S01]  /*ae40*/  FMUL.FTZ R34, R68.reuse, R150 ;  /* 0x0000009644227220 */ /* 0x040fe20000410000 */
[----:B------:R-:W-:Y:S01]  /*ae50*/  MOV R150, R35 ;  /* 0x0000002300967202 */ /* 0x000fe20000000f00 */
[----:B------:R-:W-:Y:S01]  /*ae60*/  FMUL.FTZ R35, R68, R151 ;  /* 0x0000009744237220 */ /* 0x000fe20000410000 */
[----:B------:R-:W-:Y:S01]  /*ae70*/  MOV R136, R187 ;  /* 0x000000bb00887202 */ /* 0x000fe20000000f00 */
[----:B------:R-:W-:Y:S01]  /*ae80*/  MUFU.EX2 R106, R106 ;  /* 0x0000006a006a7308 */ /* 0x000fe20000000800 */
[-C--:B-1----:R-:W-:Y:S03]  /*ae90*/  HMMA.16816.F32.BF16 R20, R76, R36.reuse, R20 ;  /* 0x000000244c14723c */ /* 0x082fe60000041814 */
[----:B------:R-:W-:Y:S01]  /*aea0*/  MOV R187, R46 ;  /* 0x0000002e00bb7202 */ /* 0x000fe20000000f00 */
[----:B------:R-:W-:Y:S04]  /*aeb0*/  FMUL.FTZ R46, R0, R162 ;  /* 0x000000a2002e7220 */ /* 0x000fe80000410000 */
[C---:B------:R-:W-:Y:S04]  /*aec0*/  HMMA.16816.F32.BF16 R24, R64.reuse, R36, R24 ;  /* 0x000000244018723c */ /* 0x040fe80000041818 */
[----:B----4-:R-:W-:Y:S03]  /*aed0*/  FMUL.FTZ R56, R69, R172 ;  /* 0x000000ac45387220 */ /* 0x010fe60000410000 */
[--C-:B------:R-:W-:Y:S01]  /*aee0*/  FFMA.FTZ R36, R41, c[0x0][0x2d0], -R96.reuse ;  /* 0x0000b40029247a23 */ /* 0x100fe20000010860 */
[-C--:B------:R-:W-:Y:S03]  /*aef0*/  HMMA.16816.F32.BF16 R28, R64, R38.reuse, R28 ;  /* 0x00000026401c723c */ /* 0x080fe6000004181c */
[----:B------:R1:W-:Y:S01]  /*af00*/  MUFU.EX2 R146, R36 ;  /* 0x0000002400927308 */ /* 0x0003e20000000800 */
[----:B------:R-:W-:Y:S02]  /*af10*/  FMUL.FTZ R37, R70, R153 ;  /* 0x0000009946257220 */ /* 0x000fe40000410000 */
[----:B------:R-:W-:Y:S02]  /*af20*/  FMUL.FTZ R41, R69, R157 ;  /* 0x0000009d45297220 */ /* 0x000fe40000410000 */
[C---:B------:R-:W-:Y:S07]  /*af30*/  HMMA.16816.F32.BF16 R32, R76.reuse, R38, R32 ;  /* 0x000000264c20723c */ /* 0x040fee0000041820 */
[C---:B------:R-:W-:Y:S02]  /*af40*/  FMUL.FTZ R38, R68.reuse, R154 ;  /* 0x0000009a44267220 */ /* 0x040fe40000410000 */
[----:B------:R-:W-:Y:S03]  /*af50*/  FMUL.FTZ R39, R68, R155 ;  /* 0x0000009b44277220 */ /* 0x000fe60000410000 */
[----:B-1----:R-:W-:Y:S02]  /*af60*/  FMUL.FTZ R36, R70, R152 ;  /* 0x0000009846247220 */ /* 0x002fe40000410000 */
[----:B------:R1:W-:Y:S05]  /*af70*/  MUFU.EX2 R152, R48 ;  /* 0x0000003000987308 */ /* 0x0003ea0000000800 */
[-C--:B------:R-:W-:Y:S08]  /*af80*/  HMMA.16816.F32.BF16 R36, R76, R52.reuse, R36 ;  /* 0x000000344c24723c */ /* 0x080ff00000041824 */
[C---:B------:R-:W-:Y:S07]  /*af90*/  HMMA.16816.F32.BF16 R40, R64.reuse, R52, R40 ;  /* 0x000000344028723c */ /* 0x040fee0000041828 */
[--C-:B------:R-:W-:Y:S01]  /*afa0*/  FFMA.FTZ R52, R208, c[0x0][0x2d0], -R96.reuse ;  /* 0x0000b400d0347a23 */ /* 0x100fe20000010860 */
[-C--:B------:R-:W-:Y:S03]  /*afb0*/  HMMA.16816.F32.BF16 R44, R64, R54.reuse, R44 ;  /* 0x00000036402c723c */ /* 0x080fe6000004182c */
[----:B------:R2:W3:Y:S01]  /*afc0*/  MUFU.EX2 R88, R52 ;  /* 0x0000003400587308 */ /* 0x0004e20000000800 */
[C---:B-1----:R-:W-:Y:S02]  /*afd0*/  FMUL.FTZ R48, R70.reuse, R164 ;  /* 0x000000a446307220 */ /* 0x042fe40000410000 */
[----:B------:R-:W-:Y:S05]  /*afe0*/  FMUL.FTZ R53, R70, R169 ;  /* 0x000000a946357220 */ /* 0x000fea0000410000 */
[C---:B------:R-:W-:Y:S07]  /*aff0*/  HMMA.16816.F32.BF16 R48, R76.reuse, R54, R48 ;  /* 0x000000364c30723c */ /* 0x040fee0000041830 */
[C---:B------:R-:W-:Y:S02]  /*b000*/  FMUL.FTZ R54, R68.reuse, R170 ;  /* 0x000000aa44367220 */ /* 0x040fe40000410000 */
[----:B------:R-:W-:Y:S03]  /*b010*/  FMUL.FTZ R55, R68, R171 ;  /* 0x000000ab44377220 */ /* 0x000fe60000410000 */
[----:B--2---:R-:W-:Y:S07]  /*b020*/  FMUL.FTZ R52, R70, R168 ;  /* 0x000000a846347220 */ /* 0x004fee0000410000 */
[-C--:B------:R-:W-:Y:S08]  /*b030*/  HMMA.16816.F32.BF16 R52, R76, R80.reuse, R52 ;  /* 0x000000504c34723c */ /* 0x080ff00000041834 */
[C---:B------:R-:W-:Y:S07]  /*b040*/  HMMA.16816.F32.BF16 R56, R64.reuse, R80, R56 ;  /* 0x000000504038723c */ /* 0x040fee0000041838 */
[--C-:B------:R-:W-:Y:S01]  /*b050*/  FFMA.FTZ R80, R210, c[0x0][0x2d0], -R105.reuse ;  /* 0x0000b400d2507a23 */ /* 0x100fe20000010869 */
[-C--:B------:R-:W-:Y:S03]  /*b060*/  HMMA.16816.F32.BF16 R60, R64, R82.reuse, R60 ;  /* 0x00000052403c723c */ /* 0x080fe6000004183c */
[----:B------:R1:W-:Y:S01]  /*b070*/  MUFU.EX2 R210, R80 ;  /* 0x0000005000d27308 */ /* 0x0003e20000000800 */
[----:B------:R-:W-:Y:S03]  /*b080*/  F2FP.BF16.PACK_AB R81, R138, R124 ;  /* 0x0000007c8a51723e */ /* 0x000fe600000010ff */
[C---:B------:R-:W-:Y:S01]  /*b090*/  FMUL.FTZ R64, R70.reuse, R180 ;  /* 0x000000b446407220 */ /* 0x040fe20000410000 */
[----:B------:R-:W-:Y:S01]  /*b0a0*/  F2FP.BF16.PACK_AB R180, R101, R100 ;  /* 0x0000006465b4723e */ /* 0x000fe200000010ff */
[----:B------:R-:W-:Y:S03]  /*b0b0*/  FMUL.FTZ R65, R70, R181 ;  /* 0x000000b546417220 */ /* 0x000fe60000410000 */
[C---:B------:R-:W-:Y:S01]  /*b0c0*/  FMUL.FTZ R66, R68.reuse, R182 ;  /* 0x000000b644427220 */ /* 0x040fe20000410000 */
[----:B------:R-:W-:Y:S01]  /*b0d0*/  F2FP.BF16.PACK_AB R181, R103, R102 ;  /* 0x0000006667b5723e */ /* 0x000fe200000010ff */
[----:B------:R-:W-:Y:S07]  /*b0e0*/  FMUL.FTZ R67, R68, R183 ;  /* 0x000000b744437220 */ /* 0x000fee0000410000 */
[----:B------:R-:W-:Y:S04]  /*b0f0*/  HMMA.16816.F32.BF16 R64, R76, R82, R64 ;  /* 0x000000524c40723c */ /* 0x000fe80000041840 */
[----:B-1----:R-:W-:Y:S03]  /*b100*/  FFMA.FTZ R80, R213, c[0x0][0x2d0], -R105 ;  /* 0x0000b400d5507a23 */ /* 0x002fe60000010869 */
[----:B------:R-:W-:Y:S02]  /*b110*/  F2FP.BF16.PACK_AB R76, R130, R127 ;  /* 0x0000007f824c723e */ /* 0x000fe400000010ff */
[----:B------:R-:W-:Y:S01]  /*b120*/  F2FP.BF16.PACK_AB R77, R131, R126 ;  /* 0x0000007e834d723e */ /* 0x000fe200000010ff */
[----:B------:R1:W-:Y:S02]  /*b130*/  MUFU.EX2 R209, R80 ;  /* 0x0000005000d17308 */ /* 0x0003e40000000800 */
[----:B------:R-:W-:Y:S02]  /*b140*/  F2FP.BF16.PACK_AB R78, R123, R137 ;  /* 0x000000897b4e723e */ /* 0x000fe400000010ff */
[----:B------:R-:W-:Y:S02]  /*b150*/  F2FP.BF16.PACK_AB R79, R143, R136 ;  /* 0x000000888f4f723e */ /* 0x000fe400000010ff */
[----:B---3--:R-:W-:Y:S02]  /*b160*/  MOV R213, R88 ;  /* 0x0000005800d57202 */ /* 0x008fe40000000f00 */
[----:B------:R-:W2:Y:S01]  /*b170*/  LDSM.16.MT88.4 R88, [R227+0x900] ;  /* 0x00090000e358783b */ /* 0x000ea20000004200 */
[----:B------:R-:W-:Y:S02]  /*b180*/  F2FP.BF16.PACK_AB R82, R142, R129 ;  /* 0x000000818e52723e */ /* 0x000fe400000010ff */
[-C--:B------:R-:W-:Y:S03]  /*b190*/  HMMA.16816.F32.BF16 R4, R76, R84.reuse, R4 ;  /* 0x000000544c04723c */ /* 0x080fe60000041804 */
[----:B------:R-:W-:Y:S01]  /*b1a0*/  F2FP.BF16.PACK_AB R83, R141, R128 ;  /* 0x000000808d53723e */ /* 0x000fe200000010ff */
[--C-:B-1----:R-:W-:Y:S01]  /*b1b0*/  FFMA.FTZ R80, R217, c[0x0][0x2d0], -R107.reuse ;  /* 0x0000b400d9507a23 */ /* 0x102fe2000001086b */
[----:B------:R-:W-:Y:S02]  /*b1c0*/  MOV R217, R150 ;  /* 0x0000009600d97202 */ /* 0x000fe40000000f00 */
[----:B------:R-:W-:Y:S01]  /*b1d0*/  MOV R150, R149 ;  /* 0x0000009500967202 */ /* 0x000fe20000000f00 */
[----:B------:R1:W-:Y:S01]  /*b1e0*/  MUFU.EX2 R155, R80 ;  /* 0x00000050009b7308 */ /* 0x0003e20000000800 */
[----:B------:R-:W-:Y:S03]  /*b1f0*/  MOV R149, R148 ;  /* 0x0000009400957202 */ /* 0x000fe60000000f00 */
[----:B------:R-:W-:Y:S02]  /*b200*/  MOV R148, R134 ;  /* 0x0000008600947202 */ /* 0x000fe40000000f00 */
[----:B------:R-:W-:Y:S02]  /*b210*/  MOV R134, R133 ;  /* 0x0000008500867202 */ /* 0x000fe40000000f00 */
[----:B------:R-:W-:Y:S02]  /*b220*/  MOV R133, R132 ;  /* 0x0000008400857202 */ /* 0x000fe40000000f00 */
[----:B------:R-:W-:Y:S01]  /*b230*/  MOV R132, R92 ;  /* 0x0000005c00847202 */ /* 0x000fe20000000f00 */
[----:B------:R-:W-:Y:S01]  /*b240*/  FFMA.FTZ R92, R218, c[0x0][0x2d0], -R107 ;  /* 0x0000b400da5c7a23 */ /* 0x000fe2000001086b */
[----:B------:R-:W-:Y:S02]  /*b250*/  MOV R218, R150 ;  /* 0x0000009600da7202 */ /* 0x000fe40000000f00 */
[----:B------:R-:W-:Y:S01]  /*b260*/  MOV R150, R149 ;  /* 0x0000009500967202 */ /* 0x000fe20000000f00 */
[----:B------:R3:W-:Y:S01]  /*b270*/  MUFU.EX2 R154, R92 ;  /* 0x0000005c009a7308 */ /* 0x0007e20000000800 */
[----:B------:R-:W-:Y:S02]  /*b280*/  MOV R149, R148 ;  /* 0x0000009400957202 */ /* 0x000fe40000000f00 */
[----:B------:R-:W-:Y:S02]  /*b290*/  MOV R148, R133 ;  /* 0x0000008500947202 */ /* 0x000fe40000000f00 */
[----:B------:R-:W-:Y:S02]  /*b2a0*/  MOV R133, R95 ;  /* 0x0000005f00857202 */ /* 0x000fe40000000f00 */
[----:B------:R-:W-:Y:S02]  /*b2b0*/  MOV R151, R134 ;  /* 0x0000008600977202 */ /* 0x000fe40000000f00 */
[----:B------:R-:W-:Y:S02]  /*b2c0*/  MOV R134, R132 ;  /* 0x0000008400867202 */ /* 0x000fe40000000f00 */
[----:B-1----:R-:W-:Y:S02]  /*b2d0*/  F2FP.BF16.PACK_AB R80, R139, R125 ;  /* 0x0000007d8b50723e */ /* 0x002fe400000010ff */
[----:B------:R-:W-:Y:S02]  /*b2e0*/  MOV R132, R200 ;  /* 0x000000c800847202 */ /* 0x000fe40000000f00 */
[----:B------:R-:W-:Y:S03]  /*b2f0*/  MOV R200, R93 ;  /* 0x0000005d00c87202 */ /* 0x000fe60000000f00 */
[C---:B------:R-:W-:Y:S07]  /*b300*/  HMMA.16816.F32.BF16 R8, R80.reuse, R84, R8 ;  /* 0x000000545008723c */ /* 0x040fee0000041808 */
[--C-:B------:R-:W-:Y:S01]  /*b310*/  FFMA.FTZ R84, R211, c[0x0][0x2d0], -R105.reuse ;  /* 0x0000b400d3547a23 */ /* 0x100fe20000010869 */
[-C--:B------:R-:W-:Y:S03]  /*b320*/  HMMA.16816.F32.BF16 R12, R80, R86.reuse, R12 ;  /* 0x00000056500c723c */ /* 0x080fe6000004180c */
[----:B------:R1:W-:Y:S01]  /*b330*/  MUFU.EX2 R208, R84 ;  /* 0x0000005400d07308 */ /* 0x0003e20000000800 */
[----:B------:R-:W-:Y:S02]  /*b340*/  MOV R211, R135 ;  /* 0x0000008700d37202 */ /* 0x000fe40000000f00 */
[----:B------:R-:W-:Y:S02]  /*b350*/  MOV R135, R190 ;  /* 0x000000be00877202 */ /* 0x000fe40000000f00 */
[C---:B------:R-:W-:Y:S04]  /*b360*/  HMMA.16816.F32.BF16 R16, R76.reuse, R86, R16 ;  /* 0x000000564c10723c */ /* 0x040fe80000041810 */
[----:B------:R-:W-:Y:S02]  /*b370*/  MOV R190, R94 ;  /* 0x0000005e00be7202 */ /* 0x000fe40000000f00 */
[----:B---3--:R-:W3:Y:S02]  /*b380*/  LDSM.16.MT88.4 R92, [R225+0x900] ;  /* 0x00090000e15c783b */ /* 0x008ee40000004200 */
[-C--:B--2---:R-:W-:Y:S08]  /*b390*/  HMMA.16816.F32.BF16 R20, R76, R88.reuse, R20 ;  /* 0x000000584c14723c */ /* 0x084ff00000041814 */
[C---:B------:R-:W-:Y:S04]  /*b3a0*/  HMMA.16816.F32.BF16 R24, R80.reuse, R88, R24 ;  /* 0x000000585018723c */ /* 0x040fe80000041818 */
[----:B-1----:R-:W-:Y:S01]  /*b3b0*/  FFMA.FTZ R84, R212, c[0x0][0x2d0], -R105 ;  /* 0x0000b400d4547a23 */ /* 0x002fe20000010869 */
[----:B------:R-:W-:Y:S02]  /*b3c0*/  MOV R212, R152 ;  /* 0x0000009800d47202 */ /* 0x000fe40000000f00 */
[--C-:B------:R-:W-:Y:S01]  /*b3d0*/  FFMA.FTZ R88, R220, c[0x0][0x2d0], -R96.reuse ;  /* 0x0000b400dc587a23 */ /* 0x100fe20000010860 */
[-C--:B------:R-:W-:Y:S01]  /*b3e0*/  HMMA.16816.F32.BF16 R28, R80, R90.reuse, R28 ;  /* 0x0000005a501c723c */ /* 0x080fe2000004181c */
[----:B------:R1:W-:Y:S03]  /*b3f0*/  MUFU.EX2 R203, R84 ;  /* 0x0000005400cb7308 */ /* 0x0003e60000000800 */
[----:B------:R-:W-:Y:S02]  /*b400*/  MOV R220, R150 ;  /* 0x0000009600dc7202 */ /* 0x000fe40000000f00 */
[----:B------:R-:W-:Y:S02]  /*b410*/  MOV R150, R198 ;  /* 0x000000c600967202 */ /* 0x000fe40000000f00 */
[C---:B------:R-:W-:Y:S03]  /*b420*/  HMMA.16816.F32.BF16 R32, R76.reuse, R90, R32 ;  /* 0x0000005a4c20723c */ /* 0x040fe60000041820 */
[----:B------:R2:W-:Y:S05]  /*b430*/  MUFU.EX2 R153, R88 ;  /* 0x0000005800997308 */ /* 0x0005ea0000000800 */
[-C--:B---3--:R-:W-:Y:S04]  /*b440*/  HMMA.16816.F32.BF16 R36, R76, R92.reuse, R36 ;  /* 0x0000005c4c24723c */ /* 0x088fe80000041824 */
[--C-:B-1----:R-:W-:Y:S01]  /*b450*/  FFMA.FTZ R84, R214, c[0x0][0x2d0], -R107.reuse ;  /* 0x0000b400d6547a23 */ /* 0x102fe2000001086b */
[----:B------:R-:W-:Y:S02]  /*b460*/  MOV R214, R149 ;  /* 0x0000009500d67202 */ /* 0x000fe40000000f00 */
[----:B------:R-:W-:Y:S01]  /*b470*/  MOV R149, R201 ;  /* 0x000000c900957202 */ /* 0x000fe20000000f00 */
[C---:B------:R-:W-:Y:S01]  /*b480*/  HMMA.16816.F32.BF16 R40, R80.reuse, R92, R40 ;  /* 0x0000005c5028723c */ /* 0x040fe20000041828 */
[----:B------:R1:W-:Y:S03]  /*b490*/  MUFU.EX2 R201, R84 ;  /* 0x0000005400c97308 */ /* 0x0003e60000000800 */
[--C-:B--2---:R-:W-:Y:S01]  /*b4a0*/  FFMA.FTZ R88, R219, c[0x0][0x2d0], -R96.reuse ;  /* 0x0000b400db587a23 */ /* 0x104fe20000010860 */
[----:B------:R-:W-:Y:S02]  /*b4b0*/  MOV R219, R149 ;  /* 0x0000009500db7202 */ /* 0x000fe40000000f00 */
[--C-:B------:R-:W-:Y:S01]  /*b4c0*/  FFMA.FTZ R92, R249, c[0x0][0x2d0], -R96.reuse ;  /* 0x0000b400f95c7a23 */ /* 0x100fe20000010860 */
[-C--:B------:R-:W-:Y:S03]  /*b4d0*/  HMMA.16816.F32.BF16 R44, R80, R94.reuse, R44 ;  /* 0x0000005e502c723c */ /* 0x080fe6000004182c */
[----:B------:R2:W-:Y:S01]  /*b4e0*/  MUFU.EX2 R159, R88 ;  /* 0x00000058009f7308 */ /* 0x0005e20000000800 */
[----:B------:R-:W-:Y:S02]  /*b4f0*/  MOV R149, R199 ;  /* 0x000000c700957202 */ /* 0x000fe40000000f00 */
[----:B------:R-:W-:Y:S02]  /*b500*/  MOV R249, R129 ;  /* 0x0000008100f97202 */ /* 0x000fe40000000f00 */
[C---:B------:R-:W-:Y:S04]  /*b510*/  HMMA.16816.F32.BF16 R48, R76.reuse, R94, R48 ;  /* 0x0000005e4c30723c */ /* 0x040fe80000041830 */
[----:B-1----:R-:W-:Y:S01]  /*b520*/  FFMA.FTZ R84, R215, c[0x0][0x2d0], -R107 ;  /* 0x0000b400d7547a23 */ /* 0x002fe2000001086b */
[----:B------:R-:W-:Y:S03]  /*b530*/  MOV R215, R151 ;  /* 0x0000009700d77202 */ /* 0x000fe60000000f00 */
[----:B------:R1:W-:Y:S01]  /*b540*/  MUFU.EX2 R202, R84 ;  /* 0x0000005400ca7308 */ /* 0x0003e20000000800 */
[----:B------:R-:W-:Y:S03]  /*b550*/  MOV R151, R135 ;  /* 0x0000008700977202 */ /* 0x000fe60000000f00 */
[----:B------:R-:W-:Y:S02]  /*b560*/  MOV R135, R188 ;  /* 0x000000bc00877202 */ /* 0x000fe40000000f00 */
[----:B------:R-:W-:Y:S01]  /*b570*/  MOV R188, R191 ;  /* 0x000000bf00bc7202 */ /* 0x000fe20000000f00 */
[--C-:B--2---:R-:W-:Y:S01]  /*b580*/  FFMA.FTZ R88, R222, c[0x0][0x2d0], -R3.reuse ;  /* 0x0000b400de587a23 */ /* 0x104fe20000010803 */
[----:B------:R-:W-:Y:S02]  /*b590*/  MOV R222, R148 ;  /* 0x0000009400de7202 */ /* 0x000fe40000000f00 */
[----:B------:R-:W-:Y:S01]  /*b5a0*/  MOV R148, R133 ;  /* 0x0000008500947202 */ /* 0x000fe20000000f00 */
[----:B------:R2:W-:Y:S01]  /*b5b0*/  MUFU.EX2 R152, R88 ;  /* 0x0000005800987308 */ /* 0x0005e20000000800 */
[----:B------:R-:W-:Y:S02]  /*b5c0*/  MOV R133, R190 ;  /* 0x000000be00857202 */ /* 0x000fe40000000f00 */
[----:B------:R-:W-:Y:S02]  /*b5d0*/  MOV R190, R200 ;  /* 0x000000c800be7202 */ /* 0x000fe40000000f00 */
[----:B------:R-:W-:Y:S02]  /*b5e0*/  MOV R161, R148 ;  /* 0x0000009400a17202 */ /* 0x000fe40000000f00 */
[----:B------:R-:W-:Y:S02]  /*b5f0*/  MOV R148, R197 ;  /* 0x000000c500947202 */ /* 0x000fe40000000f00 */
[----:B------:R-:W-:Y:S01]  /*b600*/  MOV R191, R193 ;  /* 0x000000c100bf7202 */ /* 0x000fe20000000f00 */
[----:B------:R3:W-:Y:S01]  /*b610*/  MUFU.EX2 R200, R92 ;  /* 0x0000005c00c87308 */ /* 0x0007e20000000800 */
[----:B-1----:R-:W1:Y:S01]  /*b620*/  LDSM.16.MT88.4 R84, [R226+0x900] ;  /* 0x00090000e254783b */ /* 0x002e620000004200 */
[--C-:B--2---:R-:W-:Y:S01]  /*b630*/  FFMA.FTZ R88, R245, c[0x0][0x2d0], -R3.reuse ;  /* 0x0000b400f5587a23 */ /* 0x104fe20000010803 */
[----:B------:R-:W-:Y:S07]  /*b640*/  MOV R245, R123 ;  /* 0x0000007b00f57202 */ /* 0x000fee0000000f00 */
[----:B------:R2:W4:Y:S01]  /*b650*/  MUFU.EX2 R158, R88 ;  /* 0x00000058009e7308 */ /* 0x0005220000000800 */
[----:B---3--:R-:W-:Y:S01]  /*b660*/  FFMA.FTZ R92, R251, c[0x0][0x2d0], -R3 ;  /* 0x0000b400fb5c7a23 */ /* 0x008fe20000010803 */
[----:B------:R-:W-:Y:S08]  /*b670*/  MOV R251, R131 ;  /* 0x0000008300fb7202 */ /* 0x000ff00000000f00 */
[----:B------:R3:W-:Y:S01]  /*b680*/  MUFU.EX2 R156, R92 ;  /* 0x0000005c009c7308 */ /* 0x0007e20000000800 */
[--C-:B--2---:R-:W-:Y:S01]  /*b690*/  FFMA.FTZ R88, R221, c[0x0][0x2d0], -R96.reuse ;  /* 0x0000b400dd587a23 */ /* 0x104fe20000010860 */
[----:B------:R-:W-:Y:S01]  /*b6a0*/  MOV R221, R128 ;  /* 0x0000008000dd7202 */ /* 0x000fe20000000f00 */
[-C--:B-1----:R-:W-:Y:S07]  /*b6b0*/  HMMA.16816.F32.BF16 R52, R76, R84.reuse, R52 ;  /* 0x000000544c34723c */ /* 0x082fee0000041834 */
[----:B------:R1:W2:Y:S01]  /*b6c0*/  MUFU.EX2 R157, R88 ;  /* 0x00000058009d7308 */ /* 0x0002a20000000800 */
[C---:B------:R-:W-:Y:S04]  /*b6d0*/  HMMA.16816.F32.BF16 R56, R80.reuse, R84, R56 ;  /* 0x000000545038723c */ /* 0x040fe80000041838 */
[----:B---3--:R-:W-:Y:S01]  /*b6e0*/  FFMA.FTZ R92, R150, c[0x0][0x2d0], -R107 ;  /* 0x0000b400965c7a23 */ /* 0x008fe2000001086b */
[----:B------:R-:W-:Y:S02]  /*b6f0*/  MOV R150, R196 ;  /* 0x000000c400967202 */ /* 0x000fe40000000f00 */
[----:B------:R-:W-:Y:S01]  /*b700*/  FFMA.FTZ R84, R252, c[0x0][0x2d0], -R3 ;  /* 0x0000b400fc547a23 */ /* 0x000fe20000010803 */
[-C--:B------:R-:W-:Y:S01]  /*b710*/  HMMA.16816.F32.BF16 R60, R80, R86.reuse, R60 ;  /* 0x00000056503c723c */ /* 0x080fe2000004183c */
[----:B------:R3:W-:Y:S03]  /*b720*/  MUFU.EX2 R162, R92 ;  /* 0x0000005c00a27308 */ /* 0x0007e60000000800 */
[----:B------:R-:W-:Y:S03]  /*b730*/  MOV R252, R130 ;  /* 0x0000008200fc7202 */ /* 0x000fe60000000f00 */
[--C-:B------:R-:W-:Y:S01]  /*b740*/  FFMA.FTZ R80, R223, c[0x0][0x2d0], -R105.reuse ;  /* 0x0000b400df507a23 */ /* 0x100fe20000010869 */
[----:B------:R-:W-:Y:S01]  /*b750*/  HMMA.16816.F32.BF16 R64, R76, R86, R64 ;  /* 0x000000564c40723c */ /* 0x000fe20000041840 */
[----:B-1----:R-:W1:Y:S02]  /*b760*/  LDSM.16.MT88.4 R88, [R224+0x1100] ;  /* 0x00110000e058783b */ /* 0x002e640000004200 */
[----:B------:R2:W-:Y:S01]  /*b770*/  MUFU.EX2 R163, R80 ;  /* 0x0000005000a37308 */ /* 0x0005e20000000800 */
[----:B------:R-:W-:Y:S02]  /*b780*/  F2FP.BF16.PACK_AB R81, R144, R145 ;  /* 0x000000919051723e */ /* 0x000fe400000010ff */
[----:B------:R-:W-:Y:S02]  /*b790*/  F2FP.BF16.PACK_AB R82, R213, R212 ;  /* 0x000000d4d552723e */ /* 0x000fe400000010ff */
[----:B------:R-:W-:Y:S04]  /*b7a0*/  F2FP.BF16.PACK_AB R76, R219, R140 ;  /* 0x0000008cdb4c723e */ /* 0x000fe800000010ff */
[----:B------:R-:W-:Y:S01]  /*b7b0*/  F2FP.BF16.PACK_AB R77, R220, R222 ;  /* 0x000000dedc4d723e */ /* 0x000fe200000010ff */
[----:B------:R4:W1:Y:S01]  /*b7c0*/  MUFU.EX2 R199, R84 ;  /* 0x0000005400c77308 */ /* 0x0008620000000800 */
[----:B------:R-:W-:Y:S02]  /*b7d0*/  F2FP.BF16.PACK_AB R78, R218, R215 ;  /* 0x000000d7da4e723e */ /* 0x000fe400000010ff */
[----:B------:R-:W-:Y:S01]  /*b7e0*/  F2FP.BF16.PACK_AB R79, R217, R214 ;  /* 0x000000d6d94f723e */ /* 0x000fe200000010ff */
[----:B---3--:R-:W-:Y:S01]  /*b7f0*/  LDSM.16.MT88.4 R92, [R225+0x1100] ;  /* 0x00110000e15c783b */ /* 0x008fe20000004200 */
[----:B------:R-:W-:Y:S01]  /*b800*/  F2FP.BF16.PACK_AB R83, R216, R211 ;  /* 0x000000d3d853723e */ /* 0x000fe200000010ff */
[----:B--2---:R-:W-:Y:S04]  /*b810*/  FFMA.FTZ R80, R248, c[0x0][0x2d0], -R105 ;  /* 0x0000b400f8507a23 */ /* 0x004fe80000010869 */
[----:B------:R2:W-:Y:S02]  /*b820*/  MUFU.EX2 R198, R80 ;  /* 0x0000005000c67308 */ /* 0x0005e40000000800 */
[----:B----4-:R-:W3:Y:S01]  /*b830*/  LDSM.16.MT88.4 R84, [R227+0x1100] ;  /* 0x00110000e354783b */ /* 0x010ee20000004200 */
[-C--:B-1----:R-:W-:Y:S03]  /*b840*/  HMMA.16816.F32.BF16 R4, R76, R88.reuse, R4 ;  /* 0x000000584c04723c */ /* 0x082fe60000041804 */
[----:B--2---:R-:W-:Y:S07]  /*b850*/  F2FP.BF16.PACK_AB R80, R146, R147 ;  /* 0x000000939250723e */ /* 0x004fee00000010ff */
[C---:B------:R-:W-:Y:S07]  /*b860*/  HMMA.16816.F32.BF16 R8, R80.reuse, R88, R8 ;  /* 0x000000585008723c */ /* 0x040fee0000041808 */
[----:B------:R-:W-:Y:S01]  /*b870*/  FFMA.FTZ R88, R149, c[0x0][0x2d0], -R107 ;  /* 0x0000b40095587a23 */ /* 0x000fe2000001086b */
[-C--:B------:R-:W-:Y:S03]  /*b880*/  HMMA.16816.F32.BF16 R12, R80, R90.reuse, R12 ;  /* 0x0000005a500c723c */ /* 0x080fe6000004180c */
[----:B------:R1:W-:Y:S01]  /*b890*/  MUFU.EX2 R197, R88 ;  /* 0x0000005800c57308 */ /* 0x0003e20000000800 */
[----:B------:R-:W-:Y:S04]  /*b8a0*/  MOV R149, R194 ;  /* 0x000000c200957202 */ /* 0x000fe80000000f00 */
[C---:B------:R-:W-:Y:S08]  /*b8b0*/  HMMA.16816.F32.BF16 R16, R76.reuse, R90, R16 ;  /* 0x0000005a4c10723c */ /* 0x040ff00000041810 */
[-C--:B---3--:R-:W-:Y:S08]  /*b8c0*/  HMMA.16816.F32.BF16 R20, R76, R84.reuse, R20 ;  /* 0x000000544c14723c */ /* 0x088ff00000041814 */
[C---:B------:R-:W-:Y:S04]  /*b8d0*/  HMMA.16816.F32.BF16 R24, R80.reuse, R84, R24 ;  /* 0x000000545018723c */ /* 0x040fe80000041818 */
[----:B-1----:R-:W-:Y:S03]  /*b8e0*/  FFMA.FTZ R88, R246, c[0x0][0x2d0], -R105 ;  /* 0x0000b400f6587a23 */ /* 0x002fe60000010869 */
[----:B------:R-:W-:Y:S01]  /*b8f0*/  FFMA.FTZ R84, R250, c[0x0][0x2d0], -R107 ;  /* 0x0000b400fa547a23 */ /* 0x000fe2000001086b */
[-C--:B------:R-:W-:Y:S01]  /*b900*/  HMMA.16816.F32.BF16 R28, R80, R86.reuse, R28 ;  /* 0x00000056501c723c */ /* 0x080fe2000004181c */
[----:B------:R1:W-:Y:S07]  /*b910*/  MUFU.EX2 R196, R88 ;  /* 0x0000005800c47308 */ /* 0x0003ee0000000800 */
[C---:B------:R-:W-:Y:S03]  /*b920*/  HMMA.16816.F32.BF16 R32, R76.reuse, R86, R32 ;  /* 0x000000564c20723c */ /* 0x040fe60000041820 */
[----:B------:R2:W-:Y:S05]  /*b930*/  MUFU.EX2 R193, R84 ;  /* 0x0000005400c17308 */ /* 0x0005ea0000000800 */
[-C--:B------:R-:W-:Y:S08]  /*b940*/  HMMA.16816.F32.BF16 R36, R76, R92.reuse, R36 ;  /* 0x0000005c4c24723c */ /* 0x080ff00000041824 */
[C---:B------:R-:W-:Y:S04]  /*b950*/  HMMA.16816.F32.BF16 R40, R80.reuse, R92, R40 ;  /* 0x0000005c5028723c */ /* 0x040fe80000041828 */
[----:B-1----:R-:W-:Y:S03]  /*b960*/  FFMA.FTZ R88, R244, c[0x0][0x2d0], -R105 ;  /* 0x0000b400f4587a23 */ /* 0x002fe60000010869 */
[--C-:B------:R-:W-:Y:S01]  /*b970*/  FFMA.FTZ R92, R148, c[0x0][0x2d0], -R96.reuse ;  /* 0x0000b400945c7a23 */ /* 0x100fe20000010860 */
[-C--:B------:R-:W-:Y:S01]  /*b980*/  HMMA.16816.F32.BF16 R44, R80, R94.reuse, R44 ;  /* 0x0000005e502c723c */ /* 0x080fe2000004182c */
[----:B------:R1:W-:Y:S03]  /*b990*/  MUFU.EX2 R195, R88 ;  /* 0x0000005800c37308 */ /* 0x0003e60000000800 */
[--C-:B--2---:R-:W-:Y:S01]  /*b9a0*/  FFMA.FTZ R84, R161, c[0x0][0x2d0], -R96.reuse ;  /* 0x0000b400a1547a23 */ /* 0x104fe20000010860 */
[----:B------:R-:W-:Y:S03]  /*b9b0*/  MOV R148, R189 ;  /* 0x000000bd00947202 */ /* 0x000fe60000000f00 */
[C---:B------:R-:W-:Y:S03]  /*b9c0*/  HMMA.16816.F32.BF16 R48, R76.reuse, R94, R48 ;  /* 0x0000005e4c30723c */ /* 0x040fe60000041830 */
[----:B------:R2:W-:Y:S10]  /*b9d0*/  MUFU.EX2 R161, R84 ;  /* 0x0000005400a17308 */ /* 0x0005f40000000800 */
[----:B------:R3:W-:Y:S01]  /*b9e0*/  MUFU.EX2 R189, R92 ;  /* 0x0000005c00bd7308 */ /* 0x0007e20000000800 */
[----:B-1----:R-:W-:Y:S09]  /*b9f0*/  FFMA.FTZ R88, R247, c[0x0][0x2d0], -R107 ;  /* 0x0000b400f7587a23 */ /* 0x002ff2000001086b */
[----:B------:R1:W-:Y:S01]  /*ba00*/  MUFU.EX2 R194, R88 ;  /* 0x0000005800c27308 */ /* 0x0003e20000000800 */
[--C-:B--2---:R-:W-:Y:S01]  /*ba10*/  FFMA.FTZ R84, R150, c[0x0][0x2d0], -R96.reuse ;  /* 0x0000b40096547a23 */ /* 0x104fe20000010860 */
[----:B------:R-:W-:Y:S02]  /*ba20*/  MOV R150, R186 ;  /* 0x000000ba00967202 */ /* 0x000fe40000000f00 */
[----:B------:R-:W-:Y:S06]  /*ba30*/  MOV R186, R192 ;  /* 0x000000c000ba7202 */ /* 0x000fec0000000f00 */
[----:B------:R2:W-:Y:S01]  /*ba40*/  MUFU.EX2 R192, R84 ;  /* 0x0000005400c07308 */ /* 0x0005e20000000800 */
[--C-:B---3--:R-:W-:Y:S01]  /*ba50*/  FFMA.FTZ R92, R134, c[0x0][0x2d0], -R96.reuse ;  /* 0x0000b400865c7a23 */ /* 0x108fe20000010860 */
[----:B------:R-:W-:Y:S08]  /*ba60*/  MOV R134, R190 ;  /* 0x000000be00867202 */ /* 0x000ff00000000f00 */
[----:B------:R3:W-:Y:S01]  /*ba70*/  MUFU.EX2 R190, R92 ;  /* 0x0000005c00be7308 */ /* 0x0007e20000000800 */
[----:B-1----:R-:W1:Y:S01]  /*ba80*/  LDSM.16.MT88.4 R88, [R226+0x1100] ;  /* 0x00110000e258783b */ /* 0x002e620000004200 */
[----:B--2---:R-:W-:Y:S08]  /*ba90*/  FFMA.FTZ R84, R160, c[0x0][0x2d0], -R3 ;  /* 0x0000b400a0547a23 */ /* 0x004ff00000010803 */
[----:B------:R2:W-:Y:S01]  /*baa0*/  MUFU.EX2 R160, R84 ;  /* 0x0000005400a07308 */ /* 0x0005e20000000800 */
[----:B---3--:R-:W-:Y:S01]  /*bab0*/  FFMA.FTZ R92, R148, c[0x0][0x2d0], -R105 ;  /* 0x0000b400945c7a23 */ /* 0x008fe20000010869 */
[----:B------:R-:W-:Y:S02]  /*bac0*/  MOV R148, R133 ;  /* 0x0000008500947202 */ /* 0x000fe40000000f00 */
[----:B------:R-:W-:Y:S02]  /*bad0*/  MOV R133, R132 ;  /* 0x0000008400857202 */ /* 0x000fe40000000f00 */
[----:B------:R-:W-:Y:S02]  /*bae0*/  MOV R132, R184 ;  /* 0x000000b800847202 */ /* 0x000fe40000000f00 */
[----:B------:R-:W-:Y:S02]  /*baf0*/  MOV R166, R133 ;  /* 0x0000008500a67202 */ /* 0x000fe40000000f00 */
[----:B------:R-:W-:Y:S01]  /*bb00*/  MOV R133, R117 ;  /* 0x0000007500857202 */ /* 0x000fe20000000f00 */
[--C-:B--2---:R-:W-:Y:S01]  /*bb10*/  FFMA.FTZ R84, R191, c[0x0][0x2d0], -R3.reuse ;  /* 0x0000b400bf547a23 */ /* 0x104fe20000010803 */
[-C--:B-1----:R-:W-:Y:S03]  /*bb20*/  HMMA.16816.F32.BF16 R52, R76, R88.reuse, R52 ;  /* 0x000000584c34723c */ /* 0x082fe60000041834 */
[----:B------:R1:W-:Y:S05]  /*bb30*/  MUFU.EX2 R191, R84 ;  /* 0x0000005400bf7308 */ /* 0x0003ea0000000800 */
[C---:B------:R-:W-:Y:S07]  /*bb40*/  HMMA.16816.F32.BF16 R56, R80.reuse, R88, R56 ;  /* 0x000000585038723c */ /* 0x040fee0000041838 */
[----:B------:R-:W-:Y:S01]  /*bb50*/  FFMA.FTZ R88, R151, c[0x0][0x2d0], -R3 ;  /* 0x0000b40097587a23 */ /* 0x000fe20000010803 */
[-C--:B------:R-:W-:Y:S03]  /*bb60*/  HMMA.16816.F32.BF16 R60, R80, R90.reuse, R60 ;  /* 0x0000005a503c723c */ /* 0x080fe6000004183c */
[----:B------:R2:W-:Y:S01]  /*bb70*/  MUFU.EX2 R171, R88 ;  /* 0x0000005800ab7308 */ /* 0x0005e20000000800 */
[----:B------:R-:W-:Y:S01]  /*bb80*/  MOV R151, R104 ;  /* 0x0000006800977202 */ /* 0x000fe20000000f00 */
[----:B------:R-:W-:Y:S02]  /*bb90*/  FFMA.FTZ R104, R112, c[0x0][0x2d0], -R105 ;  /* 0x0000b40070687a23 */ /* 0x000fe40000010869 */
[----:B------:R-:W-:Y:S01]  /*bba0*/  FFMA.FTZ R80, R150, c[0x0][0x2d0], -R3 ;  /* 0x0000b40096507a23 */ /* 0x000fe20000010803 */
[----:B------:R-:W-:Y:S01]  /*bbb0*/  HMMA.16816.F32.BF16 R64, R76, R90, R64 ;  /* 0x0000005a4c40723c */ /* 0x000fe20000041840 */
[----:B-1----:R-:W1:Y:S03]  /*bbc0*/  LDSM.16.MT88.4 R84, [R224+0x1900] ;  /* 0x00190000e054783b */ /* 0x002e660000004200 */
[----:B------:R-:W-:Y:S01]  /*bbd0*/  F2FP.BF16.PACK_AB R81, R158, R152 ;  /* 0x000000989e51723e */ /* 0x000fe200000010ff */
[----:B------:R3:W-:Y:S01]  /*bbe0*/  MUFU.EX2 R170, R80 ;  /* 0x0000005000aa7308 */ /* 0x0007e20000000800 */
[----:B------:R-:W-:Y:S01]  /*bbf0*/  F2FP.BF16.PACK_AB R82, R200, R157 ;  /* 0x0000009dc852723e */ /* 0x000fe200000010ff */
[--C-:B------:R-:W-:Y:S01]  /*bc00*/  FFMA.FTZ R112, R204, c[0x0][0x2d0], -R96.reuse ;  /* 0x0000b400cc707a23 */ /* 0x100fe20000010860 */
[----:B------:R-:W-:Y:S04]  /*bc10*/  F2FP.BF16.PACK_AB R76, R209, R210 ;  /* 0x000000d2d14c723e */ /* 0x000fe800000010ff */
[----:B------:R-:W-:Y:S02]  /*bc20*/  F2FP.BF16.PACK_AB R77, R154, R155 ;  /* 0x0000009b9a4d723e */ /* 0x000fe400000010ff */
[----:B------:R-:W-:Y:S01]  /*bc30*/  F2FP.BF16.PACK_AB R78, R203, R208 ;  /* 0x000000d0cb4e723e */ /* 0x000fe200000010ff */
[----:B------:R-:W-:Y:S01]  /*bc40*/  MUFU.EX2 R104, R104 ;  /* 0x0000006800687308 */ /* 0x000fe20000000800 */
[----:B------:R-:W-:Y:S02]  /*bc50*/  F2FP.BF16.PACK_AB R79, R202, R201 ;  /* 0x000000c9ca4f723e */ /* 0x000fe400000010ff */
[----:B------:R-:W-:Y:S01]  /*bc60*/  MOV R150, R135 ;  /* 0x0000008700967202 */ /* 0x000fe20000000f00 */
[----:B--2---:R-:W2:Y:S01]  /*bc70*/  LDSM.16.MT88.4 R88, [R227+0x1900] ;  /* 0x00190000e358783b */ /* 0x004ea20000004200 */
[----:B------:R-:W-:Y:S02]  /*bc80*/  F2FP.BF16.PACK_AB R83, R199, R156 ;  /* 0x0000009cc753723e */ /* 0x000fe400000010ff */
[----:B------:R-:W-:Y:S03]  /*bc90*/  MOV R135, R187 ;  /* 0x000000bb00877202 */ /* 0x000fe60000000f00 */
[----:B------:R-:W-:Y:S01]  /*bca0*/  MUFU.EX2 R112, R112 ;  /* 0x0000007000707308 */ /* 0x000fe20000000800 */
[----:B---3--:R-:W-:Y:S01]  /*bcb0*/  FFMA.FTZ R80, R149, c[0x0][0x2d0], -R105 ;  /* 0x0000b40095507a23 */ /* 0x008fe20000010869 */
[----:B------:R-:W-:Y:S08]  /*bcc0*/  MOV R149, R188 ;  /* 0x000000bc00957202 */ /* 0x000ff00000000f00 */
[----:B------:R3:W-:Y:S01]  /*bcd0*/  MUFU.EX2 R169, R80 ;  /* 0x0000005000a97308 */ /* 0x0007e20000000800 */
[-C--:B-1----:R-:W-:Y:S09]  /*bce0*/  HMMA.16816.F32.BF16 R4, R76, R84.reuse, R4 ;  /* 0x000000544c04723c */ /* 0x082ff20000041804 */
[----:B------:R1:W-:Y:S03]  /*bcf0*/  MUFU.EX2 R188, R92 ;  /* 0x0000005c00bc7308 */ /* 0x0003e60000000800 */
[----:B---3--:R-:W-:Y:S07]  /*bd00*/  F2FP.BF16.PACK_AB R80, R159, R153 ;  /* 0x000000999f50723e */ /* 0x008fee00000010ff */
[C---:B------:R-:W-:Y:S01]  /*bd10*/  HMMA.16816.F32.BF16 R8, R80.reuse, R84, R8 ;  /* 0x000000545008723c */ /* 0x040fe20000041808 */
[----:B-1----:R-:W1:Y:S06]  /*bd20*/  LDSM.16.MT88.4 R92, [R225+0x1900] ;  /* 0x00190000e15c783b */ /* 0x002e6c0000004200 */
[--C-:B------:R-:W-:Y:S01]  /*bd30*/  FFMA.FTZ R84, R134, c[0x0][0x2d0], -R107.reuse ;  /* 0x0000b40086547a23 */ /* 0x100fe2000001086b */
[-C--:B------:R-:W-:Y:S03]  /*bd40*/  HMMA.16816.F32.BF16 R12, R80, R86.reuse, R12 ;  /* 0x00000056500c723c */ /* 0x080fe6000004180c */
[----:B------:R3:W-:Y:S01]  /*bd50*/  MUFU.EX2 R168, R84 ;  /* 0x0000005400a87308 */ /* 0x0007e20000000800 */
[----:B------:R-:W-:Y:S02]  /*bd60*/  MOV R134, R122 ;  /* 0x0000007a00867202 */ /* 0x000fe40000000f00 */
[----:B------:R-:W-:Y:S02]  /*bd70*/  MOV R122, R185 ;  /* 0x000000b9007a7202 */ /* 0x000fe40000000f00 */
[C---:B------:R-:W-:Y:S04]  /*bd80*/  HMMA.16816.F32.BF16 R16, R76.reuse, R86, R16 ;  /* 0x000000564c10723c */ /* 0x040fe80000041810 */
[----:B------:R-:W-:Y:S04]  /*bd90*/  MOV R167, R134 ;  /* 0x0000008600a77202 */ /* 0x000fe80000000f00 */
[-C--:B--2---:R-:W-:Y:S08]  /*bda0*/  HMMA.16816.F32.BF16 R20, R76, R88.reuse, R20 ;  /* 0x000000584c14723c */ /* 0x084ff00000041814 */
[C---:B------:R-:W-:Y:S04]  /*bdb0*/  HMMA.16816.F32.BF16 R24, R80.reuse, R88, R24 ;  /* 0x000000585018723c */ /* 0x040fe80000041818 */
[--C-:B---3--:R-:W-:Y:S02]  /*bdc0*/  FFMA.FTZ R84, R234, c[0x0][0x2d0], -R107.reuse ;  /* 0x0000b400ea547a23 */ /* 0x108fe4000001086b */
[----:B------:R2:W5:Y:S01]  /*bdd0*/  LDL.LU R234, [R1+0x44] ;  /* 0x0000440001ea7983 */ /* 0x0005620000300800 */
[----:B------:R-:W-:Y:S01]  /*bde0*/  FFMA.FTZ R88, R98, c[0x0][0x2d0], -R107 ;  /* 0x0000b40062587a23 */ /* 0x000fe2000001086b */
[-C--:B------:R-:W-:Y:S01]  /*bdf0*/  HMMA.16816.F32.BF16 R28, R80, R90.reuse, R28 ;  /* 0x0000005a501c723c */ /* 0x080fe2000004181c */
[----:B------:R3:W-:Y:S01]  /*be00*/  MUFU.EX2 R187, R84 ;  /* 0x0000005400bb7308 */ /* 0x0007e20000000800 */
[----:B------:R-:W4:Y:S06]  /*be10*/  LDL.LU R164, [R1+0x14] ;  /* 0x0000140001a47983 */ /* 0x000f2c0000300800 */
[C---:B------:R-:W-:Y:S03]  /*be20*/  HMMA.16816.F32.BF16 R32, R76.reuse, R90, R32 ;  /* 0x0000005a4c20723c */ /* 0x040fe60000041820 */
[----:B------:R2:W-:Y:S05]  /*be30*/  MUFU.EX2 R185, R88 ;  /* 0x0000005800b97308 */ /* 0x0005ea0000000800 */
[-C--:B-1----:R-:W-:Y:S08]  /*be40*/  HMMA.16816.F32.BF16 R36, R76, R92.reuse, R36 ;  /* 0x0000005c4c24723c */ /* 0x082ff00000041824 */
[C---:B------:R-:W-:Y:S04]  /*be50*/  HMMA.16816.F32.BF16 R40, R80.reuse, R92, R40 ;  /* 0x0000005c5028723c */ /* 0x040fe80000041828 */
[----:B---3--:R-:W-:Y:S03]  /*be60*/  FFMA.FTZ R84, R186, c[0x0][0x2d0], -R105 ;  /* 0x0000b400ba547a23 */ /* 0x008fe60000010869 */
[--C-:B------:R-:W-:Y:S01]  /*be70*/  FFMA.FTZ R92, R135, c[0x0][0x2d0], -R96.reuse ;  /* 0x0000b400875c7a23 */ /* 0x100fe20000010860 */
[-C--:B------:R-:W-:Y:S01]  /*be80*/  HMMA.16816.F32.BF16 R44, R80, R94.reuse, R44 ;  /* 0x0000005e502c723c */ /* 0x080fe2000004182c */
[----:B------:R1:W-:Y:S03]  /*be90*/  MUFU.EX2 R175, R84 ;  /* 0x0000005400af7308 */ /* 0x0003e60000000800 */
[--C-:B--2---:R-:W-:Y:S01]  /*bea0*/  FFMA.FTZ R88, R99, c[0x0][0x2d0], -R107.reuse ;  /* 0x0000b40063587a23 */ /* 0x104fe2000001086b */
[----:B------:R-:W-:Y:S01]  /*beb0*/  MOV R135, R116 ;  /* 0x0000007400877202 */ /* 0x000fe20000000f00 */
[----:B------:R-:W-:Y:S02]  /*bec0*/  FFMA.FTZ R107, R115, c[0x0][0x2d0], -R107 ;  /* 0x0000b400736b7a23 */ /* 0x000fe4000001086b */
[C---:B------:R-:W-:Y:S03]  /*bed0*/  HMMA.16816.F32.BF16 R48, R76.reuse, R94, R48 ;  /* 0x0000005e4c30723c */ /* 0x040fe60000041830 */
[----:B------:R2:W-:Y:S10]  /*bee0*/  MUFU.EX2 R184, R88 ;  /* 0x0000005800b87308 */ /* 0x0005f40000000800 */
[----:B------:R3:W-:Y:S01]  /*bef0*/  MUFU.EX2 R117, R92 ;  /* 0x0000005c00757308 */ /* 0x0007e20000000800 */
[--C-:B-1----:R-:W-:Y:S02]  /*bf00*/  FFMA.FTZ R84, R97, c[0x0][0x2d0], -R105.reuse ;  /* 0x0000b40061547a23 */ /* 0x102fe40000010869 */
[----:B------:R-:W-:Y:S02]  /*bf10*/  FFMA.FTZ R105, R113, c[0x0][0x2d0], -R105 ;  /* 0x0000b40071697a23 */ /* 0x000fe40000010869 */
[--C-:B------:R-:W-:Y:S05]  /*bf20*/  FFMA.FTZ R113, R109, c[0x0][0x2d0], -R96.reuse ;  /* 0x0000b4006d717a23 */ /* 0x100fea0000010860 */
[----:B------:R1:W-:Y:S01]  /*bf30*/  MUFU.EX2 R186, R84 ;  /* 0x0000005400ba7308 */ /* 0x0003e20000000800 */
[--C-:B------:R-:W-:Y:S02]  /*bf40*/  FFMA.FTZ R109, R111, c[0x0][0x2d0], -R3.reuse ;  /* 0x0000b4006f6d7a23 */ /* 0x100fe40000010803 */
[--C-:B------:R-:W-:Y:S02]  /*bf50*/  FFMA.FTZ R111, R207, c[0x0][0x2d0], -R3.reuse ;  /* 0x0000b400cf6f7a23 */ /* 0x100fe40000010803 */
[--C-:B--2---:R-:W-:Y:S02]  /*bf60*/  FFMA.FTZ R88, R150, c[0x0][0x2d0], -R96.reuse ;  /* 0x0000b40096587a23 */ /* 0x104fe40000010860 */
[----:B------:R-:W2:Y:S03]  /*bf70*/  LDL.LU R150, [R1+0x18] ;  /* 0x0000180001967983 */ /* 0x000ea60000300800 */
[----:B------:R1:W-:Y:S01]  /*bf80*/  MUFU.EX2 R174, R88 ;  /* 0x0000005800ae7308 */ /* 0x0003e20000000800 */
[----:B---3--:R-:W-:Y:S09]  /*bf90*/  LDSM.16.MT88.4 R92, [R227+0x2100] ;  /* 0x00210000e35c783b */ /* 0x008ff20000004200 */
[----:B------:R-:W3:Y:S01]  /*bfa0*/  MUFU.EX2 R105, R105 ;  /* 0x0000006900697308 */ /* 0x000ee20000000800 */
[----:B-1----:R-:W1:Y:S09]  /*bfb0*/  LDSM.16.MT88.4 R84, [R226+0x1900] ;  /* 0x00190000e254783b */ /* 0x002e720000004200 */
[----:B------:R-:W1:Y:S01]  /*bfc0*/  MUFU.EX2 R107, R107 ;  /* 0x0000006b006b7308 */ /* 0x000e620000000800 */
[--C-:B------:R-:W-:Y:S01]  /*bfd0*/  FFMA.FTZ R88, R149, c[0x0][0x2d0], -R96.reuse ;  /* 0x0000b40095587a23 */ /* 0x100fe20000010860 */
[----:B------:R-:W-:Y:S01]  /*bfe0*/  MOV R149, R110 ;  /* 0x0000006e00957202 */ /* 0x000fe20000000f00 */
[--C-:B------:R-:W-:Y:S07]  /*bff0*/  FFMA.FTZ R110, R205, c[0x0][0x2d0], -R96.reuse ;  /* 0x0000b400cd6e7a23 */ /* 0x100fee0000010860 */
[----:B------:R1:W-:Y:S01]  /*c000*/  MUFU.EX2 R173, R88 ;  /* 0x0000005800ad7308 */ /* 0x0003e20000000800 */
[----:B---3--:R-:W-:Y:S09]  /*c010*/  F2FP.BF16.PACK_AB R182, R105, R104 ;  /* 0x0000006869b6723e */ /* 0x008ff200000010ff */
[----:B------:R-:W3:Y:S01]  /*c020*/  MUFU.EX2 R113, R113 ;  /* 0x0000007100717308 */ /* 0x000ee20000000800 */
[----:B-1----:R-:W-:Y:S09]  /*c030*/  F2FP.BF16.PACK_AB R183, R107, R106 ;  /* 0x0000006a6bb7723e */ /* 0x002ff200000010ff */
[----:B------:R-:W-:Y:S01]  /*c040*/  MUFU.EX2 R110, R110 ;  /* 0x0000006e006e7308 */ /* 0x000fe20000000800 */
[-C--:B------:R-:W-:Y:S03]  /*c050*/  HMMA.16816.F32.BF16 R52, R76, R84.reuse, R52 ;  /* 0x000000544c34723c */ /* 0x080fe60000041834 */
[--C-:B------:R-:W-:Y:S02]  /*c060*/  FFMA.FTZ R88, R148, c[0x0][0x2d0], -R3.reuse ;  /* 0x0000b40094587a23 */ /* 0x100fe40000010803 */
[----:B------:R-:W2:Y:S04]  /*c070*/  LDL.LU R148, [R1+0x20] ;  /* 0x0000200001947983 */ /* 0x000ea80000300800 */
[----:B------:R-:W-:Y:S01]  /*c080*/  MUFU.EX2 R109, R109 ;  /* 0x0000006d006d7308 */ /* 0x000fe20000000800 */
[C---:B------:R-:W-:Y:S01]  /*c090*/  HMMA.16816.F32.BF16 R56, R80.reuse, R84, R56 ;  /* 0x000000545038723c */ /* 0x040fe20000041838 */
[----:B------:R-:W2:Y:S03]  /*c0a0*/  LDL.LU R134, [R1+0x1c] ;  /* 0x00001c0001867983 */ /* 0x000ea60000300800 */
[----:B---3--:R-:W-:Y:S03]  /*c0b0*/  F2FP.BF16.PACK_AB R178, R113, R112 ;  /* 0x0000007071b2723e */ /* 0x008fe600000010ff */
[--C-:B------:R-:W-:Y:S01]  /*c0c0*/  FFMA.FTZ R84, R108, c[0x0][0x2d0], -R96.reuse ;  /* 0x0000b4006c547a23 */ /* 0x100fe20000010860 */
[-C--:B------:R-:W-:Y:S01]  /*c0d0*/  HMMA.16816.F32.BF16 R60, R80, R86.reuse, R60 ;  /* 0x00000056503c723c */ /* 0x080fe2000004183c */
[----:B------:R1:W-:Y:S03]  /*c0e0*/  MUFU.EX2 R172, R88 ;  /* 0x0000005800ac7308 */ /* 0x0003e60000000800 */
[----:B------:R-:W-:Y:S02]  /*c0f0*/  FFMA.FTZ R108, R206, c[0x0][0x2d0], -R96 ;  /* 0x0000b400ce6c7a23 */ /* 0x000fe40000010860 */
[----:B------:R-:W-:Y:S01]  /*c100*/  LDSM.16.MT88.4 R96, [R225+0x2100] ;  /* 0x00210000e160783b */ /* 0x000fe20000004200 */
[--C-:B------:R-:W-:Y:S01]  /*c110*/  FFMA.FTZ R80, R167, c[0x0][0x2d0], -R3.reuse ;  /* 0x0000b400a7507a23 */ /* 0x100fe20000010803 */
[----:B------:R-:W-:Y:S03]  /*c120*/  HMMA.16816.F32.BF16 R64, R76, R86, R64 ;  /* 0x000000564c40723c */ /* 0x000fe60000041840 */
[----:B------:R3:W-:Y:S01]  /*c130*/  MUFU.EX2 R115, R80 ;  /* 0x0000005000737308 */ /* 0x0007e20000000800 */
[--C-:B------:R-:W-:Y:S01]  /*c140*/  FFMA.FTZ R81, R166, c[0x0][0x2d0], -R3.reuse ;  /* 0x0000b400a6517a23 */ /* 0x100fe20000010803 */
[----:B------:R-:W-:Y:S02]  /*c150*/  F2FP.BF16.PACK_AB R82, R190, R189 ;  /* 0x000000bdbe52723e */ /* 0x000fe400000010ff */
[----:B------:R-:W-:Y:S02]  /*c160*/  F2FP.BF16.PACK_AB R76, R198, R163 ;  /* 0x000000a3c64c723e */ /* 0x000fe400000010ff */
[----:B------:R-:W-:Y:S03]  /*c170*/  F2FP.BF16.PACK_AB R77, R197, R162 ;  /* 0x000000a2c54d723e */ /* 0x000fe600000010ff */
[----:B------:R-:W-:Y:S01]  /*c180*/  F2FP.BF16.PACK_AB R78, R195, R196 ;  /* 0x000000c4c34e723e */ /* 0x000fe200000010ff */
[----:B------:R3:W-:Y:S01]  /*c190*/  MUFU.EX2 R114, R81 ;  /* 0x0000005100727308 */ /* 0x0007e20000000800 */
[----:B------:R-:W-:Y:S02]  /*c1a0*/  F2FP.BF16.PACK_AB R79, R193, R194 ;  /* 0x000000c2c14f723e */ /* 0x000fe400000010ff */
[----:B------:R-:W-:Y:S01]  /*c1b0*/  F2FP.BF16.PACK_AB R83, R170, R171 ;  /* 0x000000abaa53723e */ /* 0x000fe200000010ff */
[--C-:B-1----:R-:W-:Y:S02]  /*c1c0*/  FFMA.FTZ R88, R118, c[0x0][0x2d0], -R3.reuse ;  /* 0x0000b40076587a23 */ /* 0x102fe40000010803 */
[----:B------:R-:W-:Y:S04]  /*c1d0*/  FFMA.FTZ R3, R74, c[0x0][0x2d0], -R3 ;  /* 0x0000b4004a037a23 */ /* 0x000fe80000010803 */
[----:B------:R1:W-:Y:S01]  /*c1e0*/  MUFU.EX2 R118, R88 ;  /* 0x0000005800767308 */ /* 0x0003e20000000800 */
[----:B---3--:R-:W-:Y:S09]  /*c1f0*/  F2FP.BF16.PACK_AB R80, R192, R161 ;  /* 0x000000a1c050723e */ /* 0x008ff200000010ff */
[----:B------:R3:W-:Y:S01]  /*c200*/  MUFU.EX2 R116, R84 ;  /* 0x0000005400747308 */ /* 0x0007e20000000800 */
[----:B------:R-:W-:Y:S09]  /*c210*/  F2FP.BF16.PACK_AB R81, R191, R160 ;  /* 0x000000a0bf51723e */ /* 0x000ff200000010ff */
[----:B------:R-:W3:Y:S01]  /*c220*/  MUFU.EX2 R108, R108 ;  /* 0x0000006c006c7308 */ /* 0x000ee20000000800 */
[----:B-1----:R-:W1:Y:S09]  /*c230*/  LDSM.16.MT88.4 R88, [R224+0x2100] ;  /* 0x00210000e058783b */ /* 0x002e720000004200 */
[----:B------:R-:W1:Y:S01]  /*c240*/  MUFU.EX2 R111, R111 ;  /* 0x0000006f006f7308 */ /* 0x000e620000000800 */
[----:B---3--:R-:W3:Y:S01]  /*c250*/  LDSM.16.MT88.4 R84, [R226+0x2100] ;  /* 0x00210000e254783b */ /* 0x008ee20000004200 */
[----:B------:R-:W-:Y:S02]  /*c260*/  F2FP.BF16.PACK_AB R176, R110, R108 ;  /* 0x0000006c6eb0723e */ /* 0x000fe400000010ff */
[----:B-1----:R-:W-:Y:S01]  /*c270*/  F2FP.BF16.PACK_AB R177, R111, R109 ;  /* 0x0000006d6fb1723e */ /* 0x002fe200000010ff */
[-C--:B------:R-:W-:Y:S08]  /*c280*/  HMMA.16816.F32.BF16 R4, R76, R88.reuse, R4 ;  /* 0x000000584c04723c */ /* 0x080ff00000041804 */
[C---:B------:R-:W-:Y:S08]  /*c290*/  HMMA.16816.F32.BF16 R8, R80.reuse, R88, R8 ;  /* 0x000000585008723c */ /* 0x040ff00000041808 */
[-C--:B------:R-:W-:Y:S08]  /*c2a0*/  HMMA.16816.F32.BF16 R12, R80, R90.reuse, R12 ;  /* 0x0000005a500c723c */ /* 0x080ff0000004180c */
[C---:B------:R-:W-:Y:S01]  /*c2b0*/  HMMA.16816.F32.BF16 R16, R76.reuse, R90, R16 ;  /* 0x0000005a4c10723c */ /* 0x040fe20000041810 */
[----:B------:R-:W1:Y:S07]  /*c2c0*/  LDSM.16.MT88.4 R88, [R224+0x2900] ;  /* 0x00290000e058783b */ /* 0x000e6e0000004200 */
[-C--:B------:R-:W-:Y:S08]  /*c2d0*/  HMMA.16816.F32.BF16 R20, R76, R92.reuse, R20 ;  /* 0x0000005c4c14723c */ /* 0x080ff00000041814 */
[C---:B------:R-:W-:Y:S08]  /*c2e0*/  HMMA.16816.F32.BF16 R24, R80.reuse, R92, R24 ;  /* 0x0000005c5018723c */ /* 0x040ff00000041818 */
[-C--:B------:R-:W-:Y:S08]  /*c2f0*/  HMMA.16816.F32.BF16 R28, R80, R94.reuse, R28 ;  /* 0x0000005e501c723c */ /* 0x080ff0000004181c */
[C---:B------:R-:W-:Y:S01]  /*c300*/  HMMA.16816.F32.BF16 R32, R76.reuse, R94, R32 ;  /* 0x0000005e4c20723c */ /* 0x040fe20000041820 */
[----:B------:R-:W1:Y:S07]  /*c310*/  LDSM.16.MT88.4 R92, [R227+0x2900] ;  /* 0x00290000e35c783b */ /* 0x000e6e0000004200 */
[-C--:B------:R-:W-:Y:S04]  /*c320*/  HMMA.16816.F32.BF16 R36, R76, R96.reuse, R36 ;  /* 0x000000604c24723c */ /* 0x080fe80000041824 */
[----:B----4-:R-:W-:Y:S02]  /*c330*/  FFMA.FTZ R74, R70, R164, R165 ;  /* 0x000000a4464a7223 */ /* 0x010fe400000100a5 */
[----:B------:R-:W-:Y:S02]  /*c340*/  LDSM.16.MT88.4 R164, [R225+0x3100] ;  /* 0x00310000e1a4783b */ /* 0x000fe40000004200 */
[C---:B------:R-:W-:Y:S08]  /*c350*/  HMMA.16816.F32.BF16 R40, R80.reuse, R96, R40 ;  /* 0x000000605028723c */ /* 0x040ff00000041828 */
[-C--:B------:R-:W-:Y:S08]  /*c360*/  HMMA.16816.F32.BF16 R44, R80, R98.reuse, R44 ;  /* 0x00000062502c723c */ /* 0x080ff0000004182c */
[C---:B------:R-:W-:Y:S01]  /*c370*/  HMMA.16816.F32.BF16 R48, R76.reuse, R98, R48 ;  /* 0x000000624c30723c */ /* 0x040fe20000041830 */
[----:B------:R-:W4:Y:S07]  /*c380*/  LDSM.16.MT88.4 R96, [R225+0x2900] ;  /* 0x00290000e160783b */ /* 0x000f2e0000004200 */
[-C--:B---3--:R-:W-:Y:S08]  /*c390*/  HMMA.16816.F32.BF16 R52, R76, R84.reuse, R52 ;  /* 0x000000544c34723c */ /* 0x088ff00000041834 */
[C---:B------:R-:W-:Y:S08]  /*c3a0*/  HMMA.16816.F32.BF16 R56, R80.reuse, R84, R56 ;  /* 0x000000545038723c */ /* 0x040ff00000041838 */
[-C--:B------:R-:W-:Y:S07]  /*c3b0*/  HMMA.16816.F32.BF16 R60, R80, R86.reuse, R60 ;  /* 0x00000056503c723c */ /* 0x080fee000004183c */
[----:B------:R-:W-:Y:S01]  /*c3c0*/  F2FP.BF16.PACK_AB R80, R173, R174 ;  /* 0x000000aead50723e */ /* 0x000fe200000010ff */
[----:B------:R-:W-:Y:S01]  /*c3d0*/  HMMA.16816.F32.BF16 R64, R76, R86, R64 ;  /* 0x000000564c40723c */ /* 0x000fe20000041840 */
[----:B------:R-:W3:Y:S03]  /*c3e0*/  LDSM.16.MT88.4 R84, [R226+0x2900] ;  /* 0x00290000e254783b */ /* 0x000ee60000004200 */
[----:B------:R-:W-:Y:S02]  /*c3f0*/  F2FP.BF16.PACK_AB R81, R118, R172 ;  /* 0x000000ac7651723e */ /* 0x000fe400000010ff */
[----:B------:R-:W-:Y:S02]  /*c400*/  F2FP.BF16.PACK_AB R82, R116, R117 ;  /* 0x000000757452723e */ /* 0x000fe400000010ff */
[----:B------:R-:W-:Y:S01]  /*c410*/  F2FP.BF16.PACK_AB R76, R188, R169 ;  /* 0x000000a9bc4c723e */ /* 0x000fe200000010ff */
[----:B--2---:R-:W-:Y:S03]  /*c420*/  FFMA.FTZ R68, R68, R150, R151 ;  /* 0x0000009644447223 */ /* 0x004fe60000010097 */
[----:B------:R-:W-:Y:S02]  /*c430*/  F2FP.BF16.PACK_AB R77, R187, R168 ;  /* 0x000000a8bb4d723e */ /* 0x000fe400000010ff */
[----:B------:R-:W-:Y:S01]  /*c440*/  F2FP.BF16.PACK_AB R78, R186, R175 ;  /* 0x000000afba4e723e */ /* 0x000fe200000010ff */
[----:B------:R-:W-:Y:S01]  /*c450*/  FADD.FTZ R68, R132, R68 ;  /* 0x0000004484447221 */ /* 0x000fe20000010000 */
[----:B------:R-:W-:Y:S02]  /*c460*/  F2FP.BF16.PACK_AB R79, R184, R185 ;  /* 0x000000b9b84f723e */ /* 0x000fe400000010ff */
[----:B------:R-:W-:Y:S05]  /*c470*/  F2FP.BF16.PACK_AB R83, R114, R115 ;  /* 0x000000737253723e */ /* 0x000fea00000010ff */
[-C--:B-1----:R-:W-:Y:S08]  /*c480*/  HMMA.16816.F32.BF16 R4, R76, R88.reuse, R4 ;  /* 0x000000584c04723c */ /* 0x082ff00000041804 */
[C---:B------:R-:W-:Y:S01]  /*c490*/  HMMA.16816.F32.BF16 R8, R80.reuse, R88, R8 ;  /* 0x000000585008723c */ /* 0x040fe20000041808 */
[----:B------:R-:W-:Y:S07]  /*c4a0*/  MUFU.EX2 R88, R75 ;  /* 0x0000004b00587308 */ /* 0x000fee0000000800 */
[-C--:B------:R-:W-:Y:S03]  /*c4b0*/  HMMA.16816.F32.BF16 R12, R80, R90.reuse, R12 ;  /* 0x0000005a500c723c */ /* 0x080fe6000004180c */
[----:B------:R-:W1:Y:S05]  /*c4c0*/  MUFU.EX2 R75, R3 ;  /* 0x00000003004b7308 */ /* 0x000e6a0000000800 */
[C---:B------:R-:W-:Y:S08]  /*c4d0*/  HMMA.16816.F32.BF16 R16, R76.reuse, R90, R16 ;  /* 0x0000005a4c10723c */ /* 0x040ff00000041810 */
[-C--:B------:R-:W-:Y:S08]  /*c4e0*/  HMMA.16816.F32.BF16 R20, R76, R92.reuse, R20 ;  /* 0x0000005c4c14723c */ /* 0x080ff00000041814 */
[C---:B------:R-:W-:Y:S04]  /*c4f0*/  HMMA.16816.F32.BF16 R24, R80.reuse, R92, R24 ;  /* 0x0000005c5018723c */ /* 0x040fe80000041818 */
[----:B-1----:R-:W-:Y:S04]  /*c500*/  F2FP.BF16.PACK_AB R179, R75, R88 ;  /* 0x000000584bb3723e */ /* 0x002fe800000010ff */
[-C--:B------:R-:W-:Y:S04]  /*c510*/  HMMA.16816.F32.BF16 R28, R80, R94.reuse, R28 ;  /* 0x0000005e501c723c */ /* 0x080fe8000004181c */
[----:B------:R-:W-:Y:S02]  /*c520*/  FFMA.FTZ R70, R69, R148, R149 ;  /* 0x0000009445467223 */ /* 0x000fe40000010095 */
[----:B------:R-:W-:Y:S01]  /*c530*/  FFMA.FTZ R0, R0, R134, R135 ;  /* 0x0000008600007223 */ /* 0x000fe20000010087 */
[----:B------:R-:W-:Y:S01]  /*c540*/  LDSM.16.MT88.4 R148, [R227+0x3100] ;  /* 0x00310000e394783b */ /* 0x000fe20000004200 */
[----:B------:R-:W-:Y:S01]  /*c550*/  FADD.FTZ R70, R233, R70 ;  /* 0x00000046e9467221 */ /* 0x000fe20000010000 */
[C---:B------:R-:W-:Y:S04]  /*c560*/  HMMA.16816.F32.BF16 R32, R76.reuse, R94, R32 ;  /* 0x0000005e4c20723c */ /* 0x040fe80000041820 */
[----:B------:R-:W-:Y:S02]  /*c570*/  FADD.FTZ R69, R133, R74 ;  /* 0x0000004a85457221 */ /* 0x000fe40000010000 */
[----:B------:R-:W-:Y:S01]  /*c580*/  FADD.FTZ R0, R232, R0 ;  /* 0x00000000e8007221 */ /* 0x000fe20000010000 */
[----:B------:R1:W5:Y:S01]  /*c590*/  LDL.LU R233, [R1+0x40] ;  /* 0x0000400001e97983 */ /* 0x0003620000300800 */
[----:B------:R-:W-:Y:S01]  /*c5a0*/  FADD.FTZ R74, R231, R69 ;  /* 0x00000045e74a7221 */ /* 0x000fe20000010000 */
[-C--:B----4-:R-:W-:Y:S02]  /*c5b0*/  HMMA.16816.F32.BF16 R36, R76, R96.reuse, R36 ;  /* 0x000000604c24723c */ /* 0x090fe40000041824 */
[----:B------:R1:W5:Y:S01]  /*c5c0*/  LDL.LU R232, [R1+0x3c] ;  /* 0x00003c0001e87983 */ /* 0x0003620000300800 */
[----:B------:R-:W-:Y:S02]  /*c5d0*/  FADD.FTZ R69, R230, R68 ;  /* 0x00000044e6457221 */ /* 0x000fe40000010000 */
[----:B------:R-:W-:Y:S01]  /*c5e0*/  FADD.FTZ R68, R229, R70 ;  /* 0x00000046e5447221 */ /* 0x000fe20000010000 */
[----:B------:R1:W5:Y:S01]  /*c5f0*/  LDL.LU R231, [R1+0x38] ;  /* 0x0000380001e77983 */ /* 0x0003620000300800 */
[----:B------:R-:W-:Y:S01]  /*c600*/  FADD.FTZ R70, R228, R0 ;  /* 0x00000000e4467221 */ /* 0x000fe20000010000 */
[C---:B------:R-:W-:Y:S02]  /*c610*/  HMMA.16816.F32.BF16 R40, R80.reuse, R96, R40 ;  /* 0x000000605028723c */ /* 0x040fe40000041828 */
[----:B------:R1:W5:Y:S02]  /*c620*/  LDL.LU R230, [R1+0x34] ;  /* 0x0000340001e67983 */ /* 0x0003640000300800 */
[----:B------:R-:W-:Y:S02]  /*c630*/  FADD.FTZ R0, R119, R74 ;  /* 0x0000004a77007221 */ /* 0x000fe40000010000 */
[----:B------:R-:W-:Y:S01]  /*c640*/  FADD.FTZ R69, R122, R69 ;  /* 0x000000457a457221 */ /* 0x000fe20000010000 */
[----:B------:R1:W5:Y:S01]  /*c650*/  LDL.LU R229, [R1+0x30] ;  /* 0x0000300001e57983 */ /* 0x0003620000300800 */
[----:B------:R-:W-:Y:S01]  /*c660*/  FADD.FTZ R68, R121, R68 ;  /* 0x0000004479447221 */ /* 0x000fe20000010000 */
[-C--:B------:R-:W-:Y:S02]  /*c670*/  HMMA.16816.F32.BF16 R44, R80, R98.reuse, R44 ;  /* 0x00000062502c723c */ /* 0x080fe4000004182c */
[----:B------:R1:W5:Y:S01]  /*c680*/  LDL.LU R228, [R1+0x2c] ;  /* 0x00002c0001e47983 */ /* 0x0003620000300800 */
[----:B------:R-:W-:Y:S02]  /*c690*/  FADD.FTZ R3, R120, R70 ;  /* 0x0000004678037221 */ /* 0x000fe40000010000 */
[----:B------:R-:W-:Y:S01]  /*c6a0*/  FADD.FTZ R70, R127, R0 ;  /* 0x000000007f467221 */ /* 0x000fe20000010000 */
[----:B------:R1:W5:Y:S01]  /*c6b0*/  LDL.LU R119, [R1+0x28] ;  /* 0x0000280001777983 */ /* 0x0003620000300800 */
[----:B------:R-:W-:Y:S01]  /*c6c0*/  FADD.FTZ R0, R126, R69 ;  /* 0x000000457e007221 */ /* 0x000fe20000010000 */
[C---:B------:R-:W-:Y:S02]  /*c6d0*/  HMMA.16816.F32.BF16 R48, R76.reuse, R98, R48 ;  /* 0x000000624c30723c */ /* 0x040fe40000041830 */
[----:B------:R-:W2:Y:S02]  /*c6e0*/  LDSM.16.MT88.4 R132, [R224+0x3100] ;  /* 0x00310000e084783b */ /* 0x000ea40000004200 */
[----:B------:R-:W-:Y:S02]  /*c6f0*/  FADD.FTZ R69, R125, R68 ;  /* 0x000000447d457221 */ /* 0x000fe40000010000 */
[----:B------:R-:W-:Y:S02]  /*c700*/  FADD.FTZ R68, R124, R3 ;  /* 0x000000037c447221 */ /* 0x000fe40000010000 */
[----:B------:R-:W-:Y:S01]  /*c710*/  FADD.FTZ R3, R252, R70 ;  /* 0x00000046fc037221 */ /* 0x000fe20000010000 */
[-C--:B---3--:R-:W-:Y:S03]  /*c720*/  HMMA.16816.F32.BF16 R52, R76, R84.reuse, R52 ;  /* 0x000000544c34723c */ /* 0x088fe60000041834 */
[----:B------:R-:W-:Y:S05]  /*c730*/  FADD.FTZ R0, R251, R0 ;  /* 0x00000000fb007221 */ /* 0x000fea0000010000 */
[C---:B------:R-:W-:Y:S08]  /*c740*/  HMMA.16816.F32.BF16 R56, R80.reuse, R84, R56 ;  /* 0x000000545038723c */ /* 0x040ff00000041838 */
[-C--:B------:R-:W-:Y:S08]  /*c750*/  HMMA.16816.F32.BF16 R60, R80, R86.reuse, R60 ;  /* 0x00000056503c723c */ /* 0x080ff0000004183c */
[----:B------:R-:W-:Y:S08]  /*c760*/  HMMA.16816.F32.BF16 R64, R76, R86, R64 ;  /* 0x000000564c40723c */ /* 0x000ff00000041840 */
[-C--:B--2---:R-:W-:Y:S07]  /*c770*/  HMMA.16816.F32.BF16 R124, R180, R132.reuse, R4 ;  /* 0x00000084b47c723c */ /* 0x084fee0000041804 */
[----:B------:R-:W-:Y:S01]  /*c780*/  FADD.FTZ R4, R139, R69 ;  /* 0x000000458b047221 */ /* 0x000fe20000010000 */
[C---:B------:R-:W-:Y:S04]  /*c790*/  HMMA.16816.F32.BF16 R120, R176.reuse, R132, R8 ;  /* 0x00000084b078723c */ /* 0x040fe80000041808 */
[----:B------:R-:W-:Y:S02]  /*c7a0*/  FADD.FTZ R7, R138, R68 ;  /* 0x000000448a077221 */ /* 0x000fe40000010000 */
[----:B------:R-:W-:Y:S02]  /*c7b0*/  FADD.FTZ R6, R137, R3 ;  /* 0x0000000389067221 */ /* 0x000fe40000010000 */
[----:B------:R-:W-:Y:S01]  /*c7c0*/  FADD.FTZ R5, R136, R0 ;  /* 0x0000000088057221 */ /* 0x000fe20000010000 */
[-C--:B------:R-:W-:Y:S03]  /*c7d0*/  HMMA.16816.F32.BF16 R128, R176, R134.reuse, R12 ;  /* 0x00000086b080723c */ /* 0x080fe6000004180c */
[----:B------:R-:W-:Y:S02]  /*c7e0*/  FADD.FTZ R4, R249, R4 ;  /* 0x00000004f9047221 */ /* 0x000fe40000010000 */
[----:B------:R-:W-:Y:S02]  /*c7f0*/  FADD.FTZ R3, R221, R7 ;  /* 0x00000007dd037221 */ /* 0x000fe40000010000 */
        /* <DEDUP_REMOVED lines=12> */
[----:B------:R-:W-:Y:S04]  /*c8c0*/  FADD.FTZ R7, R220, R4 ;  /* 0x00000004dc077221 */ /* 0x000fe80000010000 */
        /* <DEDUP_REMOVED lines=9> */
[----:B------:R-:W-:Y:S01]  /*c960*/  FADD.FTZ R10, R217, R3 ;  /* 0x00000003d90a7221 */ /* 0x000fe20000010000 */
[----:B------:R-:W2:Y:S01]  /*c970*/  LDSM.16.MT88.4 R4, [R226+0x3100] ;  /* 0x00310000e204783b */ /* 0x000ea20000004200 */
[----:B------:R-:W-:Y:S04]  /*c980*/  FADD.FTZ R9, R213, R0 ;  /* 0x00000000d5097221 */ /* 0x000fe80000010000 */
[----:B------:R-:W-:Y:S02]  /*c990*/  FADD.FTZ R8, R216, R8 ;  /* 0x00000008d8087221 */ /* 0x000fe40000010000 */
[----:B------:R-:W-:Y:S02]  /*c9a0*/  FADD.FTZ R0, R155, R10 ;  /* 0x0000000a9b007221 */ /* 0x000fe40000010000 */
[----:B------:R-:W-:Y:S02]  /*c9b0*/  FADD.FTZ R3, R210, R11 ;  /* 0x0000000bd2037221 */ /* 0x000fe40000010000 */
[----:B------:R-:W-:Y:S02]  /*c9c0*/  FADD.FTZ R12, R153, R9 ;  /* 0x00000009990c7221 */ /* 0x000fe40000010000 */
[----:B------:R-:W-:Y:S02]  /*c9d0*/  FADD.FTZ R11, R152, R8 ;  /* 0x00000008980b7221 */ /* 0x000fe40000010000 */
[----:B------:R-:W-:Y:S02]  /*c9e0*/  FADD.FTZ R9, R154, R0 ;  /* 0x000000009a097221 */ /* 0x000fe40000010000 */
[----:B------:R-:W-:Y:S01]  /*c9f0*/  FADD.FTZ R10, R209, R3 ;  /* 0x00000003d10a7221 */ /* 0x000fe20000010000 */
[-C--:B------:R-:W-:Y:S03]  /*ca00*/  HMMA.16816.F32.BF16 R152, R180, R164.reuse, R36 ;  /* 0x000000a4b498723c */ /* 0x080fe60000041824 */
[----:B------:R-:W-:Y:S02]  /*ca10*/  FADD.FTZ R8, R159, R12 ;  /* 0x0000000c9f087221 */ /* 0x000fe40000010000 */
[----:B------:R-:W-:Y:S02]  /*ca20*/  FADD.FTZ R3, R158, R11 ;  /* 0x0000000b9e037221 */ /* 0x000fe40000010000 */
[----:B------:R-:W-:Y:S02]  /*ca30*/  FADD.FTZ R0, R208, R10 ;  /* 0x0000000ad0007221 */ /* 0x000fe40000010000 */
[----:B------:R-:W-:Y:S03]  /*ca40*/  FADD.FTZ R12, R201, R9 ;  /* 0x00000009c90c7221 */ /* 0x000fe60000010000 */
        /* <DEDUP_REMOVED lines=24> */
[----:B------:R-:W-:Y:S02]  /*cbd0*/  FADD.FTZ R11, R170, R8 ;  /* 0x00000008aa0b7221 */ /* 0x000fe40000010000 */
[----:B------:R-:W-:Y:S02]  /*cbe0*/  FADD.FTZ R10, R169, R3 ;  /* 0x00000003a90a7221 */ /* 0x000fe40000010000 */
[----:B------:R-:W-:Y:S02]  /*cbf0*/  FADD.FTZ R9, R168, R0 ;  /* 0x00000000a8097221 */ /* 0x000fe40000010000 */
[----:B------:R-:W-:Y:S01]  /*cc00*/  FADD.FTZ R8, R174, R12 ;  /* 0x0000000cae087221 */ /* 0x000fe20000010000 */
[-C--:B--2---:R-:W-:Y:S03]  /*cc10*/  HMMA.16816.F32.BF16 R168, R180, R4.reuse, R52 ;  /* 0x00000004b4a8723c */ /* 0x084fe60000041834 */
[----:B------:R-:W-:Y:S02]  /*cc20*/  FADD.FTZ R0, R188, R10 ;  /* 0x0000000abc007221 */ /* 0x000fe40000010000 */
[----:B------:R-:W-:Y:S02]  /*cc30*/  FADD.FTZ R3, R172, R11 ;  /* 0x0000000bac037221 */ /* 0x000fe40000010000 */
[----:B------:R-:W-:Y:S02]  /*cc40*/  FADD.FTZ R10, R173, R8 ;  /* 0x00000008ad0a7221 */ /* 0x000fe40000010000 */
[----:B------:R-:W-:Y:S02]  /*cc50*/  FADD.FTZ R8, R175, R0 ;  /* 0x00000000af087221 */ /* 0x000fe40000010000 */
[C---:B------:R-:W-:Y:S04]  /*cc60*/  HMMA.16816.F32.BF16 R172, R176.reuse, R4, R56 ;  /* 0x00000004b0ac723c */ /* 0x040fe80000041838 */
[----:B------:R-:W-:Y:S02]  /*cc70*/  FADD.FTZ R11, R187, R9 ;  /* 0x00000009bb0b7221 */ /* 0x000fe40000010000 */
[----:B------:R-:W-:Y:S01]  /*cc80*/  FADD.FTZ R9, R118, R3 ;  /* 0x0000000376097221 */ /* 0x000fe20000010000 */
[----:B------:R-:W-:Y:S01]  /*cc90*/  MOV R118, R2 ;  /* 0x0000000200767202 */ /* 0x000fe20000000f00 */
[----:B------:R-:W-:Y:S01]  /*cca0*/  FADD.FTZ R4, R185, R11 ;  /* 0x0000000bb9047221 */ /* 0x000fe20000010000 */
[-C--:B------:R-:W-:Y:S03]  /*ccb0*/  HMMA.16816.F32.BF16 R176, R176, R6.reuse, R60 ;  /* 0x00000006b0b0723c */ /* 0x080fe6000004183c */
[----:B------:R-:W-:Y:S01]  /*ccc0*/  FADD.FTZ R3, R117, R10 ;  /* 0x0000000a75037221 */ /* 0x000fe20000010000 */
[----:B------:R-:W-:Y:S01]  /*ccd0*/  MOV R117, R71 ;  /* 0x0000004700757202 */ /* 0x000fe20000000f00 */
[----:B------:R-:W-:Y:S02]  /*cce0*/  FADD.FTZ R10, R186, R8 ;  /* 0x00000008ba0a7221 */ /* 0x000fe40000010000 */
[----:B------:R-:W-:Y:S01]  /*ccf0*/  FADD.FTZ R0, R115, R9 ;  /* 0x0000000973007221 */ /* 0x000fe20000010000 */
[----:B------:R-:W-:Y:S04]  /*cd00*/  HMMA.16816.F32.BF16 R180, R180, R6, R64 ;  /* 0x00000006b4b4723c */ /* 0x000fe80000041840 */
[----:B------:R-:W-:Y:S02]  /*cd10*/  FADD.FTZ R9, R184, R4 ;  /* 0x00000004b8097221 */ /* 0x000fe40000010000 */
[----:B------:R-:W-:Y:S01]  /*cd20*/  FADD.FTZ R5, R116, R3 ;  /* 0x0000000374057221 */ /* 0x000fe20000010000 */
[----:B------:R-:W-:Y:S01]  /*cd30*/  MOV R116, R72 ;  /* 0x0000004800747202 */ /* 0x000fe20000000f00 */
        /* <DEDUP_REMOVED lines=12> */
[----:B------:R-:W-:Y:S01]  /*ce00*/  STL [R1+0x14], R5 ;  /* 0x0000140501007387 */ /* 0x000fe20000100800 */
[----:B------:R-:W-:Y:S02]  /*ce10*/  FADD.FTZ R3, R112, R3 ;  /* 0x0000000370037221 */ /* 0x000fe40000010000 */
[----:B------:R-:W-:Y:S01]  /*ce20*/  FADD.FTZ R0, R111, R8 ;  /* 0x000000086f007221 */ /* 0x000fe20000010000 */
[----:B------:R-:W-:Y:S01]  /*ce30*/  STL [R1+0x18], R4 ;  /* 0x0000180401007387 */ /* 0x000fe20000100800 */
[----:B------:R-:W-:Y:S02]  /*ce40*/  FADD.FTZ R3, R113, R3 ;  /* 0x0000000371037221 */ /* 0x000fe40000010000 */
[----:B------:R-:W-:Y:S03]  /*ce50*/  FADD.FTZ R0, R88, R0 ;  /* 0x0000000058007221 */ /* 0x000fe60000010000 */
[----:B------:R2:W-:Y:S01]  /*ce60*/  STL [R1+0x20], R3 ;  /* 0x0000200301007387 */ /* 0x0005e20000100800 */
[----:B------:R-:W-:Y:S05]  /*ce70*/  FADD.FTZ R0, R75, R0 ;  /* 0x000000004b007221 */ /* 0x000fea0000010000 */
[----:B------:R1:W-:Y:S01]  /*ce80*/  STL [R1+0x1c], R0 ;  /* 0x00001c0001007387 */ /* 0x0003e20000100800 */
[----:B--2---:R-:W-:Y:S01]  /*ce90*/  MOV R3, R73 ;  /* 0x0000004900037202 */ /* 0x004fe20000000f00 */
[----:B-1---5:R-:W-:-:S05]  /*cea0*/  @P0 BRA `(.L_x_20) ;  /* 0xffffad8000000947 */ /* 0x022fca000383ffff */
.L_x_19:
[----:B-1----:R-:W2:Y:S04]  /*ceb0*/  LDL.LU R0, [R1+0x14] ;  /* 0x0000140001007983 */ /* 0x002ea80000300800 */
[----:B------:R-:W3:Y:S04]  /*cec0*/  LDL.LU R4, [R1+0x18] ;  /* 0x0000180001047983 */ /* 0x000ee80000300800 */
[----:B------:R-:W4:Y:S04]  /*ced0*/  LDL.LU R10, [R1+0x20] ;  /* 0x00002000010a7983 */ /* 0x000f280000300800 */
[----:B------:R-:W5:Y:S01]  /*cee0*/  LDL.LU R8, [R1+0x1c] ;  /* 0x00001c0001087983 */ /* 0x000f620000300800 */
[----:B------:R-:W-:-:S02]  /*cef0*/  MOV R20, 0xff800000 ;  /* 0xff80000000147802 */ /* 0x000fc40000000f00 */
[----:B------:R-:W-:Y:S02]  /*cf00*/  MOV R21, 0xff800000 ;  /* 0xff80000000157802 */ /* 0x000fe40000000f00 */
[----:B------:R-:W-:Y:S02]  /*cf10*/  MOV R22, 0xff800000 ;  /* 0xff80000000167802 */ /* 0x000fe40000000f00 */
[----:B------:R-:W-:Y:S02]  /*cf20*/  MOV R23, 0xff800000 ;  /* 0xff80000000177802 */ /* 0x000fe40000000f00 */
[----:B------:R-:W-:Y:S01]  /*cf30*/  PLOP3.LUT P4, PT, PT, PT, PT, 0x8, 0x0 ;  /* 0x000000000000781c */ /* 0x000fe20003f8e170 */
[----:B--2---:R-:W1:Y:S04]  /*cf40*/  SHFL.BFLY PT, R5, R0, 0x2, 0x1f ;  /* 0x0c401f0000057f89 */ /* 0x004e6800000e0000 */
[----:B---3--:R-:W2:Y:S04]  /*cf50*/  SHFL.BFLY PT, R9, R4, 0x2, 0x1f ;  /* 0x0c401f0004097f89 */ /* 0x008ea800000e0000 */
[----:B----4-:R-:W3:Y:S04]  /*cf60*/  SHFL.BFLY PT, R7, R10, 0x2, 0x1f ;  /* 0x0c401f000a077f89 */ /* 0x010ee800000e0000 */
[----:B-----5:R-:W4:Y:S01]  /*cf70*/  SHFL.BFLY PT, R6, R8, 0x2, 0x1f ;  /* 0x0c401f0008067f89 */ /* 0x020f2200000e0000 */
[----:B-1----:R-:W-:-:S02]  /*cf80*/  FADD.FTZ R5, R5, R0 ;  /* 0x0000000005057221 */ /* 0x002fc40000010000 */
[----:B--2---:R-:W-:-:S03]  /*cf90*/  FADD.FTZ R9, R9, R4 ;  /* 0x0000000409097221 */ /* 0x004fc60000010000 */
[----:B------:R-:W1:Y:S01]  /*cfa0*/  SHFL.BFLY PT, R0, R5, 0x1, 0x1f ;  /* 0x0c201f0005007f89 */ /* 0x000e6200000e0000 */
[----:B---3--:R-:W-:-:S03]  /*cfb0*/  FADD.FTZ R7, R7, R10 ;  /* 0x0000000a07077221 */ /* 0x008fc60000010000 */
[----:B------:R-:W2:Y:S01]  /*cfc0*/  SHFL.BFLY PT, R4, R9, 0x1, 0x1f ;  /* 0x0c201f0009047f89 */ /* 0x000ea200000e0000 */
[----:B----4-:R-:W-:-:S03]  /*cfd0*/  FADD.FTZ R6, R6, R8 ;  /* 0x0000000806067221 */ /* 0x010fc60000010000 */
[----:B------:R-:W3:Y:S04]  /*cfe0*/  SHFL.BFLY PT, R3, R7, 0x1, 0x1f ;  /* 0x0c201f0007037f89 */ /* 0x000ee800000e0000 */
[----:B------:R-:W4:Y:S01]  /*cff0*/  SHFL.BFLY PT, R8, R6, 0x1, 0x1f ;  /* 0x0c201f0006087f89 */ /* 0x000f2200000e0000 */
[----:B-1----:R-:W-:Y:S01]  /*d000*/  FADD.FTZ R5, R5, R0 ;  /* 0x0000000005057221 */ /* 0x002fe20000010000 */
[----:B------:R-:W-:Y:S01]  /*d010*/  MOV R0, RZ ;  /* 0x000000ff00007202 */ /* 0x000fe20000000f00 */
[----:B--2---:R-:W-:-:S03]  /*d020*/  FADD.FTZ R9, R9, R4 ;  /* 0x0000000409097221 */ /* 0x004fc60000010000 */
[----:B------:R-:W-:Y:S02]  /*d030*/  FSETP.NE.FTZ.AND P3, PT, R5, RZ, PT ;  /* 0x000000ff0500720b */ /* 0x000fe40003f75000 */
[----:B------:R-:W-:Y:S01]  /*d040*/  MOV R4, RZ ;  /* 0x000000ff00047202 */ /* 0x000fe20000000f00 */
[----:B---3--:R-:W-:Y:S01]  /*d050*/  FADD.FTZ R7, R7, R3 ;  /* 0x0000000307077221 */ /* 0x008fe20000010000 */
[----:B------:R-:W-:Y:S02]  /*d060*/  FSETP.NE.FTZ.AND P2, PT, R9, RZ, PT ;  /* 0x000000ff0900720b */ /* 0x000fe40003f55000 */
[----:B------:R-:W-:Y:S01]  /*d070*/  MOV R3, RZ ;  /* 0x000000ff00037202 */ /* 0x000fe20000000f00 */
[----:B----4-:R-:W-:Y:S01]  /*d080*/  FADD.FTZ R6, R8, R6 ;  /* 0x0000000608067221 */ /* 0x010fe20000010000 */
[----:B------:R-:W-:-:S04]  /*d090*/  FSETP.NE.FTZ.AND P1, PT, R7, RZ, PT ;  /* 0x000000ff0700720b */ /* 0x000fc80003f35000 */
[----:B------:R-:W-:Y:S01]  /*d0a0*/  FSETP.NE.FTZ.AND P0, PT, R6, RZ, PT ;  /* 0x000000ff0600720b */ /* 0x000fe20003f15000 */
[----:B------:R-:W1:Y:S08]  /*d0b0*/  @P3 MUFU.RCP R0, R5 ;  /* 0x0000000500003308 */ /* 0x000e700000001000 */
[----:B------:R-:W2:Y:S04]  /*d0c0*/  @P1 MUFU.RCP R3, R7 ;  /* 0x0000000700031308 */ /* 0x000ea80000001000 */
[----:B------:R-:W-:Y:S01]  /*d0d0*/  @P0 MOV R8, 0x3f317218 ;  /* 0x3f31721800080802 */ /* 0x000fe20000000f00 */
[----:B-1----:R-:W-:-:S03]  /*d0e0*/  FMUL.FTZ R124, R0, R124 ;  /* 0x0000007c007c7220 */ /* 0x002fc60000410000 */
[----:B------:R-:W1:Y:S01]  /*d0f0*/  @P2 MUFU.RCP R4, R9 ;  /* 0x0000000900042308 */ /* 0x000e620000001000 */
[C---:B------:R-:W-:Y:S02]  /*d100*/  FMUL.FTZ R125, R0.reuse, R125 ;  /* 0x0000007d007d7220 */ /* 0x040fe40000410000 */
[C---:B------:R-:W-:Y:S02]  /*d110*/  FMUL.FTZ R132, R0.reuse, R132 ;  /* 0x0000008400847220 */ /* 0x040fe40000410000 */
[C---:B------:R-:W-:Y:S02]  /*d120*/  FMUL.FTZ R133, R0.reuse, R133 ;  /* 0x0000008500857220 */ /* 0x040fe40000410000 */
[C---:B------:R-:W-:Y:S01]  /*d130*/  FMUL.FTZ R136, R0.reuse, R136 ;  /* 0x0000008800887220 */ /* 0x040fe20000410000 */
[----:B------:R-:W-:Y:S01]  /*d140*/  @P3 MUFU.LG2 R11, R5 ;  /* 0x00000005000b3308 */ /* 0x000fe20000000c00 */
[C---:B------:R-:W-:Y:S02]  /*d150*/  FMUL.FTZ R137, R0.reuse, R137 ;  /* 0x0000008900897220 */ /* 0x040fe40000410000 */
[----:B------:R-:W-:-:S02]  /*d160*/  FMUL.FTZ R148, R0, R148 ;  /* 0x0000009400947220 */ /* 0x000fc40000410000 */
[C---:B------:R-:W-:Y:S02]  /*d170*/  FMUL.FTZ R149, R0.reuse, R149 ;  /* 0x0000009500957220 */ /* 0x040fe40000410000 */
[C---:B------:R-:W-:Y:S01]  /*d180*/  FMUL.FTZ R152, R0.reuse, R152 ;  /* 0x0000009800987220 */ /* 0x040fe20000410000 */
[----:B------:R-:W-:Y:S01]  /*d190*/  @P2 MUFU.LG2 R9, R9 ;  /* 0x0000000900092308 */ /* 0x000fe20000000c00 */
[C---:B------:R-:W-:Y:S02]  /*d1a0*/  FMUL.FTZ R153, R0.reuse, R153 ;  /* 0x0000009900997220 */ /* 0x040fe40000410000 */
[C---:B------:R-:W-:Y:S02]  /*d1b0*/  FMUL.FTZ R164, R0.reuse, R164 ;  /* 0x000000a400a47220 */ /* 0x040fe40000410000 */
[C---:B------:R-:W-:Y:S02]  /*d1c0*/  FMUL.FTZ R165, R0.reuse, R165 ;  /* 0x000000a500a57220 */ /* 0x040fe40000410000 */
[C---:B------:R-:W-:Y:S01]  /*d1d0*/  FMUL.FTZ R168, R0.reuse, R168 ;  /* 0x000000a800a87220 */ /* 0x040fe20000410000 */
[----:B------:R-:W-:Y:S01]  /*d1e0*/  @P1 MUFU.LG2 R7, R7 ;  /* 0x0000000700071308 */ /* 0x000fe20000000c00 */
[----:B------:R-:W-:-:S02]  /*d1f0*/  FMUL.FTZ R169, R0, R169 ;  /* 0x000000a900a97220 */ /* 0x000fc40000410000 */
[C---:B------:R-:W-:Y:S02]  /*d200*/  FMUL.FTZ R180, R0.reuse, R180 ;  /* 0x000000b400b47220 */ /* 0x040fe40000410000 */
[----:B------:R-:W-:Y:S01]  /*d210*/  FMUL.FTZ R181, R0, R181 ;  /* 0x000000b500b57220 */ /* 0x000fe20000410000 */
[----:B------:R-:W-:Y:S01]  /*d220*/  MOV R0, RZ ;  /* 0x000000ff00007202 */ /* 0x000fe20000000f00 */
[C---:B--2---:R-:W-:Y:S02]  /*d230*/  FMUL.FTZ R120, R3.reuse, R120 ;  /* 0x0000007803787220 */ /* 0x044fe40000410000 */
[C---:B------:R-:W-:Y:S02]  /*d240*/  FMUL.FTZ R121, R3.reuse, R121 ;  /* 0x0000007903797220 */ /* 0x040fe40000410000 */
[C---:B------:R-:W-:Y:S01]  /*d250*/  FMUL.FTZ R128, R3.reuse, R128 ;  /* 0x0000008003807220 */ /* 0x040fe20000410000 */
[----:B------:R-:W2:Y:S01]  /*d260*/  @P0 MUFU.RCP R0, R6 ;  /* 0x0000000600000308 */ /* 0x000ea20000001000 */
[----:B------:R-:W-:-:S02]  /*d270*/  FMUL.FTZ R129, R3, R129 ;  /* 0x0000008103817220 */ /* 0x000fc40000410000 */
[C---:B------:R-:W-:Y:S02]  /*d280*/  FMUL.FTZ R140, R3.reuse, R140 ;  /* 0x0000008c038c7220 */ /* 0x040fe40000410000 */
[C---:B------:R-:W-:Y:S02]  /*d290*/  FMUL.FTZ R141, R3.reuse, R141 ;  /* 0x0000008d038d7220 */ /* 0x040fe40000410000 */
[C---:B------:R-:W-:Y:S01]  /*d2a0*/  FMUL.FTZ R144, R3.reuse, R144 ;  /* 0x0000009003907220 */ /* 0x040fe20000410000 */
[----:B------:R-:W3:Y:S01]  /*d2b0*/  @P0 MUFU.LG2 R6, R6 ;  /* 0x0000000600060308 */ /* 0x000ee20000000c00 */
[C---:B------:R-:W-:Y:S02]  /*d2c0*/  FMUL.FTZ R145, R3.reuse, R145 ;  /* 0x0000009103917220 */ /* 0x040fe40000410000 */
[C---:B------:R-:W-:Y:S02]  /*d2d0*/  FMUL.FTZ R156, R3.reuse, R156 ;  /* 0x0000009c039c7220 */ /* 0x040fe40000410000 */
[----:B------:R-:W-:-:S02]  /*d2e0*/  FMUL.FTZ R157, R3, R157 ;  /* 0x0000009d039d7220 */ /* 0x000fc40000410000 */
[C---:B------:R-:W-:Y:S02]  /*d2f0*/  FMUL.FTZ R160, R3.reuse, R160 ;  /* 0x000000a003a07220 */ /* 0x040fe40000410000 */
[C---:B------:R-:W-:Y:S02]  /*d300*/  FMUL.FTZ R161, R3.reuse, R161 ;  /* 0x000000a103a17220 */ /* 0x040fe40000410000 */
[C---:B------:R-:W-:Y:S02]  /*d310*/  FMUL.FTZ R172, R3.reuse, R172 ;  /* 0x000000ac03ac7220 */ /* 0x040fe40000410000 */
[C---:B------:R-:W-:Y:S02]  /*d320*/  FMUL.FTZ R173, R3.reuse, R173 ;  /* 0x000000ad03ad7220 */ /* 0x040fe40000410000 */
[C---:B------:R-:W-:Y:S02]  /*d330*/  FMUL.FTZ R176, R3.reuse, R176 ;  /* 0x000000b003b07220 */ /* 0x040fe40000410000 */
[----:B------:R-:W-:Y:S01]  /*d340*/  FMUL.FTZ R177, R3, R177 ;  /* 0x000000b103b17220 */ /* 0x000fe20000410000 */
[----:B------:R-:W-:Y:S01]  /*d350*/  @P2 MOV R3, 0x3f317218 ;  /* 0x3f31721800032802 */ /* 0x000fe20000000f00 */
[----:B-1----:R-:W-:-:S02]  /*d360*/  FMUL.FTZ R126, R4, R126 ;  /* 0x0000007e047e7220 */ /* 0x002fc40000410000 */
[C---:B------:R-:W-:Y:S02]  /*d370*/  FMUL.FTZ R127, R4.reuse, R127 ;  /* 0x0000007f047f7220 */ /* 0x040fe40000410000 */
[C---:B------:R-:W-:Y:S02]  /*d380*/  FMUL.FTZ R134, R4.reuse, R134 ;  /* 0x0000008604867220 */ /* 0x040fe40000410000 */
[C---:B------:R-:W-:Y:S02]  /*d390*/  FMUL.FTZ R135, R4.reuse, R135 ;  /* 0x0000008704877220 */ /* 0x040fe40000410000 */
        /* <DEDUP_REMOVED lines=11> */
[----:B------:R-:W-:Y:S01]  /*d450*/  FMUL.FTZ R183, R4, R183 ;  /* 0x000000b704b77220 */ /* 0x000fe20000410000 */
[----:B------:R-:W-:Y:S01]  /*d460*/  @P3 MOV R4, 0x3f317218 ;  /* 0x3f31721800043802 */ /* 0x000fe20000000f00 */
[C---:B--2---:R-:W-:Y:S02]  /*d470*/  FMUL.FTZ R122, R0.reuse, R122 ;  /* 0x0000007a007a7220 */ /* 0x044fe40000410000 */
        /* <DEDUP_REMOVED lines=14> */
[----:B------:R-:W-:Y:S01]  /*d560*/  FMUL.FTZ R179, R0, R179 ;  /* 0x000000b300b37220 */ /* 0x000fe20000410000 */
[----:B------:R-:W-:Y:S01]  /*d570*/  @P1 MOV R0, 0x3f317218 ;  /* 0x3f31721800001802 */ /* 0x000fe20000000f00 */
[----:B------:R-:W-:Y:S02]  /*d580*/  @P2 FMUL.FTZ R5, R3, c[0x0][0x2d0] ;  /* 0x0000b40003052a20 */ /* 0x000fe40000410000 */
[----:B------:R-:W-:Y:S02]  /*d590*/  @P3 FMUL.FTZ R10, R4, c[0x0][0x2d0] ;  /* 0x0000b400040a3a20 */ /* 0x000fe40000410000 */
[----:B------:R-:W-:Y:S02]  /*d5a0*/  @P1 FMUL.FTZ R3, R0, c[0x0][0x2d0] ;  /* 0x0000b40000031a20 */ /* 0x000fe40000410000 */
[----:B------:R-:W-:Y:S02]  /*d5b0*/  @P3 FMUL.FTZ R11, R11, 0.69314718246459960938 ;  /* 0x3f3172180b0b3820 */ /* 0x000fe40000410000 */
[----:B------:R-:W-:-:S02]  /*d5c0*/  @P2 FMUL.FTZ R9, R9, 0.69314718246459960938 ;  /* 0x3f31721809092820 */ /* 0x000fc40000410000 */
[----:B------:R-:W-:Y:S02]  /*d5d0*/  @P1 FMUL.FTZ R7, R7, 0.69314718246459960938 ;  /* 0x3f31721807071820 */ /* 0x000fe40000410000 */
[----:B---3--:R-:W-:Y:S02]  /*d5e0*/  @P0 FMUL.FTZ R4, R6, 0.69314718246459960938 ;  /* 0x3f31721806040820 */ /* 0x008fe40000410000 */
[----:B------:R-:W-:Y:S02]  /*d5f0*/  @P0 FMUL.FTZ R0, R8, c[0x0][0x2d0] ;  /* 0x0000b40008000a20 */ /* 0x000fe40000410000 */
[----:B------:R-:W-:Y:S02]  /*d600*/  @P3 FFMA.FTZ R20, R10, R73, R11 ;  /* 0x000000490a143223 */ /* 0x000fe4000001000b */
[----:B------:R-:W-:Y:S02]  /*d610*/  @P2 FFMA.FTZ R21, R5, R72, R9 ;  /* 0x0000004805152223 */ /* 0x000fe40000010009 */
[----:B------:R-:W-:-:S02]  /*d620*/  @P1 FFMA.FTZ R22, R3, R71, R7 ;  /* 0x0000004703161223 */ /* 0x000fc40000010007 */
[----:B------:R-:W-:Y:S02]  /*d630*/  @P0 FFMA.FTZ R23, R0, R2, R4 ;  /* 0x0000000200170223 */ /* 0x000fe40000010004 */
.L_x_3:
[----:B------:R-:W-:Y:S05]  /*d640*/  @P4 BRA `(.L_x_23) ;  /* 0x0000149000004947 */ /* 0x000fea0003800000 */
[----:B------:R-:W3:Y:S01]  /*d650*/  S2R R16, SR_TID.X ;  /* 0x0000000000107919 */ /* 0x000ee20000002100 */
[----:B------:R-:W-:Y:S01]  /*d660*/  ULDC.64 UR4, c[0x0][0x4d0] ;  /* 0x0001340000047ab9 */ /* 0x000fe20000000a00 */
[----:B------:R-:W-:Y:S01]  /*d670*/  IMAD R4, RZ, RZ, -UR10 ;  /* 0x8000000aff047e24 */ /* 0x000fe2000f8e02ff */
[----:B--2---:R-:W-:Y:S01]  /*d680*/  UIMAD.WIDE.U32 UR8, UR10, UR4, URZ ;  /* 0x000000040a0872a5 */ /* 0x004fe2000f8e003f */
[----:B------:R-:W2:Y:S01]  /*d690*/  S2R R12, SR_CTAID.Y ;  /* 0x00000000000c7919 */ /* 0x000ea20000002600 */
[----:B------:R-:W-:Y:S01]  /*d6a0*/  USHF.R.S32.HI UR6, URZ, 0x1f, UR10 ;  /* 0x0000001f3f067899 */ /* 0x000fe2000801140a */
[----:B------:R-:W-:Y:S01]  /*d6b0*/  MOV R24, c[0x0][0x4e8] ;  /* 0x00013a0000187a02 */ /* 0x000fe20000000f00 */
[----:B------:R-:W-:Y:S01]  /*d6c0*/  BSSY B0, `(.L_x_24) ;  /* 0x00000ab000007945 */ /* 0x000fe20003800000 */
[----:B------:R-:W4:Y:S01]  /*d6d0*/  S2R R9, SR_CTAID.Z ;  /* 0x0000000000097919 */ /* 0x000f220000002700 */
[----:B------:R-:W-:Y:S01]  /*d6e0*/  IMAD.U32 R3, RZ, RZ, UR9 ;  /* 0x00000009ff037e24 */ /* 0x000fe2000f8e00ff */
[----:B------:R-:W-:Y:S01]  /*d6f0*/  UIMAD UR7, UR6, UR4, URZ ;  /* 0x00000004060772a4 */ /* 0x000fe2000f8e023f */
[----:B-1----:R-:W-:Y:S01]  /*d700*/  IMAD.U32 R2, RZ, RZ, UR8 ;  /* 0x00000008ff027e24 */ /* 0x002fe2000f8e00ff */
[----:B------:R-:W1:Y:S04]  /*d710*/  S2R R15, SR_CTAID.X ;  /* 0x00000000000f7919 */ /* 0x000e680000002500 */
[----:B------:R-:W-:Y:S01]  /*d720*/  BAR.SYNC.DEFER_BLOCKING 0x1, 0x80 ;  /* 0x0042000000007b1d */ /* 0x000fe20000010000 */
[----:B------:R-:W-:Y:S01]  /*d730*/  UIMAD UR5, UR10, UR5, UR7 ;  /* 0x000000050a0572a4 */ /* 0x000fe2000f8e0207 */
[C---:B------:R-:W-:Y:S01]  /*d740*/  ISETP.NE.AND P0, PT, R24.reuse, 0x1, PT ;  /* 0x000000011800780c */ /* 0x040fe20003f05270 */
[----:B------:R-:W-:-:S02]  /*d750*/  IMAD R24, R24, c[0x0][0x388], RZ ;  /* 0x0000e20018187a24 */ /* 0x000fc400078e02ff */
[----:B------:R-:W-:Y:S01]  /*d760*/  UIADD3 UR5, UR9, UR5, URZ ;  /* 0x0000000509057290 */ /* 0x000fe2000fffe03f */
[----:B---3--:R-:W-:-:S05]  /*d770*/  SHF.R.S32.HI R6, RZ, 0x1f, R16 ;  /* 0x0000001fff067819 */ /* 0x008fca0000011410 */
[----:B------:R-:W-:Y:S01]  /*d780*/  IMAD.U32 R5, RZ, RZ, UR5 ;  /* 0x00000005ff057e24 */ /* 0x000fe2000f8e00ff */
[-C--:B------:R-:W-:Y:S01]  /*d790*/  LEA.HI R0, R6, R16.reuse, RZ, 0x2 ;  /* 0x0000001006007211 */ /* 0x080fe200078f10ff */
[----:B--2---:R-:W-:Y:S01]  /*d7a0*/  IMAD R12, R4, c[0x0][0x550], R12 ;  /* 0x00015400040c7a24 */ /* 0x004fe200078e020c */
[-C--:B------:R-:W-:Y:S01]  /*d7b0*/  LEA.HI R6, R6, R16.reuse, RZ, 0x5 ;  /* 0x0000001006067211 */ /* 0x080fe200078f28ff */
[----:B------:R-:W-:Y:S01]  /*d7c0*/  IMAD.MOV.U32 R4, RZ, RZ, R2 ;  /* 0x000000ffff047224 */ /* 0x000fe200078e0002 */
[----:B------:R-:W-:Y:S01]  /*d7d0*/  LOP3.LUT R0, R0, 0xfffffffc, RZ, 0xc0, !PT ;  /* 0xfffffffc00007812 */ /* 0x000fe200078ec0ff */
[----:B------:R-:W-:Y:S01]  /*d7e0*/  ULDC.64 UR4, c[0x0][0x438] ;  /* 0x00010e0000047ab9 */ /* 0x000fe20000000a00 */
[----:B------:R-:W-:Y:S01]  /*d7f0*/  LOP3.LUT R7, R6, 0xffffffe0, RZ, 0xc0, !PT ;  /* 0xffffffe006077812 */ /* 0x000fe200078ec0ff */
[----:B------:R-:W-:Y:S01]  /*d800*/  UIMAD UR6, UR6, UR4, URZ ;  /* 0x00000004060672a4 */ /* 0x000fe2000f8e023f */
[----:B------:R-:W-:Y:S01]  /*d810*/  IADD3 R0, -R0, R16, RZ ;  /* 0x0000001000007210 */ /* 0x000fe20007ffe1ff */
[----:B------:R-:W-:Y:S01]  /*d820*/  UIMAD.WIDE.U32 UR8, UR10, UR4, URZ ;  /* 0x000000040a0872a5 */ /* 0x000fe2000f8e003f */
[--C-:B------:R-:W-:Y:S01]  /*d830*/  SHF.R.S32.HI R8, RZ, 0x5, R6.reuse ;  /* 0x00000005ff087819 */ /* 0x100fe20000011406 */
[----:B------:R-:W-:Y:S01]  /*d840*/  IMAD.IADD R16, R16, 0x1, -R7 ;  /* 0x0000000110107824 */ /* 0x000fe200078e0a07 */
[----:B------:R-:W-:Y:S01]  /*d850*/  LEA.HI R3, R0, R0, RZ, 0x1 ;  /* 0x0000000000037211 */ /* 0x000fe200078f08ff */
[----:B------:R-:W-:Y:S01]  /*d860*/  UIMAD UR4, UR10, UR5, UR6 ;  /* 0x000000050a0472a4 */ /* 0x000fe2000f8e0206 */
[----:B------:R-:W-:Y:S01]  /*d870*/  SHF.R.S32.HI R2, RZ, 0x1f, R6 ;  /* 0x0000001fff027819 */ /* 0x000fe20000011406 */
[----:B----4-:R-:W-:Y:S01]  /*d880*/  IMAD.WIDE.U32 R4, R9, c[0x0][0x4d8], R4 ;  /* 0x0001360009047a25 */ /* 0x010fe200078e0004 */
[----:B------:R-:W-:Y:S01]  /*d890*/  LOP3.LUT R7, R3, 0x1ffffffe, RZ, 0xc0, !PT ;  /* 0x1ffffffe03077812 */ /* 0x000fe200078ec0ff */
[----:B------:R-:W-:Y:S01]  /*d8a0*/  UIADD3 UR4, UR9, UR4, URZ ;  /* 0x0000000409047290 */ /* 0x000fe2000fffe03f */
[----:B------:R-:W-:-:S02]  /*d8b0*/  LEA.HI R2, R2, R8, RZ, 0x2 ;  /* 0x0000000802027211 */ /* 0x000fc400078f10ff */
[----:B------:R-:W-:Y:S01]  /*d8c0*/  IADD3 R7, R0, -R7, RZ ;  /* 0x8000000700077210 */ /* 0x000fe20007ffe0ff */
[----:B------:R-:W-:Y:S01]  /*d8d0*/  IMAD.SHL.U32 R0, R3, 0x20, RZ ;  /* 0x0000002003007824 */ /* 0x000fe200078e00ff */
[----:B------:R-:W-:Y:S02]  /*d8e0*/  SHF.R.S32.HI R3, RZ, 0x1f, R16 ;  /* 0x0000001fff037819 */ /* 0x000fe40000011410 */
[----:B------:R-:W-:Y:S02]  /*d8f0*/  LOP3.LUT R2, R2, 0xffffffc, RZ, 0xc0, !PT ;  /* 0x0ffffffc02027812 */ /* 0x000fe400078ec0ff */
[----:B------:R-:W-:Y:S01]  /*d900*/  LEA.HI R18, R3, R16, RZ, 0x2 ;  /* 0x0000001003127211 */ /* 0x000fe200078f10ff */
[----:B------:R-:W-:Y:S01]  /*d910*/  IMAD.U32 R3, RZ, RZ, UR9 ;  /* 0x00000009ff037e24 */ /* 0x000fe2000f8e00ff */
[----:B------:R-:W-:Y:S01]  /*d920*/  LOP3.LUT R0, R0, 0xffffffc0, RZ, 0xc0, !PT ;  /* 0xffffffc000007812 */ /* 0x000fe200078ec0ff */
[----:B------:R-:W-:Y:S01]  /*d930*/  IMAD.IADD R8, R8, 0x1, -R2 ;  /* 0x0000000108087824 */ /* 0x000fe200078e0a02 */
[----:B------:R-:W-:Y:S01]  /*d940*/  SHF.R.S32.HI R6, RZ, 0x2, R18 ;  /* 0x00000002ff067819 */ /* 0x000fe20000011412 */
[----:B------:R-:W-:Y:S01]  /*d950*/  IMAD.U32 R2, RZ, RZ, UR8 ;  /* 0x00000008ff027e24 */ /* 0x000fe2000f8e00ff */
[----:B------:R-:W-:Y:S01]  /*d960*/  SHF.R.S32.HI R10, RZ, 0x1f, R9 ;  /* 0x0000001fff0a7819 */ /* 0x000fe20000011409 */
[----:B------:R-:W-:Y:S01]  /*d970*/  IMAD R7, R7, 0x8, R0 ;  /* 0x0000000807077824 */ /* 0x000fe200078e0200 */
[----:B------:R-:W-:Y:S01]  /*d980*/  MOV R3, UR4 ;  /* 0x0000000400037c02 */ /* 0x000fe20008000f00 */
[----:B------:R-:W-:Y:S01]  /*d990*/  IMAD R14, R8, 0x10, R6 ;  /* 0x00000010080e7824 */ /* 0x000fe200078e0206 */
[----:B------:R-:W-:Y:S01]  /*d9a0*/  LOP3.LUT P1, RZ, R16, 0x3, RZ, 0xc0, !PT ;  /* 0x0000000310ff7812 */ /* 0x000fe2000782c0ff */
[----:B------:R-:W-:-:S02]  /*d9b0*/  IMAD R0, R10, c[0x0][0x4d8], RZ ;  /* 0x000136000a007a24 */ /* 0x000fc400078e02ff */
[----:B------:R-:W-:Y:S01]  /*d9c0*/  IMAD R6, R10, c[0x0][0x440], RZ ;  /* 0x000110000a067a24 */ /* 0x000fe200078e02ff */
[----:B------:R-:W-:Y:S01]  /*d9d0*/  IADD3 R8, R14, R7, RZ ;  /* 0x000000070e087210 */ /* 0x000fe20007ffe0ff */
[C---:B------:R-:W-:Y:S02]  /*d9e0*/  IMAD R0, R9.reuse, c[0x0][0x4dc], R0 ;  /* 0x0001370009007a24 */ /* 0x040fe400078e0200 */
[----:B------:R-:W-:Y:S02]  /*d9f0*/  IMAD R6, R9, c[0x0][0x444], R6 ;  /* 0x0001110009067a24 */ /* 0x000fe400078e0206 */
[----:B-1----:R-:W-:Y:S02]  /*da00*/  IMAD R8, R15, 0x80, R8 ;  /* 0x000000800f087824 */ /* 0x002fe400078e0208 */
[----:B------:R-:W-:-:S04]  /*da10*/  IMAD.WIDE.U32 R2, R9, c[0x0][0x440], R2 ;  /* 0x0001100009027a25 */ /* 0x000fc800078e0002 */
[----:B------:R-:W-:-:S04]  /*da20*/  @P0 IMAD.HI.U32 R11, R8, c[0x0][0x4ec], RZ ;  /* 0x00013b00080b0a27 */ /* 0x000fc800078e00ff */
[----:B------:R-:W-:Y:S01]  /*da30*/  IMAD.IADD R5, R5, 0x1, R0 ;  /* 0x0000000105057824 */ /* 0x000fe200078e0200 */
[----:B------:R-:W-:Y:S01]  /*da40*/  SHF.R.S32.HI R0, RZ, 0x1f, R12 ;  /* 0x0000001fff007819 */ /* 0x000fe2000001140c */
[----:B------:R-:W-:Y:S01]  /*da50*/  IMAD.IADD R3, R3, 0x1, R6 ;  /* 0x0000000103037824 */ /* 0x000fe200078e0206 */
[----:B------:R-:W-:Y:S01]  /*da60*/  MOV R6, R8 ;  /* 0x0000000800067202 */ /* 0x000fe20000000f00 */
[----:B------:R-:W-:Y:S01]  /*da70*/  @P0 IMAD.HI.U32 R10, R8, c[0x0][0x4ec], RZ ;  /* 0x00013b00080a0a27 */ /* 0x000fe200078e00ff */
[----:B------:R-:W-:-:S03]  /*da80*/  @P0 SHF.R.U32.HI R6, RZ, c[0x0][0x4f0], R11 ;  /* 0x00013c00ff060a19 */ /* 0x000fc6000001160b */
[----:B------:R-:W-:Y:S01]  /*da90*/  IMAD.MOV.U32 R7, RZ, RZ, R8 ;  /* 0x000000ffff077224 */ /* 0x000fe200078e0008 */
[----:B------:R-:W-:Y:S01]  /*daa0*/  @P0 SHF.R.U32.HI R7, RZ, c[0x0][0x4f0], R10 ;  /* 0x00013c00ff070a19 */ /* 0x000fe2000001160a */
[C---:B------:R-:W-:Y:S02]  /*dab0*/  IMAD R9, R0.reuse, c[0x0][0x448], RZ ;  /* 0x0001120000097a24 */ /* 0x040fe400078e02ff */
[----:B------:R-:W-:Y:S02]  /*dac0*/  IMAD R0, R0, c[0x0][0x4e0], RZ ;  /* 0x0001380000007a24 */ /* 0x000fe400078e02ff */
[----:B------:R-:W-:Y:S02]  /*dad0*/  IMAD.MOV R10, RZ, RZ, -R6 ;  /* 0x000000ffff0a7224 */ /* 0x000fe400078e0a06 */
[C---:B------:R-:W-:Y:S01]  /*dae0*/  IMAD R11, R12.reuse, c[0x0][0x44c], R9 ;  /* 0x000113000c0b7a24 */ /* 0x040fe200078e0209 */
[----:B------:R-:W-:Y:S01]  /*daf0*/  SHF.R.S32.HI R9, RZ, 0x1f, R7 ;  /* 0x0000001fff097819 */ /* 0x000fe20000011407 */
[----:B------:R-:W-:-:S02]  /*db00*/  IMAD R13, R12, c[0x0][0x4e4], R0 ;  /* 0x000139000c0d7a24 */ /* 0x000fc400078e0200 */
[----:B------:R-:W-:-:S04]  /*db10*/  IMAD.WIDE.U32 R4, R12, c[0x0][0x4e0], R4 ;  /* 0x000138000c047a25 */ /* 0x000fc800078e0004 */
[----:B------:R-:W-:Y:S01]  /*db20*/  IMAD R0, R10, c[0x0][0x4e8], R8 ;  /* 0x00013a000a007a24 */ /* 0x000fe200078e0208 */
[----:B------:R-:W-:Y:S01]  /*db30*/  SHF.R.S32.HI R10, RZ, 0x1f, R6 ;  /* 0x0000001fff0a7819 */ /* 0x000fe20000011406 */
[----:B------:R-:W-:Y:S01]  /*db40*/  IMAD R9, R9, c[0x0][0x430], RZ ;  /* 0x00010c0009097a24 */ /* 0x000fe200078e02ff */
[----:B------:R-:W-:Y:S01]  /*db50*/  IADD3 R4, P0, R6, R4, RZ ;  /* 0x0000000406047210 */ /* 0x000fe20007f1e0ff */
[----:B------:R-:W-:Y:S01]  /*db60*/  IMAD.WIDE.U32 R2, R12, c[0x0][0x448], R2 ;  /* 0x000112000c027a25 */ /* 0x000fe200078e0002 */
[----:B------:R-:W-:Y:S02]  /*db70*/  SHF.R.S32.HI R6, RZ, 0x1f, R0 ;  /* 0x0000001fff067819 */ /* 0x000fe40000011400 */
[----:B------:R-:W-:Y:S01]  /*db80*/  IADD3.X R5, R10, R5, R13, P0, !PT ;  /* 0x000000050a057210 */ /* 0x000fe200007fe40d */
[----:B------:R-:W-:Y:S01]  /*db90*/  IMAD R10, R7, c[0x0][0x434], R9 ;  /* 0x00010d00070a7a24 */ /* 0x000fe200078e0209 */
[----:B------:R-:W-:Y:S01]  /*dba0*/  IADD3 R3, R3, R11, RZ ;  /* 0x0000000b03037210 */ /* 0x000fe20007ffe0ff */
[----:B------:R-:W-:-:S02]  /*dbb0*/  IMAD R9, R6, c[0x0][0x4c8], RZ ;  /* 0x0001320006097a24 */ /* 0x000fc400078e02ff */
[----:B------:R-:W-:Y:S02]  /*dbc0*/  IMAD.MOV R6, RZ, RZ, -R7 ;  /* 0x000000ffff067224 */ /* 0x000fe400078e0a07 */
[----:B------:R-:W-:-:S04]  /*dbd0*/  IMAD.WIDE.U32 R4, R0, c[0x0][0x4c8], R4 ;  /* 0x0001320000047a25 */ /* 0x000fc800078e0004 */
[----:B------:R-:W-:Y:S02]  /*dbe0*/  IMAD R0, R0, c[0x0][0x4cc], R9 ;  /* 0x0001330000007a24 */ /* 0x000fe400078e0209 */
[----:B------:R-:W-:Y:S01]  /*dbf0*/  IMAD R13, R6, c[0x0][0x4e8], R8 ;  /* 0x00013a00060d7a24 */ /* 0x000fe200078e0208 */
[C---:B------:R-:W-:Y:S01]  /*dc00*/  LEA R6, P0, R4.reuse, c[0x0][0x4a8], 0x2 ;  /* 0x00012a0004067a11 */ /* 0x040fe200078010ff */
[----:B------:R-:W-:Y:S01]  /*dc10*/  IMAD.WIDE.U32 R2, R7, c[0x0][0x430], R2 ;  /* 0x00010c0007027a25 */ /* 0x000fe200078e0002 */
[----:B------:R-:W-:Y:S02]  /*dc20*/  IADD3 R0, R5, R0, RZ ;  /* 0x0000000005007210 */ /* 0x000fe40007ffe0ff */
[----:B------:R-:W-:Y:S01]  /*dc30*/  SHF.R.S32.HI R7, RZ, 0x1f, R13 ;  /* 0x0000001fff077819 */ /* 0x000fe2000001140d */
[----:B------:R-:W-:Y:S01]  /*dc40*/  IMAD.IADD R3, R3, 0x1, R10 ;  /* 0x0000000103037824 */ /* 0x000fe200078e020a */
[----:B------:R-:W-:Y:S01]  /*dc50*/  LEA.HI.X R0, R4, c[0x0][0x4ac], R0, 0x2, P0 ;  /* 0x00012b0004007a11 */ /* 0x000fe200000f1400 */
[----:B------:R-:W-:Y:S01]  /*dc60*/  IMAD R12, R15, 0x80, R14 ;  /* 0x000000800f0c7824 */ /* 0x000fe200078e020e */
[----:B------:R-:W-:Y:S01]  /*dc70*/  SHFL.IDX PT, R4, R6, RZ, 0x1c1f ;  /* 0x001c1fff06047589 */ /* 0x000fe200000e0000 */
[----:B------:R-:W-:-:S02]  /*dc80*/  IMAD R7, R7, c[0x0][0x428], RZ ;  /* 0x00010a0007077a24 */ /* 0x000fc400078e02ff */
[C---:B------:R-:W-:Y:S01]  /*dc90*/  IMAD.WIDE.U32 R2, R13.reuse, c[0x0][0x428], R2 ;  /* 0x00010a000d027a25 */ /* 0x040fe200078e0002 */
[----:B------:R-:W1:Y:S01]  /*dca0*/  SHFL.IDX PT, R5, R0, RZ, 0x1c1f ;  /* 0x001c1fff00057589 */ /* 0x000e6200000e0000 */
[C---:B------:R-:W-:Y:S02]  /*dcb0*/  IADD3 R14, R12.reuse, 0x40, RZ ;  /* 0x000000400c0e7810 */ /* 0x040fe40007ffe0ff */
[----:B------:R-:W-:Y:S01]  /*dcc0*/  IMAD R15, R13, c[0x0][0x42c], R7 ;  /* 0x00010b000d0f7a24 */ /* 0x000fe200078e0207 */
[----:B------:R-:W-:Y:S01]  /*dcd0*/  SHFL.IDX PT, R10, R6, 0x1, 0x1c1f ;  /* 0x003c1f00060a7f89 */ /* 0x000fe200000e0000 */
[C---:B------:R-:W-:Y:S02]  /*dce0*/  IADD3 R13, R12.reuse, 0x48, RZ ;  /* 0x000000480c0d7810 */ /* 0x040fe40007ffe0ff */
[-C--:B------:R-:W-:Y:S01]  /*dcf0*/  ISETP.GE.OR P4, PT, R12, R24.reuse, P1 ;  /* 0x000000180c00720c */ /* 0x080fe20000f86670 */
[----:B------:R-:W2:Y:S01]  /*dd00*/  SHFL.IDX PT, R11, R0, 0x1, 0x1c1f ;  /* 0x003c1f00000b7f89 */ /* 0x000ea200000e0000 */
[-C--:B------:R-:W-:Y:S01]  /*dd10*/  ISETP.GE.OR P2, PT, R14, R24.reuse, P1 ;  /* 0x000000180e00720c */ /* 0x080fe20000f46670 */
[----:B------:R-:W-:Y:S01]  /*dd20*/  IMAD.IADD R3, R3, 0x1, R15 ;  /* 0x0000000103037824 */ /* 0x000fe200078e020f */
[----:B------:R-:W-:Y:S01]  /*dd30*/  LEA R19, P0, R2, c[0x0][0x400], 0x2 ;  /* 0x0001000002137a11 */ /* 0x000fe200078010ff */
[----:B------:R-:W-:Y:S01]  /*dd40*/  SHFL.IDX PT, R8, R6, 0x2, 0x1c1f ;  /* 0x005c1f0006087f89 */ /* 0x000fe200000e0000 */
[----:B------:R-:W-:-:S02]  /*dd50*/  ISETP.GE.AND P5, PT, R14, R24, PT ;  /* 0x000000180e00720c */ /* 0x000fc40003fa6270 */
[----:B------:R-:W-:Y:S01]  /*dd60*/  LEA.HI.X R17, R2, c[0x0][0x404], R3, 0x2, P0 ;  /* 0x0001010002117a11 */ /* 0x000fe200000f1403 */
[----:B------:R-:W3:Y:S01]  /*dd70*/  SHFL.IDX PT, R9, R0, 0x2, 0x1c1f ;  /* 0x005c1f0000097f89 */ /* 0x000ee200000e0000 */
[----:B------:R-:W-:-:S03]  /*dd80*/  ISETP.GE.AND P6, PT, R13, R24, PT ;  /* 0x000000180d00720c */ /* 0x000fc60003fc6270 */
[----:B------:R-:W-:Y:S04]  /*dd90*/  SHFL.IDX PT, R6, R6, 0x3, 0x1c1f ;  /* 0x007c1f0006067f89 */ /* 0x000fe800000e0000 */
[----:B------:R4:W5:Y:S04]  /*dda0*/  SHFL.IDX PT, R7, R0, 0x3, 0x1c1f ;  /* 0x007c1f0000077f89 */ /* 0x00096800000e0000 */
[----:B-1----:R1:W-:Y:S04]  /*ddb0*/  @!P4 ST.E [R4.64], R20 ;  /* 0x000000140400c985 */ /* 0x0023e8000c101910 */
[----:B------:R1:W1:Y:S04]  /*ddc0*/  SHFL.IDX PT, R2, R19, RZ, 0x1c1f ;  /* 0x001c1fff13027589 */ /* 0x00026800000e0000 */
[----:B------:R1:W1:Y:S01]  /*ddd0*/  SHFL.IDX PT, R3, R17, RZ, 0x1c1f ;  /* 0x001c1fff11037589 */ /* 0x00026200000e0000 */
[----:B----4-:R-:W-:-:S04]  /*dde0*/  IADD3 R0, R12, 0x8, RZ ;  /* 0x000000080c007810 */ /* 0x010fc80007ffe0ff */
[CC--:B------:R-:W-:Y:S02]  /*ddf0*/  ISETP.GE.OR P3, PT, R0.reuse, R24.reuse, P1 ;  /* 0x000000180000720c */ /* 0x0c0fe40000f66670 */
[-C--:B------:R-:W-:Y:S02]  /*de00*/  ISETP.GE.OR P1, PT, R13, R24.reuse, P1 ;  /* 0x000000180d00720c */ /* 0x080fe40000f26670 */
[----:B------:R-:W-:Y:S02]  /*de10*/  ISETP.GE.AND P0, PT, R0, R24, PT ;  /* 0x000000180000720c */ /* 0x000fe40003f06270 */
[----:B------:R-:W-:-:S04]  /*de20*/  LOP3.LUT R0, R18, 0x7ffffffc, RZ, 0xc0, !PT ;  /* 0x7ffffffc12007812 */ /* 0x000fc800078ec0ff */
[----:B------:R-:W-:-:S03]  /*de30*/  IADD3 R0, R16, -R0, RZ ;  /* 0x8000000010007210 */ /* 0x000fc60007ffe0ff */
[----:B--2---:R2:W-:Y:S02]  /*de40*/  @!P3 ST.E [R10.64], R21 ;  /* 0x000000150a00b985 */ /* 0x0045e4000c101910 */
[----:B------:R-:W-:Y:S02]  /*de50*/  IMAD.SHL.U32 R0, R0, 0x2, RZ ;  /* 0x0000000200007824 */ /* 0x000fe400078e00ff */
[----:B---3--:R2:W-:Y:S04]  /*de60*/  @!P2 ST.E [R8.64], R22 ;  /* 0x000000160800a985 */ /* 0x0085e8000c101910 */
[----:B-----5:R2:W-:Y:S01]  /*de70*/  @!P1 ST.E [R6.64], R23 ;  /* 0x0000001706009985 */ /* 0x0205e2000c101910 */
[----:B------:R-:W-:-:S13]  /*de80*/  ISETP.GE.AND P1, PT, R12, R24, PT ;  /* 0x000000180c00720c */ /* 0x000fda0003f26270 */
[----:B------:R-:W-:Y:S05]  /*de90*/  @P1 BRA `(.L_x_25) ;  /* 0x000002d000001947 */ /* 0x000fea0003800000 */
[C---:B-12---:R-:W-:Y:S02]  /*dea0*/  IADD3 R6, R0.reuse, 0x8, RZ ;  /* 0x0000000800067810 */ /* 0x046fe40007ffe0ff */
[C---:B------:R-:W-:Y:S02]  /*deb0*/  IADD3 R5, R0.reuse, 0x10, RZ ;  /* 0x0000001000057810 */ /* 0x040fe40007ffe0ff */
[----:B------:R-:W-:Y:S02]  /*dec0*/  IADD3 R4, R0, 0x18, RZ ;  /* 0x0000001800047810 */ /* 0x000fe40007ffe0ff */
[----:B------:R-:W-:Y:S02]  /*ded0*/  ISETP.GE.AND P3, PT, R6, c[0x0][0x3c8], PT ;  /* 0x0000f20006007a0c */ /* 0x000fe40003f66270 */
[----:B------:R-:W-:Y:S02]  /*dee0*/  ISETP.GE.AND P2, PT, R5, c[0x0][0x3c8], PT ;  /* 0x0000f20005007a0c */ /* 0x000fe40003f46270 */
[----:B------:R-:W-:-:S02]  /*def0*/  ISETP.GE.AND P1, PT, R4, c[0x0][0x3c8], PT ;  /* 0x0000f20004007a0c */ /* 0x000fc40003f26270 */
[----:B------:R-:W-:-:S07]  /*df00*/  ISETP.GE.AND P4, PT, R0, c[0x0][0x3c8], PT ;  /* 0x0000f20000007a0c */ /* 0x000fce0003f86270 */
[----:B------:R-:W-:Y:S02]  /*df10*/  @!P3 LEA.HI R8, R6, R6, RZ, 0x1 ;  /* 0x000000060608b211 */ /* 0x000fe400078f08ff */
[----:B------:R-:W-:Y:S02]  /*df20*/  @!P2 LEA.HI R5, R5, R5, RZ, 0x1 ;  /* 0x000000050505a211 */ /* 0x000fe400078f08ff */
[----:B------:R-:W-:Y:S02]  /*df30*/  @!P1 LEA.HI R6, R4, R4, RZ, 0x1 ;  /* 0x0000000404069211 */ /* 0x000fe400078f08ff */
[----:B------:R-:W-:Y:S02]  /*df40*/  @!P3 LOP3.LUT R8, R8, 0xfffffffe, RZ, 0xc0, !PT ;  /* 0xfffffffe0808b812 */ /* 0x000fe400078ec0ff */
[----:B------:R-:W-:Y:S01]  /*df50*/  @!P2 LOP3.LUT R7, R5, 0xfffffffe, RZ, 0xc0, !PT ;  /* 0xfffffffe0507a812 */ /* 0x000fe200078ec0ff */
[----:B------:R-:W-:Y:S01]  /*df60*/  @!P4 IMAD.WIDE R4, R0, 0x4, R2 ;  /* 0x000000040004c825 */ /* 0x000fe200078e0202 */
[----:B------:R-:W-:-:S03]  /*df70*/  @!P1 LOP3.LUT R10, R6, 0xfffffffe, RZ, 0xc0, !PT ;  /* 0xfffffffe060a9812 */ /* 0x000fc600078ec0ff */
[--C-:B------:R-:W-:Y:S01]  /*df80*/  @!P3 IMAD.WIDE R8, R8, 0x4, R2.reuse ;  /* 0x000000040808b825 */ /* 0x100fe200078e0202 */
[----:B------:R1:W-:Y:S03]  /*df90*/  @!P4 ST.E.64 [R4.64], R124 ;  /* 0x0000007c0400c985 */ /* 0x0003e6000c101b10 */
[--C-:B------:R-:W-:Y:S01]  /*dfa0*/  @!P2 IMAD.WIDE R6, R7, 0x4, R2.reuse ;  /* 0x000000040706a825 */ /* 0x100fe200078e0202 */
[----:B------:R2:W-:Y:S04]  /*dfb0*/  @!P3 ST.E.64 [R8.64], R132 ;  /* 0x000000840800b985 */ /* 0x0005e8000c101b10 */
[----:B------:R3:W-:Y:S01]  /*dfc0*/  @!P2 ST.E.64 [R6.64], R136 ;  /* 0x000000880600a985 */ /* 0x0007e2000c101b10 */
[----:B-1----:R-:W-:Y:S01]  /*dfd0*/  @!P1 IMAD.WIDE R4, R10, 0x4, R2 ;  /* 0x000000040a049825 */ /* 0x002fe200078e0202 */
[----:B--2---:R-:W-:-:S04]  /*dfe0*/  IADD3 R8, R0, 0x20, RZ ;  /* 0x0000002000087810 */ /* 0x004fc80007ffe0ff */
[----:B------:R1:W-:Y:S01]  /*dff0*/  @!P1 ST.E.64 [R4.64], R148 ;  /* 0x0000009404009985 */ /* 0x0003e2000c101b10 */
[----:B---3--:R-:W-:Y:S02]  /*e000*/  IADD3 R6, R0, 0x28, RZ ;  /* 0x0000002800067810 */ /* 0x008fe40007ffe0ff */
[----:B------:R-:W-:Y:S02]  /*e010*/  ISETP.GE.AND P4, PT, R8, c[0x0][0x3c8], PT ;  /* 0x0000f20008007a0c */ /* 0x000fe40003f86270 */
[----:B------:R-:W-:-:S11]  /*e020*/  ISETP.GE.AND P3, PT, R6, c[0x0][0x3c8], PT ;  /* 0x0000f20006007a0c */ /* 0x000fd60003f66270 */
[----:B------:R-:W-:Y:S02]  /*e030*/  @!P4 LEA.HI R8, R8, R8, RZ, 0x1 ;  /* 0x000000080808c211 */ /* 0x000fe400078f08ff */
[----:B------:R-:W-:-:S04]  /*e040*/  @!P3 LEA.HI R7, R6, R6, RZ, 0x1 ;  /* 0x000000060607b211 */ /* 0x000fc800078f08ff */
[----:B------:R-:W-:Y:S02]  /*e050*/  @!P3 LOP3.LUT R7, R7, 0xfffffffe, RZ, 0xc0, !PT ;  /* 0xfffffffe0707b812 */ /* 0x000fe400078ec0ff */
[C---:B-1----:R-:W-:Y:S02]  /*e060*/  IADD3 R5, R0.reuse, 0x30, RZ ;  /* 0x0000003000057810 */ /* 0x042fe40007ffe0ff */
[----:B------:R-:W-:Y:S02]  /*e070*/  IADD3 R4, R0, 0x38, RZ ;  /* 0x0000003800047810 */ /* 0x000fe40007ffe0ff */
[----:B------:R-:W-:Y:S02]  /*e080*/  ISETP.GE.AND P2, PT, R5, c[0x0][0x3c8], PT ;  /* 0x0000f20005007a0c */ /* 0x000fe40003f46270 */
[----:B------:R-:W-:-:S11]  /*e090*/  ISETP.GE.AND P1, PT, R4, c[0x0][0x3c8], PT ;  /* 0x0000f20004007a0c */ /* 0x000fd60003f26270 */
[----:B------:R-:W-:Y:S02]  /*e0a0*/  @!P2 LEA.HI R6, R5, R5, RZ, 0x1 ;  /* 0x000000050506a211 */ /* 0x000fe400078f08ff */
[----:B------:R-:W-:Y:S02]  /*e0b0*/  @!P1 LEA.HI R4, R4, R4, RZ, 0x1 ;  /* 0x0000000404049211 */ /* 0x000fe400078f08ff */
[----:B------:R-:W-:Y:S02]  /*e0c0*/  @!P4 LOP3.LUT R5, R8, 0xfffffffe, RZ, 0xc0, !PT ;  /* 0xfffffffe0805c812 */ /* 0x000fe400078ec0ff */
[----:B------:R-:W-:Y:S01]  /*e0d0*/  @!P2 LOP3.LUT R10, R6, 0xfffffffe, RZ, 0xc0, !PT ;  /* 0xfffffffe060aa812 */ /* 0x000fe200078ec0ff */
[----:B------:R-:W-:Y:S01]  /*e0e0*/  @!P3 IMAD.WIDE R6, R7, 0x4, R2 ;  /* 0x000000040706b825 */ /* 0x000fe200078e0202 */
[----:B------:R-:W-:-:S03]  /*e0f0*/  @!P1 LOP3.LUT R11, R4, 0xfffffffe, RZ, 0xc0, !PT ;  /* 0xfffffffe040b9812 */ /* 0x000fc600078ec0ff */
[----:B------:R-:W-:-:S04]  /*e100*/  @!P4 IMAD.WIDE R8, R5, 0x4, R2 ;  /* 0x000000040508c825 */ /* 0x000fc800078e0202 */
[--C-:B------:R-:W-:Y:S01]  /*e110*/  @!P2 IMAD.WIDE R4, R10, 0x4, R2.reuse ;  /* 0x000000040a04a825 */ /* 0x100fe200078e0202 */
[----:B------:R1:W-:Y:S03]  /*e120*/  @!P4 ST.E.64 [R8.64], R152 ;  /* 0x000000980800c985 */ /* 0x0003e6000c101b10 */
[----:B------:R-:W-:Y:S01]  /*e130*/  @!P1 IMAD.WIDE R2, R11, 0x4, R2 ;  /* 0x000000040b029825 */ /* 0x000fe200078e0202 */
[----:B------:R1:W-:Y:S04]  /*e140*/  @!P3 ST.E.64 [R6.64], R164 ;  /* 0x000000a40600b985 */ /* 0x0003e8000c101b10 */
[----:B------:R1:W-:Y:S04]  /*e150*/  @!P2 ST.E.64 [R4.64], R168 ;  /* 0x000000a80400a985 */ /* 0x0003e8000c101b10 */
[----:B------:R1:W-:Y:S02]  /*e160*/  @!P1 ST.E.64 [R2.64], R180 ;  /* 0x000000b402009985 */ /* 0x0003e4000c101b10 */
.L_x_25:
[----:B-1----:R-:W-:Y:S05]  /*e170*/  BSYNC B0 ;  /* 0x0000000000007941 */ /* 0x002fea0003800000 */
.L_x_24:
[----:B------:R1:W3:Y:S01]  /*e180*/  SHFL.IDX PT, R3, R17, 0x1, 0x1c1f ;  /* 0x003c1f0011037f89 */ /* 0x0002e200000e0000 */
[----:B------:R-:W-:Y:S03]  /*e190*/  BSSY B0, `(.L_x_26) ;  /* 0x0000030000007945 */ /* 0x000fe60003800000 */
[----:B------:R1:W4:Y:S01]  /*e1a0*/  SHFL.IDX PT, R2, R19, 0x1, 0x1c1f ;  /* 0x003c1f0013027f89 */ /* 0x00032200000e0000 */
[----:B------:R-:W-:Y:S05]  /*e1b0*/  @P0 BRA `(.L_x_27) ;  /* 0x000002d000000947 */ /* 0x000fea0003800000 */
[C---:B------:R-:W-:Y:S02]  /*e1c0*/  IADD3 R5, R0.reuse, 0x8, RZ ;  /* 0x0000000800057810 */ /* 0x040fe40007ffe0ff */
[----:B------:R-:W-:-:S02]  /*e1d0*/  IADD3 R4, R0, 0x10, RZ ;  /* 0x0000001000047810 */ /* 0x000fc40007ffe0ff */
[----:B------:R-:W-:Y:S02]  /*e1e0*/  ISETP.GE.AND P1, PT, R5, c[0x0][0x3c8], PT ;  /* 0x0000f20005007a0c */ /* 0x000fe40003f26270 */
[----:B------:R-:W-:Y:S02]  /*e1f0*/  ISETP.GE.AND P0, PT, R4, c[0x0][0x3c8], PT ;  /* 0x0000f20004007a0c */ /* 0x000fe40003f06270 */
[C---:B------:R-:W-:Y:S02]  /*e200*/  ISETP.GE.AND P2, PT, R0.reuse, c[0x0][0x3c8], PT ;  /* 0x0000f20000007a0c */ /* 0x040fe40003f46270 */
[----:B--2---:R-:W-:-:S04]  /*e210*/  IADD3 R10, R0, 0x18, RZ ;  /* 0x00000018000a7810 */ /* 0x004fc80007ffe0ff */
[----:B------:R-:W-:-:S03]  /*e220*/  ISETP.GE.AND P4, PT, R10, c[0x0][0x3c8], PT ;  /* 0x0000f2000a007a0c */ /* 0x000fc60003f86270 */
[----:B------:R-:W-:Y:S02]  /*e230*/  @!P1 LEA.HI R5, R5, R5, RZ, 0x1 ;  /* 0x0000000505059211 */ /* 0x000fe400078f08ff */
[----:B------:R-:W-:Y:S02]  /*e240*/  @!P0 LEA.HI R4, R4, R4, RZ, 0x1 ;  /* 0x0000000404048211 */ /* 0x000fe400078f08ff */
[----:B------:R-:W-:Y:S01]  /*e250*/  @!P1 LOP3.LUT R5, R5, 0xfffffffe, RZ, 0xc0, !PT ;  /* 0xfffffffe05059812 */ /* 0x000fe200078ec0ff */
[----:B---34-:R-:W-:Y:S01]  /*e260*/  @!P2 IMAD.WIDE R6, R0, 0x4, R2 ;  /* 0x000000040006a825 */ /* 0x018fe200078e0202 */
[----:B------:R-:W-:-:S03]  /*e270*/  @!P0 LOP3.LUT R8, R4, 0xfffffffe, RZ, 0xc0, !PT ;  /* 0xfffffffe04088812 */ /* 0x000fc600078ec0ff */
[--C-:B------:R-:W-:Y:S01]  /*e280*/  @!P1 IMAD.WIDE R4, R5, 0x4, R2.reuse ;  /* 0x0000000405049825 */ /* 0x100fe200078e0202 */
[----:B------:R2:W-:Y:S01]  /*e290*/  @!P2 ST.E.64 [R6.64], R126 ;  /* 0x0000007e0600a985 */ /* 0x0005e2000c101b10 */
[----:B------:R-:W-:Y:S02]  /*e2a0*/  @!P4 LEA.HI R10, R10, R10, RZ, 0x1 ;  /* 0x0000000a0a0ac211 */ /* 0x000fe400078f08ff */
[----:B------:R-:W-:Y:S01]  /*e2b0*/  @!P0 IMAD.WIDE R8, R8, 0x4, R2 ;  /* 0x0000000408088825 */ /* 0x000fe200078e0202 */
[----:B------:R3:W-:Y:S04]  /*e2c0*/  @!P1 ST.E.64 [R4.64], R134 ;  /* 0x0000008604009985 */ /* 0x0007e8000c101b10 */
[----:B------:R4:W-:Y:S01]  /*e2d0*/  @!P0 ST.E.64 [R8.64], R138 ;  /* 0x0000008a08008985 */ /* 0x0009e2000c101b10 */
[----:B--2---:R-:W-:-:S02]  /*e2e0*/  IADD3 R7, R0, 0x20, RZ ;  /* 0x0000002000077810 */ /* 0x004fc40007ffe0ff */
[C---:B------:R-:W-:Y:S02]  /*e2f0*/  IADD3 R6, R0.reuse, 0x28, RZ ;  /* 0x0000002800067810 */ /* 0x040fe40007ffe0ff */
[C---:B---3--:R-:W-:Y:S02]  /*e300*/  IADD3 R5, R0.reuse, 0x30, RZ ;  /* 0x0000003000057810 */ /* 0x048fe40007ffe0ff */
[----:B------:R-:W-:Y:S02]  /*e310*/  IADD3 R4, R0, 0x38, RZ ;  /* 0x0000003800047810 */ /* 0x000fe40007ffe0ff */
[----:B------:R-:W-:Y:S02]  /*e320*/  ISETP.GE.AND P3, PT, R7, c[0x0][0x3c8], PT ;  /* 0x0000f20007007a0c */ /* 0x000fe40003f66270 */
[----:B------:R-:W-:Y:S02]  /*e330*/  ISETP.GE.AND P2, PT, R6, c[0x0][0x3c8], PT ;  /* 0x0000f20006007a0c */ /* 0x000fe40003f46270 */
[----:B------:R-:W-:-:S02]  /*e340*/  ISETP.GE.AND P1, PT, R5, c[0x0][0x3c8], PT ;  /* 0x0000f20005007a0c */ /* 0x000fc40003f26270 */
[----:B------:R-:W-:-:S07]  /*e350*/  ISETP.GE.AND P0, PT, R4, c[0x0][0x3c8], PT ;  /* 0x0000f20004007a0c */ /* 0x000fce0003f06270 */
[----:B----4-:R-:W-:Y:S02]  /*e360*/  @!P3 LEA.HI R8, R7, R7, RZ, 0x1 ;  /* 0x000000070708b211 */ /* 0x010fe400078f08ff */
[----:B------:R-:W-:Y:S02]  /*e370*/  @!P2 LEA.HI R7, R6, R6, RZ, 0x1 ;  /* 0x000000060607a211 */ /* 0x000fe400078f08ff */
[----:B------:R-:W-:Y:S02]  /*e380*/  @!P1 LEA.HI R6, R5, R5, RZ, 0x1 ;  /* 0x0000000505069211 */ /* 0x000fe400078f08ff */
[----:B------:R-:W-:Y:S02]  /*e390*/  @!P0 LEA.HI R4, R4, R4, RZ, 0x1 ;  /* 0x0000000404048211 */ /* 0x000fe400078f08ff */
[----:B------:R-:W-:Y:S02]  /*e3a0*/  @!P4 LOP3.LUT R5, R10, 0xfffffffe, RZ, 0xc0, !PT ;  /* 0xfffffffe0a05c812 */ /* 0x000fe400078ec0ff */
[----:B------:R-:W-:-:S02]  /*e3b0*/  @!P3 LOP3.LUT R8, R8, 0xfffffffe, RZ, 0xc0, !PT ;  /* 0xfffffffe0808b812 */ /* 0x000fc400078ec0ff */
[----:B------:R-:W-:Y:S01]  /*e3c0*/  @!P2 LOP3.LUT R7, R7, 0xfffffffe, RZ, 0xc0, !PT ;  /* 0xfffffffe0707a812 */ /* 0x000fe200078ec0ff */
[--C-:B------:R-:W-:Y:S01]  /*e3d0*/  @!P4 IMAD.WIDE R10, R5, 0x4, R2.reuse ;  /* 0x00000004050ac825 */ /* 0x100fe200078e0202 */
[----:B------:R-:W-:Y:S02]  /*e3e0*/  @!P1 LOP3.LUT R12, R6, 0xfffffffe, RZ, 0xc0, !PT ;  /* 0xfffffffe060c9812 */ /* 0x000fe400078ec0ff */
[----:B------:R-:W-:Y:S01]  /*e3f0*/  @!P0 LOP3.LUT R13, R4, 0xfffffffe, RZ, 0xc0, !PT ;  /* 0xfffffffe040d8812 */ /* 0x000fe200078ec0ff */
[--C-:B------:R-:W-:Y:S01]  /*e400*/  @!P3 IMAD.WIDE R8, R8, 0x4, R2.reuse ;  /* 0x000000040808b825 */ /* 0x100fe200078e0202 */
[----:B------:R2:W-:Y:S03]  /*e410*/  @!P4 ST.E.64 [R10.64], R150 ;  /* 0x000000960a00c985 */ /* 0x0005e6000c101b10 */
[--C-:B------:R-:W-:Y:S01]  /*e420*/  @!P2 IMAD.WIDE R6, R7, 0x4, R2.reuse ;  /* 0x000000040706a825 */ /* 0x100fe200078e0202 */
[----:B------:R2:W-:Y:S03]  /*e430*/  @!P3 ST.E.64 [R8.64], R154 ;  /* 0x0000009a0800b985 */ /* 0x0005e6000c101b10 */
[--C-:B------:R-:W-:Y:S01]  /*e440*/  @!P1 IMAD.WIDE R4, R12, 0x4, R2.reuse ;  /* 0x000000040c049825 */ /* 0x100fe200078e0202 */
[----:B------:R2:W-:Y:S03]  /*e450*/  @!P2 ST.E.64 [R6.64], R166 ;  /* 0x000000a60600a985 */ /* 0x0005e6000c101b10 */
[----:B------:R-:W-:Y:S01]  /*e460*/  @!P0 IMAD.WIDE R2, R13, 0x4, R2 ;  /* 0x000000040d028825 */ /* 0x000fe200078e0202 */
[----:B------:R2:W-:Y:S04]  /*e470*/  @!P1 ST.E.64 [R4.64], R170 ;  /* 0x000000aa04009985 */ /* 0x0005e8000c101b10 */
[----:B------:R2:W-:Y:S02]  /*e480*/  @!P0 ST.E.64 [R2.64], R182 ;  /* 0x000000b602008985 */ /* 0x0005e4000c101b10 */
.L_x_27:
[----:B------:R-:W-:Y:S05]  /*e490*/  BSYNC B0 ;  /* 0x0000000000007941 */ /* 0x000fea0003800000 */
.L_x_26:
[----:B--23--:R2:W3:Y:S01]  /*e4a0*/  SHFL.IDX PT, R3, R17, 0x2, 0x1c1f ;  /* 0x005c1f0011037f89 */ /* 0x00c4e200000e0000 */
[----:B------:R-:W-:Y:S03]  /*e4b0*/  BSSY B0, `(.L_x_28) ;  /* 0x0000030000007945 */ /* 0x000fe60003800000 */
[----:B----4-:R2:W4:Y:S01]  /*e4c0*/  SHFL.IDX PT, R2, R19, 0x2, 0x1c1f ;  /* 0x005c1f0013027f89 */ /* 0x01052200000e0000 */
[----:B------:R-:W-:Y:S05]  /*e4d0*/  @P5 BRA `(.L_x_29) ;  /* 0x000002d000005947 */ /* 0x000fea0003800000 */
[C---:B------:R-:W-:Y:S02]  /*e4e0*/  IADD3 R4, R0.reuse, 0x8, RZ ;  /* 0x0000000800047810 */ /* 0x040fe40007ffe0ff */
[----:B------:R-:W-:-:S02]  /*e4f0*/  ISETP.GE.AND P1, PT, R0, c[0x0][0x3c8], PT ;  /* 0x0000f20000007a0c */ /* 0x000fc40003f26270 */
[----:B------:R-:W-:Y:S02]  /*e500*/  ISETP.GE.AND P0, PT, R4, c[0x0][0x3c8], PT ;  /* 0x0000f20004007a0c */ /* 0x000fe40003f06270 */
[C---:B------:R-:W-:Y:S02]  /*e510*/  IADD3 R9, R0.reuse, 0x10, RZ ;  /* 0x0000001000097810 */ /* 0x040fe40007ffe0ff */
[----:B------:R-:W-:Y:S02]  /*e520*/  IADD3 R8, R0, 0x18, RZ ;  /* 0x0000001800087810 */ /* 0x000fe40007ffe0ff */
[----:B------:R-:W-:Y:S02]  /*e530*/  ISETP.GE.AND P5, PT, R9, c[0x0][0x3c8], PT ;  /* 0x0000f20009007a0c */ /* 0x000fe40003fa6270 */
[----:B------:R-:W-:-:S03]  /*e540*/  ISETP.GE.AND P4, PT, R8, c[0x0][0x3c8], PT ;  /* 0x0000f20008007a0c */ /* 0x000fc60003f86270 */
[----:B---34-:R-:W-:Y:S02]  /*e550*/  @!P1 IMAD.WIDE R6, R0, 0x4, R2 ;  /* 0x0000000400069825 */ /* 0x018fe400078e0202 */
[----:B------:R-:W-:-:S03]  /*e560*/  @!P0 LEA.HI R4, R4, R4, RZ, 0x1 ;  /* 0x0000000404048211 */ /* 0x000fc600078f08ff */
[----:B------:R3:W-:Y:S01]  /*e570*/  @!P1 ST.E.64 [R6.64], R120 ;  /* 0x0000007806009985 */ /* 0x0007e2000c101b10 */
[----:B------:R-:W-:Y:S02]  /*e580*/  @!P0 LOP3.LUT R4, R4, 0xfffffffe, RZ, 0xc0, !PT ;  /* 0xfffffffe04048812 */ /* 0x000fe400078ec0ff */
[----:B------:R-:W-:Y:S02]  /*e590*/  @!P5 LEA.HI R9, R9, R9, RZ, 0x1 ;  /* 0x000000090909d211 */ /* 0x000fe400078f08ff */
[----:B------:R-:W-:Y:S01]  /*e5a0*/  @!P4 LEA.HI R10, R8, R8, RZ, 0x1 ;  /* 0x00000008080ac211 */ /* 0x000fe200078f08ff */
[----:B------:R-:W-:-:S03]  /*e5b0*/  @!P0 IMAD.WIDE R4, R4, 0x4, R2 ;  /* 0x0000000404048825 */ /* 0x000fc600078e0202 */
[----:B------:R-:W-:Y:S02]  /*e5c0*/  @!P4 LOP3.LUT R10, R10, 0xfffffffe, RZ, 0xc0, !PT ;  /* 0xfffffffe0a0ac812 */ /* 0x000fe400078ec0ff */
[----:B------:R4:W-:Y:S03]  /*e5d0*/  @!P0 ST.E.64 [R4.64], R128 ;  /* 0x0000008004008985 */ /* 0x0009e6000c101b10 */
[----:B------:R-:W-:Y:S01]  /*e5e0*/  @!P4 IMAD.WIDE R10, R10, 0x4, R2 ;  /* 0x000000040a0ac825 */ /* 0x000fe200078e0202 */
[C---:B---3--:R-:W-:Y:S02]  /*e5f0*/  IADD3 R7, R0.reuse, 0x20, RZ ;  /* 0x0000002000077810 */ /* 0x048fe40007ffe0ff */
[----:B------:R-:W-:Y:S02]  /*e600*/  IADD3 R6, R0, 0x28, RZ ;  /* 0x0000002800067810 */ /* 0x000fe40007ffe0ff */
[----:B------:R-:W-:-:S02]  /*e610*/  ISETP.GE.AND P3, PT, R7, c[0x0][0x3c8], PT ;  /* 0x0000f20007007a0c */ /* 0x000fc40003f66270 */
[----:B------:R-:W-:Y:S02]  /*e620*/  ISETP.GE.AND P2, PT, R6, c[0x0][0x3c8], PT ;  /* 0x0000f20006007a0c */ /* 0x000fe40003f46270 */
[C---:B----4-:R-:W-:Y:S02]  /*e630*/  IADD3 R5, R0.reuse, 0x30, RZ ;  /* 0x0000003000057810 */ /* 0x050fe40007ffe0ff */
[----:B------:R-:W-:Y:S02]  /*e640*/  IADD3 R4, R0, 0x38, RZ ;  /* 0x0000003800047810 */ /* 0x000fe40007ffe0ff */
[----:B------:R-:W-:Y:S02]  /*e650*/  ISETP.GE.AND P1, PT, R5, c[0x0][0x3c8], PT ;  /* 0x0000f20005007a0c */ /* 0x000fe40003f26270 */
[----:B------:R-:W-:-:S03]  /*e660*/  ISETP.GE.AND P0, PT, R4, c[0x0][0x3c8], PT ;  /* 0x0000f20004007a0c */ /* 0x000fc60003f06270 */
[----:B------:R-:W-:Y:S02]  /*e670*/  @!P3 LEA.HI R8, R7, R7, RZ, 0x1 ;  /* 0x000000070708b211 */ /* 0x000fe400078f08ff */
[----:B------:R-:W-:Y:S02]  /*e680*/  @!P2 LEA.HI R7, R6, R6, RZ, 0x1 ;  /* 0x000000060607a211 */ /* 0x000fe400078f08ff */
[----:B------:R-:W-:Y:S02]  /*e690*/  @!P3 LOP3.LUT R8, R8, 0xfffffffe, RZ, 0xc0, !PT ;  /* 0xfffffffe0808b812 */ /* 0x000fe400078ec0ff */
[----:B------:R-:W-:Y:S02]  /*e6a0*/  @!P2 LOP3.LUT R7, R7, 0xfffffffe, RZ, 0xc0, !PT ;  /* 0xfffffffe0707a812 */ /* 0x000fe400078ec0ff */
[----:B------:R-:W-:Y:S02]  /*e6b0*/  @!P1 LEA.HI R6, R5, R5, RZ, 0x1 ;  /* 0x0000000505069211 */ /* 0x000fe400078f08ff */
[----:B------:R-:W-:Y:S01]  /*e6c0*/  @!P5 LOP3.LUT R5, R9, 0xfffffffe, RZ, 0xc0, !PT ;  /* 0xfffffffe0905d812 */ /* 0x000fe200078ec0ff */
[----:B------:R-:W-:Y:S01]  /*e6d0*/  @!P3 IMAD.WIDE R8, R8, 0x4, R2 ;  /* 0x000000040808b825 */ /* 0x000fe200078e0202 */
[----:B------:R-:W-:-:S02]  /*e6e0*/  @!P0 LEA.HI R4, R4, R4, RZ, 0x1 ;  /* 0x0000000404048211 */ /* 0x000fc400078f08ff */
[----:B------:R-:W-:Y:S01]  /*e6f0*/  @!P1 LOP3.LUT R14, R6, 0xfffffffe, RZ, 0xc0, !PT ;  /* 0xfffffffe060e9812 */ /* 0x000fe200078ec0ff */
[----:B------:R-:W-:Y:S01]  /*e700*/  @!P5 IMAD.WIDE R12, R5, 0x4, R2 ;  /* 0x00000004050cd825 */ /* 0x000fe200078e0202 */
[----:B------:R-:W-:-:S03]  /*e710*/  @!P0 LOP3.LUT R15, R4, 0xfffffffe, RZ, 0xc0, !PT ;  /* 0xfffffffe040f8812 */ /* 0x000fc600078ec0ff */
[--C-:B------:R-:W-:Y:S01]  /*e720*/  @!P2 IMAD.WIDE R6, R7, 0x4, R2.reuse ;  /* 0x000000040706a825 */ /* 0x100fe200078e0202 */
[----:B------:R3:W-:Y:S03]  /*e730*/  @!P5 ST.E.64 [R12.64], R140 ;  /* 0x0000008c0c00d985 */ /* 0x0007e6000c101b10 */
[--C-:B------:R-:W-:Y:S01]  /*e740*/  @!P1 IMAD.WIDE R4, R14, 0x4, R2.reuse ;  /* 0x000000040e049825 */ /* 0x100fe200078e0202 */
[----:B------:R3:W-:Y:S03]  /*e750*/  @!P4 ST.E.64 [R10.64], R144 ;  /* 0x000000900a00c985 */ /* 0x0007e6000c101b10 */
[----:B------:R-:W-:Y:S01]  /*e760*/  @!P0 IMAD.WIDE R2, R15, 0x4, R2 ;  /* 0x000000040f028825 */ /* 0x000fe200078e0202 */
[----:B------:R3:W-:Y:S04]  /*e770*/  @!P3 ST.E.64 [R8.64], R156 ;  /* 0x0000009c0800b985 */ /* 0x0007e8000c101b10 */
[----:B------:R3:W-:Y:S04]  /*e780*/  @!P2 ST.E.64 [R6.64], R160 ;  /* 0x000000a00600a985 */ /* 0x0007e8000c101b10 */
[----:B------:R3:W-:Y:S04]  /*e790*/  @!P1 ST.E.64 [R4.64], R172 ;  /* 0x000000ac04009985 */ /* 0x0007e8000c101b10 */
[----:B------:R3:W-:Y:S02]  /*e7a0*/  @!P0 ST.E.64 [R2.64], R176 ;  /* 0x000000b002008985 */ /* 0x0007e4000c101b10 */
.L_x_29:
[----:B------:R-:W-:Y:S05]  /*e7b0*/  BSYNC B0 ;  /* 0x0000000000007941 */ /* 0x000fea0003800000 */
.L_x_28:
[----:B---3--:R3:W1:Y:S04]  /*e7c0*/  SHFL.IDX PT, R3, R17, 0x3, 0x1c1f ;  /* 0x007c1f0011037f89 */ /* 0x00866800000e0000 */
[----:B----4-:R3:W4:Y:S01]  /*e7d0*/  SHFL.IDX PT, R2, R19, 0x3, 0x1c1f ;  /* 0x007c1f0013027f89 */ /* 0x01072200000e0000 */
[----:B------:R-:W-:Y:S05]  /*e7e0*/  @P6 EXIT ;  /* 0x000000000000694d */ /* 0x000fea0003800000 */
[C---:B------:R-:W-:Y:S02]  /*e7f0*/  IADD3 R4, R0.reuse, 0x8, RZ ;  /* 0x0000000800047810 */ /* 0x040fe40007ffe0ff */
[----:B------:R-:W-:-:S02]  /*e800*/  ISETP.GE.AND P6, PT, R0, c[0x0][0x3c8], PT ;  /* 0x0000f20000007a0c */ /* 0x000fc40003fc6270 */
[----:B------:R-:W-:Y:S02]  /*e810*/  ISETP.GE.AND P5, PT, R4, c[0x0][0x3c8], PT ;  /* 0x0000f20004007a0c */ /* 0x000fe40003fa6270 */
[C---:B------:R-:W-:Y:S02]  /*e820*/  IADD3 R9, R0.reuse, 0x10, RZ ;  /* 0x0000001000097810 */ /* 0x040fe40007ffe0ff */
[C---:B------:R-:W-:Y:S02]  /*e830*/  IADD3 R8, R0.reuse, 0x18, RZ ;  /* 0x0000001800087810 */ /* 0x040fe40007ffe0ff */
[C---:B------:R-:W-:Y:S02]  /*e840*/  IADD3 R10, R0.reuse, 0x20, RZ ;  /* 0x00000020000a7810 */ /* 0x040fe40007ffe0ff */
[C---:B------:R-:W-:Y:S02]  /*e850*/  IADD3 R11, R0.reuse, 0x28, RZ ;  /* 0x00000028000b7810 */ /* 0x040fe40007ffe0ff */
[C---:B------:R-:W-:Y:S01]  /*e860*/  IADD3 R13, R0.reuse, 0x30, RZ ;  /* 0x00000030000d7810 */ /* 0x040fe20007ffe0ff */
[----:B-1--4-:R-:W-:Y:S01]  /*e870*/  @!P6 IMAD.WIDE R6, R0, 0x4, R2 ;  /* 0x000000040006e825 */ /* 0x012fe200078e0202 */
[----:B------:R-:W-:-:S02]  /*e880*/  ISETP.GE.AND P4, PT, R9, c[0x0][0x3c8], PT ;  /* 0x0000f20009007a0c */ /* 0x000fc40003f86270 */
[----:B------:R-:W-:Y:S02]  /*e890*/  @!P5 LEA.HI R4, R4, R4, RZ, 0x1 ;  /* 0x000000040404d211 */ /* 0x000fe400078f08ff */
[----:B------:R-:W-:Y:S01]  /*e8a0*/  ISETP.GE.AND P3, PT, R8, c[0x0][0x3c8], PT ;  /* 0x0000f20008007a0c */ /* 0x000fe20003f66270 */
[----:B------:R1:W-:Y:S01]  /*e8b0*/  @!P6 ST.E.64 [R6.64], R122 ;  /* 0x0000007a0600e985 */ /* 0x0003e2000c101b10 */
[----:B------:R-:W-:Y:S02]  /*e8c0*/  ISETP.GE.AND P2, PT, R10, c[0x0][0x3c8], PT ;  /* 0x0000f2000a007a0c */ /* 0x000fe40003f46270 */
[----:B------:R-:W-:Y:S02]  /*e8d0*/  ISETP.GE.AND P1, PT, R11, c[0x0][0x3c8], PT ;  /* 0x0000f2000b007a0c */ /* 0x000fe40003f26270 */
[----:B------:R-:W-:Y:S02]  /*e8e0*/  ISETP.GE.AND P0, PT, R13, c[0x0][0x3c8], PT ;  /* 0x0000f2000d007a0c */ /* 0x000fe40003f06270 */
[----:B------:R-:W-:-:S02]  /*e8f0*/  @!P5 LOP3.LUT R4, R4, 0xfffffffe, RZ, 0xc0, !PT ;  /* 0xfffffffe0404d812 */ /* 0x000fc400078ec0ff */
[----:B------:R-:W-:Y:S02]  /*e900*/  @!P4 LEA.HI R12, R9, R9, RZ, 0x1 ;  /* 0x00000009090cc211 */ /* 0x000fe400078f08ff */
[----:B------:R-:W-:Y:S01]  /*e910*/  IADD3 R0, R0, 0x38, RZ ;  /* 0x0000003800007810 */ /* 0x000fe20007ffe0ff */
[----:B------:R-:W-:Y:S01]  /*e920*/  @!P5 IMAD.WIDE R4, R4, 0x4, R2 ;  /* 0x000000040404d825 */ /* 0x000fe200078e0202 */
[----:B------:R-:W-:Y:S02]  /*e930*/  @!P3 LEA.HI R8, R8, R8, RZ, 0x1 ;  /* 0x000000080808b211 */ /* 0x000fe400078f08ff */
[----:B------:R-:W-:Y:S02]  /*e940*/  @!P4 LOP3.LUT R12, R12, 0xfffffffe, RZ, 0xc0, !PT ;  /* 0xfffffffe0c0cc812 */ /* 0x000fe400078ec0ff */
[----:B------:R4:W-:Y:S01]  /*e950*/  @!P5 ST.E.64 [R4.64], R130 ;  /* 0x000000820400d985 */ /* 0x0009e2000c101b10 */
[----:B------:R-:W-:Y:S02]  /*e960*/  @!P3 LOP3.LUT R8, R8, 0xfffffffe, RZ, 0xc0, !PT ;  /* 0xfffffffe0808b812 */ /* 0x000fe400078ec0ff */
[----:B-1----:R-:W-:-:S04]  /*e970*/  @!P2 LEA.HI R6, R10, R10, RZ, 0x1 ;  /* 0x0000000a0a06a211 */ /* 0x002fc800078f08ff */
[----:B------:R-:W-:Y:S02]  /*e980*/  @!P2 LOP3.LUT R6, R6, 0xfffffffe, RZ, 0xc0, !PT ;  /* 0xfffffffe0606a812 */ /* 0x000fe400078ec0ff */
[----:B----4-:R-:W-:Y:S01]  /*e990*/  @!P1 LEA.HI R5, R11, R11, RZ, 0x1 ;  /* 0x0000000b0b059211 */ /* 0x010fe200078f08ff */
[--C-:B------:R-:W-:Y:S01]  /*e9a0*/  @!P3 IMAD.WIDE R10, R8, 0x4, R2.reuse ;  /* 0x00000004080ab825 */ /* 0x100fe200078e0202 */
[----:B------:R-:W-:Y:S02]  /*e9b0*/  @!P0 LEA.HI R4, R13, R13, RZ, 0x1 ;  /* 0x0000000d0d048211 */ /* 0x000fe400078f08ff */
        /* <DEDUP_REMOVED lines=10> */
[----:B------:R1:W-:Y:S01]  /*ea60*/  @!P0 ST.E.64 [R4.64], R174 ;  /* 0x000000ae04008985 */ /* 0x0003e2000c101b10 */
[----:B------:R-:W-:-:S13]  /*ea70*/  ISETP.GE.AND P0, PT, R0, c[0x0][0x3c8], PT ;  /* 0x0000f20000007a0c */ /* 0x000fda0003f06270 */
[----:B------:R-:W-:Y:S05]  /*ea80*/  @P0 EXIT ;  /* 0x000000000000094d */ /* 0x000fea0003800000 */
[----:B------:R-:W-:-:S04]  /*ea90*/  LEA.HI R0, R0, R0, RZ, 0x1 ;  /* 0x0000000000007211 */ /* 0x000fc800078f08ff */
[----:B------:R-:W-:-:S05]  /*eaa0*/  LOP3.LUT R0, R0, 0xfffffffe, RZ, 0xc0, !PT ;  /* 0xfffffffe00007812 */ /* 0x000fca00078ec0ff */
[----:B------:R-:W-:-:S05]  /*eab0*/  IMAD.WIDE R2, R0, 0x4, R2 ;  /* 0x0000000400027825 */ /* 0x000fca00078e0202 */
[----:B------:R-:W-:Y:S01]  /*eac0*/  ST.E.64 [R2.64], R178 ;  /* 0x000000b202007985 */ /* 0x000fe2000c101b10 */
[----:B------:R-:W-:Y:S05]  /*ead0*/  EXIT ;  /* 0x000000000000794d */ /* 0x000fea0003800000 */
.L_x_23:
[----:B------:R-:W3:Y:S02]  /*eae0*/  S2R R0, SR_TID.X ;  /* 0x0000000000007919 */ /* 0x000ee40000002100 */
[----:B---3--:R-:W-:-:S13]  /*eaf0*/  ISETP.GT.AND P0, PT, R0, 0x7f, PT ;  /* 0x0000007f0000780c */ /* 0x008fda0003f04270 */
[----:B------:R-:W-:Y:S05]  /*eb00*/  @P0 EXIT ;  /* 0x000000000000094d */ /* 0x000fea0003800000 */
[----:B------:R-:W3:Y:S01]  /*eb10*/  S2R R8, SR_CTAID.X ;  /* 0x0000000000087919 */ /* 0x000ee20000002500 */
[----:B------:R-:W-:-:S05]  /*eb20*/  MOV R3, c[0x0][0x4e8] ;  /* 0x00013a0000037a02 */ /* 0x000fca0000000f00 */
[----:B-1----:R-:W-:Y:S01]  /*eb30*/  IMAD R2, R3, c[0x0][0x388], RZ ;  /* 0x0000e20003027a24 */ /* 0x002fe200078e02ff */
[----:B---3--:R-:W-:-:S04]  /*eb40*/  LEA R8, R8, R0, 0x7 ;  /* 0x0000000008087211 */ /* 0x008fc800078e38ff */
[----:B------:R-:W-:-:S13]  /*eb50*/  ISETP.GE.AND P0, PT, R8, R2, PT ;  /* 0x000000020800720c */ /* 0x000fda0003f06270 */
[----:B------:R-:W-:Y:S05]  /*eb60*/  @P0 EXIT ;  /* 0x000000000000094d */ /* 0x000fea0003800000 */
[----:B------:R-:W1:Y:S01]  /*eb70*/  S2R R7, SR_CTAID.Z ;  /* 0x0000000000077919 */ /* 0x000e620000002700 */
[----:B------:R-:W-:Y:S01]  /*eb80*/  USHF.R.S32.HI UR6, URZ, 0x1f, UR10 ;  /* 0x0000001f3f067899 */ /* 0x000fe2000801140a */
[----:B------:R-:W-:Y:S01]  /*eb90*/  ISETP.NE.AND P0, PT, R3, 0x1, PT ;  /* 0x000000010300780c */ /* 0x000fe20003f05270 */
[----:B------:R-:W-:Y:S01]  /*eba0*/  ULDC.64 UR4, c[0x0][0x4d0] ;  /* 0x0001340000047ab9 */ /* 0x000fe20000000a00 */
[----:B------:R-:W3:Y:S01]  /*ebb0*/  S2R R9, SR_CTAID.Y ;  /* 0x0000000000097919 */ /* 0x000ee20000002600 */
[----:B------:R-:W-:Y:S01]  /*ebc0*/  UIMAD UR6, UR6, UR4, URZ ;  /* 0x00000004060672a4 */ /* 0x000fe2000f8e023f */
[----:B------:R-:W-:Y:S01]  /*ebd0*/  IADD3 R4, RZ, -UR10, RZ ;  /* 0x8000000aff047c10 */ /* 0x000fe2000fffe0ff */
[----:B--2---:R-:W-:Y:S01]  /*ebe0*/  UIMAD.WIDE.U32 UR8, UR10, UR4, URZ ;  /* 0x000000040a0872a5 */ /* 0x004fe2000f8e003f */
[----:B------:R-:W-:Y:S01]  /*ebf0*/  MOV R0, R8 ;  /* 0x0000000800007202 */ /* 0x000fe20000000f00 */
[----:B------:R-:W-:-:S04]  /*ec00*/  UIMAD UR4, UR10, UR5, UR6 ;  /* 0x000000050a0472a4 */ /* 0x000fc8000f8e0206 */
[----:B------:R-:W-:Y:S01]  /*ec10*/  UIADD3 UR4, UR9, UR4, URZ ;  /* 0x0000000409047290 */ /* 0x000fe2000fffe03f */
[----:B------:R-:W-:Y:S01]  /*ec20*/  MOV R3, UR9 ;  /* 0x0000000900037c02 */ /* 0x000fe20008000f00 */
[----:B------:R-:W-:-:S04]  /*ec30*/  @P0 IMAD.HI.U32 R5, R8, c[0x0][0x4ec], RZ ;  /* 0x00013b0008050a27 */ /* 0x000fc800078e00ff */
[----:B------:R-:W-:Y:S01]  /*ec40*/  IMAD.U32 R2, RZ, RZ, UR8 ;  /* 0x00000008ff027e24 */ /* 0x000fe2000f8e00ff */
[----:B------:R-:W-:Y:S01]  /*ec50*/  @P0 SHF.R.U32.HI R0, RZ, c[0x0][0x4f0], R5 ;  /* 0x00013c00ff000a19 */ /* 0x000fe20000011605 */
[----:B------:R-:W-:Y:S01]  /*ec60*/  IMAD.U32 R3, RZ, RZ, UR4 ;  /* 0x00000004ff037e24 */ /* 0x000fe2000f8e00ff */
[----:B-1----:R-:W-:-:S03]  /*ec70*/  SHF.R.S32.HI R6, RZ, 0x1f, R7 ;  /* 0x0000001fff067819 */ /* 0x002fc60000011407 */
[----:B------:R-:W-:-:S04]  /*ec80*/  IMAD.WIDE.U32 R2, R7, c[0x0][0x4d8], R2 ;  /* 0x0001360007027a25 */ /* 0x000fc800078e0002 */
[----:B------:R-:W-:Y:S02]  /*ec90*/  IMAD R6, R6, c[0x0][0x4d8], RZ ;  /* 0x0001360006067a24 */ /* 0x000fe400078e02ff */
[----:B---3--:R-:W-:Y:S02]  /*eca0*/  IMAD R4, R4, c[0x0][0x550], R9 ;  /* 0x0001540004047a24 */ /* 0x008fe400078e0209 */
[----:B------:R-:W-:Y:S01]  /*ecb0*/  IMAD R5, R7, c[0x0][0x4dc], R6 ;  /* 0x0001370007057a24 */ /* 0x000fe200078e0206 */
[----:B------:R-:W-:Y:S02]  /*ecc0*/  IADD3 R7, -R0, RZ, RZ ;  /* 0x000000ff00077210 */ /* 0x000fe40007ffe1ff */
[----:B------:R-:W-:Y:S01]  /*ecd0*/  SHF.R.S32.HI R6, RZ, 0x1f, R4 ;  /* 0x0000001fff067819 */ /* 0x000fe20000011404 */
[----:B------:R-:W-:Y:S02]  /*ece0*/  IMAD.IADD R3, R5, 0x1, R3 ;  /* 0x0000000105037824 */ /* 0x000fe400078e0203 */
[----:B------:R-:W-:Y:S01]  /*ecf0*/  IMAD R5, R7, c[0x0][0x4e8], R8 ;  /* 0x00013a0007057a24 */ /* 0x000fe200078e0208 */
[----:B------:R-:W-:Y:S01]  /*ed00*/  SHF.R.S32.HI R7, RZ, 0x1f, R0 ;  /* 0x0000001fff077819 */ /* 0x000fe20000011400 */
[----:B------:R-:W-:-:S02]  /*ed10*/  IMAD R6, R6, c[0x0][0x4e0], RZ ;  /* 0x0001380006067a24 */ /* 0x000fc400078e02ff */
[----:B------:R-:W-:-:S04]  /*ed20*/  IMAD.WIDE.U32 R2, R4, c[0x0][0x4e0], R2 ;  /* 0x0001380004027a25 */ /* 0x000fc800078e0002 */
[----:B------:R-:W-:Y:S01]  /*ed30*/  IMAD R6, R4, c[0x0][0x4e4], R6 ;  /* 0x0001390004067a24 */ /* 0x000fe200078e0206 */
[----:B------:R-:W-:Y:S02]  /*ed40*/  SHF.R.S32.HI R4, RZ, 0x1f, R5 ;  /* 0x0000001fff047819 */ /* 0x000fe40000011405 */
[----:B------:R-:W-:-:S03]  /*ed50*/  IADD3 R2, P0, R0, R2, RZ ;  /* 0x0000000200027210 */ /* 0x000fc60007f1e0ff */
[----:B------:R-:W-:Y:S01]  /*ed60*/  IMAD R0, R4, c[0x0][0x4c8], RZ ;  /* 0x0001320004007a24 */ /* 0x000fe200078e02ff */
[----:B------:R-:W-:-:S03]  /*ed70*/  IADD3.X R3, R7, R3, R6, P0, !PT ;  /* 0x0000000307037210 */ /* 0x000fc600007fe406 */
[C---:B------:R-:W-:Y:S02]  /*ed80*/  IMAD R0, R5.reuse, c[0x0][0x4cc], R0 ;  /* 0x0001330005007a24 */ /* 0x040fe400078e0200 */
[----:B------:R-:W-:-:S05]  /*ed90*/  IMAD.WIDE.U32 R2, R5, c[0x0][0x4c8], R2 ;  /* 0x0001320005027a25 */ /* 0x000fca00078e0002 */
[----:B------:R-:W-:Y:S02]  /*eda0*/  IADD3 R0, R3, R0, RZ ;  /* 0x0000000003007210 */ /* 0x000fe40007ffe0ff */
[----:B------:R-:W-:-:S04]  /*edb0*/  LEA R4, P0, R2, c[0x0][0x4a8], 0x2 ;  /* 0x00012a0002047a11 */ /* 0x000fc800078010ff */
[----:B------:R-:W-:Y:S02]  /*edc0*/  LEA.HI.X R5, R2, c[0x0][0x4ac], R0, 0x2, P0 ;  /* 0x00012b0002057a11 */ /* 0x000fe400000f1400 */
[----:B------:R-:W-:-:S05]  /*edd0*/  MOV R0, 0xff800000 ;  /* 0xff80000000007802 */ /* 0x000fca0000000f00 */
[----:B------:R-:W-:Y:S01]  /*ede0*/  STG.E [R4.64], R0 ;  /* 0x0000000004007986 */ /* 0x000fe2000c101910 */
[----:B------:R-:W-:Y:S05]  /*edf0*/  EXIT ;  /* 0x000000000000794d */ /* 0x000fea0003800000 */
.L_x_30:
[----:B------:R-:W-:-:S00]  /*ee00*/  BRA `(.L_x_30) ;  /* 0xfffffff000007947 */ /* 0x000fc0000383ffff */
[----:B------:R-:W-:-:S00]  /*ee10*/  NOP ;  /* 0x0000000000007918 */ /* 0x000fc00000000000 */
        /* <DEDUP_REMOVED lines=14> */
.L_x_1909:


//--------------------- .text._ZN7cutlass13device_kernelIN5flash19enable_sm80_to_sm89INS1_16FlashAttnFwdSm80INS1_25CollectiveMainloopFwdSm80ILi4ELi1ELb0EN4cute5tupleIJNS5_1CILi128EEENS7_ILi80EEENS7_ILi64EEEEEELi64ENS_10bfloat16_tEfNS_4arch4Sm80ELb0ELb0ELb1ELb1ELb1ELb0ELb1ELb1EEENS1_21CollectiveEpilogueFwdINS6_IJS8_SA_S9_EEENS6_IJNS7_ILi1EEESI_SI_EEESC_SE_Li128ELb1ELb1ELb1ELb0EEENS1_36VarlenDynamicPersistentTileSchedulerILi128ELi80ELi128ELi128ELb1ELb1ELb0ELb0ELb1ELb1EEEEEEEEEvNT_6ParamsE --------------------------
	.section	.text._ZN7cutlass13device_kernelIN5flash19enable_sm80_to_sm89INS1_16FlashAttnFwdSm80INS1_25CollectiveMainloopFwdSm80ILi4ELi1ELb0EN4cute5tupleIJNS5_1CILi128EEENS7_ILi80EEENS7_ILi64EEEEEELi64ENS_10bfloat16_tEfNS_4arch4Sm80ELb0ELb0ELb1ELb1ELb1ELb0ELb1ELb1EEENS1_21CollectiveEpilogueFwdINS6_IJS8_SA_S9_EEENS6_IJNS7_ILi1EEESI_SI_EEESC_SE_Li128ELb1ELb1ELb1ELb0EEENS1_36VarlenDynamicPersistentTileSchedulerILi128ELi80ELi128ELi128ELb1ELb1ELb0ELb0ELb1ELb1EEEEEEEEEvNT_6ParamsE,"ax",@progbits
	.sectioninfo	@"SHI_REGISTERS=255"
	.align	128
.text._ZN7cutlass13device_kernelIN5flash19enable_sm80_to_sm89INS1_16FlashAttnFwdSm80INS1_25CollectiveMainloopFwdSm80ILi4ELi1ELb0EN4cute5tupleIJNS5_1CILi128EEENS7_ILi80EEENS7_ILi64EEEEEELi64ENS_10bfloat16_tEfNS_4arch4Sm80ELb0ELb0ELb1ELb1ELb1ELb0ELb1ELb1EEENS1_21CollectiveEpilogueFwdINS6_IJS8_SA_S9_EEENS6_IJNS7_ILi1EEESI_SI_EEESC_SE_Li128ELb1ELb1ELb1ELb0EEENS1_36VarlenDynamicPersistentTileSchedulerILi128ELi80ELi128ELi128ELb1ELb1ELb0ELb0ELb1ELb1EEEEEEEEEvNT_6ParamsE:
        .type           _ZN7cutlass13device_kernelIN5flash19enable_sm80_to_sm89INS1_16FlashAttnFwdSm80INS1_25CollectiveMainloopFwdSm80ILi4ELi1ELb0EN4cute5tupleIJNS5_1CILi128EEENS7_ILi80EEENS7_ILi64EEEEEELi64ENS_10bfloat16_tEfNS_4arch4Sm80ELb0ELb0ELb1ELb1ELb1ELb0ELb1ELb1EEENS1_21CollectiveEpilogueFwdINS6_IJS8_SA_S9_EEENS6_IJNS7_ILi1EEESI_SI_EEESC_SE_Li128ELb1ELb1ELb1ELb0EEENS1_36VarlenDynamicPersistentTileSchedulerILi128ELi80ELi128ELi128ELb1ELb1ELb0ELb0ELb1ELb1EEEEEEEEEvNT_6ParamsE,@function
        .size           _ZN7cutlass13device_kernelIN5flash19enable_sm80_to_sm89INS1_16FlashAttnFwdSm80INS1_25CollectiveMainloopFwdSm80ILi4ELi1ELb0EN4cute5tupleIJNS5_1CILi128EEENS7_ILi80EEENS7_ILi64EEEEEELi64ENS_10bfloat16_tEfNS_4arch4Sm80ELb0ELb0ELb1ELb1ELb1ELb0ELb1ELb1EEENS1_21CollectiveEpilogueFwdINS6_IJS8_SA_S9_EEENS6_IJNS7_ILi1EEESI_SI_EEESC_SE_Li128ELb1ELb1ELb1ELb0EEENS1_36VarlenDynamicPersistentTileSchedulerILi128ELi80ELi128ELi128ELb1ELb1ELb0ELb0ELb1ELb1EEEEEEEEEvNT_6ParamsE,(.L_x_1910 - _ZN7cutlass13device_kernelIN5flash19enable_sm80_to_sm89INS1_16FlashAttnFwdSm80INS1_25CollectiveMainloopFwdSm80ILi4ELi1ELb0EN4cute5tupleIJNS5_1CILi128EEENS7_ILi80EEENS7_ILi64EEEEEELi64ENS_10bfloat16_tEfNS_4arch4Sm80ELb0ELb0ELb1ELb1ELb1ELb0ELb1ELb1EEENS1_21CollectiveEpilogueFwdINS6_IJS8_SA_S9_EEENS6_IJNS7_ILi1EEESI_SI_EEESC_SE_Li128ELb1ELb1ELb1ELb0EEENS1_36VarlenDynamicPersistentTileSchedulerILi128ELi80ELi128ELi128ELb1ELb1ELb0ELb0ELb1ELb1EEEEEEEEEvNT_6ParamsE)
        .other          _ZN7cutlass13device_kernelIN5flash19enable_sm80_to_sm89INS1_16FlashAttnFwdSm80INS1_25CollectiveMainloopFwdSm80ILi4ELi1ELb0EN4cute5tupleIJNS5_1CILi128EEENS7_ILi80EEENS7_ILi64EEEEEELi64ENS_10bfloat16_tEfNS_4arch4Sm80ELb0ELb0ELb1ELb1ELb1ELb0ELb1ELb1EEENS1_21CollectiveEpilogueFwdINS6_IJS8_SA_S9_EEENS6_IJNS7_ILi1EEESI_SI_EEESC_SE_Li128ELb1ELb1ELb1ELb0EEENS1_36VarlenDynamicPersistentTileSchedulerILi128ELi80ELi128ELi128ELb1ELb1ELb0ELb0ELb1ELb1EEEEEEEEEvNT_6ParamsE,@"STO_CUDA_ENTRY STV_DEFAULT"
_ZN7cutlass13device_kernelIN5flash19enable_sm80_to_sm89INS1_16FlashAttnFwdSm80INS1_25CollectiveMainloopFwdSm80ILi4ELi1ELb0EN4cute5tupleIJNS5_1CILi128EEENS7_ILi80EEENS7_ILi64EEEEEELi64ENS_10bfloat16_tEfNS_4arch4Sm80ELb0ELb0ELb1ELb1ELb1ELb0ELb1ELb1EEENS1_21CollectiveEpilogueFwdINS6_IJS8_SA_S9_EEENS6_IJNS7_ILi1EEESI_SI_EEESC_SE_Li128ELb1ELb1ELb1ELb0EEENS1_36VarlenDynamicPersistentTileSchedulerILi128ELi80ELi128ELi128ELb1ELb1ELb0ELb0ELb1ELb1EEEEEEEEEvNT_6ParamsE:
[----:B------:R-:W-:-:S03]  /*0000*/  MOV R1, c[0x0][0x28] ;  /* 0x00000a0000017a02 */ /* 0x000fc60000000f00 */
[----:B------:R-:W1:Y:S01]  /*0010*/  S2R R2, SR_TID.X ;  /* 0x0000000000027919 */ /* 0x000e620000002100 */
[----:B------:R-:W-:Y:S01]  /*0020*/  IADD3 R1, R1, -0xd0, RZ ;  /* 0xffffff3001017810 */ /* 0x000fe20007ffe0ff */
[----:B------:R-:W-:Y:S01]  /*0030*/  ULDC.64 UR6, c[0x0][0x118] ;  /* 0x0000460000067ab9 */ /* 0x000fe20000000a00 */
[----:B-1----:R-:W-:-:S05]  /*0040*/  SHF.R.U32.HI R0, RZ, 0x5, R2 ;  /* 0x00000005ff007819 */ /* 0x002fca0000011602 */
[----:B------:R-:W1:Y:S02]  /*0050*/  SHFL.IDX PT, R3, R0, RZ, 0x1f ;  /* 0x00001fff00037589 */ /* 0x000e6400000e0000 */
[----:B-1----:R-:W-:Y:S02]  /*0060*/  ISETP.NE.AND P0, PT, R3, RZ, PT ;  /* 0x000000ff0300720c */ /* 0x002fe40003f05270 */
[----:B------:R-:W-:Y:S11]  /*0070*/  STL [R1+0xc4], R3 ;  /* 0x0000c40301007387 */ /* 0x000ff60000100800 */
[----:B------:R-:W-:Y:S06]  /*0080*/  @P0 BAR.SYNC.DEFER_BLOCKING 0x5, 0x80 ;  /* 0x0142000000000b1d */ /* 0x000fec0000010000 */
[----:B------:R-:W1:Y:S04]  /*0090*/  @P0 LDS.128 R4, [0x9100] ;  /* 0x00910000ff040984 */ /* 0x000e680000000c00 */
[----:B-1----:R1:W-:Y:S04]  /*00a0*/  @P0 STL.64 [R1+0x40], R4 ;  /* 0x0000400401000387 */ /* 0x0023e80000100a00 */
[----:B------:R1:W-:Y:S04]  /*00b0*/  @P0 STL.64 [R1+0x48], R6 ;  /* 0x0000480601000387 */ /* 0x0003e80000100a00 */
[----:B------:R-:W-:Y:S06]  /*00c0*/  @P0 BAR.ARV 0x4, 0x80 ;  /* 0x0102000000000b1d */ /* 0x000fec0000002000 */
[----:B------:R-:W-:Y:S05]  /*00d0*/  @P0 BRA `(.L_x_31) ;  /* 0x00000b1000000947 */ /* 0x000fea0003800000 */
[----:B------:R-:W-:Y:S01]  /*00e0*/  LOP3.LUT R15, R2, 0x1f, RZ, 0xc0, !PT ;  /* 0x0000001f020f7812 */ /* 0x000fe200078ec0ff */
[----:B------:R-:W-:Y:S01]  /*00f0*/  CS2R R8, SRZ ;  /* 0x0000000000087805 */ /* 0x000fe2000001ff00 */
[----:B-1----:R-:W-:-:S02]  /*0100*/  IMAD.MOV.U32 R7, RZ, RZ, RZ ;  /* 0x000000ffff077224 */ /* 0x002fc400078e00ff */
[----:B------:R-:W-:-:S04]  /*0110*/  ISETP.NE.AND P6, PT, R15, 0x1f, PT ;  /* 0x0000001f0f00780c */ /* 0x000fc80003fc5270 */
[----:B------:R-:W-:-:S13]  /*0120*/  ISETP.GE.OR P0, PT, R15, c[0x0][0x53c], !P6 ;  /* 0x00014f000f007a0c */ /* 0x000fda0007706670 */
[----:B------:R-:W-:Y:S02]  /*0130*/  @!P0 IMAD.MOV.U32 R4, RZ, RZ, 0x4 ;  /* 0x00000004ff048424 */ /* 0x000fe400078e00ff */
[----:B------:R-:W-:Y:S02]  /*0140*/  @!P0 IMAD.MOV.U32 R2, RZ, RZ, 0x4 ;  /* 0x00000004ff028424 */ /* 0x000fe400078e00ff */
[----:B------:R-:W-:-:S04]  /*0150*/  @!P0 IMAD.WIDE.U32 R4, R15, R4, c[0x0][0x580] ;  /* 0x000160000f048625 */ /* 0x000fc800078e0004 */
[C---:B------:R-:W-:Y:S01]  /*0160*/  @!P0 IMAD.WIDE.U32 R2, R15.reuse, R2, c[0x0][0x578] ;  /* 0x00015e000f028625 */ /* 0x040fe200078e0002 */
[----:B------:R-:W2:Y:S04]  /*0170*/  @!P0 LDG.E R8, [R4.64] ;  /* 0x0000000604088981 */ /* 0x000ea8000c1e1900 */
[----:B------:R-:W2:Y:S01]  /*0180*/  @!P0 LDG.E R7, [R2.64] ;  /* 0x0000000602078981 */ /* 0x000ea2000c1e1900 */
[C---:B------:R-:W-:Y:S01]  /*0190*/  ISETP.NE.AND P5, PT, R15.reuse, RZ, PT ;  /* 0x000000ff0f00720c */ /* 0x040fe20003fa5270 */
[----:B------:R-:W1:Y:S01]  /*01a0*/  S2UR UR4, SR_CTAID.X ;  /* 0x00000000000479c3 */ /* 0x000e620000002500 */
[C---:B------:R-:W-:Y:S02]  /*01b0*/  ISETP.GE.U32.AND P4, PT, R15.reuse, 0x2, PT ;  /* 0x000000020f00780c */ /* 0x040fe40003f86070 */
[----:B------:R-:W-:-:S02]  /*01c0*/  ISETP.GE.U32.AND P3, PT, R15, 0x4, PT ;  /* 0x000000040f00780c */ /* 0x000fc40003f66070 */
[C---:B------:R-:W-:Y:S02]  /*01d0*/  ISETP.GE.U32.AND P2, PT, R15.reuse, 0x8, PT ;  /* 0x000000080f00780c */ /* 0x040fe40003f46070 */
[----:B------:R-:W-:Y:S01]  /*01e0*/  ISETP.GE.U32.AND P1, PT, R15, 0x10, PT ;  /* 0x000000100f00780c */ /* 0x000fe20003f26070 */
[----:B--2---:R-:W-:-:S05]  /*01f0*/  IMAD R4, R8, R7, RZ ;  /* 0x0000000708047224 */ /* 0x004fca00078e02ff */
[----:B------:R-:W2:Y:S02]  /*0200*/  SHFL.UP PT, R0, R4, 0x1, RZ ;  /* 0x0420000004007989 */ /* 0x000ea400000e00ff */
[----:B--2---:R-:W-:-:S05]  /*0210*/  SEL R0, R0, RZ, P5 ;  /* 0x000000ff00007207 */ /* 0x004fca0002800000 */
[----:B------:R-:W-:-:S05]  /*0220*/  IMAD.IADD R4, R4, 0x1, R0 ;  /* 0x0000000104047824 */ /* 0x000fca00078e0200 */
        /* <DEDUP_REMOVED lines=12> */
[----:B------:R-:W2:Y:S02]  /*02f0*/  SHFL.IDX PT, R6, R4, 0x1f, 0x1f ;  /* 0x03e01f0004067f89 */ /* 0x000ea400000e0000 */
[----:B--2---:R-:W-:-:S04]  /*0300*/  IMAD R6, R6, c[0x0][0x538], RZ ;  /* 0x00014e0006067a24 */ /* 0x004fc800078e02ff */
[----:B------:R-:W-:Y:S01]  /*0310*/  IMAD.MOV.U32 R0, RZ, RZ, R6 ;  /* 0x000000ffff007224 */ /* 0x000fe200078e0006 */
[----:B-1----:R-:W-:-:S13]  /*0320*/  ISETP.GT.AND P0, PT, R6, UR4, PT ;  /* 0x0000000406007c0c */ /* 0x002fda000bf04270 */
[----:B------:R-:W-:Y:S05]  /*0330*/  @P0 BRA `(.L_x_32) ;  /* 0x0000027000000947 */ /* 0x000fea0003800000 */
[----:B------:R-:W-:Y:S02]  /*0340*/  MOV R6, R0 ;  /* 0x0000000000067202 */ /* 0x000fe40000000f00 */
[----:B------:R-:W-:-:S04]  /*0350*/  MOV R9, RZ ;  /* 0x000000ff00097202 */ /* 0x000fc80000000f00 */
.L_x_36:
[----:B------:R-:W-:-:S04]  /*0360*/  IADD3 R0, R9, 0x1f, RZ ;  /* 0x0000001f09007810 */ /* 0x000fc80007ffe0ff */
[----:B------:R-:W-:-:S13]  /*0370*/  ISETP.GE.AND P0, PT, R0, c[0x0][0x53c], PT ;  /* 0x00014f0000007a0c */ /* 0x000fda0003f06270 */
[----:B------:R-:W-:Y:S05]  /*0380*/  @P0 BRA `(.L_x_33) ;  /* 0x0000078000000947 */ /* 0x000fea0003800000 */
[----:B------:R-:W-:Y:S01]  /*0390*/  MOV R9, R0 ;  /* 0x0000000000097202 */ /* 0x000fe20000000f00 */
[----:B------:R-:W-:Y:S01]  /*03a0*/  IMAD.MOV.U32 R7, RZ, RZ, RZ ;  /* 0x000000ffff077224 */ /* 0x000fe200078e00ff */
[----:B------:R-:W-:Y:S02]  /*03b0*/  MOV R8, RZ ;  /* 0x000000ff00087202 */ /* 0x000fe40000000f00 */
[----:B------:R-:W-:-:S04]  /*03c0*/  IADD3 R0, R15, R9, RZ ;  /* 0x000000090f007210 */ /* 0x000fc80007ffe0ff */
[----:B------:R-:W-:-:S13]  /*03d0*/  ISETP.GE.OR P0, PT, R0, c[0x0][0x53c], !P6 ;  /* 0x00014f0000007a0c */ /* 0x000fda0007706670 */
[----:B------:R-:W-:Y:S01]  /*03e0*/  @!P0 MOV R2, 0x4 ;  /* 0x0000000400028802 */ /* 0x000fe20000000f00 */
[----:B------:R-:W-:-:S04]  /*03f0*/  @!P0 IMAD.MOV.U32 R3, RZ, RZ, 0x4 ;  /* 0x00000004ff038424 */ /* 0x000fc800078e00ff */
[----:B------:R-:W-:-:S04]  /*0400*/  @!P0 IMAD.WIDE R4, R0, R2, c[0x0][0x580] ;  /* 0x0001600000048625 */ /* 0x000fc800078e0202 */
[----:B------:R-:W-:Y:S01]  /*0410*/  @!P0 IMAD.WIDE R2, R0, R3, c[0x0][0x578] ;  /* 0x00015e0000028625 */ /* 0x000fe200078e0203 */
[----:B------:R-:W2:Y:S04]  /*0420*/  @!P0 LDG.E R8, [R4.64] ;  /* 0x0000000604088981 */ /* 0x000ea8000c1e1900 */
[----:B------:R-:W2:Y:S02]  /*0430*/  @!P0 LDG.E R7, [R2.64] ;  /* 0x0000000602078981 */ /* 0x000ea4000c1e1900 */
[----:B--2---:R-:W-:Y:S01]  /*0440*/  IMAD R5, R8, R7, RZ ;  /* 0x0000000708057224 */ /* 0x004fe200078e02ff */
[----:B------:R-:W-:Y:S05]  /*0450*/  BRA.DIV ~URZ, `(.L_x_34) ;  /* 0x0000ed827f007947 */ /* 0x000fea000b800000 */
[----:B------:R1:W2:Y:S02]  /*0460*/  SHFL.UP PT, R0, R5, 0x1, RZ ;  /* 0x0420000005007989 */ /* 0x0002a400000e00ff */
.L_x_155:
[----:B--2---:R-:W-:-:S04]  /*0470*/  SEL R0, R0, RZ, P5 ;  /* 0x000000ff00007207 */ /* 0x004fc80002800000 */
[----:B-1----:R-:W-:Y:S01]  /*0480*/  IADD3 R5, R5, R0, RZ ;  /* 0x0000000005057210 */ /* 0x002fe20007ffe0ff */
[----:B------:R-:W-:Y:S05]  /*0490*/  BRA.DIV ~URZ, `(.L_x_35) ;  /* 0x0000eda27f007947 */ /* 0x000fea000b800000 */
[----:B------:R-:W1:Y:S02]  /*04a0*/  SHFL.UP PT, R0, R5, 0x2, RZ ;  /* 0x0440000005007989 */ /* 0x000e6400000e00ff */
[----:B-1----:R-:W-:-:S05]  /*04b0*/  SEL R0, R0, RZ, P4 ;  /* 0x000000ff00007207 */ /* 0x002fca0002000000 */
[----:B------:R-:W-:-:S05]  /*04c0*/  IMAD.IADD R0, R5, 0x1, R0 ;  /* 0x0000000105007824 */ /* 0x000fca00078e0200 */
        /* <DEDUP_REMOVED lines=9> */
[----:B------:R1:W2:Y:S02]  /*0560*/  SHFL.IDX PT, R0, R4, 0x1f, 0x1f ;  /* 0x03e01f0004007f89 */ /* 0x0002a400000e0000 */
.L_x_156:
[----:B--2---:R-:W-:-:S05]  /*0570*/  IMAD R0, R0, c[0x0][0x538], RZ ;  /* 0x00014e0000007a24 */ /* 0x004fca00078e02ff */
[----:B------:R-:W-:-:S04]  /*0580*/  IADD3 R6, R0, R6, RZ ;  /* 0x0000000600067210 */ /* 0x000fc80007ffe0ff */
[----:B------:R-:W-:-:S13]  /*0590*/  ISETP.GT.AND P0, PT, R6, UR4, PT ;  /* 0x0000000406007c0c */ /* 0x000fda000bf04270 */
[----:B-1----:R-:W-:Y:S05]  /*05a0*/  @!P0 BRA `(.L_x_36) ;  /* 0xfffffdb000008947 */ /* 0x002fea000383ffff */
.L_x_32:
[----:B------:R-:W-:-:S05]  /*05b0*/  IADD3 R13, -R0, R6, RZ ;  /* 0x00000006000d7210 */ /* 0x000fca0007ffe1ff */
[----:B------:R-:W-:-:S05]  /*05c0*/  IMAD R0, R4, c[0x0][0x538], R13 ;  /* 0x00014e0004007a24 */ /* 0x000fca00078e020d */
[----:B------:R-:W-:Y:S01]  /*05d0*/  ISETP.GT.AND P0, PT, R0, UR4, PT ;  /* 0x0000000400007c0c */ /* 0x000fe2000bf04270 */
[----:B------:R-:W-:-:S12]  /*05e0*/  BRA.DIV ~URZ, `(.L_x_37) ;  /* 0x0000ee127f007947 */ /* 0x000fd8000b800000 */
[----:B------:R-:W-:-:S04]  /*05f0*/  VOTE.ANY R0, PT, !P0 ;  /* 0x0000000000007806 */ /* 0x000fc800040e0100 */
.L_x_157:
[----:B------:R1:W2:Y:S01]  /*0600*/  POPC R14, R0 ;  /* 0x00000000000e7309 */ /* 0x0002a20000000000 */
[----:B------:R-:W-:Y:S05]  /*0610*/  BRA.DIV ~URZ, `(.L_x_38) ;  /* 0x0000ee227f007947 */ /* 0x000fea000b800000 */
[----:B--2---:R2:W3:Y:S01]  /*0620*/  SHFL.IDX PT, R12, R8, R14, 0x1f ;  /* 0x00001f0e080c7589 */ /* 0x0044e200000e0000 */
[----:B------:R-:W-:-:S03]  /*0630*/  MOV R6, RZ ;  /* 0x000000ff00067202 */ /* 0x000fc60000000f00 */
[----:B------:R2:W4:Y:S04]  /*0640*/  SHFL.IDX PT, R11, R7, R14, 0x1f ;  /* 0x00001f0e070b7589 */ /* 0x00052800000e0000 */
.L_x_158:
[----:B------:R-:W-:Y:S01]  /*0650*/  ISETP.NE.AND P0, PT, R0, RZ, PT ;  /* 0x000000ff0000720c */ /* 0x000fe20003f05270 */
[----:B------:R-:W-:-:S12]  /*0660*/  BSSY B0, `(.L_x_39) ;  /* 0x0000005000007945 */ /* 0x000fd80003800000 */
[----:B------:R-:W-:Y:S05]  /*0670*/  @!P0 BRA `(.L_x_40) ;  /* 0x0000003000008947 */ /* 0x000fea0003800000 */
[----:B------:R-:W-:Y:S01]  /*0680*/  IADD3 R10, R14, -0x1, RZ ;  /* 0xffffffff0e0a7810 */ /* 0x000fe20007ffe0ff */
[----:B------:R-:W-:Y:S05]  /*0690*/  BRA.DIV ~URZ, `(.L_x_41) ;  /* 0x0000ee827f007947 */ /* 0x000fea000b800000 */
[----:B------:R1:W2:Y:S02]  /*06a0*/  SHFL.IDX PT, R6, R4, R10, 0x1f ;  /* 0x00001f0a04067589 */ /* 0x0002a400000e0000 */
.L_x_40:
[----:B------:R-:W-:Y:S05]  /*06b0*/  BSYNC B0 ;  /* 0x0000000000007941 */ /* 0x000fea0003800000 */
.L_x_39:
[----:B-1-3--:R-:W-:Y:S01]  /*06c0*/  IABS R0, R12 ;  /* 0x0000000c00007213 */ /* 0x00afe20000000000 */
[----:B--2---:R-:W-:-:S04]  /*06d0*/  IMAD R4, R6, c[0x0][0x538], R13 ;  /* 0x00014e0006047a24 */ /* 0x004fc800078e020d */
[----:B------:R-:W-:Y:S01]  /*06e0*/  IMAD.MOV.U32 R5, RZ, RZ, R0 ;  /* 0x000000ffff057224 */ /* 0x000fe200078e0000 */
[----:B----4-:R-:W-:Y:S01]  /*06f0*/  IABS R0, R11 ;  /* 0x0000000b00007213 */ /* 0x010fe20000000000 */
[----:B------:R1:W-:Y:S01]  /*0700*/  STL [R1+0x40], R4 ;  /* 0x0000400401007387 */ /* 0x0003e20000100800 */
[----:B------:R-:W-:Y:S01]  /*0710*/  IADD3 R10, -R4, UR4, RZ ;  /* 0x00000004040a7c10 */ /* 0x000fe2000fffe1ff */
[----:B------:R-:W2:Y:S02]  /*0720*/  I2F.RP R2, R5 ;  /* 0x0000000500027306 */ /* 0x000ea40000209400 */
[----:B------:R-:W-:Y:S01]  /*0730*/  IMAD.MOV.U32 R7, RZ, RZ, R0 ;  /* 0x000000ffff077224 */ /* 0x000fe200078e0000 */
[----:B------:R-:W-:Y:S02]  /*0740*/  IABS R6, R10 ;  /* 0x0000000a00067213 */ /* 0x000fe40000000000 */
[----:B------:R-:W-:-:S03]  /*0750*/  IABS R0, R12 ;  /* 0x0000000c00007213 */ /* 0x000fc60000000000 */
[----:B------:R-:W-:Y:S01]  /*0760*/  I2F.RP R8, R7 ;  /* 0x0000000700087306 */ /* 0x000fe20000209400 */
[----:B------:R-:W-:-:S07]  /*0770*/  IADD3 R0, RZ, -R0, RZ ;  /* 0x80000000ff007210 */ /* 0x000fce0007ffe0ff */
[----:B--2---:R-:W2:Y:S02]  /*0780*/  MUFU.RCP R2, R2 ;  /* 0x0000000200027308 */ /* 0x004ea40000001000 */
[----:B--2---:R-:W-:-:S06]  /*0790*/  IADD3 R2, R2, 0xffffffe, RZ ;  /* 0x0ffffffe02027810 */ /* 0x004fcc0007ffe0ff */
[----:B------:R-:W2:Y:S02]  /*07a0*/  F2I.FTZ.U32.TRUNC.NTZ R3, R2 ;  /* 0x0000000200037305 */ /* 0x000ea4000021f000 */
[----:B--2---:R-:W-:-:S04]  /*07b0*/  IMAD.MOV R2, RZ, RZ, -R3 ;  /* 0x000000ffff027224 */ /* 0x004fc800078e0a03 */
[----:B-1----:R-:W-:Y:S02]  /*07c0*/  IMAD R4, R2, R5, RZ ;  /* 0x0000000502047224 */ /* 0x002fe400078e02ff */
[----:B------:R-:W-:-:S04]  /*07d0*/  IMAD.MOV.U32 R2, RZ, RZ, RZ ;  /* 0x000000ffff027224 */ /* 0x000fc800078e00ff */
[----:B------:R-:W-:-:S04]  /*07e0*/  IMAD.HI.U32 R2, R3, R4, R2 ;  /* 0x0000000403027227 */ /* 0x000fc800078e0002 */
[----:B------:R-:W-:-:S04]  /*07f0*/  IMAD.MOV.U32 R3, RZ, RZ, R6 ;  /* 0x000000ffff037224 */ /* 0x000fc800078e0006 */
[----:B------:R-:W-:-:S04]  /*0800*/  IMAD.HI.U32 R2, R2, R3, RZ ;  /* 0x0000000302027227 */ /* 0x000fc800078e00ff */
[----:B------:R-:W-:Y:S02]  /*0810*/  IMAD R0, R2, R0, R3 ;  /* 0x0000000002007224 */ /* 0x000fe400078e0203 */
[----:B------:R-:W1:Y:S03]  /*0820*/  MUFU.RCP R3, R8 ;  /* 0x0000000800037308 */ /* 0x000e660000001000 */
[----:B------:R-:W-:Y:S02]  /*0830*/  ISETP.GT.U32.AND P1, PT, R5, R0, PT ;  /* 0x000000000500720c */ /* 0x000fe40003f24070 */
[----:B-1----:R-:W-:-:S11]  /*0840*/  IADD3 R3, R3, 0xffffffe, RZ ;  /* 0x0ffffffe03037810 */ /* 0x002fd60007ffe0ff */
[----:B------:R-:W-:Y:S01]  /*0850*/  @!P1 IMAD.IADD R0, R0, 0x1, -R5 ;  /* 0x0000000100009824 */ /* 0x000fe200078e0a05 */
[----:B------:R-:W-:Y:S02]  /*0860*/  @!P1 IADD3 R2, R2, 0x1, RZ ;  /* 0x0000000102029810 */ /* 0x000fe40007ffe0ff */
[----:B------:R-:W-:Y:S01]  /*0870*/  ISETP.NE.AND P1, PT, R12, RZ, PT ;  /* 0x000000ff0c00720c */ /* 0x000fe20003f25270 */
[----:B------:R-:W1:Y:S01]  /*0880*/  F2I.FTZ.U32.TRUNC.NTZ R3, R3 ;  /* 0x0000000300037305 */ /* 0x000e62000021f000 */
[----:B------:R-:W-:Y:S02]  /*0890*/  ISETP.GE.U32.AND P2, PT, R0, R5, PT ;  /* 0x000000050000720c */ /* 0x000fe40003f46070 */
[----:B------:R-:W-:-:S04]  /*08a0*/  LOP3.LUT R0, R10, R12, RZ, 0x3c, !PT ;  /* 0x0000000c0a007212 */ /* 0x000fc800078e3cff */
[----:B------:R-:W-:-:S07]  /*08b0*/  ISETP.GE.AND P0, PT, R0, RZ, PT ;  /* 0x000000ff0000720c */ /* 0x000fce0003f06270 */
[----:B------:R-:W-:Y:S02]  /*08c0*/  @P2 IADD3 R2, R2, 0x1, RZ ;  /* 0x0000000102022810 */ /* 0x000fe40007ffe0ff */
[----:B-1----:R-:W-:-:S03]  /*08d0*/  IADD3 R0, RZ, -R3, RZ ;  /* 0x80000003ff007210 */ /* 0x002fc60007ffe0ff */
[----:B------:R-:W-:Y:S02]  /*08e0*/  IMAD.MOV.U32 R4, RZ, RZ, R2 ;  /* 0x000000ffff047224 */ /* 0x000fe400078e0002 */
[----:B------:R-:W-:Y:S01]  /*08f0*/  IMAD.MOV.U32 R2, RZ, RZ, R0 ;  /* 0x000000ffff027224 */ /* 0x000fe200078e0000 */
[----:B------:R-:W-:Y:S01]  /*0900*/  IABS R0, R11 ;  /* 0x0000000b00007213 */ /* 0x000fe20000000000 */
[----:B------:R-:W-:Y:S01]  /*0910*/  @!P0 IMAD.MOV R4, RZ, RZ, -R4 ;  /* 0x000000ffff048224 */ /* 0x000fe200078e0a04 */
[----:B------:R-:W-:Y:S01]  /*0920*/  @!P1 LOP3.LUT R4, RZ, R12, RZ, 0x33, !PT ;  /* 0x0000000cff049212 */ /* 0x000fe200078e33ff */
[----:B------:R-:W-:Y:S01]  /*0930*/  IMAD R5, R2, R7, RZ ;  /* 0x0000000702057224 */ /* 0x000fe200078e02ff */
[----:B------:R-:W-:Y:S01]  /*0940*/  MOV R2, RZ ;  /* 0x000000ff00027202 */ /* 0x000fe20000000f00 */
[----:B------:R-:W-:Y:S01]  /*0950*/  IMAD.MOV R6, RZ, RZ, -R0 ;  /* 0x000000ffff067224 */ /* 0x000fe200078e0a00 */
[----:B------:R-:W-:-:S03]  /*0960*/  IABS R8, R4 ;  /* 0x0000000400087213 */ /* 0x000fc60000000000 */
[----:B------:R-:W-:-:S04]  /*0970*/  IMAD.HI.U32 R0, R3, R5, R2 ;  /* 0x0000000503007227 */ /* 0x000fc800078e0002 */
[----:B------:R-:W-:Y:S02]  /*0980*/  IMAD.MOV.U32 R2, RZ, RZ, R8 ;  /* 0x000000ffff027224 */ /* 0x000fe400078e0008 */
[----:B------:R-:W-:Y:S02]  /*0990*/  IMAD.MOV.U32 R3, RZ, RZ, R6 ;  /* 0x000000ffff037224 */ /* 0x000fe400078e0006 */
[----:B------:R-:W-:-:S04]  /*09a0*/  IMAD.HI.U32 R0, R0, R2, RZ ;  /* 0x0000000200007227 */ /* 0x000fc800078e00ff */
[----:B------:R-:W-:Y:S02]  /*09b0*/  IMAD R2, R0, R3, R2 ;  /* 0x0000000300027224 */ /* 0x000fe400078e0202 */
[----:B------:R-:W-:-:S03]  /*09c0*/  IMAD R3, R4, R12, RZ ;  /* 0x0000000c04037224 */ /* 0x000fc600078e02ff */
[----:B------:R-:W-:Y:S02]  /*09d0*/  ISETP.GT.U32.AND P1, PT, R7, R2, PT ;  /* 0x000000020700720c */ /* 0x000fe40003f24070 */
[----:B------:R-:W-:-:S11]  /*09e0*/  IADD3 R3, R10, -R3, RZ ;  /* 0x800000030a037210 */ /* 0x000fd60007ffe0ff */
[----:B------:R-:W-:Y:S01]  /*09f0*/  @!P1 IMAD.IADD R2, R2, 0x1, -R7 ;  /* 0x0000000102029824 */ /* 0x000fe200078e0a07 */
[----:B------:R-:W-:Y:S02]  /*0a00*/  @!P1 IADD3 R0, R0, 0x1, RZ ;  /* 0x0000000100009810 */ /* 0x000fe40007ffe0ff */
[----:B------:R-:W-:Y:S02]  /*0a10*/  ISETP.NE.AND P1, PT, R11, RZ, PT ;  /* 0x000000ff0b00720c */ /* 0x000fe40003f25270 */
[----:B------:R-:W-:Y:S02]  /*0a20*/  ISETP.GE.U32.AND P2, PT, R2, R7, PT ;  /* 0x000000070200720c */ /* 0x000fe40003f46070 */
[----:B------:R-:W-:-:S04]  /*0a30*/  LOP3.LUT R2, R4, R11, RZ, 0x3c, !PT ;  /* 0x0000000b04027212 */ /* 0x000fc800078e3cff */
[----:B------:R-:W-:-:S07]  /*0a40*/  ISETP.GE.AND P0, PT, R2, RZ, PT ;  /* 0x000000ff0200720c */ /* 0x000fce0003f06270 */
[----:B------:R-:W-:-:S06]  /*0a50*/  @P2 IADD3 R0, R0, 0x1, RZ ;  /* 0x0000000100002810 */ /* 0x000fcc0007ffe0ff */
[----:B------:R-:W-:Y:S02]  /*0a60*/  @!P0 IADD3 R0, -R0, RZ, RZ ;  /* 0x000000ff00008210 */ /* 0x000fe40007ffe1ff */
[----:B------:R-:W-:-:S05]  /*0a70*/  @!P1 LOP3.LUT R0, RZ, R11, RZ, 0x33, !PT ;  /* 0x0000000bff009212 */ /* 0x000fca00078e33ff */
[--C-:B------:R-:W-:Y:S02]  /*0a80*/  IMAD.MOV R2, RZ, RZ, -R0.reuse ;  /* 0x000000ffff027224 */ /* 0x100fe400078e0a00 */
[C---:B------:R-:W-:Y:S02]  /*0a90*/  IMAD R0, R11.reuse, 0x1000000, R0 ;  /* 0x010000000b007824 */ /* 0x040fe400078e0200 */
[----:B------:R-:W-:Y:S02]  /*0aa0*/  IMAD R2, R11, R2, R4 ;  /* 0x000000020b027224 */ /* 0x000fe400078e0204 */
[----:B------:R-:W-:Y:S02]  /*0ab0*/  IMAD.IADD R4, R14, 0x1, R9 ;  /* 0x000000010e047824 */ /* 0x000fe400078e0209 */
[----:B------:R-:W-:-:S03]  /*0ac0*/  IMAD R0, R2, 0x10000, R0 ;  /* 0x0001000002007824 */ /* 0x000fc600078e0200 */
[----:B------:R1:W-:Y:S04]  /*0ad0*/  STL [R1+0x4c], R4 ;  /* 0x00004c0401007387 */ /* 0x0003e80000100800 */
[----:B------:R1:W-:Y:S04]  /*0ae0*/  STL [R1+0x48], R0 ;  /* 0x0000480001007387 */ /* 0x0003e80000100800 */
[----:B------:R1:W-:Y:S01]  /*0af0*/  STL [R1+0x44], R3 ;  /* 0x0000440301007387 */ /* 0x0003e20000100800 */
[----:B------:R-:W-:Y:S05]  /*0b00*/  BRA `(.L_x_42) ;  /* 0x0000006000007947 */ /* 0x000fea0003800000 */
.L_x_33:
[----:B------:R-:W-:Y:S01]  /*0b10*/  MOV R0, UR4 ;  /* 0x0000000400007c02 */ /* 0x000fe20008000f00 */
[----:B------:R-:W-:Y:S04]  /*0b20*/  STL [R1+0x44], RZ ;  /* 0x000044ff01007387 */ /* 0x000fe80000100800 */
[----:B------:R-:W-:Y:S04]  /*0b30*/  STL [R1+0x48], RZ ;  /* 0x000048ff01007387 */ /* 0x000fe80000100800 */
[----:B------:R1:W-:Y:S02]  /*0b40*/  STL [R1+0x40], R0 ;  /* 0x0000400001007387 */ /* 0x0003e40000100800 */
[----:B-1----:R-:W-:-:S05]  /*0b50*/  MOV R0, c[0x0][0x53c] ;  /* 0x00014f0000007a02 */ /* 0x002fca0000000f00 */
[----:B------:R1:W-:Y:S02]  /*0b60*/  STL [R1+0x4c], R0 ;  /* 0x00004c0001007387 */ /* 0x0003e40000100800 */
.L_x_42:
[----:B-1----:R-:W2:Y:S04]  /*0b70*/  LDL R4, [R1+0x40] ;  /* 0x0000400001047983 */ /* 0x002ea80000100800 */
[----:B------:R-:W2:Y:S04]  /*0b80*/  LDL R5, [R1+0x44] ;  /* 0x0000440001057983 */ /* 0x000ea80000100800 */
[----:B------:R-:W2:Y:S04]  /*0b90*/  LDL R6, [R1+0x48] ;  /* 0x0000480001067983 */ /* 0x000ea80000100800 */
[----:B------:R-:W2:Y:S01]  /*0ba0*/  LDL R7, [R1+0x4c] ;  /* 0x00004c0001077983 */ /* 0x000ea20000100800 */
[----:B------:R-:W-:Y:S01]  /*0bb0*/  ISETP.NE.AND P0, PT, R15, RZ, PT ;  /* 0x000000ff0f00720c */ /* 0x000fe20003f05270 */
[----:B------:R-:W-:-:S12]  /*0bc0*/  WARPSYNC 0xffffffff ;  /* 0xffffffff00007948 */ /* 0x000fd80003800000 */
[----:B--2---:R1:W-:Y:S04]  /*0bd0*/  @!P0 STS.128 [0x9100], R4 ;  /* 0x00910004ff008388 */ /* 0x0043e80000000c00 */
[----:B------:R-:W-:Y:S06]  /*0be0*/  BAR.ARV 0x5, 0x80 ;  /* 0x0142000000007b1d */ /* 0x000fec0000002000 */
.L_x_31:
[----:B------:R-:W2:Y:S02]  /*0bf0*/  LDL R0, [R1+0x4c] ;  /* 0x00004c0001007983 */ /* 0x000ea40000100800 */
[----:B--2---:R-:W-:-:S13]  /*0c00*/  ISETP.GE.AND P0, PT, R0, c[0x0][0x53c], PT ;  /* 0x00014f0000007a0c */ /* 0x004fda0003f06270 */
[----:B------:R-:W-:Y:S05]  /*0c10*/  @P0 EXIT ;  /* 0x000000000000094d */ /* 0x000fea0003800000 */
[----:B------:R-:W2:Y:S01]  /*0c20*/  S2R R11, SR_TID.X ;  /* 0x00000000000b7919 */ /* 0x000ea20000002100 */
[----:B------:R-:W-:Y:S02]  /*0c30*/  ULDC UR5, c[0x0][0x2ac] ;  /* 0x0000ab0000057ab9 */ /* 0x000fe40000000800 */
[----:B------:R-:W-:Y:S02]  /*0c40*/  ULDC UR4, c[0x0][0x1d0] ;  /* 0x0000740000047ab9 */ /* 0x000fe40000000800 */
[----:B------:R-:W-:Y:S01]  /*0c50*/  UIMAD UR5, UR5, UR4, URZ ;  /* 0x00000004050572a4 */ /* 0x000fe2000f8e023f */
[----:B--2---:R-:W-:-:S04]  /*0c60*/  SHF.R.S32.HI R10, RZ, 0x1f, R11 ;  /* 0x0000001fff0a7819 */ /* 0x004fc8000001140b */
[CC--:B------:R-:W-:Y:S02]  /*0c70*/  LEA.HI R8, R10.reuse, R11.reuse, RZ, 0x2 ;  /* 0x0000000b0a087211 */ /* 0x0c0fe400078f10ff */
[CC--:B-1----:R-:W-:Y:S02]  /*0c80*/  LEA.HI R5, R10.reuse, R11.reuse, RZ, 0x4 ;  /* 0x0000000b0a057211 */ /* 0x0c2fe400078f20ff */
[--C-:B------:R-:W-:Y:S02]  /*0c90*/  SHF.R.S32.HI R3, RZ, 0x2, R8.reuse ;  /* 0x00000002ff037819 */ /* 0x100fe40000011408 */
[----:B------:R-:W-:Y:S02]  /*0ca0*/  SHF.R.S32.HI R0, RZ, 0x1f, R8 ;  /* 0x0000001fff007819 */ /* 0x000fe40000011408 */
[----:B------:R-:W-:Y:S02]  /*0cb0*/  LEA.HI R16, R10, R11, RZ, 0x3 ;  /* 0x0000000b0a107211 */ /* 0x000fe400078f18ff */
[----:B------:R-:W-:-:S02]  /*0cc0*/  LEA.HI R0, R0, R3, RZ, 0x3 ;  /* 0x0000000300007211 */ /* 0x000fc400078f18ff */
[----:B------:R-:W-:Y:S02]  /*0cd0*/  LOP3.LUT R2, R5, 0xfffffff0, RZ, 0xc0, !PT ;  /* 0xfffffff005027812 */ /* 0x000fe400078ec0ff */
[----:B------:R-:W-:Y:S02]  /*0ce0*/  LOP3.LUT R0, R0, 0xfffffff8, RZ, 0xc0, !PT ;  /* 0xfffffff800007812 */ /* 0x000fe400078ec0ff */
[----:B------:R-:W-:Y:S02]  /*0cf0*/  SHF.R.S32.HI R4, RZ, 0x3, R16 ;  /* 0x00000003ff047819 */ /* 0x000fe40000011410 */
[----:B------:R-:W-:Y:S01]  /*0d00*/  LOP3.LUT R244, R16, 0xfffffff8, RZ, 0xc0, !PT ;  /* 0xfffffff810f47812 */ /* 0x000fe200078ec0ff */
[----:B------:R-:W-:Y:S01]  /*0d10*/  IMAD.IADD R9, R3, 0x1, -R0 ;  /* 0x0000000103097824 */ /* 0x000fe200078e0a00 */
[----:B------:R-:W-:Y:S01]  /*0d20*/  SHF.R.S32.HI R3, RZ, 0x4, R5 ;  /* 0x00000004ff037819 */ /* 0x000fe20000011405 */
[----:B------:R-:W-:Y:S02]  /*0d30*/  IMAD.IADD R0, R11, 0x1, -R2 ;  /* 0x000000010b007824 */ /* 0x000fe400078e0a02 */
[----:B------:R-:W-:Y:S01]  /*0d40*/  IMAD.SHL.U32 R2, R4, 0x40, RZ ;  /* 0x0000004004027824 */ /* 0x000fe200078e00ff */
[----:B------:R-:W-:Y:S01]  /*0d50*/  LEA.HI R5, R5, R3, RZ, 0x1 ;  /* 0x0000000305057211 */ /* 0x000fe200078f08ff */
[----:B------:R-:W-:Y:S01]  /*0d60*/  IMAD.IADD R244, R11, 0x1, -R244 ;  /* 0x000000010bf47824 */ /* 0x000fe200078e0af4 */
[----:B------:R-:W-:-:S02]  /*0d70*/  SHF.R.S32.HI R4, RZ, 0x1f, R0 ;  /* 0x0000001fff047819 */ /* 0x000fc40000011400 */
[----:B------:R-:W-:Y:S01]  /*0d80*/  LOP3.LUT R2, R2, 0x1c0, RZ, 0xc0, !PT ;  /* 0x000001c002027812 */ /* 0x000fe200078ec0ff */
[----:B------:R-:W-:Y:S01]  /*0d90*/  IMAD.SHL.U32 R231, R244, 0x8, RZ ;  /* 0x00000008f4e77824 */ /* 0x000fe200078e00ff */
[----:B------:R-:W-:Y:S02]  /*0da0*/  LEA.HI R13, R4, R0, RZ, 0x3 ;  /* 0x00000000040d7211 */ /* 0x000fe400078f18ff */
[----:B------:R-:W-:Y:S02]  /*0db0*/  SHF.R.U32.HI R7, RZ, 0x3, R2 ;  /* 0x00000003ff077819 */ /* 0x000fe40000011602 */
[----:B------:R-:W-:Y:S02]  /*0dc0*/  LOP3.LUT R4, R2, 0x38, R231, 0xf8, !PT ;  /* 0x0000003802047812 */ /* 0x000fe400078ef8e7 */
[----:B------:R-:W-:Y:S02]  /*0dd0*/  LOP3.LUT R6, R13, 0xfffffff8, RZ, 0xc0, !PT ;  /* 0xfffffff80d067812 */ /* 0x000fe400078ec0ff */
[----:B------:R-:W-:-:S02]  /*0de0*/  LOP3.LUT R5, R5, 0xfffffffe, RZ, 0xc0, !PT ;  /* 0xfffffffe05057812 */ /* 0x000fc400078ec0ff */
[----:B------:R-:W-:Y:S01]  /*0df0*/  LOP3.LUT R15, R4, R7, RZ, 0x3c, !PT ;  /* 0x00000007040f7212 */ /* 0x000fe200078e3cff */
[----:B------:R-:W-:Y:S01]  /*0e00*/  IMAD.IADD R7, R0, 0x1, -R6 ;  /* 0x0000000100077824 */ /* 0x000fe200078e0a06 */
[----:B------:R-:W-:Y:S01]  /*0e10*/  LOP3.LUT R2, R9, 0x1, RZ, 0xc0, !PT ;  /* 0x0000000109027812 */ /* 0x000fe200078ec0ff */
[----:B------:R-:W-:Y:S01]  /*0e20*/  IMAD.IADD R14, R3, 0x1, -R5 ;  /* 0x00000001030e7824 */ /* 0x000fe200078e0a05 */
[----:B------:R-:W-:Y:S02]  /*0e30*/  LEA.HI R0, R10, R11, RZ, 0x5 ;  /* 0x0000000b0a007211 */ /* 0x000fe400078f28ff */
[----:B------:R-:W-:Y:S02]  /*0e40*/  LOP3.LUT R3, R8, 0xfffffffc, RZ, 0xc0, !PT ;  /* 0xfffffffc08037812 */ /* 0x000fe400078ec0ff */
[----:B------:R-:W-:Y:S02]  /*0e50*/  ISETP.NE.U32.AND P0, PT, R2, 0x1, PT ;  /* 0x000000010200780c */ /* 0x000fe40003f05070 */
[--C-:B------:R-:W-:Y:S01]  /*0e60*/  SHF.R.S32.HI R6, RZ, 0x5, R0.reuse ;  /* 0x00000005ff067819 */ /* 0x100fe20000011400 */
[----:B------:R-:W-:Y:S01]  /*0e70*/  IMAD.IADD R8, R11, 0x1, -R3 ;  /* 0x000000010b087824 */ /* 0x000fe200078e0a03 */
[----:B------:R-:W-:-:S02]  /*0e80*/  SHF.R.S32.HI R2, RZ, 0x1f, R0 ;  /* 0x0000001fff027819 */ /* 0x000fc40000011400 */
[----:B------:R-:W-:Y:S02]  /*0e90*/  LOP3.LUT R0, R0, 0xffffffe0, RZ, 0xc0, !PT ;  /* 0xffffffe000007812 */ /* 0x000fe400078ec0ff */
[----:B------:R-:W-:Y:S02]  /*0ea0*/  LEA.HI R4, R10, R11, RZ, 0x6 ;  /* 0x0000000b0a047211 */ /* 0x000fe400078f30ff */
[----:B------:R-:W-:Y:S01]  /*0eb0*/  LEA.HI R3, R2, R6, RZ, 0x2 ;  /* 0x0000000602037211 */ /* 0x000fe200078f10ff */
[----:B------:R-:W-:Y:S01]  /*0ec0*/  IMAD.IADD R18, R11, 0x1, -R0 ;  /* 0x000000010b127824 */ /* 0x000fe200078e0a00 */
[----:B------:R-:W-:Y:S01]  /*0ed0*/  LEA.HI R0, R8, R8, RZ, 0x1 ;  /* 0x0000000808007211 */ /* 0x000fe200078f08ff */
[----:B------:R-:W-:Y:S01]  /*0ee0*/  IMAD.SHL.U32 R12, R4, 0x8, RZ ;  /* 0x00000008040c7824 */ /* 0x000fe200078e00ff */
[----:B------:R-:W-:Y:S01]  /*0ef0*/  LOP3.LUT R4, R3, 0xffffffc, RZ, 0xc0, !PT ;  /* 0x0ffffffc03047812 */ /* 0x000fe200078ec0ff */
[----:B------:R-:W-:Y:S01]  /*0f00*/  IMAD.SHL.U32 R2, R244, 0x40, RZ ;  /* 0x00000040f4027824 */ /* 0x000fe200078e00ff */
[C---:B------:R-:W-:Y:S01]  /*0f10*/  LOP3.LUT R3, R0.reuse, 0x1ffffffe, RZ, 0xc0, !PT ;  /* 0x1ffffffe00037812 */ /* 0x040fe200078ec0ff */
[----:B------:R-:W-:Y:S01]  /*0f20*/  IMAD.SHL.U32 R0, R0, 0x20, RZ ;  /* 0x0000002000007824 */ /* 0x000fe200078e00ff */
[----:B------:R-:W-:Y:S01]  /*0f30*/  SHF.R.S32.HI R11, RZ, 0x1f, R18 ;  /* 0x0000001fff0b7819 */ /* 0x000fe20000011412 */
[----:B------:R-:W-:Y:S01]  /*0f40*/  IMAD.IADD R5, R6, 0x1, -R4 ;  /* 0x0000000106057824 */ /* 0x000fe200078e0a04 */
[----:B------:R-:W-:Y:S01]  /*0f50*/  LOP3.LUT R2, R2, 0x1c0, RZ, 0xc0, !PT ;  /* 0x000001c002027812 */ /* 0x000fe200078ec0ff */
[----:B------:R-:W-:Y:S01]  /*0f60*/  IMAD.IADD R3, R8, 0x1, -R3 ;  /* 0x0000000108037824 */ /* 0x000fe200078e0a03 */
[----:B------:R-:W-:-:S02]  /*0f70*/  LEA.HI R11, R11, R18, RZ, 0x2 ;  /* 0x000000120b0b7211 */ /* 0x000fc400078f10ff */
[----:B------:R-:W-:Y:S02]  /*0f80*/  LOP3.LUT R0, R0, 0xffffffc0, RZ, 0xc0, !PT ;  /* 0xffffffc000007812 */ /* 0x000fe400078ec0ff */
[----:B------:R-:W-:Y:S02]  /*0f90*/  LOP3.LUT R10, R2, 0x8, R16, 0xf8, !PT ;  /* 0x00000008020a7812 */ /* 0x000fe400078ef810 */
[----:B------:R-:W-:Y:S02]  /*0fa0*/  SHF.R.U32.HI R4, RZ, 0x3, R2 ;  /* 0x00000003ff047819 */ /* 0x000fe40000011602 */
[----:B------:R-:W-:Y:S02]  /*0fb0*/  SHF.R.S32.HI R2, RZ, 0x2, R11 ;  /* 0x00000002ff027819 */ /* 0x000fe4000001140b */
[----:B------:R-:W-:Y:S01]  /*0fc0*/  LOP3.LUT R15, R15, 0x7ffffe00, R12, 0xf8, !PT ;  /* 0x7ffffe000f0f7812 */ /* 0x000fe200078ef80c */
[----:B------:R-:W-:Y:S01]  /*0fd0*/  IMAD R12, R3, 0x8, R0 ;  /* 0x00000008030c7824 */ /* 0x000fe200078e0200 */
[----:B------:R-:W-:Y:S01]  /*0fe0*/  LOP3.LUT R10, R10, R4, RZ, 0x3c, !PT ;  /* 0x000000040a0a7212 */ /* 0x000fe200078e3cff */
[----:B------:R-:W-:Y:S01]  /*0ff0*/  IMAD.SHL.U32 R0, R7, 0x40, RZ ;  /* 0x0000004007007824 */ /* 0x000fe200078e00ff */
[----:B------:R-:W-:Y:S01]  /*1000*/  R2P PR, R9, 0x6 ;  /* 0x0000000609007804 */ /* 0x000fe20000000000 */
[----:B------:R-:W-:Y:S01]  /*1010*/  IMAD R17, R5, 0x10, R2 ;  /* 0x0000001005117824 */ /* 0x000fe200078e0202 */
[----:B------:R-:W-:Y:S01]  /*1020*/  LOP3.LUT P4, RZ, R7, 0x2, RZ, 0xc0, !PT ;  /* 0x0000000207ff7812 */ /* 0x000fe2000788c0ff */
[----:B------:R-:W-:Y:S01]  /*1030*/  IMAD.SHL.U32 R2, R9, 0x40, RZ ;  /* 0x0000004009027824 */ /* 0x000fe200078e00ff */
[----:B------:R-:W-:Y:S01]  /*1040*/  LOP3.LUT R0, R0, 0x1c0, RZ, 0xc0, !PT ;  /* 0x000001c000007812 */ /* 0x000fe200078ec0ff */
[----:B------:R-:W-:Y:S01]  /*1050*/  IMAD.SHL.U32 R3, R14, 0x8, RZ ;  /* 0x000000080e037824 */ /* 0x000fe200078e00ff */
[----:B------:R-:W-:Y:S01]  /*1060*/  LOP3.LUT P3, RZ, R7, 0x4, RZ, 0xc0, !PT ;  /* 0x0000000407ff7812 */ /* 0x000fe2000786c0ff */
[----:B------:R-:W-:Y:S01]  /*1070*/  IMAD.SHL.U32 R5, R6, 0x400, RZ ;  /* 0x0000040006057824 */ /* 0x000fe200078e00ff */
[----:B------:R-:W-:Y:S01]  /*1080*/  LOP3.LUT R4, R2, 0x1c0, RZ, 0xc0, !PT ;  /* 0x000001c002047812 */ /* 0x000fe200078ec0ff */
[----:B------:R1:W-:Y:S01]  /*1090*/  STL [R1+0xc8], R17 ;  /* 0x0000c81101007387 */ /* 0x0003e20000100800 */
[----:B------:R-:W-:Y:S01]  /*10a0*/  LOP3.LUT R2, R0, 0x8, R3, 0xf8, !PT ;  /* 0x0000000800027812 */ /* 0x000fe200078ef803 */
[----:B------:R-:W-:Y:S01]  /*10b0*/  IMAD.SHL.U32 R3, R13, 0x40, RZ ;  /* 0x000000400d037824 */ /* 0x000fe200078e00ff */
[----:B------:R-:W-:Y:S01]  /*10c0*/  SHF.R.U32.HI R0, RZ, 0x3, R0 ;  /* 0x00000003ff007819 */ /* 0x000fe20000011600 */
[----:B------:R-:W-:Y:S01]  /*10d0*/  IMAD R7, R8, 0x2, R5 ;  /* 0x0000000208077824 */ /* 0x000fe200078e0205 */
[----:B------:R-:W-:Y:S01]  /*10e0*/  LEA.HI R6, R4, R4, RZ, 0x1d ;  /* 0x0000000404067211 */ /* 0x000fe200078fe8ff */
[----:B------:R-:W-:Y:S01]  /*10f0*/  IMAD.MOV.U32 R9, RZ, RZ, 0x40 ;  /* 0x00000040ff097424 */ /* 0x000fe200078e00ff */
[----:B------:R-:W-:Y:S01]  /*1100*/  LOP3.LUT R2, R2, R0, RZ, 0x3c, !PT ;  /* 0x0000000002027212 */ /* 0x000fe200078e3cff */
[----:B------:R-:W-:Y:S01]  /*1110*/  IMAD R0, R14, 0x200, R10 ;  /* 0x000002000e007824 */ /* 0x000fe200078e020a */
[----:B------:R-:W-:Y:S01]  /*1120*/  LOP3.LUT R4, R3, 0xfffffe00, RZ, 0xc0, !PT ;  /* 0xfffffe0003047812 */ /* 0x000fe200078ec0ff */
[----:B------:R-:W-:Y:S01]  /*1130*/  IMAD.IADD R7, R7, 0x1, R6 ;  /* 0x0000000107077824 */ /* 0x000fe200078e0206 */
[----:B------:R-:W-:Y:S01]  /*1140*/  SHF.R.S32.HI R10, RZ, 0x1f, R231 ;  /* 0x0000001fff0a7819 */ /* 0x000fe200000114e7 */
[----:B------:R-:W-:Y:S01]  /*1150*/  IMAD.SHL.U32 R204, R15, 0x2, RZ ;  /* 0x000000020fcc7824 */ /* 0x000fe200078e00ff */
[CC--:B------:R-:W-:Y:S01]  /*1160*/  IADD3 R3, R2.reuse, R4.reuse, R5 ;  /* 0x0000000402037210 */ /* 0x0c0fe20007ffe005 */
[----:B------:R-:W-:Y:S01]  /*1170*/  IMAD.MOV.U32 R8, RZ, RZ, 0x20 ;  /* 0x00000020ff087424 */ /* 0x000fe200078e00ff */
[----:B------:R-:W-:Y:S01]  /*1180*/  LOP3.LUT R4, R2, R4, RZ, 0xfc, !PT ;  /* 0x0000000402047212 */ /* 0x000fe200078efcff */
[----:B------:R-:W-:Y:S01]  /*1190*/  IMAD.MOV.U32 R5, RZ, RZ, -0x10 ;  /* 0xfffffff0ff057424 */ /* 0x000fe200078e00ff */
[----:B------:R-:W-:Y:S01]  /*11a0*/  LOP3.LUT R2, R11, 0x7ffffffc, RZ, 0xc0, !PT ;  /* 0x7ffffffc0b027812 */ /* 0x000fe200078ec0ff */
[----:B------:R-:W-:Y:S01]  /*11b0*/  IMAD.IADD R11, R17, 0x1, R12 ;  /* 0x00000001110b7824 */ /* 0x000fe200078e020c */
[----:B------:R-:W-:-:S02]  /*11c0*/  LEA R184, R0, 0x2900, 0x1 ;  /* 0x0000290000b87811 */ /* 0x000fc400078e08ff */
[----:B------:R-:W-:Y:S01]  /*11d0*/  SEL R0, R9, 0xffffffc0, !P3 ;  /* 0xffffffc009007807 */ /* 0x000fe20005800000 */
[----:B------:R-:W-:Y:S01]  /*11e0*/  IMAD.IADD R2, R18, 0x1, -R2 ;  /* 0x0000000112027824 */ /* 0x000fe200078e0a02 */
[----:B------:R2:W-:Y:S01]  /*11f0*/  STL [R1+0xcc], R11 ;  /* 0x0000cc0b01007387 */ /* 0x0005e20000100800 */
[----:B------:R-:W-:Y:S02]  /*1200*/  LEA R9, R7, 0x80, 0x1 ;  /* 0x0000008007097811 */ /* 0x000fe400078e08ff */
[----:B------:R-:W-:Y:S01]  /*1210*/  IMAD.SHL.U32 R10, R2, 0x2, RZ ;  /* 0x00000002020a7824 */ /* 0x000fe200078e00ff */
[C---:B------:R-:W-:Y:S02]  /*1220*/  SEL R6, R8.reuse, 0xffffffe0, !P1 ;  /* 0xffffffe008067807 */ /* 0x040fe40004800000 */
[----:B------:R-:W-:Y:S02]  /*1230*/  SEL R2, R8, 0xffffffe0, !P4 ;  /* 0xffffffe008027807 */ /* 0x000fe40006000000 */
[C---:B-1----:R-:W-:Y:S01]  /*1240*/  IADD3 R17, R10.reuse, 0x8, RZ ;  /* 0x000000080a117810 */ /* 0x042fe20007ffe0ff */
[----:B------:R1:W-:Y:S01]  /*1250*/  STL [R1+0x74], R10 ;  /* 0x0000740a01007387 */ /* 0x0003e20000100800 */
[----:B------:R-:W-:-:S02]  /*1260*/  IADD3 R16, R10, 0x10, RZ ;  /* 0x000000100a107810 */ /* 0x000fc40007ffe0ff */
[C---:B------:R-:W-:Y:S01]  /*1270*/  IADD3 R15, R10.reuse, 0x18, RZ ;  /* 0x000000180a0f7810 */ /* 0x040fe20007ffe0ff */
[----:B------:R-:W-:Y:S01]  /*1280*/  STL [R1+0x68], R17 ;  /* 0x0000681101007387 */ /* 0x000fe20000100800 */
[C---:B------:R-:W-:Y:S02]  /*1290*/  IADD3 R14, R10.reuse, 0x20, RZ ;  /* 0x000000200a0e7810 */ /* 0x040fe40007ffe0ff */
[----:B------:R-:W-:Y:S01]  /*12a0*/  IADD3 R13, R10, 0x28, RZ ;  /* 0x000000280a0d7810 */ /* 0x000fe20007ffe0ff */
[----:B------:R-:W-:Y:S01]  /*12b0*/  STL [R1+0x64], R16 ;  /* 0x0000641001007387 */ /* 0x000fe20000100800 */
[----:B------:R-:W-:Y:S02]  /*12c0*/  SHF.R.S32.HI R7, RZ, 0x1f, R17 ;  /* 0x0000001fff077819 */ /* 0x000fe40000011411 */
[----:B------:R-:W-:Y:S01]  /*12d0*/  SHF.R.S32.HI R8, RZ, 0x1f, R16 ;  /* 0x0000001fff087819 */ /* 0x000fe20000011410 */
[----:B------:R-:W-:Y:S01]  /*12e0*/  STL [R1+0x60], R15 ;  /* 0x0000600f01007387 */ /* 0x000fe20000100800 */
[----:B------:R-:W-:-:S02]  /*12f0*/  SEL R5, R5, 0x10, !P0 ;  /* 0x0000001005057807 */ /* 0x000fc40004000000 */
[----:B------:R-:W-:Y:S01]  /*1300*/  LEA R194, R3, 0x5100, 0x1 ;  /* 0x0000510003c27811 */ /* 0x000fe200078e08ff */
[----:B------:R-:W-:Y:S01]  /*1310*/  STL [R1+0x5c], R14 ;  /* 0x00005c0e01007387 */ /* 0x000fe20000100800 */
[----:B--2---:R-:W-:Y:S02]  /*1320*/  IADD3 R11, R10, 0x30, RZ ;  /* 0x000000300a0b7810 */ /* 0x004fe40007ffe0ff */
[----:B------:R-:W-:Y:S01]  /*1330*/  LEA R190, R4, 0x100, 0x1 ;  /* 0x0000010004be7811 */ /* 0x000fe200078e08ff */
[----:B------:R-:W-:Y:S01]  /*1340*/  STL [R1+0x58], R13 ;  /* 0x0000580d01007387 */ /* 0x000fe20000100800 */
[C---:B------:R-:W-:Y:S02]  /*1350*/  IMAD.IADD R195, R194.reuse, 0x1, R0 ;  /* 0x00000001c2c37824 */ /* 0x040fe400078e0200 */
[----:B------:R-:W-:Y:S01]  /*1360*/  IMAD.IADD R197, R194, 0x1, R2 ;  /* 0x00000001c2c57824 */ /* 0x000fe200078e0202 */
[----:B------:R2:W-:Y:S01]  /*1370*/  STL [R1+0x54], R11 ;  /* 0x0000540b01007387 */ /* 0x0005e20000100800 */
[----:B-1----:R-:W-:Y:S01]  /*1380*/  IADD3 R10, R10, 0x38, RZ ;  /* 0x000000380a0a7810 */ /* 0x002fe20007ffe0ff */
[----:B------:R-:W-:-:S02]  /*1390*/  IMAD.IADD R191, R0, 0x1, R190 ;  /* 0x0000000100bf7824 */ /* 0x000fc400078e02be */
[----:B------:R1:W-:Y:S01]  /*13a0*/  STL [R1+0xb0], R7 ;  /* 0x0000b00701007387 */ /* 0x0003e20000100800 */
[C---:B------:R-:W-:Y:S02]  /*13b0*/  IMAD.IADD R193, R2.reuse, 0x1, R190 ;  /* 0x0000000102c17824 */ /* 0x040fe400078e02be */
[C---:B------:R-:W-:Y:S01]  /*13c0*/  IMAD.IADD R196, R2.reuse, 0x1, R195 ;  /* 0x0000000102c47824 */ /* 0x040fe200078e02c3 */
[----:B------:R-:W-:Y:S01]  /*13d0*/  STL [R1+0x50], R10 ;  /* 0x0000500a01007387 */ /* 0x000fe20000100800 */
[----:B------:R-:W-:-:S03]  /*13e0*/  IMAD.IADD R192, R2, 0x1, R191 ;  /* 0x0000000102c07824 */ /* 0x000fc600078e02bf */
[----:B------:R3:W-:Y:S04]  /*13f0*/  STL [R1+0xac], R8 ;  /* 0x0000ac0801007387 */ /* 0x0007e80000100800 */
[----:B------:R-:W-:Y:S01]  /*1400*/  STL [R1+0x84], R9 ;  /* 0x0000840901007387 */ /* 0x000fe20000100800 */
[----:B--2---:R-:W-:Y:S02]  /*1410*/  SHF.R.S32.HI R11, RZ, 0x1f, R11 ;  /* 0x0000001fff0b7819 */ /* 0x004fe4000001140b */
[----:B-1----:R-:W-:-:S05]  /*1420*/  SHF.R.S32.HI R7, RZ, 0x1f, R15 ;  /* 0x0000001fff077819 */ /* 0x002fca000001140f */
[----:B------:R1:W-:Y:S01]  /*1430*/  STL [R1+0xa8], R7 ;  /* 0x0000a80701007387 */ /* 0x0003e20000100800 */
[----:B---3--:R-:W-:-:S05]  /*1440*/  SHF.R.S32.HI R8, RZ, 0x1f, R14 ;  /* 0x0000001fff087819 */ /* 0x008fca000001140e */
[----:B------:R2:W-:Y:S01]  /*1450*/  STL [R1+0xa4], R8 ;  /* 0x0000a40801007387 */ /* 0x0005e20000100800 */
[----:B-1----:R-:W-:-:S05]  /*1460*/  SHF.R.S32.HI R7, RZ, 0x1f, R13 ;  /* 0x0000001fff077819 */ /* 0x002fca000001140d */
[----:B------:R1:W-:Y:S01]  /*1470*/  STL [R1+0xa0], R7 ;  /* 0x0000a00701007387 */ /* 0x0003e20000100800 */
[----:B--2---:R-:W-:-:S03]  /*1480*/  IADD3 R8, R9, 0x40, RZ ;  /* 0x0000004009087810 */ /* 0x004fc60007ffe0ff */
[----:B------:R2:W-:Y:S01]  /*1490*/  STL [R1+0x9c], R11 ;  /* 0x00009c0b01007387 */ /* 0x0005e20000100800 */
[----:B------:R-:W-:-:S05]  /*14a0*/  @P2 IADD3 R8, R9, -0x40, RZ ;  /* 0xffffffc009082810 */ /* 0x000fca0007ffe0ff */
[----:B------:R-:W-:-:S04]  /*14b0*/  IMAD.IADD R3, R5, 0x1, R8 ;  /* 0x0000000105037824 */ /* 0x000fc800078e0208 */
[----:B------:R-:W-:Y:S02]  /*14c0*/  IMAD.IADD R0, R6, 0x1, R3 ;  /* 0x0000000106007824 */ /* 0x000fe400078e0203 */
[C---:B-1----:R-:W-:Y:S01]  /*14d0*/  IMAD.IADD R7, R9.reuse, 0x1, R5 ;  /* 0x0000000109077824 */ /* 0x042fe200078e0205 */
[----:B--2---:R-:W-:Y:S01]  /*14e0*/  SHF.R.S32.HI R11, RZ, 0x1f, R10 ;  /* 0x0000001fff0b7819 */ /* 0x004fe2000001140a */
[----:B------:R-:W-:-:S04]  /*14f0*/  IMAD.IADD R10, R9, 0x1, R6 ;  /* 0x00000001090a7824 */ /* 0x000fc800078e0206 */
[----:B------:R-:W-:Y:S04]  /*1500*/  STL [R1+0x98], R11 ;  /* 0x0000980b01007387 */ /* 0x000fe80000100800 */
[----:B------:R1:W-:Y:S04]  /*1510*/  STL [R1+0x94], R7 ;  /* 0x0000940701007387 */ /* 0x0003e80000100800 */
[----:B------:R-:W-:Y:S01]  /*1520*/  STL [R1+0xb8], R10 ;  /* 0x0000b80a01007387 */ /* 0x000fe20000100800 */
[----:B-1----:R-:W-:-:S05]  /*1530*/  IMAD.IADD R7, R7, 0x1, R6 ;  /* 0x0000000107077824 */ /* 0x002fca00078e0206 */
[----:B------:R1:W-:Y:S04]  /*1540*/  STL [R1+0xb4], R7 ;  /* 0x0000b40701007387 */ /* 0x0003e80000100800 */
[----:B------:R2:W-:Y:S01]  /*1550*/  STL [R1+0x88], R8 ;  /* 0x0000880801007387 */ /* 0x0005e20000100800 */
[----:B-1----:R-:W-:-:S04]  /*1560*/  IMAD.IADD R7, R6, 0x1, R8 ;  /* 0x0000000106077824 */ /* 0x002fc800078e0208 */
[----:B------:R-:W-:Y:S01]  /*1570*/  IMAD.IADD R4, R5, 0x1, R7 ;  /* 0x0000000105047824 */ /* 0x000fe200078e0207 */
[----:B------:R2:W-:Y:S04]  /*1580*/  STL [R1+0x8c], R7 ;  /* 0x00008c0701007387 */ /* 0x0005e80000100800 */
[----:B------:R2:W-:Y:S04]  /*1590*/  STL [R1+0x90], R3 ;  /* 0x0000900301007387 */ /* 0x0005e80000100800 */
[----:B------:R2:W-:Y:S04]  /*15a0*/  STL [R1+0xc0], R4 ;  /* 0x0000c00401007387 */ /* 0x0005e80000100800 */
[----:B------:R2:W-:Y:S02]  /*15b0*/  STL [R1+0xbc], R0 ;  /* 0x0000bc0001007387 */ /* 0x0005e40000100800 */
.L_x_154:
[----:B--2---:R-:W2:Y:S01]  /*15c0*/  LDL R0, [R1+0x4c] ;  /* 0x00004c0001007983 */ /* 0x004ea20000100800 */
[----:B------:R-:W-:Y:S01]  /*15d0*/  IMAD.MOV.U32 R8, RZ, RZ, 0x4 ;  /* 0x00000004ff087424 */ /* 0x000fe200078e00ff */
[----:B------:R-:W-:-:S04]  /*15e0*/  ISETP.NE.U32.AND P4, PT, RZ, c[0x0][0x370], PT ;  /* 0x0000dc00ff007a0c */ /* 0x000fc80003f85070 */
[----:B------:R-:W-:Y:S01]  /*15f0*/  ISETP.NE.AND.EX P4, PT, RZ, c[0x0][0x374], PT, P4 ;  /* 0x0000dd00ff007a0c */ /* 0x000fe20003f85340 */
[----:B--2---:R-:W-:-:S05]  /*1600*/  IMAD.WIDE R2, R0, R8, c[0x0][0x588] ;  /* 0x0001620000027625 */ /* 0x004fca00078e0208 */
[----:B------:R-:W2:Y:S01]  /*1610*/  LDG.E R13, [R2.64] ;  /* 0x00000006020d7981 */ /* 0x000ea2000c1e1900 */
[----:B------:R-:W-:Y:S01]  /*1620*/  IMAD.MOV.U32 R9, RZ, RZ, RZ ;  /* 0x000000ffff097224 */ /* 0x000fe200078e00ff */
[----:B------:R-:W-:Y:S01]  /*1630*/  ISETP.NE.U32.AND P2, PT, RZ, c[0x0][0x360], PT ;  /* 0x0000d800ff007a0c */ /* 0x000fe20003f45070 */
[----:B------:R-:W-:Y:S01]  /*1640*/  IMAD.MOV.U32 R11, RZ, RZ, RZ ;  /* 0x000000ffff0b7224 */ /* 0x000fe200078e00ff */
[----:B------:R-:W-:Y:S02]  /*1650*/  ISETP.NE.U32.AND P3, PT, RZ, c[0x0][0x348], PT ;  /* 0x0000d200ff007a0c */ /* 0x000fe40003f65070 */
[----:B------:R-:W-:Y:S02]  /*1660*/  ISETP.NE.AND.EX P2, PT, RZ, c[0x0][0x364], PT, P2 ;  /* 0x0000d900ff007a0c */ /* 0x000fe40003f45320 */
[----:B------:R-:W-:Y:S02]  /*1670*/  ISETP.NE.AND.EX P3, PT, RZ, c[0x0][0x34c], PT, P3 ;  /* 0x0000d300ff007a0c */ /* 0x000fe40003f65330 */
[----:B--2---:R-:W-:Y:S01]  /*1680*/  SHF.R.S32.HI R15, RZ, 0x1f, R13 ;  /* 0x0000001fff0f7819 */ /* 0x004fe2000001140d */
[C---:B------:R-:W-:Y:S01]  /*1690*/  IMAD.SHL.U32 R18, R13.reuse, 0x4, RZ ;  /* 0x000000040d127824 */ /* 0x040fe200078e00ff */
[C---:B------:R-:W-:Y:S01]  /*16a0*/  @P4 LEA R6, P1, R13.reuse, c[0x0][0x370], 0x2 ;  /* 0x0000dc000d064a11 */ /* 0x040fe200078210ff */
[----:B------:R1:W-:Y:S01]  /*16b0*/  STL [R1+0x3c], R13 ;  /* 0x00003c0d01007387 */ /* 0x0003e20000100800 */
[----:B------:R-:W-:-:S02]  /*16c0*/  SHF.L.U64.HI R17, R13, 0x2, R15 ;  /* 0x000000020d117819 */ /* 0x000fc4000001020f */
[----:B------:R-:W-:Y:S01]  /*16d0*/  @P4 LEA.HI.X R7, R13, c[0x0][0x374], R15, 0x2, P1 ;  /* 0x0000dd000d074a11 */ /* 0x000fe200008f140f */
[----:B------:R1:W-:Y:S02]  /*16e0*/  STL [R1+0x7c], R15 ;  /* 0x00007c0f01007387 */ /* 0x0003e40000100800 */
[C---:B------:R-:W-:Y:S02]  /*16f0*/  @P2 IADD3 R4, P0, R18.reuse, c[0x0][0x360], RZ ;  /* 0x0000d80012042a10 */ /* 0x040fe40007f1e0ff */
[----:B------:R-:W-:Y:S01]  /*1700*/  IADD3 R2, P1, R18, c[0x0][0x348], RZ ;  /* 0x0000d20012027a10 */ /* 0x000fe20007f3e0ff */
[----:B------:R-:W2:Y:S01]  /*1710*/  @P4 LDG.E R9, [R6.64] ;  /* 0x0000000606094981 */ /* 0x000ea2000c1e1900 */
[C---:B------:R-:W-:Y:S02]  /*1720*/  @P2 IADD3.X R5, R17.reuse, c[0x0][0x364], RZ, P0, !PT ;  /* 0x0000d90011052a10 */ /* 0x040fe400007fe4ff */
[----:B------:R-:W-:Y:S01]  /*1730*/  IADD3.X R3, R17, c[0x0][0x34c], RZ, P1, !PT ;  /* 0x0000d30011037a10 */ /* 0x000fe20000ffe4ff */
[----:B------:R1:W-:Y:S04]  /*1740*/  STL [R1+0x6c], R18 ;  /* 0x00006c1201007387 */ /* 0x0003e80000100800 */
[----:B------:R1:W5:Y:S04]  /*1750*/  @P2 LDG.E R12, [R4.64] ;  /* 0x00000006040c2981 */ /* 0x000368000c1e1900 */
[----:B------:R1:W5:Y:S04]  /*1760*/  @P3 LDG.E R11, [R2.64] ;  /* 0x00000006020b3981 */ /* 0x000368000c1e1900 */
[----:B------:R1:W-:Y:S01]  /*1770*/  STL [R1+0x70], R17 ;  /* 0x0000701101007387 */ /* 0x0003e20000100800 */
[----:B------:R-:W-:Y:S03]  /*1780*/  YIELD ;  /* 0x0000000000007946 */ /* 0x000fe60003800000 */
[----:B--2---:R1:W-:Y:S01]  /*1790*/  STL [R1+0x14], R9 ;  /* 0x0000140901007387 */ /* 0x0043e20000100800 */
[----:B------:R-:W-:Y:S05]  /*17a0*/  @P2 BRA `(.L_x_43) ;  /* 0x0000005000002947 */ /* 0x000fea0003800000 */
[----:B-----5:R-:W-:Y:S01]  /*17b0*/  MOV R12, c[0x0][0x168] ;  /* 0x00005a00000c7a02 */ /* 0x020fe20000000f00 */
[----:B------:R-:W-:Y:S05]  /*17c0*/  @!P3 BRA `(.L_x_43) ;  /* 0x000000300000b947 */ /* 0x000fea0003800000 */
[----:B------:R2:W3:Y:S04]  /*17d0*/  LDG.E R0, [R2.64] ;  /* 0x0000000602007981 */ /* 0x0004e8000c1e1900 */
[----:B-12---:R-:W3:Y:S02]  /*17e0*/  LDG.E R2, [R2.64+0x4] ;  /* 0x0000040602027981 */ /* 0x006ee4000c1e1900 */
[----:B---3--:R-:W-:-:S02]  /*17f0*/  IADD3 R12, -R0, R2, RZ ;  /* 0x00000002000c7210 */ /* 0x008fc40007ffe1ff */
.L_x_43:
[----:B------:R-:W-:-:S04]  /*1800*/  ISETP.NE.U32.AND P0, PT, RZ, c[0x0][0x368], PT ;  /* 0x0000da00ff007a0c */ /* 0x000fc80003f05070 */
[----:B------:R-:W-:-:S13]  /*1810*/  ISETP.NE.AND.EX P0, PT, RZ, c[0x0][0x36c], PT, P0 ;  /* 0x0000db00ff007a0c */ /* 0x000fda0003f05300 */
[----:B------:R-:W-:Y:S05]  /*1820*/  @!P0 BRA `(.L_x_44) ;  /* 0x0000004000008947 */ /* 0x000fea0003800000 */
[----:B-1----:R-:W-:-:S04]  /*1830*/  IADD3 R2, P0, R18, c[0x0][0x368], RZ ;  /* 0x0000da0012027a10 */ /* 0x002fc80007f1e0ff */
[----:B------:R-:W-:-:S05]  /*1840*/  IADD3.X R3, R17, c[0x0][0x36c], RZ, P0, !PT ;  /* 0x0000db0011037a10 */ /* 0x000fca00007fe4ff */
[----:B------:R1:W5:Y:S01]  /*1850*/  LDG.E R0, [R2.64] ;  /* 0x0000000602007981 */ /* 0x000362000c1e1900 */
[----:B------:R-:W-:Y:S05]  /*1860*/  BRA `(.L_x_45) ;  /* 0x0000008000007947 */ /* 0x000fea0003800000 */
.L_x_44:
[----:B------:R-:W-:Y:S01]  /*1870*/  ISETP.NE.U32.AND P0, PT, RZ, c[0x0][0x350], PT ;  /* 0x0000d400ff007a0c */ /* 0x000fe20003f05070 */
[----:B------:R-:W-:-:S03]  /*1880*/  IMAD.U32 R0, RZ, RZ, UR5 ;  /* 0x00000005ff007e24 */ /* 0x000fc6000f8e00ff */
[----:B------:R-:W-:-:S13]  /*1890*/  ISETP.NE.AND.EX P0, PT, RZ, c[0x0][0x354], PT, P0 ;  /* 0x0000d500ff007a0c */ /* 0x000fda0003f05300 */
[----:B------:R-:W-:Y:S05]  /*18a0*/  @!P0 BRA `(.L_x_45) ;  /* 0x0000004000008947 */ /* 0x000fea0003800000 */
[----:B-1----:R-:W-:-:S05]  /*18b0*/  IMAD.WIDE R2, R13, R8, c[0x0][0x350] ;  /* 0x0000d4000d027625 */ /* 0x002fca00078e0208 */
[----:B------:R-:W2:Y:S04]  /*18c0*/  LDG.E R4, [R2.64] ;  /* 0x0000000602047981 */ /* 0x000ea8000c1e1900 */
[----:B------:R-:W2:Y:S02]  /*18d0*/  LDG.E R0, [R2.64+0x4] ;  /* 0x0000040602007981 */ /* 0x000ea4000c1e1900 */
[----:B--2---:R-:W-:-:S04]  /*18e0*/  IADD3 R0, -R4, R0, RZ ;  /* 0x0000000004007210 */ /* 0x004fc80007ffe1ff */
.L_x_45:
[----:B------:R-:W2:Y:S01]  /*18f0*/  LDL R16, [R1+0x48] ;  /* 0x0000480001107983 */ /* 0x000ea20000100800 */
[----:B-----5:R-:W-:Y:S01]  /*1900*/  IMAD.IADD R14, R0, 0x1, -R9 ;  /* 0x00000001000e7824 */ /* 0x020fe200078e0a09 */
[----:B------:R-:W-:Y:S04]  /*1910*/  BSSY B0, `(.L_x_46) ;  /* 0x000002e000007945 */ /* 0x000fe80003800000 */
[----:B------:R-:W-:-:S02]  /*1920*/  IADD3 R0, R14, 0x4f, RZ ;  /* 0x0000004f0e007810 */ /* 0x000fc40007ffe0ff */
[----:B------:R-:W-:-:S03]  /*1930*/  ISETP.GE.AND P0, PT, R14, 0x1, PT ;  /* 0x000000010e00780c */ /* 0x000fc60003f06270 */
[----:B------:R-:W-:-:S05]  /*1940*/  IMAD.HI R0, R0, 0x66666667, RZ ;  /* 0x6666666700007827 */ /* 0x000fca00078e02ff */
[----:B-1----:R-:W-:-:S04]  /*1950*/  SHF.R.U32.HI R2, RZ, 0x1f, R0 ;  /* 0x0000001fff027819 */ /* 0x002fc80000011600 */
[----:B------:R-:W-:Y:S01]  /*1960*/  LEA.HI.SX32 R10, R0, R2, 0x1b ;  /* 0x00000002000a7211 */ /* 0x000fe200078fdaff */
[----:B------:R-:W-:Y:S01]  /*1970*/  IMAD.MOV.U32 R2, RZ, RZ, RZ ;  /* 0x000000ffff027224 */ /* 0x000fe200078e00ff */
[C---:B--2---:R-:W-:Y:S02]  /*1980*/  LOP3.LUT R3, R16.reuse, 0xff000000, RZ, 0xc0, !PT ;  /* 0xff00000010037812 */ /* 0x044fe400078ec0ff */
[----:B------:R-:W-:Y:S02]  /*1990*/  LOP3.LUT R4, R16, 0xff0000, RZ, 0xc0, !PT ;  /* 0x00ff000010047812 */ /* 0x000fe400078ec0ff */
[----:B------:R-:W-:-:S04]  /*19a0*/  SHF.R.U32.HI R3, RZ, 0x8, R3 ;  /* 0x00000008ff037819 */ /* 0x000fc80000011603 */
[----:B------:R-:W-:-:S04]  /*19b0*/  LEA.HI R3, R4, R3, RZ, 0x10 ;  /* 0x0000000304037211 */ /* 0x000fc800078f80ff */
[----:B------:R-:W-:Y:S02]  /*19c0*/  LOP3.LUT R19, R3, 0xff, RZ, 0xc0, !PT ;  /* 0x000000ff03137812 */ /* 0x000fe400078ec0ff */
[----:B------:R-:W-:-:S03]  /*19d0*/  SHF.R.U32.HI R5, RZ, 0x10, R3 ;  /* 0x00000010ff057819 */ /* 0x000fc60000011603 */
[----:B------:R1:W-:Y:S04]  /*19e0*/  STL [R1+0x80], R19 ;  /* 0x0000801301007387 */ /* 0x0003e80000100800 */
[----:B------:R1:W-:Y:S01]  /*19f0*/  STL [R1+0x78], R5 ;  /* 0x0000780501007387 */ /* 0x0003e20000100800 */
[----:B------:R-:W-:Y:S05]  /*1a00*/  @!P0 BRA `(.L_x_47) ;  /* 0x000001e000008947 */ /* 0x000fea0003800000 */
[----:B------:R-:W-:Y:S01]  /*1a10*/  ISETP.NE.AND P0, PT, R5, RZ, PT ;  /* 0x000000ff0500720c */ /* 0x000fe20003f05270 */
[----:B------:R-:W-:-:S03]  /*1a20*/  IMAD.MOV.U32 R4, RZ, RZ, RZ ;  /* 0x000000ffff047224 */ /* 0x000fc600078e00ff */
[----:B------:R-:W-:-:S04]  /*1a30*/  SEL R0, R5, c[0x0][0x338], P0 ;  /* 0x0000ce0005007a07 */ /* 0x000fc80000000000 */
[----:B------:R-:W-:Y:S02]  /*1a40*/  IABS R3, R0 ;  /* 0x0000000000037213 */ /* 0x000fe40000000000 */
[----:B------:R-:W-:Y:S02]  /*1a50*/  IADD3 R6, R10, -0x1, R0 ;  /* 0xffffffff0a067810 */ /* 0x000fe40007ffe000 */
[----:B------:R-:W2:Y:S02]  /*1a60*/  I2F.RP R2, R3 ;  /* 0x0000000300027306 */ /* 0x000ea40000209400 */
[----:B------:R-:W-:-:S06]  /*1a70*/  IABS R9, R6 ;  /* 0x0000000600097213 */ /* 0x000fcc0000000000 */
[----:B--2---:R-:W2:Y:S02]  /*1a80*/  MUFU.RCP R2, R2 ;  /* 0x0000000200027308 */ /* 0x004ea40000001000 */
[----:B--2---:R-:W-:-:S06]  /*1a90*/  IADD3 R2, R2, 0xffffffe, RZ ;  /* 0x0ffffffe02027810 */ /* 0x004fcc0007ffe0ff */
[----:B-1----:R-:W1:Y:S02]  /*1aa0*/  F2I.FTZ.U32.TRUNC.NTZ R5, R2 ;  /* 0x0000000200057305 */ /* 0x002e64000021f000 */
[----:B-1----:R-:W-:-:S04]  /*1ab0*/  IMAD.MOV R2, RZ, RZ, -R5 ;  /* 0x000000ffff027224 */ /* 0x002fc800078e0a05 */
[----:B------:R-:W-:Y:S01]  /*1ac0*/  IMAD.MOV.U32 R7, RZ, RZ, R2 ;  /* 0x000000ffff077224 */ /* 0x000fe200078e0002 */
[----:B------:R-:W-:-:S03]  /*1ad0*/  IABS R2, R0 ;  /* 0x0000000000027213 */ /* 0x000fc60000000000 */
[----:B------:R-:W-:Y:S02]  /*1ae0*/  IMAD R7, R7, R3, RZ ;  /* 0x0000000307077224 */ /* 0x000fe400078e02ff */
[----:B------:R-:W-:Y:S02]  /*1af0*/  IMAD.MOV R8, RZ, RZ, -R2 ;  /* 0x000000ffff087224 */ /* 0x000fe400078e0a02 */
[----:B------:R-:W-:-:S04]  /*1b00*/  IMAD.HI.U32 R2, R5, R7, R4 ;  /* 0x0000000705027227 */ /* 0x000fc800078e0004 */
[----:B------:R-:W-:Y:S02]  /*1b10*/  IMAD.MOV.U32 R4, RZ, RZ, R9 ;  /* 0x000000ffff047224 */ /* 0x000fe400078e0009 */
[----:B------:R-:W-:Y:S02]  /*1b20*/  IMAD.MOV.U32 R5, RZ, RZ, R8 ;  /* 0x000000ffff057224 */ /* 0x000fe400078e0008 */
[----:B------:R-:W-:-:S04]  /*1b30*/  IMAD.HI.U32 R2, R2, R4, RZ ;  /* 0x0000000402027227 */ /* 0x000fc800078e00ff */
[----:B------:R-:W-:-:S05]  /*1b40*/  IMAD R4, R2, R5, R4 ;  /* 0x0000000502047224 */ /* 0x000fca00078e0204 */
[----:B------:R-:W-:-:S13]  /*1b50*/  ISETP.GT.U32.AND P1, PT, R3, R4, PT ;  /* 0x000000040300720c */ /* 0x000fda0003f24070 */
[----:B------:R-:W-:Y:S01]  /*1b60*/  @!P1 IMAD.IADD R4, R4, 0x1, -R3 ;  /* 0x0000000104049824 */ /* 0x000fe200078e0a03 */
[----:B------:R-:W-:Y:S02]  /*1b70*/  @!P1 IADD3 R2, R2, 0x1, RZ ;  /* 0x0000000102029810 */ /* 0x000fe40007ffe0ff */
[----:B------:R-:W-:Y:S02]  /*1b80*/  ISETP.NE.AND P1, PT, R0, RZ, PT ;  /* 0x000000ff0000720c */ /* 0x000fe40003f25270 */
[----:B------:R-:W-:Y:S02]  /*1b90*/  ISETP.GE.U32.AND P2, PT, R4, R3, PT ;  /* 0x000000030400720c */ /* 0x000fe40003f46070 */
[----:B------:R-:W-:-:S04]  /*1ba0*/  LOP3.LUT R3, R6, R0, RZ, 0x3c, !PT ;  /* 0x0000000006037212 */ /* 0x000fc800078e3cff */
[----:B------:R-:W-:-:S07]  /*1bb0*/  ISETP.GE.AND P0, PT, R3, RZ, PT ;  /* 0x000000ff0300720c */ /* 0x000fce0003f06270 */
[----:B------:R-:W-:-:S06]  /*1bc0*/  @P2 IADD3 R2, R2, 0x1, RZ ;  /* 0x0000000102022810 */ /* 0x000fcc0007ffe0ff */
[----:B------:R-:W-:Y:S01]  /*1bd0*/  @!P0 IMAD.MOV R2, RZ, RZ, -R2 ;  /* 0x000000ffff028224 */ /* 0x000fe200078e0a02 */
[----:B------:R-:W-:Y:S02]  /*1be0*/  @!P1 LOP3.LUT R2, RZ, R0, RZ, 0x33, !PT ;  /* 0x00000000ff029212 */ /* 0x000fe400078e33ff */
.L_x_47:
[----:B------:R-:W-:Y:S05]  /*1bf0*/  BSYNC B0 ;  /* 0x0000000000007941 */ /* 0x000fea0003800000 */
.L_x_46:
[----:B------:R-:W-:Y:S01]  /*1c00*/  IMAD R3, R19, R2, RZ ;  /* 0x0000000213037224 */ /* 0x000fe200078e02ff */
[----:B------:R-:W-:Y:S01]  /*1c10*/  PRMT R0, RZ, 0x7610, R0 ;  /* 0x00007610ff007816 */ /* 0x000fe20000000000 */
[----:B------:R-:W-:Y:S01]  /*1c20*/  IMAD.MOV.U32 R24, RZ, RZ, RZ ;  /* 0x000000ffff187224 */ /* 0x000fe200078e00ff */
[----:B-1----:R-:W-:Y:S01]  /*1c30*/  MOV R19, RZ ;  /* 0x000000ff00137202 */ /* 0x002fe20000000f00 */
[----:B------:R-:W-:Y:S01]  /*1c40*/  IMAD.IADD R2, R3, 0x1, R2 ;  /* 0x0000000103027824 */ /* 0x000fe200078e0202 */
[----:B------:R1:W-:Y:S01]  /*1c50*/  STL [R1+0x10], R3 ;  /* 0x0000100301007387 */ /* 0x0003e20000100800 */
[----:B------:R-:W-:Y:S01]  /*1c60*/  CS2R R22, SRZ ;  /* 0x0000000000167805 */ /* 0x000fe2000001ff00 */
[----:B------:R-:W-:Y:S01]  /*1c70*/  CS2R R28, SRZ ;  /* 0x00000000001c7805 */ /* 0x000fe2000001ff00 */
[----:B------:R-:W-:Y:S01]  /*1c80*/  CS2R R26, SRZ ;  /* 0x00000000001a7805 */ /* 0x000fe2000001ff00 */
[----:B------:R-:W-:Y:S01]  /*1c90*/  IMNMX R171, R10, R2, PT ;  /* 0x000000020aab7217 */ /* 0x000fe20003800200 */
[----:B------:R-:W-:Y:S01]  /*1ca0*/  CS2R R66, SRZ ;  /* 0x0000000000427805 */ /* 0x000fe2000001ff00 */
[----:B------:R-:W-:Y:S01]  /*1cb0*/  CS2R R62, SRZ ;  /* 0x00000000003e7805 */ /* 0x000fe2000001ff00 */
[----:B------:R-:W-:Y:S01]  /*1cc0*/  CS2R R40, SRZ ;  /* 0x0000000000287805 */ /* 0x000fe2000001ff00 */
[----:B------:R-:W-:Y:S01]  /*1cd0*/  ISETP.GT.AND P0, PT, R171, R3, PT ;  /* 0x00000003ab00720c */ /* 0x000fe20003f04270 */
        /* <DEDUP_REMOVED lines=28> */
[----:B-1----:R-:W2:Y:S01]  /*1ea0*/  LDL R6, [R1+0x44] ;  /* 0x0000440001067983 */ /* 0x002ea20000100800 */
[----:B------:R-:W-:-:S04]  /*1eb0*/  ISETP.NE.U32.AND P1, PT, RZ, c[0x0][0x340], PT ;  /* 0x0000d000ff007a0c */ /* 0x000fc80003f25070 */
[----:B------:R-:W-:-:S13]  /*1ec0*/  ISETP.NE.AND.EX P1, PT, RZ, c[0x0][0x344], PT, P1 ;  /* 0x0000d100ff007a0c */ /* 0x000fda0003f25310 */
[----:B------:R-:W-:-:S04]  /*1ed0*/  @P1 IADD3 R2, P0, R18, c[0x0][0x340], RZ ;  /* 0x0000d00012021a10 */ /* 0x000fc80007f1e0ff */
[----:B------:R-:W-:-:S05]  /*1ee0*/  @P1 IADD3.X R3, R17, c[0x0][0x344], RZ, P0, !PT ;  /* 0x0000d10011031a10 */ /* 0x000fca00007fe4ff */
[----:B------:R1:W5:Y:S01]  /*1ef0*/  @P1 LDG.E R8, [R2.64] ;  /* 0x0000000602081981 */ /* 0x000362000c1e1900 */
[----:B------:R-:W-:Y:S01]  /*1f00*/  SHF.R.S32.HI R0, RZ, 0x1f, R11 ;  /* 0x0000001fff007819 */ /* 0x000fe2000001140b */
[----:B------:R-:W-:Y:S01]  /*1f10*/  IMAD.MOV.U32 R4, RZ, RZ, c[0x0][0x2c4] ;  /* 0x0000b100ff047624 */ /* 0x000fe200078e00ff */
[----:B------:R-:W-:Y:S01]  /*1f20*/  LOP3.LUT R16, R16, 0xffff, RZ, 0xc0, !PT ;  /* 0x0000ffff10107812 */ /* 0x000fe200078ec0ff */
[----:B------:R-:W3:Y:S01]  /*1f30*/  S2R R7, SR_TID.X ;  /* 0x0000000000077919 */ /* 0x000ee20000002100 */
[----:B------:R-:W-:Y:S01]  /*1f40*/  ISETP.GE.AND P2, PT, R231, c[0x0][0x198], PT ;  /* 0x00006600e7007a0c */ /* 0x000fe20003f46270 */
[----:B------:R-:W-:Y:S01]  /*1f50*/  IMAD R0, R0, c[0x0][0x178], RZ ;  /* 0x00005e0000007a24 */ /* 0x000fe200078e02ff */
[----:B------:R-:W-:Y:S02]  /*1f60*/  ISETP.NE.AND P0, PT, R4, 0x1, PT ;  /* 0x000000010400780c */ /* 0x000fe40003f05270 */
[----:B------:R-:W-:Y:S01]  /*1f70*/  SEL R4, R13, RZ, !P3 ;  /* 0x000000ff0d047207 */ /* 0x000fe20005800000 */
[----:B------:R-:W-:Y:S01]  /*1f80*/  IMAD R0, R11, c[0x0][0x17c], R0 ;  /* 0x00005f000b007a24 */ /* 0x000fe200078e0200 */
[----:B------:R-:W-:Y:S01]  /*1f90*/  IADD3 R132, R171, -0x1, RZ ;  /* 0xffffffffab847810 */ /* 0x000fe20007ffe0ff */
[----:B-1----:R-:W-:Y:S01]  /*1fa0*/  IMAD.WIDE.U32 R2, R11, c[0x0][0x178], RZ ;  /* 0x00005e000b027a25 */ /* 0x002fe200078e00ff */
[----:B---3--:R-:W-:-:S04]  /*1fb0*/  SHF.R.S32.HI R5, RZ, 0x1f, R7 ;  /* 0x0000001fff057819 */ /* 0x008fc80000011407 */
[----:B------:R-:W-:Y:S02]  /*1fc0*/  IADD3 R3, R3, R0, RZ ;  /* 0x0000000003037210 */ /* 0x000fe40007ffe0ff */
[----:B------:R-:W-:-:S03]  /*1fd0*/  LEA.HI R5, R5, R7, RZ, 0x3 ;  /* 0x0000000705057211 */ /* 0x000fc600078f18ff */
[----:B------:R-:W-:Y:S01]  /*1fe0*/  IMAD.WIDE.U32 R2, R16, c[0x0][0x1b8], R2 ;  /* 0x00006e0010027a25 */ /* 0x000fe200078e0002 */
[----:B------:R-:W-:-:S03]  /*1ff0*/  SHF.R.S32.HI R5, RZ, 0x3, R5 ;  /* 0x00000003ff057819 */ /* 0x000fc60000011405 */
[----:B------:R-:W-:Y:S02]  /*2000*/  IMAD R3, R16, c[0x0][0x1bc], R3 ;  /* 0x00006f0010037a24 */ /* 0x000fe400078e0203 */
[----:B------:R-:W-:Y:S02]  /*2010*/  IMAD R5, R244, 0x10, R5 ;  /* 0x00000010f4057824 */ /* 0x000fe400078e0205 */
[----:B------:R-:W-:-:S04]  /*2020*/  IMAD.WIDE.U32 R2, R4, c[0x0][0x1c0], R2 ;  /* 0x0000700004027a25 */ /* 0x000fc800078e0002 */
[----:B--2---:R-:W-:Y:S01]  /*2030*/  IMAD R5, R6, 0x80, R5 ;  /* 0x0000008006057824 */ /* 0x004fe200078e0205 */
[----:B------:R-:W-:-:S03]  /*2040*/  SEL R6, R15, RZ, !P3 ;  /* 0x000000ff0f067207 */ /* 0x000fc60005800000 */
[----:B------:R-:W-:Y:S01]  /*2050*/  @P0 IMAD.HI.U32 R7, R5, c[0x0][0x2c8], RZ ;  /* 0x0000b20005070a27 */ /* 0x000fe200078e00ff */
[----:B------:R-:W-:-:S03]  /*2060*/  MOV R0, R5 ;  /* 0x0000000500007202 */ /* 0x000fc60000000f00 */
[----:B------:R-:W-:Y:S01]  /*2070*/  IMAD R6, R6, c[0x0][0x1c0], RZ ;  /* 0x0000700006067a24 */ /* 0x000fe200078e02ff */
[----:B------:R-:W-:-:S03]  /*2080*/  @P0 SHF.R.U32.HI R0, RZ, c[0x0][0x2cc], R7 ;  /* 0x0000b300ff000a19 */ /* 0x000fc60000011607 */
[----:B------:R-:W-:Y:S01]  /*2090*/  IMAD R6, R4, c[0x0][0x1c4], R6 ;  /* 0x0000710004067a24 */ /* 0x000fe200078e0206 */
[--C-:B------:R-:W-:Y:S01]  /*20a0*/  SHF.R.S32.HI R7, RZ, 0x1f, R0.reuse ;  /* 0x0000001fff077819 */ /* 0x100fe20000011400 */
[----:B------:R-:W-:-:S03]  /*20b0*/  IMAD.MOV R4, RZ, RZ, -R0 ;  /* 0x000000ffff047224 */ /* 0x000fc600078e0a00 */
[----:B------:R-:W-:Y:S01]  /*20c0*/  IADD3 R3, R3, R6, RZ ;  /* 0x0000000603037210 */ /* 0x000fe20007ffe0ff */
[----:B------:R-:W-:Y:S02]  /*20d0*/  IMAD R4, R4, c[0x0][0x2c4], R5 ;  /* 0x0000b10004047a24 */ /* 0x000fe400078e0205 */
[----:B------:R-:W-:Y:S02]  /*20e0*/  IMAD R5, R7, c[0x0][0x1b0], RZ ;  /* 0x00006c0007057a24 */ /* 0x000fe400078e02ff */
[----:B------:R-:W-:-:S04]  /*20f0*/  IMAD.WIDE.U32 R2, R0, c[0x0][0x1b0], R2 ;  /* 0x00006c0000027a25 */ /* 0x000fc800078e0002 */
[----:B------:R-:W-:Y:S01]  /*2100*/  IMAD R6, R0, c[0x0][0x1b4], R5 ;  /* 0x00006d0000067a24 */ /* 0x000fe200078e0205 */
[----:B------:R-:W-:Y:S01]  /*2110*/  SHF.R.S32.HI R5, RZ, 0x1f, R4 ;  /* 0x0000001fff057819 */ /* 0x000fe20000011404 */
[----:B------:R-:W-:Y:S02]  /*2120*/  @!P1 IMAD.MOV.U32 R8, RZ, RZ, R13 ;  /* 0x000000ffff089224 */ /* 0x000fe400078e000d */
[----:B------:R-:W-:Y:S02]  /*2130*/  IMAD.IADD R3, R3, 0x1, R6 ;  /* 0x0000000103037824 */ /* 0x000fe400078e0206 */
[----:B------:R-:W-:Y:S02]  /*2140*/  IMAD R0, R5, c[0x0][0x1a8], RZ ;  /* 0x00006a0005007a24 */ /* 0x000fe400078e02ff */
[----:B------:R-:W-:-:S04]  /*2150*/  IMAD.WIDE.U32 R2, R4, c[0x0][0x1a8], R2 ;  /* 0x00006a0004027a25 */ /* 0x000fc800078e0002 */
[----:B------:R-:W-:Y:S01]  /*2160*/  IMAD R0, R4, c[0x0][0x1ac], R0 ;  /* 0x00006b0004007a24 */ /* 0x000fe200078e0200 */
[----:B------:R-:W-:-:S04]  /*2170*/  LEA R6, P0, R2, c[0x0][0x160], 0x1 ;  /* 0x0000580002067a11 */ /* 0x000fc800078008ff */
[----:B------:R-:W-:-:S04]  /*2180*/  IADD3 R0, R3, R0, RZ ;  /* 0x0000000003007210 */ /* 0x000fc80007ffe0ff */
[----:B------:R-:W-:Y:S01]  /*2190*/  LEA.HI.X R5, R2, c[0x0][0x164], R0, 0x1, P0 ;  /* 0x0000590002057a11 */ /* 0x000fe200000f0c00 */
[----:B------:R-:W-:Y:S05]  /*21a0*/  BRA.DIV ~URZ, `(.L_x_49) ;  /* 0x0000d3d27f007947 */ /* 0x000fea000b800000 */
[----:B------:R1:W2:Y:S02]  /*21b0*/  SHFL.IDX PT, R7, R5, RZ, 0x181f ;  /* 0x00181fff05077589 */ /* 0x0002a400000e0000 */
.L_x_159:
[----:B------:R-:W-:Y:S05]  /*21c0*/  BRA.DIV ~URZ, `(.L_x_50) ;  /* 0x0000d4227f007947 */ /* 0x000fea000b800000 */
[----:B------:R3:W4:Y:S02]  /*21d0*/  SHFL.IDX PT, R2, R6, RZ, 0x181f ;  /* 0x00181fff06027589 */ /* 0x00072400000e0000 */
.L_x_160:
[----:B------:R-:W1:Y:S02]  /*21e0*/  S2R R0, SR_TID.X ;  /* 0x0000000000007919 */ /* 0x000e640000002100 */
[----:B-1----:R-:W-:-:S04]  /*21f0*/  SHF.R.S32.HI R3, RZ, 0x1f, R0 ;  /* 0x0000001fff037819 */ /* 0x002fc80000011400 */
[----:B------:R-:W-:Y:S02]  /*2200*/  LEA.HI R3, R3, R0, RZ, 0x3 ;  /* 0x0000000003037211 */ /* 0x000fe400078f18ff */
[----:B---3--:R-:W3:Y:S02]  /*2210*/  LDL R0, [R1+0x44] ;  /* 0x0000440001007983 */ /* 0x008ee40000100800 */
[----:B------:R-:W-:Y:S01]  /*2220*/  SHF.R.S32.HI R3, RZ, 0x3, R3 ;  /* 0x00000003ff037819 */ /* 0x000fe20000011403 */
[----:B------:R-:W-:Y:S01]  /*2230*/  IMAD R4, R12, c[0x0][0x2c4], RZ ;  /* 0x0000b1000c047a24 */ /* 0x000fe200078e02ff */
[----:B------:R-:W-:Y:S03]  /*2240*/  BSSY B0, `(.L_x_51) ;  /* 0x000000b000007945 */ /* 0x000fe60003800000 */
[----:B---3--:R-:W-:-:S05]  /*2250*/  IMAD R0, R0, 0x80, R3 ;  /* 0x0000008000007824 */ /* 0x008fca00078e0203 */
[----:B------:R-:W-:-:S13]  /*2260*/  ISETP.GE.AND P0, PT, R0, R4, PT ;  /* 0x000000040000720c */ /* 0x000fda0003f06270 */
[----:B------:R-:W-:Y:S05]  /*2270*/  @P0 BRA `(.L_x_52) ;  /* 0x0000007000000947 */ /* 0x000fea0003800000 */
[----:B------:R-:W-:Y:S02]  /*2280*/  SHF.R.S32.HI R9, RZ, 0x1f, R231 ;  /* 0x0000001fff097819 */ /* 0x000fe400000114e7 */
[----:B----4-:R-:W-:-:S04]  /*2290*/  LEA R2, P0, R231, R2, 0x1 ;  /* 0x00000002e7027211 */ /* 0x010fc800078008ff */
[----:B--2---:R-:W-:-:S05]  /*22a0*/  LEA.HI.X R3, R231, R7, R9, 0x1, P0 ;  /* 0x00000007e7037211 */ /* 0x004fca00000f0c09 */
[----:B------:R-:W-:Y:S01]  /*22b0*/  @!PT LDS RZ, [RZ] ;  /* 0x00000000fffff984 */ /* 0x000fe20000000800 */
[----:B------:R-:W-:Y:S01]  /*22c0*/  @!PT LDS RZ, [RZ] ;  /* 0x00000000fffff984 */ /* 0x000fe20000000800 */
[----:B------:R-:W-:Y:S01]  /*22d0*/  @!PT LDS RZ, [RZ] ;  /* 0x00000000fffff984 */ /* 0x000fe20000000800 */
[----:B------:R1:W-:Y:S04]  /*22e0*/  LDGSTS.E.BYPASS.LTC128B.128 [R204+0x5100], [R2.64], !P2 ;  /* 0x0510000002cc7fae */ /* 0x0003e8000d101d46 */
.L_x_52:
[----:B------:R-:W-:Y:S05]  /*22f0*/  BSYNC B0 ;  /* 0x0000000000007941 */ /* 0x000fea0003800000 */
.L_x_51:
[----:B------:R-:W-:Y:S05]  /*2300*/  BRA.DIV ~URZ, `(.L_x_53) ;  /* 0x0000d3527f007947 */ /* 0x000fea000b800000 */
[----:B--2---:R2:W3:Y:S04]  /*2310*/  SHFL.IDX PT, R7, R5, 0x1, 0x181f ;  /* 0x00381f0005077f89 */ /* 0x0044e800000e0000 */
[----:B-1--4-:R2:W1:Y:S02]  /*2320*/  SHFL.IDX PT, R2, R6, 0x1, 0x181f ;  /* 0x00381f0006027f89 */ /* 0x01246400000e0000 */
.L_x_161:
[----:B------:R-:W-:Y:S01]  /*2330*/  IADD3 R3, R0, 0x10, RZ ;  /* 0x0000001000037810 */ /* 0x000fe20007ffe0ff */
[----:B------:R-:W-:Y:S03]  /*2340*/  BSSY B0, `(.L_x_54) ;  /* 0x000000a000007945 */ /* 0x000fe60003800000 */
[----:B------:R-:W-:-:S13]  /*2350*/  ISETP.GE.AND P0, PT, R3, R4, PT ;  /* 0x000000040300720c */ /* 0x000fda0003f06270 */
[----:B------:R-:W-:Y:S05]  /*2360*/  @P0 BRA `(.L_x_55) ;  /* 0x0000007000000947 */ /* 0x000fea0003800000 */
[----:B------:R-:W-:Y:S02]  /*2370*/  SHF.R.S32.HI R9, RZ, 0x1f, R231 ;  /* 0x0000001fff097819 */ /* 0x000fe400000114e7 */
[----:B-1----:R-:W-:-:S04]  /*2380*/  LEA R2, P0, R231, R2, 0x1 ;  /* 0x00000002e7027211 */ /* 0x002fc800078008ff */
[----:B---3--:R-:W-:-:S05]  /*2390*/  LEA.HI.X R3, R231, R7, R9, 0x1, P0 ;  /* 0x00000007e7037211 */ /* 0x008fca00000f0c09 */
[----:B------:R-:W-:Y:S01]  /*23a0*/  @!PT LDS RZ, [RZ] ;  /* 0x00000000fffff984 */ /* 0x000fe20000000800 */
[----:B------:R-:W-:Y:S01]  /*23b0*/  @!PT LDS RZ, [RZ] ;  /* 0x00000000fffff984 */ /* 0x000fe20000000800 */
[----:B------:R-:W-:Y:S01]  /*23c0*/  @!PT LDS RZ, [RZ] ;  /* 0x00000000fffff984 */ /* 0x000fe20000000800 */
[----:B------:R1:W-:Y:S04]  /*23d0*/  LDGSTS.E.BYPASS.LTC128B.128 [R204+0x5900], [R2.64], !P2 ;  /* 0x0590000002cc7fae */ /* 0x0003e8000d101d46 */
.L_x_55:
[----:B------:R-:W-:Y:S05]  /*23e0*/  BSYNC B0 ;  /* 0x0000000000007941 */ /* 0x000fea0003800000 */
.L_x_54:
[----:B------:R-:W-:Y:S05]  /*23f0*/  BRA.DIV ~URZ, `(.L_x_56) ;  /* 0x0000d3327f007947 */ /* 0x000fea000b800000 */
[----:B---3--:R3:W4:Y:S02]  /*2400*/  SHFL.IDX PT, R7, R5, 0x2, 0x181f ;  /* 0x00581f0005077f89 */ /* 0x00872400000e0000 */
.L_x_162:
[----:B------:R-:W-:Y:S05]  /*2410*/  BRA.DIV ~URZ, `(.L_x_57) ;  /* 0x0000d3827f007947 */ /* 0x000fea000b800000 */
[----:B-1----:R1:W2:Y:S02]  /*2420*/  SHFL.IDX PT, R2, R6, 0x2, 0x181f ;  /* 0x00581f0006027f89 */ /* 0x0022a400000e0000 */
.L_x_163:
[----:B------:R-:W-:Y:S01]  /*2430*/  IADD3 R3, R0, 0x20, RZ ;  /* 0x0000002000037810 */ /* 0x000fe20007ffe0ff */
[----:B------:R-:W-:Y:S03]  /*2440*/  BSSY B0, `(.L_x_58) ;  /* 0x000000a000007945 */ /* 0x000fe60003800000 */
[----:B------:R-:W-:-:S13]  /*2450*/  ISETP.GE.AND P0, PT, R3, R4, PT ;  /* 0x000000040300720c */ /* 0x000fda0003f06270 */
[----:B------:R-:W-:Y:S05]  /*2460*/  @P0 BRA `(.L_x_59) ;  /* 0x0000007000000947 */ /* 0x000fea0003800000 */
[----:B------:R-:W-:Y:S02]  /*2470*/  SHF.R.S32.HI R9, RZ, 0x1f, R231 ;  /* 0x0000001fff097819 */ /* 0x000fe400000114e7 */
[----:B--2---:R-:W-:-:S04]  /*2480*/  LEA R2, P0, R231, R2, 0x1 ;  /* 0x00000002e7027211 */ /* 0x004fc800078008ff */
[----:B----4-:R-:W-:-:S05]  /*2490*/  LEA.HI.X R3, R231, R7, R9, 0x1, P0 ;  /* 0x00000007e7037211 */ /* 0x010fca00000f0c09 */
[----:B------:R-:W-:Y:S01]  /*24a0*/  @!PT LDS RZ, [RZ] ;  /* 0x00000000fffff984 */ /* 0x000fe20000000800 */
[----:B------:R-:W-:Y:S01]  /*24b0*/  @!PT LDS RZ, [RZ] ;  /* 0x00000000fffff984 */ /* 0x000fe20000000800 */
[----:B------:R-:W-:Y:S01]  /*24c0*/  @!PT LDS RZ, [RZ] ;  /* 0x00000000fffff984 */ /* 0x000fe20000000800 */
[----:B------:R2:W-:Y:S04]  /*24d0*/  LDGSTS.E.BYPASS.LTC128B.128 [R204+0x6100], [R2.64], !P2 ;  /* 0x0610000002cc7fae */ /* 0x0005e8000d101d46 */
.L_x_59:
[----:B------:R-:W-:Y:S05]  /*24e0*/  BSYNC B0 ;  /* 0x0000000000007941 */ /* 0x000fea0003800000 */
.L_x_58:
[----:B------:R-:W-:Y:S05]  /*24f0*/  BRA.DIV ~URZ, `(.L_x_60) ;  /* 0x0000d3127f007947 */ /* 0x000fea000b800000 */
[----:B----4-:R4:W1:Y:S04]  /*2500*/  SHFL.IDX PT, R7, R5, 0x3, 0x181f ;  /* 0x00781f0005077f89 */ /* 0x01086800000e0000 */
[----:B--2---:R4:W2:Y:S02]  /*2510*/  SHFL.IDX PT, R2, R6, 0x3, 0x181f ;  /* 0x00781f0006027f89 */ /* 0x0048a400000e0000 */
.L_x_164:
[----:B------:R-:W-:Y:S01]  /*2520*/  IADD3 R3, R0, 0x30, RZ ;  /* 0x0000003000037810 */ /* 0x000fe20007ffe0ff */
[----:B------:R-:W-:Y:S03]  /*2530*/  BSSY B0, `(.L_x_61) ;  /* 0x000000a000007945 */ /* 0x000fe60003800000 */
[----:B------:R-:W-:-:S13]  /*2540*/  ISETP.GE.AND P0, PT, R3, R4, PT ;  /* 0x000000040300720c */ /* 0x000fda0003f06270 */
[----:B------:R-:W-:Y:S05]  /*2550*/  @P0 BRA `(.L_x_62) ;  /* 0x0000007000000947 */ /* 0x000fea0003800000 */
[----:B------:R-:W-:Y:S02]  /*2560*/  SHF.R.S32.HI R9, RZ, 0x1f, R231 ;  /* 0x0000001fff097819 */ /* 0x000fe400000114e7 */
[----:B--2---:R-:W-:-:S04]  /*2570*/  LEA R2, P0, R231, R2, 0x1 ;  /* 0x00000002e7027211 */ /* 0x004fc800078008ff */
[----:B-1----:R-:W-:-:S05]  /*2580*/  LEA.HI.X R3, R231, R7, R9, 0x1, P0 ;  /* 0x00000007e7037211 */ /* 0x002fca00000f0c09 */
[----:B------:R-:W-:Y:S01]  /*2590*/  @!PT LDS RZ, [RZ] ;  /* 0x00000000fffff984 */ /* 0x000fe20000000800 */
[----:B------:R-:W-:Y:S01]  /*25a0*/  @!PT LDS RZ, [RZ] ;  /* 0x00000000fffff984 */ /* 0x000fe20000000800 */
[----:B------:R-:W-:Y:S01]  /*25b0*/  @!PT LDS RZ, [RZ] ;  /* 0x00000000fffff984 */ /* 0x000fe20000000800 */
[----:B------:R1:W-:Y:S04]  /*25c0*/  LDGSTS.E.BYPASS.LTC128B.128 [R204+0x6900], [R2.64], !P2 ;  /* 0x0690000002cc7fae */ /* 0x0003e8000d101d46 */
.L_x_62:
[----:B------:R-:W-:Y:S05]  /*25d0*/  BSYNC B0 ;  /* 0x0000000000007941 */ /* 0x000fea0003800000 */
.L_x_61:
[----:B------:R-:W-:Y:S05]  /*25e0*/  BRA.DIV ~URZ, `(.L_x_63) ;  /* 0x0000d2f27f007947 */ /* 0x000fea000b800000 */
[----:B-1----:R1:W3:Y:S02]  /*25f0*/  SHFL.IDX PT, R7, R5, 0x4, 0x181f ;  /* 0x00981f0005077f89 */ /* 0x0022e400000e0000 */
.L_x_165:
[----:B------:R-:W-:Y:S05]  /*2600*/  BRA.DIV ~URZ, `(.L_x_64) ;  /* 0x0000d3427f007947 */ /* 0x000fea000b800000 */
[----:B--2---:R2:W1:Y:S02]  /*2610*/  SHFL.IDX PT, R2, R6, 0x4, 0x181f ;  /* 0x00981f0006027f89 */ /* 0x00446400000e0000 */
.L_x_166:
        /* <DEDUP_REMOVED lines=11> */
.L_x_66:
[----:B------:R-:W-:Y:S05]  /*26d0*/  BSYNC B0 ;  /* 0x0000000000007941 */ /* 0x000fea0003800000 */
.L_x_65:
[----:B------:R-:W-:Y:S05]  /*26e0*/  BRA.DIV ~URZ, `(.L_x_67) ;  /* 0x0000d2d27f007947 */ /* 0x000fea000b800000 */
[----:B---3--:R3:W2:Y:S04]  /*26f0*/  SHFL.IDX PT, R7, R5, 0x5, 0x181f ;  /* 0x00b81f0005077f89 */ /* 0x0086a800000e0000 */
[----:B-1----:R3:W1:Y:S02]  /*2700*/  SHFL.IDX PT, R2, R6, 0x5, 0x181f ;  /* 0x00b81f0006027f89 */ /* 0x00266400000e0000 */
.L_x_167:
[----:B------:R-:W-:Y:S01]  /*2710*/  IADD3 R3, R0, 0x50, RZ ;  /* 0x0000005000037810 */ /* 0x000fe20007ffe0ff */
[----:B------:R-:W-:Y:S03]  /*2720*/  BSSY B0, `(.L_x_68) ;  /* 0x000000a000007945 */ /* 0x000fe60003800000 */
[----:B------:R-:W-:-:S13]  /*2730*/  ISETP.GE.AND P0, PT, R3, R4, PT ;  /* 0x000000040300720c */ /* 0x000fda0003f06270 */
[----:B------:R-:W-:Y:S05]  /*2740*/  @P0 BRA `(.L_x_69) ;  /* 0x0000007000000947 */ /* 0x000fea0003800000 */
[----:B------:R-:W-:Y:S02]  /*2750*/  SHF.R.S32.HI R9, RZ, 0x1f, R231 ;  /* 0x0000001fff097819 */ /* 0x000fe400000114e7 */
[----:B-1----:R-:W-:-:S04]  /*2760*/  LEA R2, P0, R231, R2, 0x1 ;  /* 0x00000002e7027211 */ /* 0x002fc800078008ff */
[----:B--2---:R-:W-:-:S05]  /*2770*/  LEA.HI.X R3, R231, R7, R9, 0x1, P0 ;  /* 0x00000007e7037211 */ /* 0x004fca00000f0c09 */
[----:B------:R-:W-:Y:S01]  /*2780*/  @!PT LDS RZ, [RZ] ;  /* 0x00000000fffff984 */ /* 0x000fe20000000800 */
[----:B------:R-:W-:Y:S01]  /*2790*/  @!PT LDS RZ, [RZ] ;  /* 0x00000000fffff984 */ /* 0x000fe20000000800 */
[----:B------:R-:W-:Y:S01]  /*27a0*/  @!PT LDS RZ, [RZ] ;  /* 0x00000000fffff984 */ /* 0x000fe20000000800 */
[----:B------:R1:W-:Y:S04]  /*27b0*/  LDGSTS.E.BYPASS.LTC128B.128 [R204+0x7900], [R2.64], !P2 ;  /* 0x0790000002cc7fae */ /* 0x0003e8000d101d46 */
.L_x_69:
[----:B------:R-:W-:Y:S05]  /*27c0*/  BSYNC B0 ;  /* 0x0000000000007941 */ /* 0x000fea0003800000 */
.L_x_68:
[----:B------:R-:W-:Y:S05]  /*27d0*/  BRA.DIV ~URZ, `(.L_x_70) ;  /* 0x0000d2b27f007947 */ /* 0x000fea000b800000 */
[----:B--2---:R2:W3:Y:S02]  /*27e0*/  SHFL.IDX PT, R7, R5, 0x6, 0x181f ;  /* 0x00d81f0005077f89 */ /* 0x0044e400000e0000 */
.L_x_168:
[----:B------:R-:W-:Y:S05]  /*27f0*/  BRA.DIV ~URZ, `(.L_x_71) ;  /* 0x0000d3027f007947 */ /* 0x000fea000b800000 */
[----:B-1----:R1:W2:Y:S02]  /*2800*/  SHFL.IDX PT, R2, R6, 0x6, 0x181f ;  /* 0x00d81f0006027f89 */ /* 0x0022a400000e0000 */
.L_x_169:
[----:B------:R-:W-:Y:S01]  /*2810*/  IADD3 R3, R0, 0x60, RZ ;  /* 0x0000006000037810 */ /* 0x000fe20007ffe0ff */
[----:B------:R-:W-:Y:S03]  /*2820*/  BSSY B0, `(.L_x_72) ;  /* 0x000000a000007945 */ /* 0x000fe60003800000 */
[----:B------:R-:W-:-:S13]  /*2830*/  ISETP.GE.AND P0, PT, R3, R4, PT ;  /* 0x000000040300720c */ /* 0x000fda0003f06270 */
[----:B------:R-:W-:Y:S05]  /*2840*/  @P0 BRA `(.L_x_73) ;  /* 0x0000007000000947 */ /* 0x000fea0003800000 */
[----:B------:R-:W-:Y:S02]  /*2850*/  SHF.R.S32.HI R9, RZ, 0x1f, R231 ;  /* 0x0000001fff097819 */ /* 0x000fe400000114e7 */
[----:B--2---:R-:W-:-:S04]  /*2860*/  LEA R2, P0, R231, R2, 0x1 ;  /* 0x00000002e7027211 */ /* 0x004fc800078008ff */
[----:B---3--:R-:W-:-:S05]  /*2870*/  LEA.HI.X R3, R231, R7, R9, 0x1, P0 ;  /* 0x00000007e7037211 */ /* 0x008fca00000f0c09 */
[----:B------:R-:W-:Y:S01]  /*2880*/  @!PT LDS RZ, [RZ] ;  /* 0x00000000fffff984 */ /* 0x000fe20000000800 */
[----:B------:R-:W-:Y:S01]  /*2890*/  @!PT LDS RZ, [RZ] ;  /* 0x00000000fffff984 */ /* 0x000fe20000000800 */
[----:B------:R-:W-:Y:S01]  /*28a0*/  @!PT LDS RZ, [RZ] ;  /* 0x00000000fffff984 */ /* 0x000fe20000000800 */
[----:B------:R2:W-:Y:S04]  /*28b0*/  LDGSTS.E.BYPASS.LTC128B.128 [R204+0x8100], [R2.64], !P2 ;  /* 0x0810000002cc7fae */ /* 0x0005e8000d101d46 */
.L_x_73:
[----:B------:R-:W-:Y:S05]  /*28c0*/  BSYNC B0 ;  /* 0x0000000000007941 */ /* 0x000fea0003800000 */
.L_x_72:
[----:B------:R-:W-:Y:S05]  /*28d0*/  BRA.DIV ~URZ, `(.L_x_74) ;  /* 0x0000d2927f007947 */ /* 0x000fea000b800000 */
[----:B--234-:R-:W2:Y:S04]  /*28e0*/  SHFL.IDX PT, R5, R5, 0x7, 0x181f ;  /* 0x00f81f0005057f89 */ /* 0x01cea800000e0000 */
[----:B------:R3:W4:Y:S02]  /*28f0*/  SHFL.IDX PT, R2, R6, 0x7, 0x181f ;  /* 0x00f81f0006027f89 */ /* 0x00072400000e0000 */
.L_x_170:
[----:B------:R-:W-:Y:S01]  /*2900*/  IADD3 R0, R0, 0x70, RZ ;  /* 0x0000007000007810 */ /* 0x000fe20007ffe0ff */
[----:B------:R-:W1:Y:S01]  /*2910*/  S2R R7, SR_TID.X ;  /* 0x0000000000077919 */ /* 0x000e620000002100 */
[----:B-----5:R-:W-:Y:S01]  /*2920*/  IMAD.WIDE.U32 R160, R8, c[0x0][0x2b0], RZ ;  /* 0x0000ac0008a07a25 */ /* 0x020fe200078e00ff */
[----:B------:R-:W-:Y:S02]  /*2930*/  SHF.R.S32.HI R17, RZ, 0x1f, R231 ;  /* 0x0000001fff117819 */ /* 0x000fe400000114e7 */
[----:B------:R-:W-:Y:S02]  /*2940*/  ISETP.GE.AND P1, PT, R0, R4, PT ;  /* 0x000000040000720c */ /* 0x000fe40003f26270 */
[----:B------:R-:W-:Y:S01]  /*2950*/  SHF.R.S32.HI R0, RZ, 0x1f, R8 ;  /* 0x0000001fff007819 */ /* 0x000fe20000011408 */
[----:B------:R3:W-:Y:S04]  /*2960*/  STL.64 [R1+0x20], R160 ;  /* 0x000020a001007387 */ /* 0x0007e80000100a00 */
[----:B------:R-:W-:-:S04]  /*2970*/  IMAD R0, R0, c[0x0][0x2b0], RZ ;  /* 0x0000ac0000007a24 */ /* 0x000fc800078e02ff */
[----:B------:R-:W-:Y:S02]  /*2980*/  IMAD R0, R8, c[0x0][0x2b4], R0 ;  /* 0x0000ad0008007a24 */ /* 0x000fe400078e0200 */
[----:B----4-:R-:W-:Y:S02]  /*2990*/  @!P1 LEA R2, P0, R231, R2, 0x1 ;  /* 0x00000002e7029211 */ /* 0x010fe400078008ff */
[----:B------:R-:W-:Y:S02]  /*29a0*/  IMAD.IADD R157, R161, 0x1, R0 ;  /* 0x00000001a19d7824 */ /* 0x000fe400078e0200 */
[----:B--2---:R-:W-:-:S03]  /*29b0*/  @!P1 LEA.HI.X R3, R231, R5, R17, 0x1, P0 ;  /* 0x00000005e7039211 */ /* 0x004fc600000f0c11 */
[----:B------:R3:W-:Y:S02]  /*29c0*/  STL [R1+0x34], R157 ;  /* 0x0000349d01007387 */ /* 0x0007e40000100800 */
[----:B-1-3--:R-:W-:Y:S02]  /*29d0*/  SHF.R.S32.HI R6, RZ, 0x1f, R7 ;  /* 0x0000001fff067819 */ /* 0x00afe40000011407 */
[----:B------:R-:W-:Y:S01]  /*29e0*/  @!PT LDS RZ, [RZ] ;  /* 0x00000000fffff984 */ /* 0x000fe20000000800 */
[----:B------:R-:W-:Y:S01]  /*29f0*/  @!PT LDS RZ, [RZ] ;  /* 0x00000000fffff984 */ /* 0x000fe20000000800 */
[----:B------:R-:W-:Y:S01]  /*2a00*/  @!PT LDS RZ, [RZ] ;  /* 0x00000000fffff984 */ /* 0x000fe20000000800 */
[----:B------:R1:W-:Y:S02]  /*2a10*/  @!P1 LDGSTS.E.BYPASS.LTC128B.128 [R204+0x8900], [R2.64], !P2 ;  /* 0x0890000002cc9fae */ /* 0x0003e4000d101d46 */
[----:B------:R-:W-:Y:S02]  /*2a20*/  LEA.HI R6, R6, R7, RZ, 0x3 ;  /* 0x0000000706067211 */ /* 0x000fe400078f18ff */
[----:B------:R-:W0:Y:S02]  /*2a30*/  LDGDEPBAR ;  /* 0x00000000000079af */ /* 0x000e240000000000 */
[----:B------:R-:W-:Y:S01]  /*2a40*/  SHF.R.S32.HI R6, RZ, 0x3, R6 ;  /* 0x00000003ff067819 */ /* 0x000fe20000011406 */
[----:B------:R-:W-:Y:S04]  /*2a50*/  WARPSYNC 0xffffffff ;  /* 0xffffffff00007948 */ /* 0x000fe80003800000 */
[----:B------:R-:W-:-:S02]  /*2a60*/  IMAD R37, R244, 0x10, R6 ;  /* 0x00000010f4257824 */ /* 0x000fc400078e0206 */
[----:B------:R-:W2:Y:S01]  /*2a70*/  LDL R162, [R1+0x14] ;  /* 0x0000140001a27983 */ /* 0x000ea20000100800 */
[----:B------:R-:W-:-:S02]  /*2a80*/  MOV R118, 0x50 ;  /* 0x0000005000767802 */ /* 0x000fc40000000f00 */
[----:B------:R-:W-:Y:S02]  /*2a90*/  MOV R0, c[0x0][0x2b8] ;  /* 0x0000ae0000007a02 */ /* 0x000fe40000000f00 */
[----:B------:R-:W-:Y:S01]  /*2aa0*/  MOV R201, RZ ;  /* 0x000000ff00c97202 */ /* 0x000fe20000000f00 */
[----:B------:R-:W-:Y:S01]  /*2ab0*/  IMAD R118, R171, R118, -0x50 ;  /* 0xffffffb0ab767424 */ /* 0x000fe200078e0276 */
[----:B------:R-:W-:-:S04]  /*2ac0*/  ISETP.NE.AND P3, PT, R0, 0x1, PT ;  /* 0x000000010000780c */ /* 0x000fc80003f65270 */
[----:B-1----:R-:W-:Y:S01]  /*2ad0*/  IADD3 R2, R37, R118, RZ ;  /* 0x0000007625027210 */ /* 0x002fe20007ffe0ff */
[----:B------:R-:W-:Y:S03]  /*2ae0*/  BAR.SYNC.DEFER_BLOCKING 0x0 ;  /* 0x0000000000007b1d */ /* 0x000fe60000010000 */
[----:B------:R-:W-:-:S04]  /*2af0*/  ISETP.GE.AND P1, PT, R2, R14, PT ;  /* 0x0000000e0200720c */ /* 0x000fc80003f26270 */
[----:B------:R-:W-:Y:S02]  /*2b00*/  ISETP.GT.OR P1, PT, R37, 0x4f, P1 ;  /* 0x0000004f2500780c */ /* 0x000fe40000f24670 */
[----:B--2---:R-:W-:-:S04]  /*2b10*/  IADD3 R2, R2, R162, RZ ;  /* 0x000000a202027210 */ /* 0x004fc80007ffe0ff */
[----:B------:R-:W-:Y:S01]  /*2b20*/  MOV R0, R2 ;  /* 0x0000000200007202 */ /* 0x000fe20000000f00 */
[----:B------:R-:W-:-:S05]  /*2b30*/  @P3 IMAD.HI.U32 R3, R2, c[0x0][0x2bc], RZ ;  /* 0x0000af0002033a27 */ /* 0x000fca00078e00ff */
[----:B------:R-:W-:-:S04]  /*2b40*/  @P3 SHF.R.U32.HI R0, RZ, c[0x0][0x2c0], R3 ;  /* 0x0000b000ff003a19 */ /* 0x000fc80000011603 */
[----:B------:R-:W-:-:S04]  /*2b50*/  @!P1 IADD3 R3, P0, R0, R160, RZ ;  /* 0x000000a000039210 */ /* 0x000fc80007f1e0ff */
[----:B------:R-:W-:Y:S02]  /*2b60*/  @!P1 LEA.HI.X.SX32 R5, R0, R157, 0x1, P0 ;  /* 0x0000009d00059211 */ /* 0x000fe400000f0eff */
[----:B------:R-:W-:-:S04]  /*2b70*/  @!P1 LEA R4, P0, R3, c[0x0][0x2a0], 0x2 ;  /* 0x0000a80003049a11 */ /* 0x000fc800078010ff */
[----:B------:R-:W-:-:S05]  /*2b80*/  @!P1 LEA.HI.X R5, R3, c[0x0][0x2a4], R5, 0x2, P0 ;  /* 0x0000a90003059a11 */ /* 0x000fca00000f1405 */
[----:B------:R-:W2:Y:S01]  /*2b90*/  @!P1 LDG.E R201, [R4.64] ;  /* 0x0000000604c99981 */ /* 0x000ea2000c1e1900 */
[----:B------:R-:W-:Y:S01]  /*2ba0*/  IADD3 R0, -R0, RZ, RZ ;  /* 0x000000ff00007210 */ /* 0x000fe20007ffe1ff */
[----:B------:R-:W-:Y:S01]  /*2bb0*/  IMAD.WIDE.U32 R158, R16, c[0x0][0x1e8], RZ ;  /* 0x00007a00109e7a25 */ /* 0x000fe200078e00ff */
[----:B------:R-:W-:-:S03]  /*2bc0*/  SHF.L.U64.HI R36, R231, 0x1, R17 ;  /* 0x00000001e7247819 */ /* 0x000fc60000010211 */
[----:B------:R-:W-:Y:S02]  /*2bd0*/  IMAD R220, R0, c[0x0][0x2b8], R2 ;  /* 0x0000ae0000dc7a24 */ /* 0x000fe400078e0202 */
[----:B------:R-:W-:Y:S02]  /*2be0*/  IMAD R38, R132, -0x50, R14 ;  /* 0xffffffb084267824 */ /* 0x000fe400078e020e */
[----:B------:R-:W-:Y:S01]  /*2bf0*/  IMAD.WIDE.U32 R20, R16, c[0x0][0x210], RZ ;  /* 0x0000840010147a25 */ /* 0x000fe200078e00ff */
[----:B------:R-:W-:Y:S01]  /*2c00*/  SHF.R.S32.HI R9, RZ, 0x1f, R220 ;  /* 0x0000001fff097819 */ /* 0x000fe200000114dc */
[----:B------:R-:W-:Y:S01]  /*2c10*/  STL.64 [R1+0x18], R158 ;  /* 0x0000189e01007387 */ /* 0x000fe20000100a00 */
[----:B------:R-:W-:Y:S01]  /*2c20*/  IADD3 R8, -R6, R38, RZ ;  /* 0x0000002606087210 */ /* 0x000fe20007ffe1ff */
[----:B------:R-:W-:-:S03]  /*2c30*/  IMAD.WIDE.U32 R2, R220, c[0x0][0x1e0], RZ ;  /* 0x00007800dc027a25 */ /* 0x000fc600078e00ff */
[C---:B------:R-:W-:Y:S01]  /*2c40*/  ISETP.GE.AND P5, PT, R8.reuse, 0x1, PT ;  /* 0x000000010800780c */ /* 0x040fe20003fa6270 */
[----:B------:R-:W-:Y:S01]  /*2c50*/  IMAD R0, R9, c[0x0][0x1e0], RZ ;  /* 0x0000780009007a24 */ /* 0x000fe200078e02ff */
[----:B------:R-:W-:Y:S01]  /*2c60*/  ISETP.GE.AND P4, PT, R8, 0x11, PT ;  /* 0x000000110800780c */ /* 0x000fe20003f86270 */
[----:B------:R-:W-:Y:S01]  /*2c70*/  IMAD R156, R16, c[0x0][0x1ec], R159 ;  /* 0x00007b00109c7a24 */ /* 0x000fe200078e029f */
[----:B------:R-:W-:Y:S01]  /*2c80*/  ISETP.GE.AND P2, PT, R8, 0x21, PT ;  /* 0x000000210800780c */ /* 0x000fe20003f46270 */
[----:B------:R-:W-:Y:S01]  /*2c90*/  IMAD R0, R220, c[0x0][0x1e4], R0 ;  /* 0x00007900dc007a24 */ /* 0x000fe200078e0200 */
[----:B------:R-:W-:Y:S01]  /*2ca0*/  ISETP.GE.AND P6, PT, R8, 0x31, PT ;  /* 0x000000310800780c */ /* 0x000fe20003fc6270 */
[----:B------:R-:W-:Y:S01]  /*2cb0*/  IMAD R18, R16, c[0x0][0x214], R21 ;  /* 0x0000850010127a24 */ /* 0x000fe200078e0215 */
[----:B------:R-:W-:Y:S01]  /*2cc0*/  SHF.L.U32 R155, R231, 0x1, RZ ;  /* 0x00000001e79b7819 */ /* 0x000fe200000006ff */
[----:B------:R-:W-:Y:S01]  /*2cd0*/  STL [R1+0x30], R156 ;  /* 0x0000309c01007387 */ /* 0x000fe20000100800 */
[----:B------:R-:W-:-:S03]  /*2ce0*/  IADD3 R3, R3, R0, RZ ;  /* 0x0000000003037210 */ /* 0x000fc60007ffe0ff */
[----:B------:R-:W-:Y:S01]  /*2cf0*/  @P5 ISETP.GE.AND P1, PT, R231, c[0x0][0x1d4], PT ;  /* 0x00007500e7005a0c */ /* 0x000fe20003f26270 */
[----:B------:R-:W-:Y:S04]  /*2d00*/  STL.64 [R1+0x28], R20 ;  /* 0x0000281401007387 */ /* 0x000fe80000100a00 */
[----:B------:R-:W-:Y:S04]  /*2d10*/  STL [R1+0x38], R18 ;  /* 0x0000381201007387 */ /* 0x000fe80000100800 */
[----:B------:R-:W3:Y:S01]  /*2d20*/  LDL R163, [R1+0x10] ;  /* 0x0000100001a37983 */ /* 0x000ee20000100800 */
[----:B--2---:R-:W-:Y:S01]  /*2d30*/  SHF.R.S32.HI R13, RZ, 0x1f, R201 ;  /* 0x0000001fff0d7819 */ /* 0x004fe200000114c9 */
[----:B------:R-:W-:-:S04]  /*2d40*/  IMAD.WIDE.U32 R2, R201, c[0x0][0x1f0], R2 ;  /* 0x00007c00c9027a25 */ /* 0x000fc800078e0002 */
[----:B------:R-:W-:Y:S01]  /*2d50*/  IMAD R0, R13, c[0x0][0x1f0], RZ ;  /* 0x00007c000d007a24 */ /* 0x000fe200078e02ff */
[----:B------:R-:W-:-:S03]  /*2d60*/  IADD3 R2, P0, R2, R158, RZ ;  /* 0x0000009e02027210 */ /* 0x000fc60007f1e0ff */
[----:B------:R-:W-:-:S05]  /*2d70*/  IMAD R0, R201, c[0x0][0x1f4], R0 ;  /* 0x00007d00c9007a24 */ /* 0x000fca00078e0200 */
[----:B------:R-:W-:Y:S02]  /*2d80*/  IADD3.X R3, R156, R3, R0, P0, !PT ;  /* 0x000000039c037210 */ /* 0x000fe400007fe400 */
[----:B------:R-:W-:-:S04]  /*2d90*/  LEA R0, P0, R2, c[0x0][0x1c8], 0x1 ;  /* 0x0000720002007a11 */ /* 0x000fc800078008ff */
[----:B------:R-:W-:Y:S01]  /*2da0*/  LEA.HI.X R5, R2, c[0x0][0x1cc], R3, 0x1, P0 ;  /* 0x0000730002057a11 */ /* 0x000fe200000f0c03 */
[----:B------:R-:W-:Y:S04]  /*2db0*/  SHFL.IDX PT, R4, R0, 0x1, 0x181f ;  /* 0x00381f0000047f89 */ /* 0x000fe800000e0000 */
[----:B------:R-:W1:Y:S04]  /*2dc0*/  SHFL.IDX PT, R2, R0, RZ, 0x181f ;  /* 0x00181fff00027589 */ /* 0x000e6800000e0000 */
[----:B------:R-:W2:Y:S04]  /*2dd0*/  SHFL.IDX PT, R3, R5, RZ, 0x181f ;  /* 0x00181fff05037589 */ /* 0x000ea800000e0000 */
[----:B------:R-:W4:Y:S04]  /*2de0*/  SHFL.IDX PT, R6, R0, 0x2, 0x181f ;  /* 0x00581f0000067f89 */ /* 0x000f2800000e0000 */
[----:B------:R-:W5:Y:S04]  /*2df0*/  SHFL.IDX PT, R10, R5, 0x1, 0x181f ;  /* 0x00381f00050a7f89 */ /* 0x000f6800000e0000 */
[----:B------:R-:W3:Y:S04]  /*2e00*/  SHFL.IDX PT, R7, R5, 0x2, 0x181f ;  /* 0x00581f0005077f89 */ /* 0x000ee800000e0000 */
[----:B------:R-:W-:Y:S01]  /*2e10*/  SHFL.IDX PT, R12, R0, 0x3, 0x181f ;  /* 0x00781f00000c7f89 */ /* 0x000fe200000e0000 */
[----:B-1----:R-:W-:-:S03]  /*2e20*/  @P5 LEA R2, P0, R231, R2, 0x1 ;  /* 0x00000002e7025211 */ /* 0x002fc600078008ff */
[----:B------:R1:W3:Y:S01]  /*2e30*/  SHFL.IDX PT, R14, R0, 0x4, 0x181f ;  /* 0x00981f00000e7f89 */ /* 0x0002e200000e0000 */
[----:B--2---:R-:W-:-:S03]  /*2e40*/  @P5 LEA.HI.X R3, R231, R3, R17, 0x1, P0 ;  /* 0x00000003e7035211 */ /* 0x004fc600000f0c11 */
[----:B------:R-:W-:Y:S04]  /*2e50*/  SHFL.IDX PT, R15, R5, 0x3, 0x181f ;  /* 0x00781f00050f7f89 */ /* 0x000fe800000e0000 */
[----:B------:R2:W-:Y:S01]  /*2e60*/  @P5 LDGSTS.E.BYPASS.LTC128B.128 [R204+0x2900], [R2.64], !P1 ;  /* 0x0290000002cc5fae */ /* 0x0005e2000c901d46 */
[----:B------:R-:W-:-:S03]  /*2e70*/  @P4 ISETP.GE.AND P1, PT, R231, c[0x0][0x1d4], PT ;  /* 0x00007500e7004a0c */ /* 0x000fc60003f26270 */
[----:B------:R3:W3:Y:S01]  /*2e80*/  SHFL.IDX PT, R11, R5, 0x4, 0x181f ;  /* 0x00981f00050b7f89 */ /* 0x0006e200000e0000 */
[----:B-1----:R-:W-:-:S04]  /*2e90*/  IMAD R0, R9, c[0x0][0x208], RZ ;  /* 0x0000820009007a24 */ /* 0x002fc800078e02ff */
[----:B------:R-:W-:Y:S01]  /*2ea0*/  IMAD R0, R220, c[0x0][0x20c], R0 ;  /* 0x00008300dc007a24 */ /* 0x000fe200078e0200 */
[C---:B--2---:R-:W-:Y:S02]  /*2eb0*/  @P4 LEA R2, P0, R231.reuse, R4, 0x1 ;  /* 0x00000004e7024211 */ /* 0x044fe400078008ff */
[C---:B----4-:R-:W-:Y:S02]  /*2ec0*/  @P2 LEA R4, P5, R231.reuse, R6, 0x1 ;  /* 0x00000006e7042211 */ /* 0x050fe400078a08ff */
[C-C-:B-----5:R-:W-:Y:S02]  /*2ed0*/  @P4 LEA.HI.X R3, R231.reuse, R10, R17.reuse, 0x1, P0 ;  /* 0x0000000ae7034211 */ /* 0x160fe400000f0c11 */
[C---:B------:R-:W-:Y:S02]  /*2ee0*/  @P2 ISETP.GE.AND P0, PT, R231.reuse, c[0x0][0x1d4], PT ;  /* 0x00007500e7002a0c */ /* 0x040fe40003f06270 */
[----:B---3--:R-:W-:Y:S01]  /*2ef0*/  @P2 LEA.HI.X R5, R231, R7, R17, 0x1, P5 ;  /* 0x00000007e7052211 */ /* 0x008fe200028f0c11 */
[----:B------:R1:W-:Y:S01]  /*2f00*/  @P4 LDGSTS.E.BYPASS.LTC128B.128 [R204+0x3100], [R2.64], !P1 ;  /* 0x0310000002cc4fae */ /* 0x0003e2000c901d46 */
[----:B------:R-:W-:-:S02]  /*2f10*/  ISETP.GE.AND P5, PT, R8, 0x41, PT ;  /* 0x000000410800780c */ /* 0x000fc40003fa6270 */
[----:B------:R-:W-:-:S07]  /*2f20*/  @P6 ISETP.GE.AND P1, PT, R231, c[0x0][0x1d4], PT ;  /* 0x00007500e7006a0c */ /* 0x000fce0003f26270 */
[----:B------:R2:W-:Y:S04]  /*2f30*/  @P2 LDGSTS.E.BYPASS.LTC128B.128 [R204+0x3900], [R4.64], !P0 ;  /* 0x0390000004cc2fae */ /* 0x0005e8000c101d46 */
[C---:B------:R-:W-:Y:S02]  /*2f40*/  @P5 ISETP.GE.AND P0, PT, R231.reuse, c[0x0][0x1d4], PT ;  /* 0x00007500e7005a0c */ /* 0x040fe40003f06270 */
[----:B------:R-:W-:-:S04]  /*2f50*/  @P5 LEA R6, P2, R231, R14, 0x1 ;  /* 0x0000000ee7065211 */ /* 0x000fc800078408ff */
[----:B------:R-:W-:Y:S01]  /*2f60*/  @P5 LEA.HI.X R7, R231, R11, R17, 0x1, P2 ;  /* 0x0000000be7075211 */ /* 0x000fe200010f0c11 */
[----:B-1----:R-:W-:-:S05]  /*2f70*/  IMAD.WIDE.U32 R2, R220, c[0x0][0x208], RZ ;  /* 0x00008200dc027a25 */ /* 0x002fca00078e00ff */
[----:B------:R-:W-:Y:S01]  /*2f80*/  IADD3 R3, R3, R0, RZ ;  /* 0x0000000003037210 */ /* 0x000fe20007ffe0ff */
[----:B------:R-:W-:Y:S01]  /*2f90*/  IMAD R0, R13, c[0x0][0x218], RZ ;  /* 0x000086000d007a24 */ /* 0x000fe200078e02ff */
[----:B--2---:R-:W-:-:S03]  /*2fa0*/  @P6 LEA R4, P4, R231, R12, 0x1 ;  /* 0x0000000ce7046211 */ /* 0x004fc600078808ff */
[----:B------:R-:W-:Y:S01]  /*2fb0*/  IMAD.WIDE.U32 R2, R201, c[0x0][0x218], R2 ;  /* 0x00008600c9027a25 */ /* 0x000fe200078e0002 */
[----:B------:R-:W-:-:S05]  /*2fc0*/  @P6 LEA.HI.X R5, R231, R15, R17, 0x1, P4 ;  /* 0x0000000fe7056211 */ /* 0x000fca00020f0c11 */
[----:B------:R1:W-:Y:S04]  /*2fd0*/  @P6 LDGSTS.E.BYPASS.LTC128B.128 [R204+0x4100], [R4.64], !P1 ;  /* 0x0410000004cc6fae */ /* 0x0003e8000c901d46 */
[----:B------:R2:W-:Y:S04]  /*2fe0*/  @P5 LDGSTS.E.BYPASS.LTC128B.128 [R204+0x4900], [R6.64], !P0 ;  /* 0x0490000006cc5fae */ /* 0x0005e8000c101d46 */
[----:B------:R-:W0:Y:S01]  /*2ff0*/  LDGDEPBAR ;  /* 0x00000000000079af */ /* 0x000e220000000000 */
[----:B-1----:R-:W-:Y:S01]  /*3000*/  IMAD R4, R201, c[0x0][0x21c], R0 ;  /* 0x00008700c9047a24 */ /* 0x002fe200078e0200 */
[----:B------:R-:W-:Y:S01]  /*3010*/  IADD3 R0, P0, R2, R20, RZ ;  /* 0x0000001402007210 */ /* 0x000fe20007f1e0ff */
[----:B------:R-:W-:-:S04]  /*3020*/  DEPBAR.LE SB0, 0x1 ;  /* 0x000080400000791a */ /* 0x000fc80000000000 */
[----:B------:R-:W-:-:S04]  /*3030*/  DEPBAR.LE SB0, 0x0 ;  /* 0x000080000000791a */ /* 0x000fc80000000000 */
[----:B------:R-:W-:Y:S01]  /*3040*/  BAR.SYNC.DEFER_BLOCKING 0x0 ;  /* 0x0000000000007b1d */ /* 0x000fe20000010000 */
[----:B------:R-:W-:Y:S02]  /*3050*/  IADD3.X R2, R18, R3, R4, P0, !PT ;  /* 0x0000000312027210 */ /* 0x000fe400007fe404 */
[----:B------:R-:W-:-:S04]  /*3060*/  LEA R3, P0, R0, c[0x0][0x1f8], 0x1 ;  /* 0x00007e0000037a11 */ /* 0x000fc800078008ff */
[----:B------:R-:W-:Y:S01]  /*3070*/  LEA.HI.X R4, R0, c[0x0][0x1fc], R2, 0x1, P0 ;  /* 0x00007f0000047a11 */ /* 0x000fe200000f0c02 */
[----:B--2---:R-:W1:Y:S01]  /*3080*/  SHFL.IDX PT, R6, R3, RZ, 0x181f ;  /* 0x00181fff03067589 */ /* 0x004e6200000e0000 */
[----:B------:R-:W-:Y:S02]  /*3090*/  R2P PR, R244, 0x6 ;  /* 0x00000006f4007804 */ /* 0x000fe40000000000 */
[C---:B------:R-:W-:Y:S01]  /*30a0*/  IADD3 R0, R184.reuse, 0x20, RZ ;  /* 0x00000020b8007810 */ /* 0x040fe20007ffe0ff */
[----:B------:R-:W2:Y:S01]  /*30b0*/  SHFL.IDX PT, R7, R4, RZ, 0x181f ;  /* 0x00181fff04077589 */ /* 0x000ea200000e0000 */
[----:B------:R-:W-:Y:S02]  /*30c0*/  ISETP.GE.AND P0, PT, R231, c[0x0][0x1d4], PT ;  /* 0x00007500e7007a0c */ /* 0x000fe40003f06270 */
[----:B------:R-:W-:Y:S01]  /*30d0*/  MOV R2, 0x40 ;  /* 0x0000004000027802 */ /* 0x000fe20000000f00 */
[----:B------:R-:W3:Y:S04]  /*30e0*/  SHFL.IDX PT, R5, R3, 0x1, 0x181f ;  /* 0x00381f0003057f89 */ /* 0x000ee800000e0000 */
[----:B------:R-:W-:Y:S04]  /*30f0*/  LDSM.16.M88.4 R32, [R194] ;  /* 0x00000000c220783b */ /* 0x000fe80000000200 */
[----:B------:R-:W-:Y:S01]  /*3100*/  LDSM.16.M88.4 R52, [R184] ;  /* 0x00000000b834783b */ /* 0x000fe20000000200 */
[----:B------:R-:W-:-:S03]  /*3110*/  @P1 IADD3 R0, R184, -0x20, RZ ;  /* 0xffffffe0b8001810 */ /* 0x000fc60007ffe0ff */
[----:B------:R-:W4:Y:S01]  /*3120*/  SHFL.IDX PT, R11, R4, 0x1, 0x181f ;  /* 0x00381f00040b7f89 */ /* 0x000f2200000e0000 */
[----:B-1----:R-:W-:-:S03]  /*3130*/  IADD3 R6, P1, R6, R155, RZ ;  /* 0x0000009b06067210 */ /* 0x002fc60007f3e0ff */
[----:B------:R-:W1:Y:S01]  /*3140*/  SHFL.IDX PT, R9, R3, 0x2, 0x181f ;  /* 0x00581f0003097f89 */ /* 0x000e6200000e0000 */
[----:B--2---:R-:W-:-:S03]  /*3150*/  IADD3.X R7, R7, R36, RZ, P1, !PT ;  /* 0x0000002407077210 */ /* 0x004fc60000ffe4ff */
[----:B------:R-:W2:Y:S01]  /*3160*/  SHFL.IDX PT, R13, R4, 0x2, 0x181f ;  /* 0x00581f00040d7f89 */ /* 0x000ea200000e0000 */
[----:B---3--:R-:W-:-:S03]  /*3170*/  IADD3 R10, P1, R5, R155, RZ ;  /* 0x0000009b050a7210 */ /* 0x008fc60007f3e0ff */
[----:B------:R-:W-:Y:S04]  /*3180*/  SHFL.IDX PT, R12, R3, 0x3, 0x181f ;  /* 0x00781f00030c7f89 */ /* 0x000fe800000e0000 */
[----:B------:R-:W3:Y:S04]  /*3190*/  SHFL.IDX PT, R14, R3, 0x4, 0x181f ;  /* 0x00981f00030e7f89 */ /* 0x000ee800000e0000 */
[----:B------:R-:W5:Y:S04]  /*31a0*/  LDSM.16.M88.4 R28, [R194+0x2000] ;  /* 0x00200000c21c783b */ /* 0x000f680000000200 */
[----:B------:R-:W1:Y:S04]  /*31b0*/  SHFL.IDX PT, R5, R4, 0x3, 0x181f ;  /* 0x00781f0004057f89 */ /* 0x000e6800000e0000 */
[----:B------:R3:W2:Y:S01]  /*31c0*/  SHFL.IDX PT, R3, R4, 0x4, 0x181f ;  /* 0x00981f0004037f89 */ /* 0x0006a200000e0000 */
[----:B------:R-:W-:-:S03]  /*31d0*/  ISETP.LT.OR P6, PT, R8, 0x1, P0 ;  /* 0x000000010800780c */ /* 0x000fc600007c1670 */
[----:B------:R-:W-:Y:S04]  /*31e0*/  LDSM.16.M88.4 R24, [R197] ;  /* 0x00000000c518783b */ /* 0x000fe80000000200 */
[----:B------:R-:W5:Y:S01]  /*31f0*/  LDSM.16.M88.4 R48, [R0] ;  /* 0x000000000030783b */ /* 0x000f620000000200 */
[----:B------:R-:W-:Y:S02]  /*3200*/  SEL R2, R2, 0xffffffc0, !P2 ;  /* 0xffffffc002027807 */ /* 0x000fe40005000000 */
[C---:B------:R-:W-:Y:S01]  /*3210*/  ISETP.LT.OR P5, PT, R8.reuse, 0x11, P0 ;  /* 0x000000110800780c */ /* 0x040fe200007a1670 */
[----:B------:R-:W-:Y:S01]  /*3220*/  LDSM.16.M88.4 R76, [R184+0x800] ;  /* 0x00080000b84c783b */ /* 0x000fe20000000200 */
[C---:B------:R-:W-:Y:S02]  /*3230*/  ISETP.LT.OR P4, PT, R8.reuse, 0x21, P0 ;  /* 0x000000210800780c */ /* 0x040fe40000781670 */
[C---:B------:R-:W-:Y:S01]  /*3240*/  ISETP.LT.OR P2, PT, R8.reuse, 0x31, P0 ;  /* 0x000000310800780c */ /* 0x040fe20000741670 */
[----:B------:R-:W-:Y:S01]  /*3250*/  LDSM.16.M88.4 R88, [R184+0x1000] ;  /* 0x00100000b858783b */ /* 0x000fe20000000200 */
[----:B------:R-:W-:-:S02]  /*3260*/  ISETP.LT.OR P0, PT, R8, 0x41, P0 ;  /* 0x000000410800780c */ /* 0x000fc40000701670 */
[----:B----4-:R-:W-:Y:S01]  /*3270*/  IADD3.X R11, R11, R36, RZ, P1, !PT ;  /* 0x000000240b0b7210 */ /* 0x010fe20000ffe4ff */
[----:B------:R-:W-:Y:S01]  /*3280*/  LDSM.16.M88.4 R96, [R184+0x1800] ;  /* 0x00180000b860783b */ /* 0x000fe20000000200 */
[----:B-1----:R-:W-:-:S03]  /*3290*/  IADD3 R8, P1, R9, R155, RZ ;  /* 0x0000009b09087210 */ /* 0x002fc60007f3e0ff */
[----:B------:R-:W-:Y:S01]  /*32a0*/  LDSM.16.M88.4 R104, [R184+0x2000] ;  /* 0x00200000b868783b */ /* 0x000fe20000000200 */
[----:B--2---:R-:W-:-:S03]  /*32b0*/  IADD3.X R9, R13, R36, RZ, P1, !PT ;  /* 0x000000240d097210 */ /* 0x004fc60000ffe4ff */
[----:B------:R-:W1:Y:S01]  /*32c0*/  LDSM.16.M88.4 R20, [R197+0x2000] ;  /* 0x00200000c514783b */ /* 0x000e620000000200 */
[----:B---3--:R-:W-:-:S03]  /*32d0*/  IADD3 R4, P1, R14, R155, RZ ;  /* 0x0000009b0e047210 */ /* 0x008fc60007f3e0ff */
[----:B------:R-:W-:Y:S04]  /*32e0*/  LDSM.16.M88.4 R84, [R0+0x800] ;  /* 0x000800000054783b */ /* 0x000fe80000000200 */
[----:B------:R-:W-:Y:S04]  /*32f0*/  LDSM.16.M88.4 R92, [R0+0x1000] ;  /* 0x00100000005c783b */ /* 0x000fe80000000200 */
[----:B------:R-:W-:Y:S04]  /*3300*/  LDSM.16.M88.4 R100, [R0+0x1800] ;  /* 0x001800000064783b */ /* 0x000fe80000000200 */
[----:B------:R-:W-:Y:S04]  /*3310*/  LDSM.16.M88.4 R108, [R0+0x2000] ;  /* 0x00200000006c783b */ /* 0x000fe80000000200 */
[----:B------:R-:W-:Y:S01]  /*3320*/  @!PT LDS RZ, [RZ] ;  /* 0x00000000fffff984 */ /* 0x000fe20000000800 */
[----:B------:R-:W-:Y:S01]  /*3330*/  @!PT LDS RZ, [RZ] ;  /* 0x00000000fffff984 */ /* 0x000fe20000000800 */
[----:B------:R-:W-:Y:S01]  /*3340*/  @!PT LDS RZ, [RZ] ;  /* 0x00000000fffff984 */ /* 0x000fe20000000800 */
[----:B------:R2:W-:Y:S04]  /*3350*/  LDGSTS.E.BYPASS.LTC128B.128 [R204+0x100], [R6.64], !P6 ;  /* 0x0010000006cc7fae */ /* 0x0005e8000f101d46 */
[----:B------:R3:W-:Y:S04]  /*3360*/  LDGSTS.E.BYPASS.LTC128B.128 [R204+0x900], [R10.64], !P5 ;  /* 0x009000000acc7fae */ /* 0x0007e8000e901d46 */
[----:B------:R3:W-:Y:S01]  /*3370*/  LDGSTS.E.BYPASS.LTC128B.128 [R204+0x1100], [R8.64], !P4 ;  /* 0x0110000008cc7fae */ /* 0x0007e2000e101d46 */
[----:B-----5:R-:W-:Y:S01]  /*3380*/  HMMA.16816.F32.BF16 R56, R28, R52, RZ ;  /* 0x000000341c38723c */ /* 0x020fe200000418ff */
[----:B--2---:R-:W-:-:S07]  /*3390*/  IADD3 R6, P6, R12, R155, RZ ;  /* 0x0000009b0c067210 */ /* 0x004fce0007fde0ff */
[----:B------:R-:W-:Y:S01]  /*33a0*/  HMMA.16816.F32.BF16 R12, R32, R52, RZ ;  /* 0x00000034200c723c */ /* 0x000fe200000418ff */
[-C--:B------:R-:W-:Y:S02]  /*33b0*/  IADD3.X R7, R5, R36.reuse, RZ, P6, !PT ;  /* 0x0000002405077210 */ /* 0x080fe400037fe4ff */
[----:B------:R-:W-:Y:S02]  /*33c0*/  IADD3.X R5, R3, R36, RZ, P1, !PT ;  /* 0x0000002403057210 */ /* 0x000fe40000ffe4ff */
[----:B------:R-:W-:Y:S01]  /*33d0*/  IADD3 R3, R184, R2, RZ ;  /* 0x00000002b8037210 */ /* 0x000fe20007ffe0ff */
[----:B------:R2:W-:Y:S04]  /*33e0*/  LDGSTS.E.BYPASS.LTC128B.128 [R204+0x1900], [R6.64], !P2 ;  /* 0x0190000006cc7fae */ /* 0x0005e8000d101d46 */
[----:B------:R2:W-:Y:S04]  /*33f0*/  LDGSTS.E.BYPASS.LTC128B.128 [R204+0x2100], [R4.64], !P0 ;  /* 0x0210000004cc7fae */ /* 0x0005e8000c101d46 */
[----:B------:R-:W-:Y:S04]  /*3400*/  LDSM.16.M88.4 R44, [R3] ;  /* 0x00000000032c783b */ /* 0x000fe80000000200 */
[----:B------:R-:W4:Y:S01]  /*3410*/  LDSM.16.M88.4 R16, [R195] ;  /* 0x00000000c310783b */ /* 0x000f220000000200 */
[----:B------:R-:W-:-:S03]  /*3420*/  IADD3 R189, R2, R0, RZ ;  /* 0x0000000002bd7210 */ /* 0x000fc60007ffe0ff */
[----:B---3--:R-:W-:Y:S02]  /*3430*/  LDSM.16.M88.4 R8, [R196] ;  /* 0x00000000c408783b */ /* 0x008fe40000000200 */
[-C--:B------:R-:W-:Y:S02]  /*3440*/  HMMA.16816.F32.BF16 R60, R24, R48.reuse, R12 ;  /* 0x00000030183c723c */ /* 0x080fe4000004180c */
[----:B------:R-:W3:Y:S04]  /*3450*/  LDSM.16.M88.4 R12, [R195+0x2000] ;  /* 0x00200000c30c783b */ /* 0x000ee80000000200 */
[----:B------:R-:W5:Y:S02]  /*3460*/  LDSM.16.M88.4 R40, [R189] ;  /* 0x00000000bd28783b */ /* 0x000f640000000200 */
[----:B-1----:R-:W-:Y:S02]  /*3470*/  HMMA.16816.F32.BF16 R56, R20, R48, R56 ;  /* 0x000000301438723c */ /* 0x002fe40000041838 */
[----:B------:R-:W0:Y:S04]  /*3480*/  LDGDEPBAR ;  /* 0x00000000000079af */ /* 0x000e280000000000 */
[----:B--2---:R-:W1:Y:S02]  /*3490*/  LDSM.16.M88.4 R4, [R196+0x2000] ;  /* 0x00200000c404783b */ /* 0x004e640000000200 */
[----:B------:R-:W-:Y:S08]  /*34a0*/  HMMA.16816.F32.BF16 R68, R32, R54, RZ ;  /* 0x000000362044723c */ /* 0x000ff000000418ff */
[----:B----4-:R-:W-:Y:S08]  /*34b0*/  HMMA.16816.F32.BF16 R64, R16, R44, R60 ;  /* 0x0000002c1040723c */ /* 0x010ff0000004183c */
[----:B------:R-:W-:Y:S08]  /*34c0*/  HMMA.16816.F32.BF16 R60, R28, R54, RZ ;  /* 0x000000361c3c723c */ /* 0x000ff000000418ff */
[----:B---3--:R-:W-:Y:S08]  /*34d0*/  HMMA.16816.F32.BF16 R52, R12, R44, R56 ;  /* 0x0000002c0c34723c */ /* 0x008ff00000041838 */
[----:B------:R-:W-:Y:S08]  /*34e0*/  HMMA.16816.F32.BF16 R56, R24, R50, R68 ;  /* 0x000000321838723c */ /* 0x000ff00000041844 */
[----:B-----5:R-:W-:Y:S08]  /*34f0*/  HMMA.16816.F32.BF16 R68, R8, R40, R64 ;  /* 0x000000280844723c */ /* 0x020ff00000041840 */
[----:B------:R-:W-:Y:S01]  /*3500*/  HMMA.16816.F32.BF16 R64, R20, R50, R60 ;  /* 0x000000321440723c */ /* 0x000fe2000004183c */
[----:B------:R-:W2:Y:S07]  /*3510*/  LDSM.16.M88.4 R48, [R3+0x800] ;  /* 0x000800000330783b */ /* 0x000eae0000000200 */
[----:B------:R-:W-:Y:S08]  /*3520*/  HMMA.16816.F32.BF16 R60, R32, R76, RZ ;  /* 0x0000004c203c723c */ /* 0x000ff000000418ff */
[----:B-1----:R-:W-:Y:S08]  /*3530*/  HMMA.16816.F32.BF16 R80, R4, R40, R52 ;  /* 0x000000280450723c */ /* 0x002ff00000041834 */
[----:B------:R-:W-:Y:S01]  /*3540*/  HMMA.16816.F32.BF16 R52, R16, R46, R56 ;  /* 0x0000002e1034723c */ /* 0x000fe20000041838 */
[----:B------:R-:W-:-:S07]  /*3550*/  FMUL.FTZ R0, R68, c[0x0][0x320] ;  /* 0x0000c80044007a20 */ /* 0x000fce0000410000 */
[----:B------:R-:W-:Y:S01]  /*3560*/  HMMA.16816.F32.BF16 R56, R28, R76, RZ ;  /* 0x0000004c1c38723c */ /* 0x000fe200000418ff */
[----:B------:R1:W3:Y:S07]  /*3570*/  MUFU.TANH R154, R0 ;  /* 0x00000000009a7308 */ /* 0x0002ee0000002400 */
[----:B------:R-:W-:Y:S01]  /*3580*/  HMMA.16816.F32.BF16 R60, R24, R84, R60 ;  /* 0x00000054183c723c */ /* 0x000fe2000004183c */
[----:B-1----:R-:W-:-:S07]  /*3590*/  FMUL.FTZ R0, R69, c[0x0][0x320] ;  /* 0x0000c80045007a20 */ /* 0x002fce0000410000 */
[----:B------:R-:W-:Y:S01]  /*35a0*/  HMMA.16816.F32.BF16 R64, R12, R46, R64 ;  /* 0x0000002e0c40723c */ /* 0x000fe20000041840 */
[----:B------:R-:W1:Y:S01]  /*35b0*/  LDSM.16.M88.4 R44, [R189+0x800] ;  /* 0x00080000bd2c783b */ /* 0x000e620000000200 */
[----:B------:R4:W1:Y:S02]  /*35c0*/  MUFU.TANH R153, R0 ;  /* 0x0000000000997308 */ /* 0x0008640000002400 */
[----:B----4-:R-:W-:-:S06]  /*35d0*/  FMUL.FTZ R0, R70, c[0x0][0x320] ;  /* 0x0000c80046007a20 */ /* 0x010fcc0000410000 */
[----:B------:R4:W1:Y:S02]  /*35e0*/  MUFU.TANH R152, R0 ;  /* 0x0000000000987308 */ /* 0x0008640000002400 */
[----:B----4-:R-:W-:Y:S02]  /*35f0*/  FMUL.FTZ R0, R71, c[0x0][0x320] ;  /* 0x0000c80047007a20 */ /* 0x010fe40000410000 */
[----:B------:R-:W-:Y:S04]  /*3600*/  HMMA.16816.F32.BF16 R68, R8, R42, R52 ;  /* 0x0000002a0844723c */ /* 0x000fe80000041834 */
[----:B------:R4:W1:Y:S04]  /*3610*/  MUFU.TANH R151, R0 ;  /* 0x0000000000977308 */ /* 0x0008680000002400 */
[----:B------:R-:W-:Y:S01]  /*3620*/  HMMA.16816.F32.BF16 R52, R20, R84, R56 ;  /* 0x000000541434723c */ /* 0x000fe20000041838 */
[----:B----4-:R-:W-:-:S07]  /*3630*/  FMUL.FTZ R0, R80, c[0x0][0x320] ;  /* 0x0000c80050007a20 */ /* 0x010fce0000410000 */
[----:B------:R-:W-:Y:S01]  /*3640*/  HMMA.16816.F32.BF16 R56, R32, R78, RZ ;  /* 0x0000004e2038723c */ /* 0x000fe200000418ff */
[----:B------:R4:W1:Y:S07]  /*3650*/  MUFU.TANH R150, R0 ;  /* 0x0000000000967308 */ /* 0x00086e0000002400 */
[----:B--2---:R-:W-:Y:S01]  /*3660*/  HMMA.16816.F32.BF16 R60, R16, R48, R60 ;  /* 0x00000030103c723c */ /* 0x004fe2000004183c */
[----:B----4-:R-:W-:-:S04]  /*3670*/  FMUL.FTZ R0, R81, c[0x0][0x320] ;  /* 0x0000c80051007a20 */ /* 0x010fc80000410000 */
[----:B------:R2:W4:Y:S03]  /*3680*/  MUFU.TANH R149, R0 ;  /* 0x0000000000957308 */ /* 0x0005260000002400 */
[----:B------:R-:W-:Y:S01]  /*3690*/  HMMA.16816.F32.BF16 R72, R4, R42, R64 ;  /* 0x0000002a0448723c */ /* 0x000fe20000041840 */
[----:B--2---:R-:W-:-:S04]  /*36a0*/  FMUL.FTZ R0, R82, c[0x0][0x320] ;  /* 0x0000c80052007a20 */ /* 0x004fc80000410000 */
[----:B------:R2:W1:Y:S03]  /*36b0*/  MUFU.TANH R145, R0 ;  /* 0x0000000000917308 */ /* 0x0004660000002400 */
[----:B------:R-:W-:Y:S01]  /*36c0*/  HMMA.16816.F32.BF16 R64, R28, R78, RZ ;  /* 0x0000004e1c40723c */ /* 0x000fe200000418ff */
[----:B--2---:R-:W-:-:S04]  /*36d0*/  FMUL.FTZ R0, R83, c[0x0][0x320] ;  /* 0x0000c80053007a20 */ /* 0x004fc80000410000 */
[----:B------:R2:W1:Y:S03]  /*36e0*/  MUFU.TANH R146, R0 ;  /* 0x0000000000927308 */ /* 0x0004660000002400 */
[----:B------:R-:W-:Y:S01]  /*36f0*/  HMMA.16816.F32.BF16 R40, R12, R48, R52 ;  /* 0x000000300c28723c */ /* 0x000fe20000041834 */
[----:B--2---:R-:W-:-:S04]  /*3700*/  FMUL.FTZ R0, R68, c[0x0][0x320] ;  /* 0x0000c80044007a20 */ /* 0x004fc80000410000 */
[----:B------:R2:W1:Y:S03]  /*3710*/  MUFU.TANH R148, R0 ;  /* 0x0000000000947308 */ /* 0x0004660000002400 */
[----:B------:R-:W-:Y:S01]  /*3720*/  HMMA.16816.F32.BF16 R52, R24, R86, R56 ;  /* 0x000000561834723c */ /* 0x000fe20000041838 */
[----:B--2---:R-:W-:-:S04]  /*3730*/  FMUL.FTZ R0, R69, c[0x0][0x320] ;  /* 0x0000c80045007a20 */ /* 0x004fc80000410000 */
[----:B------:R2:W1:Y:S03]  /*3740*/  MUFU.TANH R147, R0 ;  /* 0x0000000000937308 */ /* 0x0004660000002400 */
[----:B------:R-:W-:Y:S01]  /*3750*/  HMMA.16816.F32.BF16 R64, R20, R86, R64 ;  /* 0x000000561440723c */ /* 0x000fe20000041840 */
[----:B--2---:R-:W-:-:S04]  /*3760*/  FMUL.FTZ R0, R70, c[0x0][0x320] ;  /* 0x0000c80046007a20 */ /* 0x004fc80000410000 */
[----:B------:R2:W1:Y:S02]  /*3770*/  MUFU.TANH R144, R0 ;  /* 0x0000000000907308 */ /* 0x0004640000002400 */
[----:B--2---:R-:W-:Y:S02]  /*3780*/  FMUL.FTZ R0, R71, c[0x0][0x320] ;  /* 0x0000c80047007a20 */ /* 0x004fe40000410000 */
[----:B-1----:R-:W-:Y:S04]  /*3790*/  HMMA.16816.F32.BF16 R68, R8, R44, R60 ;  /* 0x0000002c0844723c */ /* 0x002fe8000004183c */
[----:B------:R1:W2:Y:S04]  /*37a0*/  MUFU.TANH R143, R0 ;  /* 0x00000000008f7308 */ /* 0x0002a80000002400 */
[----:B------:R-:W-:Y:S01]  /*37b0*/  HMMA.16816.F32.BF16 R60, R32, R88, RZ ;  /* 0x00000058203c723c */ /* 0x000fe200000418ff */
[----:B-1----:R-:W-:-:S04]  /*37c0*/  FMUL.FTZ R0, R72, c[0x0][0x320] ;  /* 0x0000c80048007a20 */ /* 0x002fc80000410000 */
[----:B------:R1:W1:Y:S03]  /*37d0*/  MUFU.TANH R142, R0 ;  /* 0x00000000008e7308 */ /* 0x0002660000002400 */
[----:B------:R-:W-:Y:S01]  /*37e0*/  HMMA.16816.F32.BF16 R76, R4, R44, R40 ;  /* 0x0000002c044c723c */ /* 0x000fe20000041828 */
[----:B------:R-:W5:Y:S07]  /*37f0*/  LDSM.16.M88.4 R40, [R3+0x1000] ;  /* 0x001000000328783b */ /* 0x000f6e0000000200 */
[----:B------:R-:W-:Y:S01]  /*3800*/  HMMA.16816.F32.BF16 R52, R16, R50, R52 ;  /* 0x000000321034723c */ /* 0x000fe20000041834 */
[----:B-1----:R-:W-:-:S04]  /*3810*/  FMUL.FTZ R0, R73, c[0x0][0x320] ;  /* 0x0000c80049007a20 */ /* 0x002fc80000410000 */
[----:B------:R1:W1:Y:S03]  /*3820*/  MUFU.TANH R141, R0 ;  /* 0x00000000008d7308 */ /* 0x0002660000002400 */
[----:B------:R-:W-:Y:S01]  /*3830*/  HMMA.16816.F32.BF16 R56, R28, R88, RZ ;  /* 0x000000581c38723c */ /* 0x000fe200000418ff */
[----:B-1----:R-:W-:-:S04]  /*3840*/  FMUL.FTZ R0, R74, c[0x0][0x320] ;  /* 0x0000c8004a007a20 */ /* 0x002fc80000410000 */
[----:B------:R1:W1:Y:S03]  /*3850*/  MUFU.TANH R137, R0 ;  /* 0x0000000000897308 */ /* 0x0002660000002400 */
[----:B------:R-:W-:Y:S01]  /*3860*/  HMMA.16816.F32.BF16 R64, R12, R50, R64 ;  /* 0x000000320c40723c */ /* 0x000fe20000041840 */
[----:B------:R-:W2:Y:S01]  /*3870*/  LDSM.16.M88.4 R48, [R189+0x1000] ;  /* 0x00100000bd30783b */ /* 0x000ea20000000200 */
[----:B-1----:R-:W-:-:S04]  /*3880*/  FMUL.FTZ R0, R75, c[0x0][0x320] ;  /* 0x0000c8004b007a20 */ /* 0x002fc80000410000 */
[----:B------:R1:W1:Y:S02]  /*3890*/  MUFU.TANH R138, R0 ;  /* 0x00000000008a7308 */ /* 0x0002640000002400 */
[----:B------:R-:W-:Y:S01]  /*38a0*/  HMMA.16816.F32.BF16 R60, R24, R92, R60 ;  /* 0x0000005c183c723c */ /* 0x000fe2000004183c */
[----:B-1----:R-:W-:-:S05]  /*38b0*/  FMUL.FTZ R0, R68, c[0x0][0x320] ;  /* 0x0000c80044007a20 */ /* 0x002fca0000410000 */
[----:B------:R1:W1:Y:S02]  /*38c0*/  MUFU.TANH R140, R0 ;  /* 0x00000000008c7308 */ /* 0x0002640000002400 */
[----:B-1----:R-:W-:-:S06]  /*38d0*/  FMUL.FTZ R0, R69, c[0x0][0x320] ;  /* 0x0000c80045007a20 */ /* 0x002fcc0000410000 */
[----:B------:R1:W1:Y:S02]  /*38e0*/  MUFU.TANH R139, R0 ;  /* 0x00000000008b7308 */ /* 0x0002640000002400 */
[----:B-1----:R-:W-:-:S06]  /*38f0*/  FMUL.FTZ R0, R70, c[0x0][0x320] ;  /* 0x0000c80046007a20 */ /* 0x002fcc0000410000 */
[----:B------:R1:W1:Y:S01]  /*3900*/  MUFU.TANH R136, R0 ;  /* 0x0000000000887308 */ /* 0x0002620000002400 */
[----:B------:R-:W-:Y:S01]  /*3910*/  HMMA.16816.F32.BF16 R72, R4, R46, R64 ;  /* 0x0000002e0448723c */ /* 0x000fe20000041840 */
[----:B-1----:R-:W-:-:S07]  /*3920*/  FMUL.FTZ R0, R71, c[0x0][0x320] ;  /* 0x0000c80047007a20 */ /* 0x002fce0000410000 */
[----:B------:R-:W-:Y:S01]  /*3930*/  HMMA.16816.F32.BF16 R68, R8, R46, R52 ;  /* 0x0000002e0844723c */ /* 0x000fe20000041834 */
[----:B------:R1:W1:Y:S07]  /*3940*/  MUFU.TANH R135, R0 ;  /* 0x0000000000877308 */ /* 0x00026e0000002400 */
[----:B------:R-:W-:Y:S01]  /*3950*/  HMMA.16816.F32.BF16 R52, R20, R92, R56 ;  /* 0x0000005c1434723c */ /* 0x000fe20000041838 */
[----:B-1----:R-:W-:-:S07]  /*3960*/  FMUL.FTZ R0, R76, c[0x0][0x320] ;  /* 0x0000c8004c007a20 */ /* 0x002fce0000410000 */
[-C--:B------:R-:W-:Y:S01]  /*3970*/  HMMA.16816.F32.BF16 R56, R32, R90.reuse, RZ ;  /* 0x0000005a2038723c */ /* 0x080fe200000418ff */
[----:B------:R1:W1:Y:S07]  /*3980*/  MUFU.TANH R134, R0 ;  /* 0x0000000000867308 */ /* 0x00026e0000002400 */
[----:B------:R-:W-:Y:S01]  /*3990*/  HMMA.16816.F32.BF16 R64, R28, R90, RZ ;  /* 0x0000005a1c40723c */ /* 0x000fe200000418ff */
[----:B-1----:R-:W-:-:S07]  /*39a0*/  FMUL.FTZ R0, R77, c[0x0][0x320] ;  /* 0x0000c8004d007a20 */ /* 0x002fce0000410000 */
[----:B-----5:R-:W-:Y:S01]  /*39b0*/  HMMA.16816.F32.BF16 R60, R16, R40, R60 ;  /* 0x00000028103c723c */ /* 0x020fe2000004183c */
[----:B------:R1:W1:Y:S02]  /*39c0*/  MUFU.TANH R133, R0 ;  /* 0x0000000000857308 */ /* 0x0002640000002400 */
[----:B-1----:R-:W-:-:S06]  /*39d0*/  FMUL.FTZ R0, R78, c[0x0][0x320] ;  /* 0x0000c8004e007a20 */ /* 0x002fcc0000410000 */
[----:B------:R1:W1:Y:S01]  /*39e0*/  MUFU.TANH R89, R0 ;  /* 0x0000000000597308 */ /* 0x0002620000002400 */
[----:B------:R-:W-:Y:S01]  /*39f0*/  HMMA.16816.F32.BF16 R44, R12, R40, R52 ;  /* 0x000000280c2c723c */ /* 0x000fe20000041834 */
[----:B-1----:R-:W-:-:S06]  /*3a00*/  FMUL.FTZ R0, R79, c[0x0][0x320] ;  /* 0x0000c8004f007a20 */ /* 0x002fcc0000410000 */
[----:B------:R1:W1:Y:S01]  /*3a10*/  MUFU.TANH R122, R0 ;  /* 0x00000000007a7308 */ /* 0x0002620000002400 */
[----:B------:R-:W-:Y:S01]  /*3a20*/  HMMA.16816.F32.BF16 R52, R24, R94, R56 ;  /* 0x0000005e1834723c */ /* 0x000fe20000041838 */
[----:B-1----:R-:W-:-:S06]  /*3a30*/  FMUL.FTZ R0, R68, c[0x0][0x320] ;  /* 0x0000c80044007a20 */ /* 0x002fcc0000410000 */
[----:B------:R1:W1:Y:S01]  /*3a40*/  MUFU.TANH R131, R0 ;  /* 0x0000000000837308 */ /* 0x0002620000002400 */
[----:B------:R-:W-:Y:S01]  /*3a50*/  HMMA.16816.F32.BF16 R64, R20, R94, R64 ;  /* 0x0000005e1440723c */ /* 0x000fe20000041840 */
[----:B-1----:R-:W-:-:S06]  /*3a60*/  FMUL.FTZ R0, R69, c[0x0][0x320] ;  /* 0x0000c80045007a20 */ /* 0x002fcc0000410000 */
[----:B------:R1:W1:Y:S02]  /*3a70*/  MUFU.TANH R123, R0 ;  /* 0x00000000007b7308 */ /* 0x0002640000002400 */
[----:B-1----:R-:W-:-:S06]  /*3a80*/  FMUL.FTZ R0, R70, c[0x0][0x320] ;  /* 0x0000c80046007a20 */ /* 0x002fcc0000410000 */
[----:B------:R1:W1:Y:S01]  /*3a90*/  MUFU.TANH R121, R0 ;  /* 0x0000000000797308 */ /* 0x0002620000002400 */
[----:B--2---:R-:W-:Y:S01]  /*3aa0*/  HMMA.16816.F32.BF16 R76, R4, R48, R44 ;  /* 0x00000030044c723c */ /* 0x004fe2000004182c */
[----:B-1----:R-:W-:-:S07]  /*3ab0*/  FMUL.FTZ R0, R71, c[0x0][0x320] ;  /* 0x0000c80047007a20 */ /* 0x002fce0000410000 */
[----:B------:R-:W-:Y:S01]  /*3ac0*/  HMMA.16816.F32.BF16 R68, R8, R48, R60 ;  /* 0x000000300844723c */ /* 0x000fe2000004183c */
[----:B------:R1:W2:Y:S07]  /*3ad0*/  MUFU.TANH R120, R0 ;  /* 0x0000000000787308 */ /* 0x0002ae0000002400 */
[----:B------:R-:W-:Y:S01]  /*3ae0*/  HMMA.16816.F32.BF16 R60, R32, R96, RZ ;  /* 0x00000060203c723c */ /* 0x000fe200000418ff */
[----:B-1----:R-:W-:-:S04]  /*3af0*/  FMUL.FTZ R0, R72, c[0x0][0x320] ;  /* 0x0000c80048007a20 */ /* 0x002fc80000410000 */
[----:B------:R1:W1:Y:S03]  /*3b00*/  MUFU.TANH R93, R0 ;  /* 0x00000000005d7308 */ /* 0x0002660000002400 */
[----:B------:R-:W-:Y:S01]  /*3b10*/  HMMA.16816.F32.BF16 R44, R16, R42, R52 ;  /* 0x0000002a102c723c */ /* 0x000fe20000041834 */
[----:B------:R-:W5:Y:S01]  /*3b20*/  LDSM.16.M88.4 R52, [R3+0x1800] ;  /* 0x001800000334783b */ /* 0x000f620000000200 */
[----:B-1----:R-:W-:-:S04]  /*3b30*/  FMUL.FTZ R0, R73, c[0x0][0x320] ;  /* 0x0000c80049007a20 */ /* 0x002fc80000410000 */
[----:B------:R1:W1:Y:S02]  /*3b40*/  MUFU.TANH R119, R0 ;  /* 0x0000000000777308 */ /* 0x0002640000002400 */
[----:B------:R-:W-:Y:S01]  /*3b50*/  HMMA.16816.F32.BF16 R64, R12, R42, R64 ;  /* 0x0000002a0c40723c */ /* 0x000fe20000041840 */
[----:B------:R-:W2:Y:S01]  /*3b60*/  LDSM.16.M88.4 R40, [R189+0x1800] ;  /* 0x00180000bd28783b */ /* 0x000ea20000000200 */
[----:B-1----:R-:W-:-:S04]  /*3b70*/  FMUL.FTZ R0, R74, c[0x0][0x320] ;  /* 0x0000c8004a007a20 */ /* 0x002fc80000410000 */
[----:B------:R1:W1:Y:S02]  /*3b80*/  MUFU.TANH R39, R0 ;  /* 0x0000000000277308 */ /* 0x0002640000002400 */
[----:B------:R-:W-:Y:S01]  /*3b90*/  HMMA.16816.F32.BF16 R56, R28, R96, RZ ;  /* 0x000000601c38723c */ /* 0x000fe200000418ff */
[----:B-1----:R-:W-:-:S05]  /*3ba0*/  FMUL.FTZ R0, R75, c[0x0][0x320] ;  /* 0x0000c8004b007a20 */ /* 0x002fca0000410000 */
[----:B------:R1:W1:Y:S02]  /*3bb0*/  MUFU.TANH R94, R0 ;  /* 0x00000000005e7308 */ /* 0x0002640000002400 */
[----:B------:R-:W-:Y:S01]  /*3bc0*/  HMMA.16816.F32.BF16 R60, R24, R100, R60 ;  /* 0x00000064183c723c */ /* 0x000fe2000004183c */
[----:B-1----:R-:W-:-:S05]  /*3bd0*/  FMUL.FTZ R0, R68, c[0x0][0x320] ;  /* 0x0000c80044007a20 */ /* 0x002fca0000410000 */
[----:B------:R1:W1:Y:S02]  /*3be0*/  MUFU.TANH R117, R0 ;  /* 0x0000000000757308 */ /* 0x0002640000002400 */
[----:B-1----:R-:W-:-:S06]  /*3bf0*/  FMUL.FTZ R0, R69, c[0x0][0x320] ;  /* 0x0000c80045007a20 */ /* 0x002fcc0000410000 */
[----:B------:R1:W1:Y:S01]  /*3c00*/  MUFU.TANH R116, R0 ;  /* 0x0000000000747308 */ /* 0x0002620000002400 */
[----:B------:R-:W-:Y:S01]  /*3c10*/  HMMA.16816.F32.BF16 R72, R4, R50, R64 ;  /* 0x000000320448723c */ /* 0x000fe20000041840 */
[----:B-1----:R-:W-:-:S06]  /*3c20*/  FMUL.FTZ R0, R70, c[0x0][0x320] ;  /* 0x0000c80046007a20 */ /* 0x002fcc0000410000 */
[----:B------:R1:W1:Y:S02]  /*3c30*/  MUFU.TANH R87, R0 ;  /* 0x0000000000577308 */ /* 0x0002640000002400 */
[----:B-1----:R-:W-:Y:S02]  /*3c40*/  FMUL.FTZ R0, R71, c[0x0][0x320] ;  /* 0x0000c80047007a20 */ /* 0x002fe40000410000 */
[----:B------:R-:W-:Y:S04]  /*3c50*/  HMMA.16816.F32.BF16 R68, R8, R50, R44 ;  /* 0x000000320844723c */ /* 0x000fe8000004182c */
[----:B------:R1:W1:Y:S04]  /*3c60*/  MUFU.TANH R112, R0 ;  /* 0x0000000000707308 */ /* 0x0002680000002400 */
[----:B------:R-:W-:Y:S01]  /*3c70*/  HMMA.16816.F32.BF16 R44, R20, R100, R56 ;  /* 0x00000064142c723c */ /* 0x000fe20000041838 */
[----:B-1----:R-:W-:-:S07]  /*3c80*/  FMUL.FTZ R0, R76, c[0x0][0x320] ;  /* 0x0000c8004c007a20 */ /* 0x002fce0000410000 */
[----:B------:R-:W-:Y:S01]  /*3c90*/  HMMA.16816.F32.BF16 R48, R32, R98, RZ ;  /* 0x000000622030723c */ /* 0x000fe200000418ff */
[----:B------:R1:W1:Y:S07]  /*3ca0*/  MUFU.TANH R115, R0 ;  /* 0x0000000000737308 */ /* 0x00026e0000002400 */
[----:B-----5:R-:W-:Y:S01]  /*3cb0*/  HMMA.16816.F32.BF16 R56, R16, R52, R60 ;  /* 0x000000341038723c */ /* 0x020fe2000004183c */
[----:B-1----:R-:W-:-:S04]  /*3cc0*/  FMUL.FTZ R0, R77, c[0x0][0x320] ;  /* 0x0000c8004d007a20 */ /* 0x002fc80000410000 */
[----:B------:R1:W1:Y:S03]  /*3cd0*/  MUFU.TANH R124, R0 ;  /* 0x00000000007c7308 */ /* 0x0002660000002400 */
[----:B------:R-:W-:Y:S01]  /*3ce0*/  HMMA.16816.F32.BF16 R60, R28, R98, RZ ;  /* 0x000000621c3c723c */ /* 0x000fe200000418ff */
[----:B-1----:R-:W-:-:S04]  /*3cf0*/  FMUL.FTZ R0, R78, c[0x0][0x320] ;  /* 0x0000c8004e007a20 */ /* 0x002fc80000410000 */
[----:B------:R1:W1:Y:S03]  /*3d00*/  MUFU.TANH R127, R0 ;  /* 0x00000000007f7308 */ /* 0x0002660000002400 */
[----:B------:R-:W-:Y:S01]  /*3d10*/  HMMA.16816.F32.BF16 R44, R12, R52, R44 ;  /* 0x000000340c2c723c */ /* 0x000fe2000004182c */
[----:B-1----:R-:W-:-:S04]  /*3d20*/  FMUL.FTZ R0, R79, c[0x0][0x320] ;  /* 0x0000c8004f007a20 */ /* 0x002fc80000410000 */
[----:B------:R1:W1:Y:S03]  /*3d30*/  MUFU.TANH R128, R0 ;  /* 0x0000000000807308 */ /* 0x0002660000002400 */
[----:B------:R-:W-:Y:S01]  /*3d40*/  HMMA.16816.F32.BF16 R48, R24, R102, R48 ;  /* 0x000000661830723c */ /* 0x000fe20000041830 */
[----:B-1----:R-:W-:-:S04]  /*3d50*/  FMUL.FTZ R0, R68, c[0x0][0x320] ;  /* 0x0000c80044007a20 */ /* 0x002fc80000410000 */
[----:B------:R1:W1:Y:S02]  /*3d60*/  MUFU.TANH R86, R0 ;  /* 0x0000000000567308 */ /* 0x0002640000002400 */
[----:B-1----:R-:W-:-:S06]  /*3d70*/  FMUL.FTZ R0, R69, c[0x0][0x320] ;  /* 0x0000c80045007a20 */ /* 0x002fcc0000410000 */
[----:B------:R1:W1:Y:S01]  /*3d80*/  MUFU.TANH R85, R0 ;  /* 0x0000000000557308 */ /* 0x0002620000002400 */
[----:B------:R-:W-:Y:S01]  /*3d90*/  HMMA.16816.F32.BF16 R64, R20, R102, R60 ;  /* 0x000000661440723c */ /* 0x000fe2000004183c */
[----:B-1----:R-:W-:-:S06]  /*3da0*/  FMUL.FTZ R0, R70, c[0x0][0x320] ;  /* 0x0000c80046007a20 */ /* 0x002fcc0000410000 */
[----:B------:R1:W1:Y:S01]  /*3db0*/  MUFU.TANH R113, R0 ;  /* 0x0000000000717308 */ /* 0x0002620000002400 */
[----:B------:R-:W-:Y:S01]  /*3dc0*/  HMMA.16816.F32.BF16 R60, R32, R104, RZ ;  /* 0x00000068203c723c */ /* 0x000fe200000418ff */
[----:B-1----:R-:W-:-:S07]  /*3dd0*/  FMUL.FTZ R0, R71, c[0x0][0x320] ;  /* 0x0000c80047007a20 */ /* 0x002fce0000410000 */
[----:B--2---:R-:W-:Y:S01]  /*3de0*/  HMMA.16816.F32.BF16 R68, R8, R40, R56 ;  /* 0x000000280844723c */ /* 0x004fe20000041838 */
[----:B------:R1:W2:Y:S02]  /*3df0*/  MUFU.TANH R114, R0 ;  /* 0x0000000000727308 */ /* 0x0002a40000002400 */
[----:B-1----:R-:W-:-:S06]  /*3e00*/  FMUL.FTZ R0, R72, c[0x0][0x320] ;  /* 0x0000c80048007a20 */ /* 0x002fcc0000410000 */
[----:B------:R1:W1:Y:S01]  /*3e10*/  MUFU.TANH R125, R0 ;  /* 0x00000000007d7308 */ /* 0x0002620000002400 */
        /* <DEDUP_REMOVED lines=16> */
[----:B------:R-:W-:Y:S01]  /*3f20*/  HMMA.16816.F32.BF16 R32, R32, R106, RZ ;  /* 0x0000006a2020723c */ /* 0x000fe200000418ff */
[----:B-1----:R-:W-:-:S06]  /*3f30*/  FMUL.FTZ R0, R70, c[0x0][0x320] ;  /* 0x0000c80046007a20 */ /* 0x002fcc0000410000 */
[----:B------:R1:W1:Y:S01]  /*3f40*/  MUFU.TANH R82, R0 ;  /* 0x0000000000527308 */ /* 0x0002620000002400 */
[----:B------:R-:W-:Y:S01]  /*3f50*/  HMMA.16816.F32.BF16 R56, R20, R108, R56 ;  /* 0x0000006c1438723c */ /* 0x000fe20000041838 */
[----:B-1----:R-:W-:-:S07]  /*3f60*/  FMUL.FTZ R0, R71, c[0x0][0x320] ;  /* 0x0000c80047007a20 */ /* 0x002fce0000410000 */
[----:B------:R-:W-:Y:S01]  /*3f70*/  HMMA.16816.F32.BF16 R68, R8, R42, R48 ;  /* 0x0000002a0844723c */ /* 0x000fe20000041830 */
[----:B------:R-:W1:Y:S01]  /*3f80*/  LDSM.16.M88.4 R48, [R189+0x2000] ;  /* 0x00200000bd30783b */ /* 0x000e620000000200 */
[----:B------:R2:W1:Y:S01]  /*3f90*/  MUFU.TANH R81, R0 ;  /* 0x0000000000517308 */ /* 0x0004620000002400 */
[----:B------:R-:W-:Y:S01]  /*3fa0*/  ISETP.GT.AND P1, PT, R132, R163, PT ;  /* 0x000000a38400720c */ /* 0x000fe20003f24270 */
[----:B------:R-:W-:-:S04]  /*3fb0*/  DEPBAR.LE SB0, 0x0 ;  /* 0x000080000000791a */ /* 0x000fc80000000000 */
[----:B--2---:R-:W-:-:S04]  /*3fc0*/  FMUL.FTZ R0, R76, c[0x0][0x320] ;  /* 0x0000c8004c007a20 */ /* 0x004fc80000410000 */
[----:B------:R2:W1:Y:S01]  /*3fd0*/  MUFU.TANH R80, R0 ;  /* 0x0000000000507308 */ /* 0x0004620000002400 */
[----:B------:R-:W-:Y:S08]  /*3fe0*/  HMMA.16816.F32.BF16 R64, R4, R42, R52 ;  /* 0x0000002a0440723c */ /* 0x000ff00000041834 */
[----:B-----5:R-:W-:Y:S01]  /*3ff0*/  HMMA.16816.F32.BF16 R40, R16, R44, R60 ;  /* 0x0000002c1028723c */ /* 0x020fe2000004183c */
        /* <DEDUP_REMOVED lines=10> */
[----:B------:R2:W2:Y:S03]  /*40a0*/  MUFU.TANH R63, R0 ;  /* 0x00000000003f7308 */ /* 0x0004a60000002400 */
[----:B-1----:R-:W-:Y:S01]  /*40b0*/  HMMA.16816.F32.BF16 R40, R8, R48, R40 ;  /* 0x000000300828723c */ /* 0x002fe20000041828 */
[----:B--2---:R-:W-:-:S04]  /*40c0*/  FMUL.FTZ R0, R69, c[0x0][0x320] ;  /* 0x0000c80045007a20 */ /* 0x004fc80000410000 */
[----:B------:R1:W2:Y:S02]  /*40d0*/  MUFU.TANH R62, R0 ;  /* 0x00000000003e7308 */ /* 0x0002a40000002400 */
        /* <DEDUP_REMOVED lines=48> */
[----:B------:R-:W-:Y:S01]  /*43e0*/  BSSY B0, `(.L_x_75) ;  /* 0x0000043000007945 */ /* 0x000fe20003800000 */
[----:B-1----:R-:W-:-:S06]  /*43f0*/  FMUL.FTZ R0, R7, c[0x0][0x320] ;  /* 0x0000c80007007a20 */ /* 0x002fcc0000410000 */
[----:B------:R1:W1:Y:S01]  /*4400*/  MUFU.TANH R14, R0 ;  /* 0x00000000000e7308 */ /* 0x0002620000002400 */
[----:B------:R-:W-:Y:S01]  /*4410*/  BAR.SYNC.DEFER_BLOCKING 0x0 ;  /* 0x0000000000007b1d */ /* 0x000fe20000010000 */
[----:B------:R-:W-:-:S05]  /*4420*/  ISETP.GT.AND P0, PT, R37, 0x4f, PT ;  /* 0x0000004f2500780c */ /* 0x000fca0003f04270 */
[----:B------:R-:W-:Y:S05]  /*4430*/  @!P1 BRA `(.L_x_76) ;  /* 0x000003d000009947 */ /* 0x000fea0003800000 */
[----:B--234-:R-:W-:Y:S01]  /*4440*/  IADD3 R2, R37, R118, R162 ;  /* 0x0000007625027210 */ /* 0x01cfe20007ffe0a2 */
[----:B------:R-:W-:-:S03]  /*4450*/  IMAD.MOV.U32 R201, RZ, RZ, RZ ;  /* 0x000000ffffc97224 */ /* 0x000fc600078e00ff */
[----:B------:R-:W-:-:S05]  /*4460*/  IADD3 R2, R2, -0x50, RZ ;  /* 0xffffffb002027810 */ /* 0x000fca0007ffe0ff */
[----:B------:R-:W-:-:S04]  /*4470*/  @P3 IMAD.HI.U32 R3, R2, c[0x0][0x2bc], RZ ;  /* 0x0000af0002033a27 */ /* 0x000fc800078e00ff */
[----:B-1----:R-:W-:Y:S01]  /*4480*/  IMAD.MOV.U32 R0, RZ, RZ, R2 ;  /* 0x000000ffff007224 */ /* 0x002fe200078e0002 */
[----:B------:R-:W-:-:S04]  /*4490*/  @P3 SHF.R.U32.HI R0, RZ, c[0x0][0x2c0], R3 ;  /* 0x0000b000ff003a19 */ /* 0x000fc80000011603 */
[----:B------:R-:W-:-:S04]  /*44a0*/  @!P0 IADD3 R3, P1, R0, R160, RZ ;  /* 0x000000a000038210 */ /* 0x000fc80007f3e0ff */
[----:B------:R-:W-:Y:S02]  /*44b0*/  @!P0 LEA.HI.X.SX32 R5, R0, R157, 0x1, P1 ;  /* 0x0000009d00058211 */ /* 0x000fe400008f0eff */
[----:B------:R-:W-:-:S04]  /*44c0*/  @!P0 LEA R4, P1, R3, c[0x0][0x2a0], 0x2 ;  /* 0x0000a80003048a11 */ /* 0x000fc800078210ff */
[----:B------:R-:W-:-:S05]  /*44d0*/  @!P0 LEA.HI.X R5, R3, c[0x0][0x2a4], R5, 0x2, P1 ;  /* 0x0000a90003058a11 */ /* 0x000fca00008f1405 */
[----:B------:R-:W2:Y:S01]  /*44e0*/  @!P0 LDG.E R201, [R4.64] ;  /* 0x0000000604c98981 */ /* 0x000ea2000c1e1900 */
[----:B------:R-:W-:-:S04]  /*44f0*/  IMAD.MOV R0, RZ, RZ, -R0 ;  /* 0x000000ffff007224 */ /* 0x000fc800078e0a00 */
[----:B------:R-:W-:-:S04]  /*4500*/  IMAD R220, R0, c[0x0][0x2b8], R2 ;  /* 0x0000ae0000dc7a24 */ /* 0x000fc800078e0202 */
[----:B------:R-:W-:Y:S01]  /*4510*/  IMAD.WIDE.U32 R2, R220, c[0x0][0x1e0], RZ ;  /* 0x00007800dc027a25 */ /* 0x000fe200078e00ff */
[----:B------:R-:W-:-:S05]  /*4520*/  SHF.R.S32.HI R0, RZ, 0x1f, R220 ;  /* 0x0000001fff007819 */ /* 0x000fca00000114dc */
[----:B------:R-:W-:-:S04]  /*4530*/  IMAD R0, R0, c[0x0][0x1e0], RZ ;  /* 0x0000780000007a24 */ /* 0x000fc800078e02ff */
[----:B------:R-:W-:-:S04]  /*4540*/  IMAD R0, R220, c[0x0][0x1e4], R0 ;  /* 0x00007900dc007a24 */ /* 0x000fc800078e0200 */
[----:B------:R-:W-:Y:S01]  /*4550*/  IMAD.IADD R3, R3, 0x1, R0 ;  /* 0x0000000103037824 */ /* 0x000fe200078e0200 */
[----:B--2---:R-:W-:-:S03]  /*4560*/  SHF.R.S32.HI R0, RZ, 0x1f, R201 ;  /* 0x0000001fff007819 */ /* 0x004fc600000114c9 */
[----:B------:R-:W-:-:S04]  /*4570*/  IMAD.WIDE.U32 R2, R201, c[0x0][0x1f0], R2 ;  /* 0x00007c00c9027a25 */ /* 0x000fc800078e0002 */
[----:B------:R-:W-:Y:S01]  /*4580*/  IMAD R0, R0, c[0x0][0x1f0], RZ ;  /* 0x00007c0000007a24 */ /* 0x000fe200078e02ff */
[----:B------:R-:W-:-:S03]  /*4590*/  IADD3 R2, P2, R158, R2, RZ ;  /* 0x000000029e027210 */ /* 0x000fc60007f5e0ff */
[----:B------:R-:W-:Y:S01]  /*45a0*/  IMAD R4, R201, c[0x0][0x1f4], R0 ;  /* 0x00007d00c9047a24 */ /* 0x000fe200078e0200 */
[----:B------:R-:W-:-:S04]  /*45b0*/  LEA R0, P1, R2, c[0x0][0x1c8], 0x1 ;  /* 0x0000720002007a11 */ /* 0x000fc800078208ff */
[----:B------:R-:W-:-:S04]  /*45c0*/  IADD3.X R3, R156, R3, R4, P2, !PT ;  /* 0x000000039c037210 */ /* 0x000fc800017fe404 */
[----:B------:R-:W-:Y:S01]  /*45d0*/  LEA.HI.X R4, R2, c[0x0][0x1cc], R3, 0x1, P1 ;  /* 0x0000730002047a11 */ /* 0x000fe200008f0c03 */
[----:B------:R-:W-:Y:S05]  /*45e0*/  BRA.DIV ~URZ, `(.L_x_77) ;  /* 0x0000b6527f007947 */ /* 0x000fea000b800000 */
[----:B------:R1:W2:Y:S02]  /*45f0*/  SHFL.IDX PT, R7, R4, RZ, 0x181f ;  /* 0x00181fff04077589 */ /* 0x0002a400000e0000 */
.L_x_171:
[----:B------:R-:W-:Y:S05]  /*4600*/  BRA.DIV ~URZ, `(.L_x_78) ;  /* 0x0000b6a27f007947 */ /* 0x000fea000b800000 */
[----:B------:R-:W3:Y:S01]  /*4610*/  SHFL.IDX PT, R2, R0, RZ, 0x181f ;  /* 0x00181fff00027589 */ /* 0x000ee200000e0000 */
[----:B------:R-:W-:-:S03]  /*4620*/  ISETP.GE.AND P1, PT, R231, c[0x0][0x1d4], PT ;  /* 0x00007500e7007a0c */ /* 0x000fc60003f26270 */
[----:B------:R-:W4:Y:S04]  /*4630*/  SHFL.IDX PT, R3, R0, 0x1, 0x181f ;  /* 0x00381f0000037f89 */ /* 0x000f2800000e0000 */
[----:B------:R-:W5:Y:S04]  /*4640*/  SHFL.IDX PT, R6, R0, 0x2, 0x181f ;  /* 0x00581f0000067f89 */ /* 0x000f6800000e0000 */
[----:B------:R-:W1:Y:S04]  /*4650*/  SHFL.IDX PT, R5, R0, 0x3, 0x181f ;  /* 0x00781f0000057f89 */ /* 0x000e6800000e0000 */
[----:B------:R-:W2:Y:S04]  /*4660*/  SHFL.IDX PT, R9, R4, 0x1, 0x181f ;  /* 0x00381f0004097f89 */ /* 0x000ea800000e0000 */
[----:B------:R-:W2:Y:S04]  /*4670*/  SHFL.IDX PT, R13, R4, 0x2, 0x181f ;  /* 0x00581f00040d7f89 */ /* 0x000ea800000e0000 */
[----:B------:R-:W2:Y:S01]  /*4680*/  SHFL.IDX PT, R12, R4, 0x3, 0x181f ;  /* 0x00781f00040c7f89 */ /* 0x000ea200000e0000 */
[----:B---3--:R-:W-:-:S02]  /*4690*/  IADD3 R10, P2, R2, R155, RZ ;  /* 0x0000009b020a7210 */ /* 0x008fc40007f5e0ff */
[-C--:B----4-:R-:W-:Y:S01]  /*46a0*/  IADD3 R8, P4, R3, R155.reuse, RZ ;  /* 0x0000009b03087210 */ /* 0x090fe20007f9e0ff */
[----:B------:R-:W3:Y:S02]  /*46b0*/  SHFL.IDX PT, R0, R0, 0x4, 0x181f ;  /* 0x00981f0000007f89 */ /* 0x000ee400000e0000 */
[----:B--2---:R-:W-:Y:S01]  /*46c0*/  IMAD.X R11, R7, 0x1, R36, P2 ;  /* 0x00000001070b7824 */ /* 0x004fe200010e0624 */
[-C--:B-----5:R-:W-:Y:S01]  /*46d0*/  IADD3 R6, P3, R6, R155.reuse, RZ ;  /* 0x0000009b06067210 */ /* 0x0a0fe20007f7e0ff */
[----:B-1----:R-:W1:Y:S01]  /*46e0*/  SHFL.IDX PT, R4, R4, 0x4, 0x181f ;  /* 0x00981f0004047f89 */ /* 0x002e6200000e0000 */
[----:B------:R-:W-:-:S03]  /*46f0*/  IADD3 R2, P2, R5, R155, RZ ;  /* 0x0000009b05027210 */ /* 0x000fc60007f5e0ff */
[----:B------:R2:W-:Y:S01]  /*4700*/  LDGSTS.E.BYPASS.LTC128B.128 [R204+0x2900], [R10.64], !P1 ;  /* 0x029000000acc7fae */ /* 0x0005e2000c901d46 */
[----:B------:R-:W-:Y:S01]  /*4710*/  SEL R5, RZ, 0x10, P1 ;  /* 0x00000010ff057807 */ /* 0x000fe20000800000 */
[--C-:B------:R-:W-:Y:S02]  /*4720*/  IMAD.X R9, R9, 0x1, R36.reuse, P4 ;  /* 0x0000000109097824 */ /* 0x100fe400020e0624 */
[----:B------:R-:W-:-:S03]  /*4730*/  IMAD.X R7, R13, 0x1, R36, P3 ;  /* 0x000000010d077824 */ /* 0x000fc600018e0624 */
[----:B------:R2:W-:Y:S01]  /*4740*/  LDGSTS.E.BYPASS.LTC128B.128 [R204+0x3100], [R8.64], !P1 ;  /* 0x0310000008cc7fae */ /* 0x0005e2000c901d46 */
[----:B------:R-:W-:-:S03]  /*4750*/  IMAD.X R3, R12, 0x1, R36, P2 ;  /* 0x000000010c037824 */ /* 0x000fc600010e0624 */
[----:B------:R2:W-:Y:S04]  /*4760*/  LDGSTS.E.BYPASS.LTC128B.128 [R204+0x3900], [R6.64], !P1 ;  /* 0x0390000006cc7fae */ /* 0x0005e8000c901d46 */
[----:B------:R2:W-:Y:S02]  /*4770*/  LDGSTS.E.BYPASS.LTC128B.128 [R204+0x4100], [R2.64], !P1 ;  /* 0x0410000002cc7fae */ /* 0x0005e4000c901d46 */
.L_x_172:
[C---:B--23--:R-:W-:Y:S02]  /*4780*/  IADD3 R2, -R5.reuse, 0x10, RZ ;  /* 0x0000001005027810 */ /* 0x04cfe40007ffe1ff */
[----:B------:R-:W-:Y:S02]  /*4790*/  ISETP.NE.U32.AND P3, PT, R5, RZ, PT ;  /* 0x000000ff0500720c */ /* 0x000fe40003f65070 */
[----:B------:R-:W-:-:S04]  /*47a0*/  LOP3.LUT R2, R2, 0xf, RZ, 0xc0, !PT ;  /* 0x0000000f02027812 */ /* 0x000fc800078ec0ff */
[----:B------:R-:W-:-:S04]  /*47b0*/  IADD3 R2, P2, P1, R2, R0, R155 ;  /* 0x0000000002027210 */ /* 0x000fc8000795e09b */
[----:B-1----:R-:W-:-:S05]  /*47c0*/  IADD3.X R3, RZ, R4, R36, P2, P1 ;  /* 0x00000004ff037210 */ /* 0x002fca00017e2424 */
[----:B------:R-:W-:Y:S01]  /*47d0*/  @!PT LDS RZ, [RZ] ;  /* 0x00000000fffff984 */ /* 0x000fe20000000800 */
[----:B------:R-:W-:Y:S01]  /*47e0*/  @!PT LDS RZ, [RZ] ;  /* 0x00000000fffff984 */ /* 0x000fe20000000800 */
[----:B------:R-:W-:Y:S01]  /*47f0*/  @!PT LDS RZ, [RZ] ;  /* 0x00000000fffff984 */ /* 0x000fe20000000800 */
[----:B------:R1:W-:Y:S04]  /*4800*/  LDGSTS.E.BYPASS.LTC128B.128.ZFILL [R204+0x4900], [R2.64], P3 ;  /* 0x0490000002cc7fae */ /* 0x0003e80009941d46 */
.L_x_76:
[----:B--234-:R-:W-:Y:S05]  /*4810*/  BSYNC B0 ;  /* 0x0000000000007941 */ /* 0x01cfea0003800000 */
.L_x_75:
[----:B-1----:R-:W2:Y:S04]  /*4820*/  LDL R0, [R1+0x74] ;  /* 0x0000740001007983 */ /* 0x002ea80000100800 */
[----:B------:R-:W0:Y:S01]  /*4830*/  LDGDEPBAR ;  /* 0x00000000000079af */ /* 0x000e220000000000 */
[----:B--2---:R-:W-:-:S05]  /*4840*/  IMAD.IADD R0, R38, 0x1, -R0 ;  /* 0x0000000126007824 */ /* 0x004fca00078e0a00 */
[C---:B------:R-:W-:Y:S02]  /*4850*/  ISETP.GT.AND P2, PT, R0.reuse, RZ, PT ;  /* 0x000000ff0000720c */ /* 0x040fe40003f44270 */
[----:B------:R-:W-:Y:S02]  /*4860*/  ISETP.GT.AND P1, PT, R0, 0x1, PT ;  /* 0x000000010000780c */ /* 0x000fe40003f24270 */
        /* <DEDUP_REMOVED lines=11> */
[C---:B------:R-:W-:Y:S02]  /*4920*/  ISETP.GT.AND P6, PT, R0.reuse, 0x8, PT ;  /* 0x000000080000780c */ /* 0x040fe40003fc4270 */
[C---:B------:R-:W-:Y:S02]  /*4930*/  ISETP.GT.AND P5, PT, R0.reuse, 0x9, PT ;  /* 0x000000090000780c */ /* 0x040fe40003fa4270 */
[----:B------:R-:W-:Y:S02]  /*4940*/  ISETP.GT.AND P3, PT, R0, 0x11, PT ;  /* 0x000000110000780c */ /* 0x000fe40003f64270 */
        /* <DEDUP_REMOVED lines=108> */
[----:B------:R-:W-:Y:S02]  /*5010*/  FSEL R140, R63, -INF , P6 ;  /* 0xff8000003f8c7808 */ /* 0x000fe40003000000 */
[----:B------:R-:W-:-:S02]  /*5020*/  FMNMX.FTZ R0, R142, R0, !PT ;  /* 0x000000008e007209 */ /* 0x000fc40007810000 */
[----:B------:R-:W-:Y:S02]  /*5030*/  FSEL R143, R61, -INF , P6 ;  /* 0xff8000003d8f7808 */ /* 0x000fe40003000000 */
[----:B------:R-:W-:Y:S02]  /*5040*/  FMNMX.FTZ R3, R145, R3, !PT ;  /* 0x0000000391037209 */ /* 0x000fe40007810000 */
[----:B------:R-:W-:Y:S02]  /*5050*/  FSEL R150, R59, -INF , P6 ;  /* 0xff8000003b967808 */ /* 0x000fe40003000000 */
        /* <DEDUP_REMOVED lines=35> */
[----:B------:R-:W-:Y:S02]  /*5290*/  FMNMX.FTZ R4, R156, R3, !PT ;  /* 0x000000039c047209 */ /* 0x000fe40007810000 */
[----:B------:R-:W-:Y:S02]  /*52a0*/  FMNMX.FTZ R3, R159, R2, !PT ;  /* 0x000000029f037209 */ /* 0x000fe40007810000 */
[----:B------:R-:W-:Y:S02]  /*52b0*/  FMNMX.FTZ R2, R164, R0, !PT ;  /* 0x00000000a4027209 */ /* 0x000fe40007810000 */
[----:B------:R-:W-:-:S02]  /*52c0*/  FSEL R166, R14, -INF , P1 ;  /* 0xff8000000ea67808 */ /* 0x000fc40000800000 */
[----:B------:R-:W-:Y:S02]  /*52d0*/  FSEL R163, R17, -INF , P1 ;  /* 0xff80000011a37808 */ /* 0x000fe40000800000 */
[----:B------:R-:W-:Y:S02]  /*52e0*/  FSEL R162, R21, -INF , P1 ;  /* 0xff80000015a27808 */ /* 0x000fe40000800000 */
[----:B------:R-:W-:Y:S02]  /*52f0*/  FSEL R155, R23, -INF , P1 ;  /* 0xff800000179b7808 */ /* 0x000fe40000800000 */
[----:B------:R-:W-:Y:S02]  /*5300*/  FMNMX.FTZ R0, R168, R5, !PT ;  /* 0x00000005a8007209 */ /* 0x000fe40007810000 */
[----:B------:R-:W-:Y:S02]  /*5310*/  FMNMX.FTZ R4, R155, R4, !PT ;  /* 0x000000049b047209 */ /* 0x000fe40007810000 */
[----:B------:R-:W-:-:S02]  /*5320*/  FMNMX.FTZ R5, R162, R3, !PT ;  /* 0x00000003a2057209 */ /* 0x000fc40007810000 */
[----:B------:R-:W-:Y:S02]  /*5330*/  FMNMX.FTZ R6, R163, R2, !PT ;  /* 0x00000002a3067209 */ /* 0x000fe40007810000 */
[----:B------:R-:W-:Y:S01]  /*5340*/  FMNMX.FTZ R9, R166, R0, !PT ;  /* 0x00000000a6097209 */ /* 0x000fe20007810000 */
[----:B------:R-:W-:Y:S05]  /*5350*/  BRA.DIV ~URZ, `(.L_x_79) ;  /* 0x0000aeb27f007947 */ /* 0x000fea000b800000 */
[----:B------:R1:W2:Y:S02]  /*5360*/  SHFL.BFLY PT, R0, R4, 0x2, 0x1f ;  /* 0x0c401f0004007f89 */ /* 0x0002a400000e0000 */
.L_x_173:
[----:B-12---:R-:W-:Y:S01]  /*5370*/  FMNMX.FTZ R4, R4, R0, !PT ;  /* 0x0000000004047209 */ /* 0x006fe20007810000 */
[----:B------:R-:W-:Y:S05]  /*5380*/  BRA.DIV ~URZ, `(.L_x_80) ;  /* 0x0000aed27f007947 */ /* 0x000fea000b800000 */
[----:B------:R-:W1:Y:S04]  /*5390*/  SHFL.BFLY PT, R0, R5, 0x2, 0x1f ;  /* 0x0c401f0005007f89 */ /* 0x000e6800000e0000 */
[----:B------:R-:W2:Y:S04]  /*53a0*/  SHFL.BFLY PT, R2, R6, 0x2, 0x1f ;  /* 0x0c401f0006027f89 */ /* 0x000ea800000e0000 */
[----:B------:R-:W3:Y:S04]  /*53b0*/  SHFL.BFLY PT, R7, R9, 0x2, 0x1f ;  /* 0x0c401f0009077f89 */ /* 0x000ee800000e0000 */
[----:B------:R-:W4:Y:S01]  /*53c0*/  SHFL.BFLY PT, R3, R4, 0x1, 0x1f ;  /* 0x0c201f0004037f89 */ /* 0x000f2200000e0000 */
[----:B-1----:R-:W-:-:S02]  /*53d0*/  FMNMX.FTZ R0, R5, R0, !PT ;  /* 0x0000000005007209 */ /* 0x002fc40007810000 */
[----:B--2---:R-:W-:-:S03]  /*53e0*/  FMNMX.FTZ R2, R6, R2, !PT ;  /* 0x0000000206027209 */ /* 0x004fc60007810000 */
[----:B------:R-:W1:Y:S01]  /*53f0*/  SHFL.BFLY PT, R5, R0, 0x1, 0x1f ;  /* 0x0c201f0000057f89 */ /* 0x000e6200000e0000 */
[----:B---3--:R-:W-:-:S03]  /*5400*/  FMNMX.FTZ R9, R9, R7, !PT ;  /* 0x0000000709097209 */ /* 0x008fc60007810000 */
[----:B------:R-:W2:Y:S01]  /*5410*/  SHFL.BFLY PT, R6, R2, 0x1, 0x1f ;  /* 0x0c201f0002067f89 */ /* 0x000ea200000e0000 */
[----:B----4-:R-:W-:-:S03]  /*5420*/  FMNMX.FTZ R72, R4, R3, !PT ;  /* 0x0000000304487209 */ /* 0x010fc60007810000 */
[----:B------:R3:W4:Y:S01]  /*5430*/  SHFL.BFLY PT, R14, R9, 0x1, 0x1f ;  /* 0x0c201f00090e7f89 */ /* 0x00072200000e0000 */
[----:B-1----:R-:W-:Y:S02]  /*5440*/  FMNMX.FTZ R71, R0, R5, !PT ;  /* 0x0000000500477209 */ /* 0x002fe40007810000 */
[----:B--2---:R-:W-:Y:S02]  /*5450*/  FMNMX.FTZ R70, R2, R6, !PT ;  /* 0x0000000602467209 */ /* 0x004fe40007810000 */
.L_x_174:
[C---:B------:R-:W-:Y:S01]  /*5460*/  FMUL.FTZ R0, R72.reuse, c[0x0][0x2d0] ;  /* 0x0000b40048007a20 */ /* 0x040fe20000410000 */
[----:B------:R-:W-:Y:S01]  /*5470*/  FSETP.NEU.FTZ.AND P1, PT, R72, -INF , PT ;  /* 0xff8000004800780b */ /* 0x000fe20003f3d000 */
[----:B------:R-:W2:Y:S01]  /*5480*/  LDL R229, [R1+0x10] ;  /* 0x0000100001e57983 */ /* 0x000ea20000100800 */
[C---:B------:R-:W-:Y:S01]  /*5490*/  FMUL.FTZ R3, R71.reuse, c[0x0][0x2d0] ;  /* 0x0000b40047037a20 */ /* 0x040fe20000410000 */
[----:B------:R-:W-:Y:S01]  /*54a0*/  WARPSYNC 0xffffffff ;  /* 0xffffffff00007948 */ /* 0x000fe20003800000 */
[----:B------:R-:W-:Y:S01]  /*54b0*/  FSEL R8, R0, RZ, P1 ;  /* 0x000000ff00087208 */ /* 0x000fe20000800000 */
[----:B------:R-:W1:Y:S01]  /*54c0*/  LDSM.16.MT88.4 R20, [R190] ;  /* 0x00000000be14783b */ /* 0x000e620000004200 */
[----:B------:R-:W-:Y:S01]  /*54d0*/  FSETP.NEU.FTZ.AND P1, PT, R71, -INF , PT ;  /* 0xff8000004700780b */ /* 0x000fe20003f3d000 */
[----:B------:R-:W-:Y:S01]  /*54e0*/  FMUL.FTZ R2, R70, c[0x0][0x2d0] ;  /* 0x0000b40046027a20 */ /* 0x000fe20000410000 */
[----:B---34-:R-:W-:Y:S01]  /*54f0*/  FMNMX.FTZ R9, R14, R9, !PT ;  /* 0x000000090e097209 */ /* 0x018fe20007810000 */
[----:B------:R-:W-:Y:S01]  /*5500*/  FFMA.FTZ R0, R10, c[0x0][0x2d0], -R8 ;  /* 0x0000b4000a007a23 */ /* 0x000fe20000010808 */
[----:B------:R-:W-:Y:S01]  /*5510*/  FSEL R3, R3, RZ, P1 ;  /* 0x000000ff03037208 */ /* 0x000fe20000800000 */
[----:B------:R-:W3:Y:S01]  /*5520*/  LDSM.16.MT88.4 R24, [R193] ;  /* 0x00000000c118783b */ /* 0x000ee20000004200 */
[----:B------:R-:W-:Y:S01]  /*5530*/  FSETP.NEU.FTZ.AND P1, PT, R70, -INF , PT ;  /* 0xff8000004600780b */ /* 0x000fe20003f3d000 */
[----:B------:R4:W-:Y:S02]  /*5540*/  MUFU.EX2 R202, R0 ;  /* 0x0000000000ca7308 */ /* 0x0009e40000000800 */
[----:B------:R-:W-:Y:S01]  /*5550*/  LDSM.16.MT88.4 R44, [R192] ;  /* 0x00000000c02c783b */ /* 0x000fe20000004200 */
[----:B------:R-:W-:-:S02]  /*5560*/  FSEL R2, R2, RZ, P1 ;  /* 0x000000ff02027208 */ /* 0x000fc40000800000 */
[----:B------:R-:W-:Y:S01]  /*5570*/  FSETP.NEU.FTZ.AND P1, PT, R9, -INF , PT ;  /* 0xff8000000900780b */ /* 0x000fe20003f3d000 */
[----:B------:R-:W-:Y:S02]  /*5580*/  LDSM.16.MT88.4 R64, [R190+0x800] ;  /* 0x00080000be40783b */ /* 0x000fe40000004200 */
[----:B------:R-:W-:Y:S02]  /*5590*/  FFMA.FTZ R10, R74, c[0x0][0x2d0], -R2 ;  /* 0x0000b4004a0a7a23 */ /* 0x000fe40000010802 */
[----:B------:R-:W-:Y:S02]  /*55a0*/  LDSM.16.MT88.4 R60, [R193+0x800] ;  /* 0x00080000c13c783b */ /* 0x000fe40000004200 */
[----:B------:R-:W-:Y:S02]  /*55b0*/  MUFU.EX2 R217, R10 ;  /* 0x0000000a00d97308 */ /* 0x000fe40000000800 */
[----:B------:R-:W-:Y:S01]  /*55c0*/  LDSM.16.MT88.4 R80, [R191+0x800] ;  /* 0x00080000bf50783b */ /* 0x000fe20000004200 */
[----:B----4-:R-:W-:-:S03]  /*55d0*/  FFMA.FTZ R0, R11, c[0x0][0x2d0], -R8 ;  /* 0x0000b4000b007a23 */ /* 0x010fc60000010808 */
[----:B------:R-:W-:Y:S02]  /*55e0*/  LDSM.16.MT88.4 R84, [R192+0x800] ;  /* 0x00080000c054783b */ /* 0x000fe40000004200 */
[----:B------:R4:W5:Y:S02]  /*55f0*/  MUFU.EX2 R11, R0 ;  /* 0x00000000000b7308 */ /* 0x0009640000000800 */
[----:B----4-:R-:W-:Y:S01]  /*5600*/  FFMA.FTZ R0, R12, c[0x0][0x2d0], -R8 ;  /* 0x0000b4000c007a23 */ /* 0x010fe20000010808 */
[----:B-----5:R-:W-:-:S05]  /*5610*/  F2FP.BF16.PACK_AB R4, R11, R202 ;  /* 0x000000ca0b04723e */ /* 0x020fca00000010ff */
[----:B------:R4:W-:Y:S02]  /*5620*/  MUFU.EX2 R218, R0 ;  /* 0x0000000000da7308 */ /* 0x0009e40000000800 */
[----:B----4-:R-:W-:-:S06]  /*5630*/  FFMA.FTZ R0, R13, c[0x0][0x2d0], -R8 ;  /* 0x0000b4000d007a23 */ /* 0x010fcc0000010808 */
[----:B------:R4:W5:Y:S02]  /*5640*/  MUFU.EX2 R219, R0 ;  /* 0x0000000000db7308 */ /* 0x0009640000000800 */
[----:B----4-:R-:W-:Y:S01]  /*5650*/  FFMA.FTZ R0, R18, c[0x0][0x2d0], -R8 ;  /* 0x0000b40012007a23 */ /* 0x010fe20000010808 */
[----:B-----5:R-:W-:-:S05]  /*5660*/  F2FP.BF16.PACK_AB R6, R219, R218 ;  /* 0x000000dadb06723e */ /* 0x020fca00000010ff */
[----:B------:R4:W-:Y:S02]  /*5670*/  MUFU.EX2 R227, R0 ;  /* 0x0000000000e37308 */ /* 0x0009e40000000800 */
[----:B----4-:R-:W-:-:S06]  /*5680*/  FFMA.FTZ R0, R16, c[0x0][0x2d0], -R3 ;  /* 0x0000b40010007a23 */ /* 0x010fcc0000010803 */
[----:B------:R4:W-:Y:S02]  /*5690*/  MUFU.EX2 R212, R0 ;  /* 0x0000000000d47308 */ /* 0x0009e40000000800 */
[----:B----4-:R-:W-:-:S06]  /*56a0*/  FFMA.FTZ R0, R19, c[0x0][0x2d0], -R3 ;  /* 0x0000b40013007a23 */ /* 0x010fcc0000010803 */
[----:B------:R4:W5:Y:S02]  /*56b0*/  MUFU.EX2 R211, R0 ;  /* 0x0000000000d37308 */ /* 0x0009640000000800 */
[--C-:B----4-:R-:W-:Y:S01]  /*56c0*/  FFMA.FTZ R0, R28, c[0x0][0x2d0], -R3.reuse ;  /* 0x0000b4001c007a23 */ /* 0x110fe20000010803 */
[----:B-----5:R-:W-:Y:S01]  /*56d0*/  F2FP.BF16.PACK_AB R5, R211, R212 ;  /* 0x000000d4d305723e */ /* 0x020fe200000010ff */
[----:B------:R-:W4:Y:S04]  /*56e0*/  LDSM.16.MT88.4 R28, [R191] ;  /* 0x00000000bf1c783b */ /* 0x000f280000004200 */
[----:B------:R5:W-:Y:S02]  /*56f0*/  MUFU.EX2 R213, R0 ;  /* 0x0000000000d57308 */ /* 0x000be40000000800 */
[----:B-----5:R-:W-:-:S06]  /*5700*/  FFMA.FTZ R0, R32, c[0x0][0x2d0], -R3 ;  /* 0x0000b40020007a23 */ /* 0x020fcc0000010803 */
[----:B------:R5:W1:Y:S02]  /*5710*/  MUFU.EX2 R214, R0 ;  /* 0x0000000000d67308 */ /* 0x000a640000000800 */
[----:B-----5:R-:W-:Y:S01]  /*5720*/  FFMA.FTZ R0, R33, c[0x0][0x2d0], -R8 ;  /* 0x0000b40021007a23 */ /* 0x020fe20000010808 */
[----:B-1----:R-:W-:-:S05]  /*5730*/  F2FP.BF16.PACK_AB R7, R214, R213 ;  /* 0x000000d5d607723e */ /* 0x002fca00000010ff */
[----:B------:R1:W5:Y:S02]  /*5740*/  MUFU.EX2 R224, R0 ;  /* 0x0000000000e07308 */ /* 0x0003640000000800 */
[C---:B------:R-:W-:Y:S08]  /*5750*/  HMMA.16816.F32.BF16 R48, R4.reuse, R20, RZ ;  /* 0x000000140430723c */ /* 0x040ff000000418ff */
[----:B---3--:R-:W-:Y:S01]  /*5760*/  HMMA.16816.F32.BF16 R76, R4, R24, RZ ;  /* 0x00000018044c723c */ /* 0x008fe200000418ff */
[----:B-1----:R-:W-:Y:S01]  /*5770*/  FFMA.FTZ R0, R34, c[0x0][0x2d0], -R8 ;  /* 0x0000b40022007a23 */ /* 0x002fe20000010808 */
[----:B-----5:R-:W-:-:S03]  /*5780*/  F2FP.BF16.PACK_AB R12, R224, R227 ;  /* 0x000000e3e00c723e */ /* 0x020fc600000010ff */
[----:B------:R1:W-:Y:S03]  /*5790*/  MUFU.EX2 R226, R0 ;  /* 0x0000000000e27308 */ /* 0x0003e60000000800 */
[C---:B----4-:R-:W-:Y:S08]  /*57a0*/  HMMA.16816.F32.BF16 R56, R4.reuse, R28, RZ ;  /* 0x0000001c0438723c */ /* 0x050ff000000418ff */
[----:B------:R-:W-:Y:S01]  /*57b0*/  HMMA.16816.F32.BF16 R52, R4, R44, RZ ;  /* 0x0000002c0434723c */ /* 0x000fe200000418ff */
[----:B-1----:R-:W-:-:S07]  /*57c0*/  FFMA.FTZ R0, R35, c[0x0][0x2d0], -R8 ;  /* 0x0000b40023007a23 */ /* 0x002fce0000010808 */
[C---:B------:R-:W-:Y:S01]  /*57d0*/  HMMA.16816.F32.BF16 R40, R4.reuse, R22, RZ ;  /* 0x000000160428723c */ /* 0x040fe200000418ff */
[----:B------:R1:W3:Y:S07]  /*57e0*/  MUFU.EX2 R228, R0 ;  /* 0x0000000000e47308 */ /* 0x0002ee0000000800 */
[C---:B------:R-:W-:Y:S08]  /*57f0*/  HMMA.16816.F32.BF16 R32, R4.reuse, R30, RZ ;  /* 0x0000001e0420723c */ /* 0x040ff000000418ff */
[----:B------:R-:W-:Y:S01]  /*5800*/  HMMA.16816.F32.BF16 R16, R4, R46, RZ ;  /* 0x0000002e0410723c */ /* 0x000fe200000418ff */
[----:B-1----:R-:W-:Y:S01]  /*5810*/  FFMA.FTZ R0, R36, c[0x0][0x2d0], -R3 ;  /* 0x0000b40024007a23 */ /* 0x002fe20000010803 */
[----:B---3--:R-:W-:-:S03]  /*5820*/  F2FP.BF16.PACK_AB R14, R228, R226 ;  /* 0x000000e2e40e723e */ /* 0x008fc600000010ff */
[----:B------:R1:W-:Y:S02]  /*5830*/  MUFU.EX2 R221, R0 ;  /* 0x0000000000dd7308 */ /* 0x0003e40000000800 */
[----:B-1----:R-:W-:-:S06]  /*5840*/  FFMA.FTZ R0, R37, c[0x0][0x2d0], -R3 ;  /* 0x0000b40025007a23 */ /* 0x002fcc0000010803 */
[----:B------:R1:W3:Y:S02]  /*5850*/  MUFU.EX2 R222, R0 ;  /* 0x0000000000de7308 */ /* 0x0002e40000000800 */
[----:B-1----:R-:W-:Y:S01]  /*5860*/  FFMA.FTZ R0, R38, c[0x0][0x2d0], -R3 ;  /* 0x0000b40026007a23 */ /* 0x002fe20000010803 */
[----:B---3--:R-:W-:-:S05]  /*5870*/  F2FP.BF16.PACK_AB R13, R222, R221 ;  /* 0x000000ddde0d723e */ /* 0x008fca00000010ff */
[----:B------:R1:W-:Y:S02]  /*5880*/  MUFU.EX2 R223, R0 ;  /* 0x0000000000df7308 */ /* 0x0003e40000000800 */
[----:B-1----:R-:W-:Y:S02]  /*5890*/  FFMA.FTZ R0, R39, c[0x0][0x2d0], -R3 ;  /* 0x0000b40027007a23 */ /* 0x002fe40000010803 */
[----:B------:R-:W-:Y:S04]  /*58a0*/  HMMA.16816.F32.BF16 R36, R4, R26, RZ ;  /* 0x0000001a0424723c */ /* 0x000fe800000418ff */
[----:B------:R1:W3:Y:S03]  /*58b0*/  MUFU.EX2 R225, R0 ;  /* 0x0000000000e17308 */ /* 0x0002e60000000800 */
[----:B------:R-:W-:-:S05]  /*58c0*/  FFMA.FTZ R4, R89, c[0x0][0x2d0], -R2 ;  /* 0x0000b40059047a23 */ /* 0x000fca0000010802 */
[----:B------:R4:W-:Y:S01]  /*58d0*/  MUFU.EX2 R215, R4 ;  /* 0x0000000400d77308 */ /* 0x0009e20000000800 */
[----:B-1----:R-:W-:Y:S01]  /*58e0*/  FFMA.FTZ R0, R68, c[0x0][0x2d0], -R2 ;  /* 0x0000b40044007a23 */ /* 0x002fe20000010802 */
[----:B---3--:R-:W-:-:S06]  /*58f0*/  F2FP.BF16.PACK_AB R15, R225, R223 ;  /* 0x000000dfe10f723e */ /* 0x008fcc00000010ff */
[----:B------:R1:W-:Y:S01]  /*5900*/  MUFU.EX2 R207, R0 ;  /* 0x0000000000cf7308 */ /* 0x0003e20000000800 */
[----:B------:R-:W-:Y:S01]  /*5910*/  HMMA.16816.F32.BF16 R100, R12, R66, R40 ;  /* 0x000000420c64723c */ /* 0x000fe20000041828 */
[----:B----4-:R-:W-:-:S06]  /*5920*/  FFMA.FTZ R4, R90, c[0x0][0x2d0], -R2 ;  /* 0x0000b4005a047a23 */ /* 0x010fcc0000010802 */
[----:B------:R-:W-:Y:S01]  /*5930*/  MUFU.EX2 R216, R4 ;  /* 0x0000000400d87308 */ /* 0x000fe20000000800 */
[----:B------:R-:W-:Y:S01]  /*5940*/  HMMA.16816.F32.BF16 R116, R12, R62, R36 ;  /* 0x0000003e0c74723c */ /* 0x000fe20000041824 */
[----:B-1----:R-:W-:-:S06]  /*5950*/  FFMA.FTZ R0, R69, c[0x0][0x2d0], -R2 ;  /* 0x0000b40045007a23 */ /* 0x002fcc0000010802 */
[----:B------:R1:W-:Y:S01]  /*5960*/  MUFU.EX2 R203, R0 ;  /* 0x0000000000cb7308 */ /* 0x0003e20000000800 */
[C---:B------:R-:W-:Y:S08]  /*5970*/  HMMA.16816.F32.BF16 R120, R12.reuse, R80, R56 ;  /* 0x000000500c78723c */ /* 0x040ff00000041838 */
[----:B------:R-:W-:Y:S01]  /*5980*/  HMMA.16816.F32.BF16 R132, R12, R82, R32 ;  /* 0x000000520c84723c */ /* 0x000fe20000041820 */
[----:B-1----:R-:W-:-:S07]  /*5990*/  FFMA.FTZ R0, R73, c[0x0][0x2d0], -R2 ;  /* 0x0000b40049007a23 */ /* 0x002fce0000010802 */
[C---:B------:R-:W-:Y:S01]  /*59a0*/  HMMA.16816.F32.BF16 R104, R12.reuse, R64, R48 ;  /* 0x000000400c68723c */ /* 0x040fe20000041830 */
[----:B------:R1:W3:Y:S07]  /*59b0*/  MUFU.EX2 R206, R0 ;  /* 0x0000000000ce7308 */ /* 0x0002ee0000000800 */
[C---:B------:R-:W-:Y:S08]  /*59c0*/  HMMA.16816.F32.BF16 R76, R12.reuse, R60, R76 ;  /* 0x0000003c0c4c723c */ /* 0x040ff0000004184c */
[----:B------:R-:W-:Y:S01]  /*59d0*/  HMMA.16816.F32.BF16 R136, R12, R84, R52 ;  /* 0x000000540c88723c */ /* 0x000fe20000041834 */
[----:B-1----:R-:W-:Y:S01]  /*59e0*/  FMUL.FTZ R0, R9, c[0x0][0x2d0] ;  /* 0x0000b40009007a20 */ /* 0x002fe20000410000 */
[----:B---3--:R-:W-:-:S04]  /*59f0*/  F2FP.BF16.PACK_AB R6, R217, R206 ;  /* 0x000000ced906723e */ /* 0x008fc800000010ff */
[----:B------:R-:W-:Y:S02]  /*5a00*/  FSEL R0, R0, RZ, P1 ;  /* 0x000000ff00007208 */ /* 0x000fe40000800000 */
[----:B------:R-:W-:Y:S03]  /*5a10*/  HMMA.16816.F32.BF16 R56, R12, R86, R16 ;  /* 0x000000560c38723c */ /* 0x000fe60000041810 */
[--C-:B------:R-:W-:Y:S02]  /*5a20*/  FFMA.FTZ R4, R75, c[0x0][0x2d0], -R0.reuse ;  /* 0x0000b4004b047a23 */ /* 0x100fe40000010800 */
[--C-:B------:R-:W-:Y:S02]  /*5a30*/  FFMA.FTZ R10, R95, c[0x0][0x2d0], -R0.reuse ;  /* 0x0000b4005f0a7a23 */ /* 0x100fe40000010800 */
[----:B------:R1:W-:Y:S08]  /*5a40*/  MUFU.EX2 R89, R4 ;  /* 0x0000000400597308 */ /* 0x0003f00000000800 */
[----:B------:R3:W-:Y:S01]  /*5a50*/  MUFU.EX2 R198, R10 ;  /* 0x0000000a00c67308 */ /* 0x0007e20000000800 */
[----:B-1----:R-:W-:-:S07]  /*5a60*/  FFMA.FTZ R4, R88, c[0x0][0x2d0], -R0 ;  /* 0x0000b40058047a23 */ /* 0x002fce0000010800 */
[----:B------:R1:W4:Y:S01]  /*5a70*/  MUFU.EX2 R88, R4 ;  /* 0x0000000400587308 */ /* 0x0003220000000800 */
[----:B---3--:R-:W-:-:S07]  /*5a80*/  FFMA.FTZ R10, R96, c[0x0][0x2d0], -R0 ;  /* 0x0000b400600a7a23 */ /* 0x008fce0000010800 */
[----:B------:R3:W-:Y:S01]  /*5a90*/  MUFU.EX2 R188, R10 ;  /* 0x0000000a00bc7308 */ /* 0x0007e20000000800 */
[----:B-1----:R-:W-:Y:S01]  /*5aa0*/  FFMA.FTZ R4, R91, c[0x0][0x2d0], -R0 ;  /* 0x0000b4005b047a23 */ /* 0x002fe20000010800 */
[----:B----4-:R-:W-:-:S06]  /*5ab0*/  F2FP.BF16.PACK_AB R5, R88, R89 ;  /* 0x000000595805723e */ /* 0x010fcc00000010ff */
[----:B------:R1:W-:Y:S01]  /*5ac0*/  MUFU.EX2 R208, R4 ;  /* 0x0000000400d07308 */ /* 0x0003e20000000800 */
[----:B---3--:R-:W-:-:S07]  /*5ad0*/  FFMA.FTZ R10, R97, c[0x0][0x2d0], -R0 ;  /* 0x0000b400610a7a23 */ /* 0x008fce0000010800 */
        /* <DEDUP_REMOVED lines=8> */
[----:B---3--:R-:W-:Y:S02]  /*5b60*/  FFMA.FTZ R10, R99, c[0x0][0x2d0], -R8 ;  /* 0x0000b400630a7a23 */ /* 0x008fe40000010808 */
[----:B------:R-:W-:Y:S05]  /*5b70*/  LDSM.16.MT88.4 R96, [R190+0x2000] ;  /* 0x00200000be60783b */ /* 0x000fea0000004200 */
[----:B------:R3:W-:Y:S01]  /*5b80*/  MUFU.EX2 R183, R10 ;  /* 0x0000000a00b77308 */ /* 0x0007e20000000800 */
[----:B-1----:R-:W-:-:S07]  /*5b90*/  FFMA.FTZ R4, R94, c[0x0][0x2d0], -R2 ;  /* 0x0000b4005e047a23 */ /* 0x002fce0000010802 */
[----:B------:R1:W4:Y:S01]  /*5ba0*/  MUFU.EX2 R209, R4 ;  /* 0x0000000400d17308 */ /* 0x0003220000000800 */
[----:B---3--:R-:W-:-:S07]  /*5bb0*/  FFMA.FTZ R10, R108, c[0x0][0x2d0], -R8 ;  /* 0x0000b4006c0a7a23 */ /* 0x008fce0000010808 */
[----:B------:R3:W-:Y:S01]  /*5bc0*/  MUFU.EX2 R185, R10 ;  /* 0x0000000a00b97308 */ /* 0x0007e20000000800 */
[----:B-1----:R-:W-:-:S07]  /*5bd0*/  F2FP.BF16.PACK_AB R4, R203, R207 ;  /* 0x000000cfcb04723e */ /* 0x002fce00000010ff */
[----:B------:R-:W-:Y:S01]  /*5be0*/  HMMA.16816.F32.BF16 R40, R4, R20, RZ ;  /* 0x000000140428723c */ /* 0x000fe200000418ff */
[----:B---3--:R-:W-:-:S04]  /*5bf0*/  FFMA.FTZ R10, R109, c[0x0][0x2d0], -R8 ;  /* 0x0000b4006d0a7a23 */ /* 0x008fc80000010808 */
[----:B------:R1:W-:Y:S03]  /*5c00*/  MUFU.EX2 R186, R10 ;  /* 0x0000000a00ba7308 */ /* 0x0003e60000000800 */
[C---:B------:R-:W-:Y:S08]  /*5c10*/  HMMA.16816.F32.BF16 R36, R4.reuse, R22, RZ ;  /* 0x000000160424723c */ /* 0x040ff000000418ff */
[----:B------:R-:W-:Y:S01]  /*5c20*/  HMMA.16816.F32.BF16 R32, R4, R24, RZ ;  /* 0x000000180420723c */ /* 0x000fe200000418ff */
[----:B-1----:R-:W-:-:S07]  /*5c30*/  FFMA.FTZ R10, R110, c[0x0][0x2d0], -R8 ;  /* 0x0000b4006e0a7a23 */ /* 0x002fce0000010808 */
[C---:B------:R-:W-:Y:S01]  /*5c40*/  HMMA.16816.F32.BF16 R20, R4.reuse, R28, RZ ;  /* 0x0000001c0414723c */ /* 0x040fe200000418ff */
[----:B------:R1:W-:Y:S07]  /*5c50*/  MUFU.EX2 R187, R10 ;  /* 0x0000000a00bb7308 */ /* 0x0003ee0000000800 */
[C---:B------:R-:W-:Y:S08]  /*5c60*/  HMMA.16816.F32.BF16 R12, R4.reuse, R26, RZ ;  /* 0x0000001a040c723c */ /* 0x040ff000000418ff */
[----:B------:R-:W-:Y:S01]  /*5c70*/  HMMA.16816.F32.BF16 R28, R4, R30, RZ ;  /* 0x0000001e041c723c */ /* 0x000fe200000418ff */
[----:B-1----:R-:W-:-:S04]  /*5c80*/  FFMA.FTZ R10, R111, c[0x0][0x2d0], -R3 ;  /* 0x0000b4006f0a7a23 */ /* 0x002fc80000010803 */
[----:B------:R1:W-:Y:S03]  /*5c90*/  MUFU.EX2 R179, R10 ;  /* 0x0000000a00b37308 */ /* 0x0003e60000000800 */
[C---:B------:R-:W-:Y:S08]  /*5ca0*/  HMMA.16816.F32.BF16 R16, R4.reuse, R44, RZ ;  /* 0x0000002c0410723c */ /* 0x040ff000000418ff */
[----:B------:R-:W-:Y:S01]  /*5cb0*/  HMMA.16816.F32.BF16 R24, R4, R46, RZ ;  /* 0x0000002e0418723c */ /* 0x000fe200000418ff */
[----:B-1----:R-:W-:-:S06]  /*5cc0*/  FFMA.FTZ R10, R112, c[0x0][0x2d0], -R3 ;  /* 0x0000b400700a7a23 */ /* 0x002fcc0000010803 */
[----:B------:R-:W-:Y:S01]  /*5cd0*/  F2FP.BF16.PACK_AB R4, R216, R215 ;  /* 0x000000d7d804723e */ /* 0x000fe200000010ff */
[----:B------:R1:W3:Y:S01]  /*5ce0*/  MUFU.EX2 R180, R10 ;  /* 0x0000000a00b47308 */ /* 0x0002e20000000800 */
[----:B----4-:R-:W-:Y:S02]  /*5cf0*/  F2FP.BF16.PACK_AB R6, R209, R210 ;  /* 0x000000d2d106723e */ /* 0x010fe400000010ff */
[----:B------:R-:W-:Y:S02]  /*5d00*/  F2FP.BF16.PACK_AB R5, R188, R198 ;  /* 0x000000c6bc05723e */ /* 0x000fe400000010ff */
[----:B------:R-:W-:-:S07]  /*5d10*/  F2FP.BF16.PACK_AB R7, R199, R200 ;  /* 0x000000c8c707723e */ /* 0x000fce00000010ff */
[----:B------:R-:W-:Y:S01]  /*5d20*/  HMMA.16816.F32.BF16 R48, R4, R64, R40 ;  /* 0x000000400430723c */ /* 0x000fe20000041828 */
[----:B-1----:R-:W-:-:S04]  /*5d30*/  FFMA.FTZ R10, R113, c[0x0][0x2d0], -R3 ;  /* 0x0000b400710a7a23 */ /* 0x002fc80000010803 */
[----:B------:R1:W-:Y:S03]  /*5d40*/  MUFU.EX2 R181, R10 ;  /* 0x0000000a00b57308 */ /* 0x0003e60000000800 */
[C---:B------:R-:W-:Y:S08]  /*5d50*/  HMMA.16816.F32.BF16 R44, R4.reuse, R60, R32 ;  /* 0x0000003c042c723c */ /* 0x040ff00000041820 */
[----:B------:R-:W-:Y:S01]  /*5d60*/  HMMA.16816.F32.BF16 R40, R4, R80, R20 ;  /* 0x000000500428723c */ /* 0x000fe20000041814 */
[----:B------:R-:W4:Y:S01]  /*5d70*/  LDSM.16.MT88.4 R20, [R190+0x1000] ;  /* 0x00100000be14783b */ /* 0x000f220000004200 */
[----:B-1----:R-:W-:-:S06]  /*5d80*/  FFMA.FTZ R10, R114, c[0x0][0x2d0], -R3 ;  /* 0x0000b400720a7a23 */ /* 0x002fcc0000010803 */
[C---:B------:R-:W-:Y:S01]  /*5d90*/  HMMA.16816.F32.BF16 R64, R4.reuse, R66, R36 ;  /* 0x000000420440723c */ /* 0x040fe20000041824 */
[----:B------:R1:W5:Y:S07]  /*5da0*/  MUFU.EX2 R182, R10 ;  /* 0x0000000a00b67308 */ /* 0x00036e0000000800 */
[C---:B------:R-:W-:Y:S08]  /*5db0*/  HMMA.16816.F32.BF16 R32, R4.reuse, R82, R28 ;  /* 0x000000520420723c */ /* 0x040ff0000004181c */
[----:B------:R-:W-:Y:S01]  /*5dc0*/  HMMA.16816.F32.BF16 R52, R4, R84, R16 ;  /* 0x000000540434723c */ /* 0x000fe20000041810 */
[----:B------:R-:W2:Y:S01]  /*5dd0*/  LDSM.16.MT88.4 R16, [R193+0x1000] ;  /* 0x00100000c110783b */ /* 0x000ea20000004200 */
[----:B-1----:R-:W-:-:S03]  /*5de0*/  FFMA.FTZ R10, R115, c[0x0][0x2d0], -R2 ;  /* 0x0000b400730a7a23 */ /* 0x002fc60000010802 */
[----:B------:R-:W-:Y:S01]  /*5df0*/  LDSM.16.MT88.4 R112, [R193+0x2000] ;  /* 0x00200000c170783b */ /* 0x000fe20000004200 */
[----:B------:R1:W-:Y:S02]  /*5e00*/  MUFU.EX2 R178, R10 ;  /* 0x0000000a00b27308 */ /* 0x0003e40000000800 */
[C---:B------:R-:W-:Y:S01]  /*5e10*/  HMMA.16816.F32.BF16 R36, R4.reuse, R62, R12 ;  /* 0x0000003e0424723c */ /* 0x040fe2000004180c */
[----:B------:R-:W2:Y:S07]  /*5e20*/  LDSM.16.MT88.4 R12, [R191+0x1000] ;  /* 0x00100000bf0c783b */ /* 0x000eae0000004200 */
[----:B------:R-:W-:Y:S01]  /*5e30*/  HMMA.16816.F32.BF16 R28, R4, R86, R24 ;  /* 0x00000056041c723c */ /* 0x000fe20000041818 */
[----:B------:R-:W2:Y:S01]  /*5e40*/  LDSM.16.MT88.4 R24, [R192+0x1000] ;  /* 0x00100000c018783b */ /* 0x000ea20000004200 */
[----:B-1----:R-:W-:-:S05]  /*5e50*/  FFMA.FTZ R10, R124, c[0x0][0x2d0], -R2 ;  /* 0x0000b4007c0a7a23 */ /* 0x002fca0000010802 */
[----:B---3--:R-:W-:Y:S01]  /*5e60*/  F2FP.BF16.PACK_AB R5, R180, R179 ;  /* 0x000000b3b405723e */ /* 0x008fe200000010ff */
[----:B------:R-:W-:Y:S01]  /*5e70*/  FFMA.FTZ R4, R126, c[0x0][0x2d0], -R2 ;  /* 0x0000b4007e047a23 */ /* 0x000fe20000010802 */
[----:B------:R-:W-:Y:S01]  /*5e80*/  F2FP.BF16.PACK_AB R6, R187, R186 ;  /* 0x000000babb06723e */ /* 0x000fe200000010ff */
[----:B------:R1:W3:Y:S01]  /*5e90*/  MUFU.EX2 R176, R10 ;  /* 0x0000000a00b07308 */ /* 0x0002e20000000800 */
[----:B-----5:R-:W-:-:S07]  /*5ea0*/  F2FP.BF16.PACK_AB R7, R182, R181 ;  /* 0x000000b5b607723e */ /* 0x020fce00000010ff */
[----:B------:R5:W-:Y:S01]  /*5eb0*/  MUFU.EX2 R175, R4 ;  /* 0x0000000400af7308 */ /* 0x000be20000000800 */
[----:B-1----:R-:W-:-:S07]  /*5ec0*/  FFMA.FTZ R10, R125, c[0x0][0x2d0], -R2 ;  /* 0x0000b4007d0a7a23 */ /* 0x002fce0000010802 */
[----:B------:R1:W1:Y:S01]  /*5ed0*/  MUFU.EX2 R177, R10 ;  /* 0x0000000a00b17308 */ /* 0x0002620000000800 */
[----:B-----5:R-:W-:-:S07]  /*5ee0*/  FFMA.FTZ R4, R127, c[0x0][0x2d0], -R0 ;  /* 0x0000b4007f047a23 */ /* 0x020fce0000010800 */
[----:B------:R5:W-:Y:S01]  /*5ef0*/  MUFU.EX2 R173, R4 ;  /* 0x0000000400ad7308 */ /* 0x000be20000000800 */
[----:B-1----:R-:W-:-:S07]  /*5f00*/  FFMA.FTZ R10, R129, c[0x0][0x2d0], -R0 ;  /* 0x0000b400810a7a23 */ /* 0x002fce0000010800 */
[----:B------:R1:W-:Y:S01]  /*5f10*/  MUFU.EX2 R172, R10 ;  /* 0x0000000a00ac7308 */ /* 0x0003e20000000800 */
[----:B-----5:R-:W-:-:S07]  /*5f20*/  FFMA.FTZ R4, R128, c[0x0][0x2d0], -R0 ;  /* 0x0000b40080047a23 */ /* 0x020fce0000010800 */
[----:B------:R5:W2:Y:S01]  /*5f30*/  MUFU.EX2 R174, R4 ;  /* 0x0000000400ae7308 */ /* 0x000aa20000000800 */
[----:B-1----:R-:W-:-:S07]  /*5f40*/  FFMA.FTZ R10, R130, c[0x0][0x2d0], -R0 ;  /* 0x0000b400820a7a23 */ /* 0x002fce0000010800 */
[----:B------:R1:W1:Y:S01]  /*5f50*/  MUFU.EX2 R87, R10 ;  /* 0x0000000a00577308 */ /* 0x0002620000000800 */
[----:B-----5:R-:W-:-:S07]  /*5f60*/  F2FP.BF16.PACK_AB R4, R185, R183 ;  /* 0x000000b7b904723e */ /* 0x020fce00000010ff */
[----:B----4-:R-:W-:Y:S01]  /*5f70*/  HMMA.16816.F32.BF16 R92, R4, R20, R104 ;  /* 0x00000014045c723c */ /* 0x010fe20000041868 */
[----:B-1----:R-:W-:-:S07]  /*5f80*/  FFMA.FTZ R10, R144, c[0x0][0x2d0], -R8 ;  /* 0x0000b400900a7a23 */ /* 0x002fce0000010808 */
[C---:B--2---:R-:W-:Y:S01]  /*5f90*/  HMMA.16816.F32.BF16 R104, R4.reuse, R16, R76 ;  /* 0x000000100468723c */ /* 0x044fe2000004184c */
[----:B------:R1:W-:Y:S07]  /*5fa0*/  MUFU.EX2 R83, R10 ;  /* 0x0000000a00537308 */ /* 0x0003ee0000000800 */
[C---:B------:R-:W-:Y:S08]  /*5fb0*/  HMMA.16816.F32.BF16 R120, R4.reuse, R12, R120 ;  /* 0x0000000c0478723c */ /* 0x040ff00000041878 */
[----:B------:R-:W-:Y:S01]  /*5fc0*/  HMMA.16816.F32.BF16 R136, R4, R24, R136 ;  /* 0x000000180488723c */ /* 0x000fe20000041888 */
[----:B-1----:R-:W-:-:S04]  /*5fd0*/  FFMA.FTZ R10, R142, c[0x0][0x2d0], -R8 ;  /* 0x0000b4008e0a7a23 */ /* 0x002fc80000010808 */
[----:B------:R1:W-:Y:S03]  /*5fe0*/  MUFU.EX2 R84, R10 ;  /* 0x0000000a00547308 */ /* 0x0003e60000000800 */
[C---:B------:R-:W-:Y:S08]  /*5ff0*/  HMMA.16816.F32.BF16 R100, R4.reuse, R22, R100 ;  /* 0x000000160464723c */ /* 0x040ff00000041864 */
[----:B------:R-:W-:Y:S01]  /*6000*/  HMMA.16816.F32.BF16 R116, R4, R18, R116 ;  /* 0x000000120474723c */ /* 0x000fe20000041874 */
[----:B-1----:R-:W-:-:S07]  /*6010*/  FFMA.FTZ R10, R140, c[0x0][0x2d0], -R8 ;  /* 0x0000b4008c0a7a23 */ /* 0x002fce0000010808 */
[C---:B------:R-:W-:Y:S01]  /*6020*/  HMMA.16816.F32.BF16 R132, R4.reuse, R14, R132 ;  /* 0x0000000e0484723c */ /* 0x040fe20000041884 */
[----:B------:R1:W-:Y:S07]  /*6030*/  MUFU.EX2 R85, R10 ;  /* 0x0000000a00557308 */ /* 0x0003ee0000000800 */
[----:B------:R-:W-:Y:S07]  /*6040*/  HMMA.16816.F32.BF16 R60, R4, R26, R56 ;  /* 0x0000001a043c723c */ /* 0x000fee0000041838 */
[----:B---3--:R-:W-:Y:S01]  /*6050*/  F2FP.BF16.PACK_AB R4, R176, R178 ;  /* 0x000000b2b004723e */ /* 0x008fe200000010ff */
[----:B-1----:R-:W-:Y:S01]  /*6060*/  FFMA.FTZ R10, R131, c[0x0][0x2d0], -R8 ;  /* 0x0000b400830a7a23 */ /* 0x002fe20000010808 */
[----:B------:R-:W-:Y:S01]  /*6070*/  F2FP.BF16.PACK_AB R6, R175, R177 ;  /* 0x000000b1af06723e */ /* 0x000fe200000010ff */
[----:B------:R-:W-:Y:S01]  /*6080*/  LDSM.16.MT88.4 R128, [R191+0x2000] ;  /* 0x00200000bf80783b */ /* 0x000fe20000004200 */
[----:B------:R-:W-:Y:S01]  /*6090*/  F2FP.BF16.PACK_AB R5, R174, R173 ;  /* 0x000000adae05723e */ /* 0x000fe200000010ff */
[----:B------:R1:W-:Y:S01]  /*60a0*/  MUFU.EX2 R86, R10 ;  /* 0x0000000a00567308 */ /* 0x0003e20000000800 */
[----:B------:R-:W-:-:S07]  /*60b0*/  F2FP.BF16.PACK_AB R7, R87, R172 ;  /* 0x000000ac5707723e */ /* 0x000fce00000010ff */
[----:B------:R-:W-:Y:S01]  /*60c0*/  HMMA.16816.F32.BF16 R56, R4, R20, R48 ;  /* 0x000000140438723c */ /* 0x000fe20000041830 */
[----:B-1----:R-:W-:-:S07]  /*60d0*/  FFMA.FTZ R10, R146, c[0x0][0x2d0], -R3 ;  /* 0x0000b400920a7a23 */ /* 0x002fce0000010803 */
[C---:B------:R-:W-:Y:S01]  /*60e0*/  HMMA.16816.F32.BF16 R48, R4.reuse, R16, R44 ;  /* 0x000000100430723c */ /* 0x040fe2000004182c */
[----:B------:R1:W-:Y:S07]  /*60f0*/  MUFU.EX2 R79, R10 ;  /* 0x0000000a004f7308 */ /* 0x0003ee0000000800 */
[C---:B------:R-:W-:Y:S01]  /*6100*/  HMMA.16816.F32.BF16 R44, R4.reuse, R18, R36 ;  /* 0x00000012042c723c */ /* 0x040fe20000041824 */
[----:B------:R-:W-:Y:S07]  /*6110*/  LDSM.16.MT88.4 R16, [R193+0x1800] ;  /* 0x00180000c110783b */ /* 0x000fee0000004200 */
[----:B------:R-:W-:Y:S01]  /*6120*/  HMMA.16816.F32.BF16 R36, R4, R14, R32 ;  /* 0x0000000e0424723c */ /* 0x000fe20000041820 */
[----:B-1----:R-:W-:-:S04]  /*6130*/  FFMA.FTZ R10, R145, c[0x0][0x2d0], -R3 ;  /* 0x0000b400910a7a23 */ /* 0x002fc80000010803 */
[----:B------:R1:W2:Y:S03]  /*6140*/  MUFU.EX2 R80, R10 ;  /* 0x0000000a00507308 */ /* 0x0002a60000000800 */
[C---:B------:R-:W-:Y:S01]  /*6150*/  HMMA.16816.F32.BF16 R64, R4.reuse, R22, R64 ;  /* 0x000000160440723c */ /* 0x040fe20000041840 */
[----:B------:R-:W3:Y:S07]  /*6160*/  LDSM.16.MT88.4 R20, [R190+0x1800] ;  /* 0x00180000be14783b */ /* 0x000eee0000004200 */
[----:B------:R-:W-:Y:S01]  /*6170*/  HMMA.16816.F32.BF16 R40, R4, R12, R40 ;  /* 0x0000000c0428723c */ /* 0x000fe20000041828 */
[----:B------:R-:W4:Y:S01]  /*6180*/  LDSM.16.MT88.4 R12, [R191+0x1800] ;  /* 0x00180000bf0c783b */ /* 0x000f220000004200 */
[----:B-1----:R-:W-:-:S06]  /*6190*/  FFMA.FTZ R10, R143, c[0x0][0x2d0], -R3 ;  /* 0x0000b4008f0a7a23 */ /* 0x002fcc0000010803 */
[C---:B------:R-:W-:Y:S01]  /*61a0*/  HMMA.16816.F32.BF16 R32, R4.reuse, R24, R52 ;  /* 0x000000180420723c */ /* 0x040fe20000041834 */
[----:B------:R1:W-:Y:S07]  /*61b0*/  MUFU.EX2 R81, R10 ;  /* 0x0000000a00517308 */ /* 0x0003ee0000000800 */
[----:B------:R-:W-:Y:S01]  /*61c0*/  HMMA.16816.F32.BF16 R28, R4, R26, R28 ;  /* 0x0000001a041c723c */ /* 0x000fe2000004181c */
[----:B------:R-:W5:Y:S06]  /*61d0*/  LDSM.16.MT88.4 R24, [R192+0x1800] ;  /* 0x00180000c018783b */ /* 0x000f6c0000004200 */
[----:B------:R-:W-:Y:S01]  /*61e0*/  FFMA.FTZ R4, R150, c[0x0][0x2d0], -R2 ;  /* 0x0000b40096047a23 */ /* 0x000fe20000010802 */
[----:B--2---:R-:W-:-:S02]  /*61f0*/  F2FP.BF16.PACK_AB R5, R80, R79 ;  /* 0x0000004f5005723e */ /* 0x004fc400000010ff */
[----:B------:R-:W-:Y:S01]  /*6200*/  F2FP.BF16.PACK_AB R6, R86, R85 ;  /* 0x000000555606723e */ /* 0x000fe200000010ff */
[----:B-1----:R-:W-:Y:S01]  /*6210*/  FFMA.FTZ R10, R141, c[0x0][0x2d0], -R3 ;  /* 0x0000b4008d0a7a23 */ /* 0x002fe20000010803 */
[----:B------:R1:W-:Y:S08]  /*6220*/  MUFU.EX2 R75, R4 ;  /* 0x00000004004b7308 */ /* 0x0003f00000000800 */
[----:B------:R2:W2:Y:S01]  /*6230*/  MUFU.EX2 R82, R10 ;  /* 0x0000000a00527308 */ /* 0x0004a20000000800 */
[----:B-1----:R-:W-:-:S07]  /*6240*/  FFMA.FTZ R4, R149, c[0x0][0x2d0], -R2 ;  /* 0x0000b40095047a23 */ /* 0x002fce0000010802 */
[----:B------:R1:W-:Y:S01]  /*6250*/  MUFU.EX2 R76, R4 ;  /* 0x00000004004c7308 */ /* 0x0003e20000000800 */
[----:B--2---:R-:W-:Y:S01]  /*6260*/  FFMA.FTZ R10, R147, c[0x0][0x2d0], -R2 ;  /* 0x0000b400930a7a23 */ /* 0x004fe20000010802 */
[----:B------:R-:W-:-:S06]  /*6270*/  F2FP.BF16.PACK_AB R7, R82, R81 ;  /* 0x000000515207723e */ /* 0x000fcc00000010ff */
[----:B------:R2:W-:Y:S01]  /*6280*/  MUFU.EX2 R77, R10 ;  /* 0x0000000a004d7308 */ /* 0x0005e20000000800 */
[----:B-1----:R-:W-:-:S07]  /*6290*/  FFMA.FTZ R4, R151, c[0x0][0x2d0], -R0 ;  /* 0x0000b40097047a23 */ /* 0x002fce0000010800 */
[----:B------:R1:W-:Y:S01]  /*62a0*/  MUFU.EX2 R73, R4 ;  /* 0x0000000400497308 */ /* 0x0003e20000000800 */
[----:B--2---:R-:W-:-:S07]  /*62b0*/  FFMA.FTZ R10, R148, c[0x0][0x2d0], -R2 ;  /* 0x0000b400940a7a23 */ /* 0x004fce0000010802 */
[----:B------:R2:W-:Y:S01]  /*62c0*/  MUFU.EX2 R78, R10 ;  /* 0x0000000a004e7308 */ /* 0x0005e20000000800 */
[----:B-1----:R-:W-:-:S07]  /*62d0*/  FFMA.FTZ R4, R153, c[0x0][0x2d0], -R0 ;  /* 0x0000b40099047a23 */ /* 0x002fce0000010800 */
[----:B------:R1:W-:Y:S01]  /*62e0*/  MUFU.EX2 R74, R4 ;  /* 0x00000004004a7308 */ /* 0x0003e20000000800 */
[----:B--2---:R-:W-:-:S07]  /*62f0*/  FFMA.FTZ R10, R152, c[0x0][0x2d0], -R0 ;  /* 0x0000b400980a7a23 */ /* 0x004fce0000010800 */
[----:B------:R2:W-:Y:S01]  /*6300*/  MUFU.EX2 R69, R10 ;  /* 0x0000000a00457308 */ /* 0x0005e20000000800 */
[----:B-1----:R-:W-:-:S07]  /*6310*/  F2FP.BF16.PACK_AB R4, R84, R83 ;  /* 0x000000535404723e */ /* 0x002fce00000010ff */
[----:B---3--:R-:W-:Y:S01]  /*6320*/  HMMA.16816.F32.BF16 R92, R4, R20, R92 ;  /* 0x00000014045c723c */ /* 0x008fe2000004185c */
[----:B--2---:R-:W-:-:S04]  /*6330*/  FFMA.FTZ R10, R154, c[0x0][0x2d0], -R0 ;  /* 0x0000b4009a0a7a23 */ /* 0x004fc80000010800 */
[----:B------:R1:W-:Y:S03]  /*6340*/  MUFU.EX2 R68, R10 ;  /* 0x0000000a00447308 */ /* 0x0003e60000000800 */
[C---:B------:R-:W-:Y:S08]  /*6350*/  HMMA.16816.F32.BF16 R100, R4.reuse, R22, R100 ;  /* 0x000000160464723c */ /* 0x040ff00000041864 */
[----:B------:R-:W-:Y:S01]  /*6360*/  HMMA.16816.F32.BF16 R104, R4, R16, R104 ;  /* 0x000000100468723c */ /* 0x000fe20000041868 */
[----:B-1----:R-:W-:-:S07]  /*6370*/  FFMA.FTZ R10, R158, c[0x0][0x2d0], -R8 ;  /* 0x0000b4009e0a7a23 */ /* 0x002fce0000010808 */
[C---:B------:R-:W-:Y:S01]  /*6380*/  HMMA.16816.F32.BF16 R116, R4.reuse, R18, R116 ;  /* 0x000000120474723c */ /* 0x040fe20000041874 */
[----:B------:R1:W-:Y:S07]  /*6390*/  MUFU.EX2 R52, R10 ;  /* 0x0000000a00347308 */ /* 0x0003ee0000000800 */
[C---:B----4-:R-:W-:Y:S08]  /*63a0*/  HMMA.16816.F32.BF16 R120, R4.reuse, R12, R120 ;  /* 0x0000000c0478723c */ /* 0x050ff00000041878 */
[----:B------:R-:W-:Y:S01]  /*63b0*/  HMMA.16816.F32.BF16 R132, R4, R14, R132 ;  /* 0x0000000e0484723c */ /* 0x000fe20000041884 */
[----:B-1----:R-:W-:-:S04]  /*63c0*/  FFMA.FTZ R10, R157, c[0x0][0x2d0], -R8 ;  /* 0x0000b4009d0a7a23 */ /* 0x002fc80000010808 */
[----:B------:R1:W2:Y:S03]  /*63d0*/  MUFU.EX2 R54, R10 ;  /* 0x0000000a00367308 */ /* 0x0002a60000000800 */
[C---:B-----5:R-:W-:Y:S08]  /*63e0*/  HMMA.16816.F32.BF16 R136, R4.reuse, R24, R136 ;  /* 0x000000180488723c */ /* 0x060ff00000041888 */
[----:B------:R-:W-:Y:S01]  /*63f0*/  HMMA.16816.F32.BF16 R60, R4, R26, R60 ;  /* 0x0000001a043c723c */ /* 0x000fe2000004183c */
[--C-:B-1----:R-:W-:Y:S01]  /*6400*/  FFMA.FTZ R10, R156, c[0x0][0x2d0], -R8.reuse ;  /* 0x0000b4009c0a7a23 */ /* 0x102fe20000010808 */
[----:B--2---:R-:W-:Y:S01]  /*6410*/  F2FP.BF16.PACK_AB R148, R54, R52 ;  /* 0x000000343694723e */ /* 0x004fe200000010ff */
[----:B------:R-:W-:-:S04]  /*6420*/  FFMA.FTZ R8, R155, c[0x0][0x2d0], -R8 ;  /* 0x0000b4009b087a23 */ /* 0x000fc80000010808 */
[----:B------:R-:W-:Y:S01]  /*6430*/  F2FP.BF16.PACK_AB R4, R78, R77 ;  /* 0x0000004d4e04723e */ /* 0x000fe200000010ff */
[----:B------:R-:W-:Y:S01]  /*6440*/  MUFU.EX2 R55, R10 ;  /* 0x0000000a00377308 */ /* 0x000fe20000000800 */
[----:B------:R-:W-:Y:S02]  /*6450*/  F2FP.BF16.PACK_AB R6, R76, R75 ;  /* 0x0000004b4c06723e */ /* 0x000fe400000010ff */
[----:B------:R-:W-:Y:S02]  /*6460*/  F2FP.BF16.PACK_AB R5, R74, R73 ;  /* 0x000000494a05723e */ /* 0x000fe400000010ff */
[----:B------:R-:W-:-:S03]  /*6470*/  F2FP.BF16.PACK_AB R7, R68, R69 ;  /* 0x000000454407723e */ /* 0x000fc600000010ff */
[----:B------:R1:W2:Y:S04]  /*6480*/  MUFU.EX2 R53, R8 ;  /* 0x0000000800357308 */ /* 0x0002a80000000800 */
[C---:B------:R-:W-:Y:S08]  /*6490*/  HMMA.16816.F32.BF16 R64, R4.reuse, R22, R64 ;  /* 0x000000160440723c */ /* 0x040ff00000041840 */
[----:B------:R-:W-:Y:S01]  /*64a0*/  HMMA.16816.F32.BF16 R56, R4, R20, R56 ;  /* 0x000000140438723c */ /* 0x000fe20000041838 */
[----:B-1----:R-:W-:Y:S01]  /*64b0*/  FFMA.FTZ R8, R160, c[0x0][0x2d0], -R3 ;  /* 0x0000b400a0087a23 */ /* 0x002fe20000010803 */
[----:B--2---:R-:W-:-:S03]  /*64c0*/  F2FP.BF16.PACK_AB R150, R53, R55 ;  /* 0x000000373596723e */ /* 0x004fc600000010ff */
[----:B------:R1:W-:Y:S03]  /*64d0*/  MUFU.EX2 R23, R8 ;  /* 0x0000000800177308 */ /* 0x0003e60000000800 */
[C---:B------:R-:W-:Y:S08]  /*64e0*/  HMMA.16816.F32.BF16 R48, R4.reuse, R16, R48 ;  /* 0x000000100430723c */ /* 0x040ff00000041830 */
[----:B------:R-:W-:Y:S01]  /*64f0*/  HMMA.16816.F32.BF16 R44, R4, R18, R44 ;  /* 0x00000012042c723c */ /* 0x000fe2000004182c */
[----:B-1----:R-:W-:-:S07]  /*6500*/  FFMA.FTZ R8, R161, c[0x0][0x2d0], -R3 ;  /* 0x0000b400a1087a23 */ /* 0x002fce0000010803 */
[C---:B------:R-:W-:Y:S01]  /*6510*/  HMMA.16816.F32.BF16 R40, R4.reuse, R12, R40 ;  /* 0x0000000c0428723c */ /* 0x040fe20000041828 */
[----:B------:R1:W2:Y:S07]  /*6520*/  MUFU.EX2 R22, R8 ;  /* 0x0000000800167308 */ /* 0x0002ae0000000800 */
[C---:B------:R-:W-:Y:S01]  /*6530*/  HMMA.16816.F32.BF16 R36, R4.reuse, R14, R36 ;  /* 0x0000000e0424723c */ /* 0x040fe20000041824 */
[----:B------:R-:W3:Y:S07]  /*6540*/  LDSM.16.MT88.4 R12, [R192+0x2000] ;  /* 0x00200000c00c783b */ /* 0x000eee0000004200 */
[----:B------:R-:W-:Y:S01]  /*6550*/  HMMA.16816.F32.BF16 R32, R4, R24, R32 ;  /* 0x000000180420723c */ /* 0x000fe20000041820 */
[----:B-1----:R-:W-:Y:S01]  /*6560*/  FFMA.FTZ R8, R159, c[0x0][0x2d0], -R3 ;  /* 0x0000b4009f087a23 */ /* 0x002fe20000010803 */
[----:B--2---:R-:W-:-:S03]  /*6570*/  F2FP.BF16.PACK_AB R149, R22, R23 ;  /* 0x000000171695723e */ /* 0x004fc600000010ff */
[----:B------:R1:W-:Y:S03]  /*6580*/  MUFU.EX2 R21, R8 ;  /* 0x0000000800157308 */ /* 0x0003e60000000800 */
[----:B------:R-:W-:Y:S07]  /*6590*/  HMMA.16816.F32.BF16 R28, R4, R26, R28 ;  /* 0x0000001a041c723c */ /* 0x000fee000004181c */
[----:B------:R-:W-:-:S02]  /*65a0*/  FFMA.FTZ R5, R162, c[0x0][0x2d0], -R3 ;  /* 0x0000b400a2057a23 */ /* 0x000fc40000010803 */
[----:B------:R-:W-:Y:S02]  /*65b0*/  FFMA.FTZ R7, R169, c[0x0][0x2d0], -R0 ;  /* 0x0000b400a9077a23 */ /* 0x000fe40000010800 */
[----:B------:R2:W4:Y:S01]  /*65c0*/  MUFU.EX2 R20, R5 ;  /* 0x0000000500147308 */ /* 0x0005220000000800 */
[--C-:B------:R-:W-:Y:S02]  /*65d0*/  FFMA.FTZ R4, R167, c[0x0][0x2d0], -R2.reuse ;  /* 0x0000b400a7047a23 */ /* 0x100fe40000010802 */
[----:B------:R-:W-:Y:S02]  /*65e0*/  FFMA.FTZ R3, R165, c[0x0][0x2d0], -R2 ;  /* 0x0000b400a5037a23 */ /* 0x000fe40000010802 */
[----:B-1----:R-:W-:Y:S02]  /*65f0*/  FFMA.FTZ R8, R168, c[0x0][0x2d0], -R0 ;  /* 0x0000b400a8087a23 */ /* 0x002fe40000010800 */
[--C-:B------:R-:W-:Y:S01]  /*6600*/  FFMA.FTZ R6, R164, c[0x0][0x2d0], -R2.reuse ;  /* 0x0000b400a4067a23 */ /* 0x100fe20000010802 */
[----:B------:R1:W-:Y:S01]  /*6610*/  MUFU.EX2 R16, R4 ;  /* 0x0000000400107308 */ /* 0x0003e20000000800 */
[----:B------:R-:W-:-:S02]  /*6620*/  FFMA.FTZ R2, R163, c[0x0][0x2d0], -R2 ;  /* 0x0000b400a3027a23 */ /* 0x000fc40000010802 */
[----:B--2---:R-:W-:-:S05]  /*6630*/  FFMA.FTZ R5, R170, c[0x0][0x2d0], -R0 ;  /* 0x0000b400aa057a23 */ /* 0x004fca0000010800 */
[----:B------:R-:W-:Y:S01]  /*6640*/  MUFU.EX2 R10, R7 ;  /* 0x00000007000a7308 */ /* 0x000fe20000000800 */
[----:B------:R-:W-:Y:S01]  /*6650*/  FFMA.FTZ R0, R166, c[0x0][0x2d0], -R0 ;  /* 0x0000b400a6007a23 */ /* 0x000fe20000010800 */
[----:B----4-:R-:W-:Y:S01]  /*6660*/  F2FP.BF16.PACK_AB R151, R20, R21 ;  /* 0x000000151497723e */ /* 0x010fe200000010ff */
[----:B-1----:R-:W-:-:S05]  /*6670*/  FADD.FTZ R4, R202, R11 ;  /* 0x0000000bca047221 */ /* 0x002fca0000010000 */
[----:B------:R1:W2:Y:S01]  /*6680*/  MUFU.EX2 R19, R3 ;  /* 0x0000000300137308 */ /* 0x0002a20000000800 */
[C---:B------:R-:W-:Y:S07]  /*6690*/  HMMA.16816.F32.BF16 R92, R148.reuse, R96, R92 ;  /* 0x00000060945c723c */ /* 0x040fee000004185c */
[----:B------:R4:W-:Y:S01]  /*66a0*/  MUFU.EX2 R7, R0 ;  /* 0x0000000000077308 */ /* 0x0009e20000000800 */
[----:B------:R-:W-:Y:S01]  /*66b0*/  HMMA.16816.F32.BF16 R100, R148, R98, R100 ;  /* 0x000000629464723c */ /* 0x000fe20000041864 */
[----:B-1----:R-:W-:-:S06]  /*66c0*/  FADD.FTZ R3, R207, R203 ;  /* 0x000000cbcf037221 */ /* 0x002fcc0000010000 */
[----:B------:R1:W-:Y:S01]  /*66d0*/  MUFU.EX2 R17, R2 ;  /* 0x0000000200117308 */ /* 0x0003e20000000800 */
[----:B--2---:R-:W-:Y:S01]  /*66e0*/  F2FP.BF16.PACK_AB R144, R19, R16 ;  /* 0x000000101390723e */ /* 0x004fe200000010ff */
[----:B------:R-:W-:Y:S01]  /*66f0*/  HMMA.16816.F32.BF16 R104, R148, R112, R104 ;  /* 0x000000709468723c */ /* 0x000fe20000041868 */
[----:B------:R-:W-:Y:S02]  /*6700*/  FADD.FTZ R3, R206, R3 ;  /* 0x00000003ce037221 */ /* 0x000fe40000010000 */
[----:B----4-:R-:W-:-:S03]  /*6710*/  FADD.FTZ R0, R212, R211 ;  /* 0x000000d3d4007221 */ /* 0x010fc60000010000 */
[----:B------:R2:W4:Y:S01]  /*6720*/  MUFU.EX2 R11, R5 ;  /* 0x00000005000b7308 */ /* 0x0005220000000800 */
[----:B------:R-:W-:Y:S01]  /*6730*/  FADD.FTZ R3, R217, R3 ;  /* 0x00000003d9037221 */ /* 0x000fe20000010000 */
[----:B------:R-:W-:Y:S01]  /*6740*/  HMMA.16816.F32.BF16 R116, R148, R114, R116 ;  /* 0x000000729474723c */ /* 0x000fe20000041874 */
[----:B------:R-:W-:Y:S02]  /*6750*/  FADD.FTZ R0, R213, R0 ;  /* 0x00000000d5007221 */ /* 0x000fe40000010000 */
[----:B-1----:R-:W-:-:S03]  /*6760*/  FADD.FTZ R2, R218, R4 ;  /* 0x00000004da027221 */ /* 0x002fc60000010000 */
[----:B------:R-:W1:Y:S02]  /*6770*/  MUFU.EX2 R18, R6 ;  /* 0x0000000600127308 */ /* 0x000e640000000800 */
[C---:B------:R-:W-:Y:S01]  /*6780*/  HMMA.16816.F32.BF16 R120, R148.reuse, R128, R120 ;  /* 0x000000809478723c */ /* 0x040fe20000041878 */
[----:B------:R-:W-:Y:S02]  /*6790*/  FADD.FTZ R4, R219, R2 ;  /* 0x00000002db047221 */ /* 0x000fe40000010000 */
[----:B------:R-:W-:Y:S02]  /*67a0*/  FADD.FTZ R2, R214, R0 ;  /* 0x00000000d6027221 */ /* 0x000fe40000010000 */
[----:B--2---:R-:W-:Y:S01]  /*67b0*/  FADD.FTZ R5, R89, R88 ;  /* 0x0000005859057221 */ /* 0x004fe20000010000 */
[----:B------:R-:W2:Y:S01]  /*67c0*/  MUFU.EX2 R8, R8 ;  /* 0x0000000800087308 */ /* 0x000ea20000000800 */
[----:B------:R-:W-:Y:S01]  /*67d0*/  FADD.FTZ R0, R227, R4 ;  /* 0x00000004e3007221 */ /* 0x000fe20000010000 */
[----:B----4-:R-:W-:Y:S01]  /*67e0*/  F2FP.BF16.PACK_AB R145, R10, R11 ;  /* 0x0000000b0a91723e */ /* 0x010fe200000010ff */
[----:B------:R-:W-:Y:S01]  /*67f0*/  FADD.FTZ R5, R208, R5 ;  /* 0x00000005d0057221 */ /* 0x000fe20000010000 */
[----:B------:R-:W-:Y:S01]  /*6800*/  HMMA.16816.F32.BF16 R132, R148, R130, R132 ;  /* 0x000000829484723c */ /* 0x000fe20000041884 */
[----:B------:R-:W-:-:S02]  /*6810*/  FADD.FTZ R2, R221, R2 ;  /* 0x00000002dd027221 */ /* 0x000fc40000010000 */
[----:B------:R-:W-:Y:S01]  /*6820*/  FADD.FTZ R4, R215, R3 ;  /* 0x00000003d7047221 */ /* 0x000fe20000010000 */
[----:B-1----:R-:W-:Y:S01]  /*6830*/  F2FP.BF16.PACK_AB R146, R17, R18 ;  /* 0x000000121192723e */ /* 0x002fe200000010ff */
[----:B------:R-:W-:Y:S02]  /*6840*/  FADD.FTZ R5, R205, R5 ;  /* 0x00000005cd057221 */ /* 0x000fe40000010000 */
[----:B------:R-:W-:Y:S01]  /*6850*/  FADD.FTZ R3, R224, R0 ;  /* 0x00000000e0037221 */ /* 0x000fe20000010000 */
[----:B---3--:R-:W-:Y:S01]  /*6860*/  HMMA.16816.F32.BF16 R136, R148, R12, R136 ;  /* 0x0000000c9488723c */ /* 0x008fe20000041888 */
[----:B------:R-:W-:Y:S02]  /*6870*/  FADD.FTZ R2, R222, R2 ;  /* 0x00000002de027221 */ /* 0x000fe40000010000 */
[----:B------:R-:W-:Y:S01]  /*6880*/  FADD.FTZ R0, R216, R4 ;  /* 0x00000004d8007221 */ /* 0x000fe20000010000 */
[----:B--2---:R-:W-:Y:S01]  /*6890*/  F2FP.BF16.PACK_AB R147, R7, R8 ;  /* 0x000000080793723e */ /* 0x004fe200000010ff */
        /* <DEDUP_REMOVED lines=56> */
[----:B------:R-:W-:Y:S01]  /*6c20*/  FADD.FTZ R6, R22, R0 ;  /* 0x0000000016067221 */ /* 0x000fe20000010000 */
[----:B------:R-:W-:Y:S01]  /*6c30*/  IADD3 R0, R171, -0x2, RZ ;  /* 0xfffffffeab007810 */ /* 0x000fe20007ffe0ff */
[----:B------:R-:W-:-:S02]  /*6c40*/  FADD.FTZ R2, R10, R2 ;  /* 0x000000020a027221 */ /* 0x000fc40000010000 */
[----:B------:R-:W-:Y:S01]  /*6c50*/  FADD.FTZ R3, R19, R3 ;  /* 0x0000000313037221 */ /* 0x000fe20000010000 */
[----:B------:R-:W-:Y:S01]  /*6c60*/  ISETP.GE.AND P1, PT, R0, R229, PT ;  /* 0x000000e50000720c */ /* 0x000fe20003f26270 */
[----:B------:R-:W-:Y:S02]  /*6c70*/  FADD.FTZ R5, R55, R4 ;  /* 0x0000000437057221 */ /* 0x000fe40000010000 */
[----:B------:R-:W-:Y:S02]  /*6c80*/  FADD.FTZ R4, R21, R6 ;  /* 0x0000000615047221 */ /* 0x000fe40000010000 */
[----:B------:R-:W-:Y:S02]  /*6c90*/  FADD.FTZ R2, R8, R2 ;  /* 0x0000000208027221 */ /* 0x000fe40000010000 */
[----:B------:R-:W-:Y:S02]  /*6ca0*/  FADD.FTZ R3, R18, R3 ;  /* 0x0000000312037221 */ /* 0x000fe40000010000 */
[----:B------:R-:W-:-:S02]  /*6cb0*/  FADD.FTZ R5, R53, R5 ;  /* 0x0000000535057221 */ /* 0x000fc40000010000 */
[----:B------:R-:W-:Y:S02]  /*6cc0*/  FADD.FTZ R4, R20, R4 ;  /* 0x0000000414047221 */ /* 0x000fe40000010000 */
[----:B------:R-:W-:Y:S01]  /*6cd0*/  FADD.FTZ R2, R7, R2 ;  /* 0x0000000207027221 */ /* 0x000fe20000010000 */
[----:B------:R1:W-:Y:S01]  /*6ce0*/  STL [R1], R5 ;  /* 0x0000000501007387 */ /* 0x0003e20000100800 */
[----:B------:R-:W-:-:S03]  /*6cf0*/  FADD.FTZ R3, R17, R3 ;  /* 0x0000000311037221 */ /* 0x000fc60000010000 */
[----:B------:R1:W-:Y:S04]  /*6d00*/  STL [R1+0x4], R4 ;  /* 0x0000040401007387 */ /* 0x0003e80000100800 */
[----:B------:R1:W-:Y:S04]  /*6d10*/  STL [R1+0xc], R2 ;  /* 0x00000c0201007387 */ /* 0x0003e80000100800 */
[----:B------:R1:W-:Y:S01]  /*6d20*/  STL [R1+0x8], R3 ;  /* 0x0000080301007387 */ /* 0x0003e20000100800 */
[----:B------:R-:W-:Y:S05]  /*6d30*/  @!P1 BRA `(.L_x_81) ;  /* 0x00003f0000009947 */ /* 0x000fea0003800000 */
[----:B------:R-:W-:Y:S01]  /*6d40*/  MOV R230, R0 ;  /* 0x0000000000e67202 */ /* 0x000fe20000000f00 */
[----:B------:R-:W-:Y:S01]  /*6d50*/  IMAD.MOV.U32 R0, RZ, RZ, R72 ;  /* 0x000000ffff007224 */ /* 0x000fe200078e0048 */
[----:B------:R-:W-:Y:S01]  /*6d60*/  MOV R84, R71 ;  /* 0x0000004700547202 */ /* 0x000fe20000000f00 */
[----:B------:R-:W-:Y:S01]  /*6d70*/  IMAD.MOV.U32 R85, RZ, RZ, R70 ;  /* 0x000000ffff557224 */ /* 0x000fe200078e0046 */
[----:B------:R-:W-:-:S02]  /*6d80*/  MOV R86, R9 ;  /* 0x0000000900567202 */ /* 0x000fc40000000f00 */
.L_x_88:
[----:B------:R-:W2:Y:S01]  /*6d90*/  LDL.64 R8, [R1+0x28] ;  /* 0x0000280001087983 */ /* 0x000ea20000100a00 */
[----:B------:R-:W-:Y:S04]  /*6da0*/  DEPBAR.LE SB0, 0x0 ;  /* 0x000080000000791a */ /* 0x000fe80000000000 */
[----:B------:R-:W3:Y:S04]  /*6db0*/  LDL R6, [R1+0x38] ;  /* 0x0000380001067983 */ /* 0x000ee80000100800 */
[----:B------:R-:W-:Y:S01]  /*6dc0*/  BAR.SYNC.DEFER_BLOCKING 0x0 ;  /* 0x0000000000007b1d */ /* 0x000fe20000010000 */
[----:B------:R-:W-:Y:S01]  /*6dd0*/  R2P PR, R244, 0x6 ;  /* 0x00000006f4007804 */ /* 0x000fe20000000000 */
[----:B-1----:R-:W-:Y:S01]  /*6de0*/  IMAD.WIDE.U32 R4, R220, c[0x0][0x208], RZ ;  /* 0x00008200dc047a25 */ /* 0x002fe200078e00ff */
[C---:B------:R-:W-:Y:S02]  /*6df0*/  IADD3 R2, R184.reuse, 0x20, RZ ;  /* 0x00000020b8027810 */ /* 0x040fe40007ffe0ff */
[----:B------:R-:W-:Y:S01]  /*6e00*/  SHF.R.S32.HI R3, RZ, 0x1f, R220 ;  /* 0x0000001fff037819 */ /* 0x000fe200000114dc */
[----:B------:R-:W-:Y:S01]  /*6e10*/  IMAD.SHL.U32 R59, R231, 0x2, RZ ;  /* 0x00000002e73b7824 */ /* 0x000fe200078e00ff */
[C---:B------:R-:W-:Y:S03]  /*6e20*/  IADD3 R87, R184.reuse, 0x40, RZ ;  /* 0x00000040b8577810 */ /* 0x040fe60007ffe0ff */
[----:B------:R-:W-:Y:S04]  /*6e30*/  IMAD R3, R3, c[0x0][0x208], RZ ;  /* 0x0000820003037a24 */ /* 0x000fe800078e02ff */
[----:B------:R-:W-:Y:S01]  /*6e40*/  @P1 IADD3 R2, R184, -0x20, RZ ;  /* 0xffffffe0b8021810 */ /* 0x000fe20007ffe0ff */
[----:B------:R-:W-:Y:S01]  /*6e50*/  IMAD R3, R220, c[0x0][0x20c], R3 ;  /* 0x00008300dc037a24 */ /* 0x000fe200078e0203 */
[----:B------:R-:W-:Y:S03]  /*6e60*/  @P2 IADD3 R87, R184, -0x40, RZ ;  /* 0xffffffc0b8572810 */ /* 0x000fe60007ffe0ff */
[----:B------:R-:W-:Y:S01]  /*6e70*/  IMAD.IADD R3, R5, 0x1, R3 ;  /* 0x0000000105037824 */ /* 0x000fe200078e0203 */
[----:B------:R-:W-:Y:S02]  /*6e80*/  SHF.R.S32.HI R5, RZ, 0x1f, R201 ;  /* 0x0000001fff057819 */ /* 0x000fe400000114c9 */
[C---:B------:R-:W-:Y:S01]  /*6e90*/  IADD3 R188, R87.reuse, 0x2000, RZ ;  /* 0x0000200057bc7810 */ /* 0x040fe20007ffe0ff */
[----:B------:R-:W1:Y:S01]  /*6ea0*/  LDSM.16.M88.4 R160, [R2] ;  /* 0x0000000002a0783b */ /* 0x000e620000000200 */
[C---:B------:R-:W-:Y:S02]  /*6eb0*/  IADD3 R187, R87.reuse, 0x1800, RZ ;  /* 0x0000180057bb7810 */ /* 0x040fe40007ffe0ff */
[C---:B------:R-:W-:Y:S01]  /*6ec0*/  IADD3 R186, R87.reuse, 0x1000, RZ ;  /* 0x0000100057ba7810 */ /* 0x040fe20007ffe0ff */
[----:B------:R-:W4:Y:S01]  /*6ed0*/  LDSM.16.M88.4 R168, [R2+0x800] ;  /* 0x0008000002a8783b */ /* 0x000f220000000200 */
[----:B------:R-:W-:Y:S03]  /*6ee0*/  IADD3 R185, R87, 0x800, RZ ;  /* 0x0000080057b97810 */ /* 0x000fe60007ffe0ff */
[----:B------:R-:W1:Y:S04]  /*6ef0*/  LDSM.16.M88.4 R172, [R2+0x1000] ;  /* 0x0010000002ac783b */ /* 0x000e680000000200 */
[----:B------:R-:W1:Y:S04]  /*6f00*/  LDSM.16.M88.4 R176, [R2+0x1800] ;  /* 0x0018000002b0783b */ /* 0x000e680000000200 */
[----:B------:R5:W1:Y:S04]  /*6f10*/  LDSM.16.M88.4 R180, [R2+0x2000] ;  /* 0x0020000002b4783b */ /* 0x000a680000000200 */
[----:B------:R1:W1:Y:S04]  /*6f20*/  LDSM.16.M88.4 R80, [R194] ;  /* 0x00000000c250783b */ /* 0x0002680000000200 */
[----:B------:R1:W1:Y:S04]  /*6f30*/  LDSM.16.M88.4 R76, [R194+0x2000] ;  /* 0x00200000c24c783b */ /* 0x0002680000000200 */
[----:B------:R1:W1:Y:S04]  /*6f40*/  LDSM.16.M88.4 R16, [R184] ;  /* 0x00000000b810783b */ /* 0x0002680000000200 */
[----:B------:R1:W1:Y:S04]  /*6f50*/  LDSM.16.M88.4 R32, [R184+0x800] ;  /* 0x00080000b820783b */ /* 0x0002680000000200 */
[----:B------:R1:W1:Y:S01]  /*6f60*/  LDSM.16.M88.4 R48, [R184+0x1000] ;  /* 0x00100000b830783b */ /* 0x0002620000000200 */
[----:B-----5:R-:W-:Y:S03]  /*6f70*/  IMAD.MOV.U32 R2, RZ, RZ, R4 ;  /* 0x000000ffff027224 */ /* 0x020fe600078e0004 */
[----:B------:R1:W1:Y:S01]  /*6f80*/  LDSM.16.M88.4 R64, [R184+0x1800] ;  /* 0x00180000b840783b */ /* 0x0002620000000200 */
[----:B------:R-:W-:Y:S02]  /*6f90*/  IMAD R4, R5, c[0x0][0x218], RZ ;  /* 0x0000860005047a24 */ /* 0x000fe400078e02ff */
[C---:B------:R-:W-:Y:S01]  /*6fa0*/  IMAD.WIDE.U32 R2, R201.reuse, c[0x0][0x218], R2 ;  /* 0x00008600c9027a25 */ /* 0x040fe200078e0002 */
[----:B------:R1:W1:Y:S03]  /*6fb0*/  LDSM.16.M88.4 R152, [R184+0x2000] ;  /* 0x00200000b898783b */ /* 0x0002660000000200 */
[----:B------:R-:W-:Y:S01]  /*6fc0*/  IMAD R4, R201, c[0x0][0x21c], R4 ;  /* 0x00008700c9047a24 */ /* 0x000fe200078e0204 */
[----:B------:R1:W1:Y:S04]  /*6fd0*/  LDSM.16.M88.4 R156, [R197] ;  /* 0x00000000c59c783b */ /* 0x0002680000000200 */
[----:B------:R1:W1:Y:S01]  /*6fe0*/  LDSM.16.M88.4 R164, [R197+0x2000] ;  /* 0x00200000c5a4783b */ /* 0x0002620000000200 */
[----:B--2---:R-:W-:Y:S04]  /*6ff0*/  IADD3 R2, P1, R8, R2, RZ ;  /* 0x0000000208027210 */ /* 0x004fe80007f3e0ff */
[----:B---3--:R-:W-:Y:S02]  /*7000*/  IADD3.X R3, R6, R3, R4, P1, !PT ;  /* 0x0000000306037210 */ /* 0x008fe40000ffe404 */
[----:B------:R-:W-:Y:S02]  /*7010*/  SHF.R.S32.HI R6, RZ, 0x1f, R231 ;  /* 0x0000001fff067819 */ /* 0x000fe400000114e7 */
[C---:B------:R-:W-:Y:S02]  /*7020*/  LEA R40, P1, R2.reuse, c[0x0][0x1f8], 0x1 ;  /* 0x00007e0002287a11 */ /* 0x040fe400078208ff */
[----:B------:R-:W-:Y:S02]  /*7030*/  SHF.L.U64.HI R68, R231, 0x1, R6 ;  /* 0x00000001e7447819 */ /* 0x000fe40000010206 */
[----:B------:R-:W-:Y:S01]  /*7040*/  LEA.HI.X R56, R2, c[0x0][0x1fc], R3, 0x1, P1 ;  /* 0x00007f0002387a11 */ /* 0x000fe200008f0c03 */
[----:B------:R-:W-:-:S06]  /*7050*/  BRA.DIV ~URZ, `(.L_x_82) ;  /* 0x000094327f007947 */ /* 0x000fcc000b800000 */
[----:B-1--4-:R1:W2:Y:S02]  /*7060*/  SHFL.IDX PT, R58, R56, RZ, 0x181f ;  /* 0x00181fff383a7589 */ /* 0x0122a400000e0000 */
.L_x_175:
[-C--:B------:R-:W-:Y:S01]  /*7070*/  HMMA.16816.F32.BF16 R4, R80, R16.reuse, RZ ;  /* 0x000000105004723c */ /* 0x080fe200000418ff */
[----:B------:R-:W3:Y:S01]  /*7080*/  SHFL.IDX PT, R2, R40, RZ, 0x181f ;  /* 0x00181fff28027589 */ /* 0x000ee200000e0000 */
[----:B------:R-:W-:Y:S01]  /*7090*/  BSSY B0, `(.L_x_83) ;  /* 0x000016d000007945 */ /* 0x000fe20003800000 */
[----:B------:R-:W-:Y:S04]  /*70a0*/  ISETP.GE.AND P1, PT, R231, c[0x0][0x1d4], PT ;  /* 0x00007500e7007a0c */ /* 0x000fe80003f26270 */
[----:B------:R-:W-:Y:S01]  /*70b0*/  SEL R198, RZ, 0x10, P1 ;  /* 0x00000010ffc67807 */ /* 0x000fe20000800000 */
[C---:B------:R-:W-:Y:S01]  /*70c0*/  HMMA.16816.F32.BF16 R8, R76.reuse, R16, RZ ;  /* 0x000000104c08723c */ /* 0x040fe200000418ff */
[----:B------:R-:W4:Y:S03]  /*70d0*/  SHFL.IDX PT, R3, R40, 0x1, 0x181f ;  /* 0x00381f0028037f89 */ /* 0x000f2600000e0000 */
[----:B------:R-:W-:Y:S04]  /*70e0*/  IADD3 R52, -R198, 0x10, RZ ;  /* 0x00000010c6347810 */ /* 0x000fe80007ffe1ff */
[-C--:B------:R-:W-:Y:S01]  /*70f0*/  HMMA.16816.F32.BF16 R12, R76, R18.reuse, RZ ;  /* 0x000000124c0c723c */ /* 0x080fe200000418ff */
[----:B------:R-:W5:Y:S03]  /*7100*/  SHFL.IDX PT, R57, R56, 0x1, 0x181f ;  /* 0x00381f0038397f89 */ /* 0x000f6600000e0000 */
[----:B------:R-:W-:Y:S04]  /*7110*/  LOP3.LUT R52, R52, 0xf, RZ, 0xc0, !PT ;  /* 0x0000000f34347812 */ /* 0x000fe800078ec0ff */
[C---:B------:R-:W-:Y:S01]  /*7120*/  HMMA.16816.F32.BF16 R16, R80.reuse, R18, RZ ;  /* 0x000000125010723c */ /* 0x040fe200000418ff */
[----:B------:R-:W1:Y:S07]  /*7130*/  SHFL.IDX PT, R53, R40, 0x2, 0x181f ;  /* 0x00581f0028357f89 */ /* 0x000e6e00000e0000 */
[-C--:B------:R-:W-:Y:S01]  /*7140*/  HMMA.16816.F32.BF16 R20, R80, R32.reuse, RZ ;  /* 0x000000205014723c */ /* 0x080fe200000418ff */
[----:B------:R-:W3:Y:S07]  /*7150*/  SHFL.IDX PT, R54, R40, 0x3, 0x181f ;  /* 0x00781f0028367f89 */ /* 0x000eee00000e0000 */
[C---:B------:R-:W-:Y:S01]  /*7160*/  HMMA.16816.F32.BF16 R24, R76.reuse, R32, RZ ;  /* 0x000000204c18723c */ /* 0x040fe200000418ff */
[----:B------:R1:W-:Y:S07]  /*7170*/  SHFL.IDX PT, R55, R40, 0x4, 0x181f ;  /* 0x00981f0028377f89 */ /* 0x0003ee00000e0000 */
[-C--:B------:R-:W-:Y:S01]  /*7180*/  HMMA.16816.F32.BF16 R28, R76, R34.reuse, RZ ;  /* 0x000000224c1c723c */ /* 0x080fe200000418ff */
[----:B------:R-:W3:Y:S07]  /*7190*/  SHFL.IDX PT, R61, R56, 0x2, 0x181f ;  /* 0x00581f00383d7f89 */ /* 0x000eee00000e0000 */
[C---:B------:R-:W-:Y:S01]  /*71a0*/  HMMA.16816.F32.BF16 R32, R80.reuse, R34, RZ ;  /* 0x000000225020723c */ /* 0x040fe200000418ff */
[----:B------:R-:W3:Y:S07]  /*71b0*/  SHFL.IDX PT, R71, R56, 0x3, 0x181f ;  /* 0x00781f0038477f89 */ /* 0x000eee00000e0000 */
[-C--:B------:R-:W-:Y:S01]  /*71c0*/  HMMA.16816.F32.BF16 R36, R80, R48.reuse, RZ ;  /* 0x000000305024723c */ /* 0x080fe200000418ff */
[----:B------:R-:W3:Y:S07]  /*71d0*/  SHFL.IDX PT, R69, R56, 0x4, 0x181f ;  /* 0x00981f0038457f89 */ /* 0x000eee00000e0000 */
[C---:B-1----:R-:W-:Y:S01]  /*71e0*/  HMMA.16816.F32.BF16 R40, R76.reuse, R48, RZ ;  /* 0x000000304c28723c */ /* 0x042fe200000418ff */
[----:B------:R-:W2:Y:S07]  /*71f0*/  LDL R232, [R1+0x10] ;  /* 0x0000100001e87983 */ /* 0x000eae0000100800 */
[-C--:B------:R-:W-:Y:S08]  /*7200*/  HMMA.16816.F32.BF16 R44, R76, R50.reuse, RZ ;  /* 0x000000324c2c723c */ /* 0x080ff000000418ff */
[C---:B------:R-:W-:Y:S04]  /*7210*/  HMMA.16816.F32.BF16 R48, R80.reuse, R50, RZ ;  /* 0x000000325030723c */ /* 0x040fe800000418ff */
[-C--:B---3--:R-:W-:Y:S02]  /*7220*/  IADD3 R2, P2, R2, R59.reuse, RZ ;  /* 0x0000003b02027210 */ /* 0x088fe40007f5e0ff */
[-C--:B----4-:R-:W-:Y:S02]  /*7230*/  IADD3 R62, P6, R3, R59.reuse, RZ ;  /* 0x0000003b033e7210 */ /* 0x090fe40007fde0ff */
[-C--:B--2---:R-:W-:Y:S04]  /*7240*/  IADD3.X R3, R58, R68.reuse, RZ, P2, !PT ;  /* 0x000000443a037210 */ /* 0x084fe800017fe4ff */
[-C--:B-----5:R-:W-:Y:S01]  /*7250*/  IADD3.X R63, R57, R68.reuse, RZ, P6, !PT ;  /* 0x00000044393f7210 */ /* 0x0a0fe200037fe4ff */
[----:B------:R1:W-:Y:S01]  /*7260*/  LDGSTS.E.BYPASS.LTC128B.128 [R204+0x100], [R2.64], !P1 ;  /* 0x0010000002cc7fae */ /* 0x0003e2000c901d46 */
[-C--:B------:R-:W-:Y:S02]  /*7270*/  IADD3 R60, P5, R53, R59.reuse, RZ ;  /* 0x0000003b353c7210 */ /* 0x080fe40007fbe0ff */
[----:B------:R-:W-:Y:S02]  /*7280*/  IADD3 R70, P4, R54, R59, RZ ;  /* 0x0000003b36467210 */ /* 0x000fe40007f9e0ff */
[-C--:B------:R-:W-:Y:S02]  /*7290*/  IADD3.X R61, R61, R68.reuse, RZ, P5, !PT ;  /* 0x000000443d3d7210 */ /* 0x080fe40002ffe4ff */
[----:B------:R-:W-:Y:S01]  /*72a0*/  IADD3 R72, P3, P2, R52, R55, R59 ;  /* 0x0000003734487210 */ /* 0x000fe20007a7e03b */
[----:B------:R2:W-:Y:S01]  /*72b0*/  LDGSTS.E.BYPASS.LTC128B.128 [R204+0x900], [R62.64], !P1 ;  /* 0x009000003ecc7fae */ /* 0x0005e2000c901d46 */
[----:B------:R-:W-:Y:S01]  /*72c0*/  IADD3.X R71, R71, R68, RZ, P4, !PT ;  /* 0x0000004447477210 */ /* 0x000fe200027fe4ff */
[-C--:B------:R-:W-:Y:S01]  /*72d0*/  HMMA.16816.F32.BF16 R52, R80, R64.reuse, RZ ;  /* 0x000000405034723c */ /* 0x080fe200000418ff */
[----:B------:R-:W-:Y:S02]  /*72e0*/  ISETP.NE.U32.AND P4, PT, R198, RZ, PT ;  /* 0x000000ffc600720c */ /* 0x000fe40003f85070 */
[----:B------:R-:W-:Y:S03]  /*72f0*/  IADD3.X R73, RZ, R69, R68, P3, P2 ;  /* 0x00000045ff497210 */ /* 0x000fe60001fe4444 */
[----:B------:R2:W-:Y:S02]  /*7300*/  LDGSTS.E.BYPASS.LTC128B.128 [R204+0x1100], [R60.64], !P1 ;  /* 0x011000003ccc7fae */ /* 0x0005e4000c901d46 */
[C---:B------:R-:W-:Y:S06]  /*7310*/  HMMA.16816.F32.BF16 R56, R76.reuse, R64, RZ ;  /* 0x000000404c38723c */ /* 0x040fec00000418ff */
[----:B------:R3:W-:Y:S08]  /*7320*/  LDGSTS.E.BYPASS.LTC128B.128 [R204+0x1900], [R70.64], !P1 ;  /* 0x0190000046cc7fae */ /* 0x0007f0000c901d46 */
[----:B------:R4:W-:Y:S08]  /*7330*/  LDGSTS.E.BYPASS.LTC128B.128.ZFILL [R204+0x2100], [R72.64], P4 ;  /* 0x0210000048cc7fae */ /* 0x0009f0000a141d46 */
[----:B------:R-:W0:Y:S01]  /*7340*/  LDGDEPBAR ;  /* 0x00000000000079af */ /* 0x000e220000000000 */
[-C--:B--2---:R-:W-:Y:S08]  /*7350*/  HMMA.16816.F32.BF16 R60, R76, R66.reuse, RZ ;  /* 0x000000424c3c723c */ /* 0x084ff000000418ff */
[C---:B------:R-:W-:Y:S08]  /*7360*/  HMMA.16816.F32.BF16 R64, R80.reuse, R66, RZ ;  /* 0x000000425040723c */ /* 0x040ff000000418ff */
[-C--:B---3--:R-:W-:Y:S08]  /*7370*/  HMMA.16816.F32.BF16 R68, R80, R152.reuse, RZ ;  /* 0x000000985044723c */ /* 0x088ff000000418ff */
[C---:B----4-:R-:W-:Y:S08]  /*7380*/  HMMA.16816.F32.BF16 R72, R76.reuse, R152, RZ ;  /* 0x000000984c48723c */ /* 0x050ff000000418ff */
[-C--:B------:R-:W-:Y:S08]  /*7390*/  HMMA.16816.F32.BF16 R76, R76, R154.reuse, RZ ;  /* 0x0000009a4c4c723c */ /* 0x080ff000000418ff */
[----:B------:R-:W-:Y:S01]  /*73a0*/  HMMA.16816.F32.BF16 R80, R80, R154, RZ ;  /* 0x0000009a5050723c */ /* 0x000fe200000418ff */
[----:B------:R-:W-:Y:S07]  /*73b0*/  LDSM.16.M88.4 R152, [R195] ;  /* 0x00000000c398783b */ /* 0x000fee0000000200 */
[-C--:B------:R-:W-:Y:S08]  /*73c0*/  HMMA.16816.F32.BF16 R4, R156, R160.reuse, R4 ;  /* 0x000000a09c04723c */ /* 0x080ff00000041804 */
[C---:B------:R-:W-:Y:S08]  /*73d0*/  HMMA.16816.F32.BF16 R8, R164.reuse, R160, R8 ;  /* 0x000000a0a408723c */ /* 0x040ff00000041808 */
[-C--:B------:R-:W-:Y:S08]  /*73e0*/  HMMA.16816.F32.BF16 R12, R164, R162.reuse, R12 ;  /* 0x000000a2a40c723c */ /* 0x080ff0000004180c */
[C---:B------:R-:W-:Y:S01]  /*73f0*/  HMMA.16816.F32.BF16 R16, R156.reuse, R162, R16 ;  /* 0x000000a29c10723c */ /* 0x040fe20000041810 */
[----:B------:R-:W2:Y:S07]  /*7400*/  LDSM.16.M88.4 R160, [R87] ;  /* 0x0000000057a0783b */ /* 0x000eae0000000200 */
        /* <DEDUP_REMOVED lines=9> */
[----:B------:R-:W4:Y:S07]  /*74a0*/  LDSM.16.M88.4 R172, [R185] ;  /* 0x00000000b9ac783b */ /* 0x000f2e0000000200 */
[-C--:B------:R-:W-:Y:S08]  /*74b0*/  HMMA.16816.F32.BF16 R52, R156, R176.reuse, R52 ;  /* 0x000000b09c34723c */ /* 0x080ff00000041834 */
[C---:B------:R-:W-:Y:S08]  /*74c0*/  HMMA.16816.F32.BF16 R56, R164.reuse, R176, R56 ;  /* 0x000000b0a438723c */ /* 0x040ff00000041838 */
[-C--:B------:R-:W-:Y:S08]  /*74d0*/  HMMA.16816.F32.BF16 R60, R164, R178.reuse, R60 ;  /* 0x000000b2a43c723c */ /* 0x080ff0000004183c */
[C---:B------:R-:W-:Y:S01]  /*74e0*/  HMMA.16816.F32.BF16 R64, R156.reuse, R178, R64 ;  /* 0x000000b29c40723c */ /* 0x040fe20000041840 */
[----:B------:R-:W-:Y:S07]  /*74f0*/  LDSM.16.M88.4 R176, [R188] ;  /* 0x00000000bcb0783b */ /* 0x000fee0000000200 */
[-C--:B------:R-:W-:Y:S08]  /*7500*/  HMMA.16816.F32.BF16 R68, R156, R180.reuse, R68 ;  /* 0x000000b49c44723c */ /* 0x080ff00000041844 */
[C---:B------:R-:W-:Y:S08]  /*7510*/  HMMA.16816.F32.BF16 R72, R164.reuse, R180, R72 ;  /* 0x000000b4a448723c */ /* 0x040ff00000041848 */
[-C--:B------:R-:W-:Y:S01]  /*7520*/  HMMA.16816.F32.BF16 R76, R164, R182.reuse, R76 ;  /* 0x000000b6a44c723c */ /* 0x080fe2000004184c */
[----:B------:R-:W-:Y:S07]  /*7530*/  LDSM.16.M88.4 R164, [R187] ;  /* 0x00000000bba4783b */ /* 0x000fee0000000200 */
[----:B------:R-:W-:Y:S01]  /*7540*/  HMMA.16816.F32.BF16 R80, R156, R182, R80 ;  /* 0x000000b69c50723c */ /* 0x000fe20000041850 */
[----:B------:R-:W5:Y:S07]  /*7550*/  LDSM.16.M88.4 R156, [R186] ;  /* 0x00000000ba9c783b */ /* 0x000f6e0000000200 */
[-C--:B--2---:R-:W-:Y:S01]  /*7560*/  HMMA.16816.F32.BF16 R4, R152, R160.reuse, R4 ;  /* 0x000000a09804723c */ /* 0x084fe20000041804 */
[----:B------:R-:W-:Y:S07]  /*7570*/  LDSM.16.M88.4 R180, [R189] ;  /* 0x00000000bdb4783b */ /* 0x000fee0000000200 */
[C---:B---3--:R-:W-:Y:S08]  /*7580*/  HMMA.16816.F32.BF16 R8, R168.reuse, R160, R8 ;  /* 0x000000a0a808723c */ /* 0x048ff00000041808 */
[-C--:B------:R-:W-:Y:S03]  /*7590*/  HMMA.16816.F32.BF16 R12, R168, R162.reuse, R12 ;  /* 0x000000a2a80c723c */ /* 0x080fe6000004180c */
[----:B------:R-:W-:Y:S05]  /*75a0*/  ISETP.GT.AND P1, PT, R230, R232, PT ;  /* 0x000000e8e600720c */ /* 0x000fea0003f24270 */
[C---:B------:R-:W-:Y:S01]  /*75b0*/  HMMA.16816.F32.BF16 R16, R152.reuse, R162, R16 ;  /* 0x000000a29810723c */ /* 0x040fe20000041810 */
[----:B------:R-:W2:Y:S07]  /*75c0*/  LDSM.16.M88.4 R160, [R196] ;  /* 0x00000000c4a0783b */ /* 0x000eae0000000200 */
[-C--:B----4-:R-:W-:Y:S08]  /*75d0*/  HMMA.16816.F32.BF16 R20, R152, R172.reuse, R20 ;  /* 0x000000ac9814723c */ /* 0x090ff00000041814 */
[C---:B------:R-:W-:Y:S08]  /*75e0*/  HMMA.16816.F32.BF16 R24, R168.reuse, R172, R24 ;  /* 0x000000aca818723c */ /* 0x040ff00000041818 */
[-C--:B------:R-:W-:Y:S08]  /*75f0*/  HMMA.16816.F32.BF16 R28, R168, R174.reuse, R28 ;  /* 0x000000aea81c723c */ /* 0x080ff0000004181c */
[C---:B------:R-:W-:Y:S01]  /*7600*/  HMMA.16816.F32.BF16 R32, R152.reuse, R174, R32 ;  /* 0x000000ae9820723c */ /* 0x040fe20000041820 */
[----:B------:R-:W3:Y:S07]  /*7610*/  LDSM.16.M88.4 R172, [R196+0x2000] ;  /* 0x00200000c4ac783b */ /* 0x000eee0000000200 */
        /* <DEDUP_REMOVED lines=12> */
[-C--:B--2---:R-:W-:Y:S08]  /*76e0*/  HMMA.16816.F32.BF16 R4, R160, R180.reuse, R4 ;  /* 0x000000b4a004723c */ /* 0x084ff00000041804 */
[C---:B---3--:R-:W-:Y:S08]  /*76f0*/  HMMA.16816.F32.BF16 R8, R172.reuse, R180, R8 ;  /* 0x000000b4ac08723c */ /* 0x048ff00000041808 */
[-C--:B------:R-:W-:Y:S08]  /*7700*/  HMMA.16816.F32.BF16 R12, R172, R182.reuse, R12 ;  /* 0x000000b6ac0c723c */ /* 0x080ff0000004180c */
[----:B-1----:R-:W-:Y:S01]  /*7710*/  FMUL.FTZ R2, R4, c[0x0][0x320] ;  /* 0x0000c80004027a20 */ /* 0x002fe20000410000 */
[C---:B------:R-:W-:Y:S03]  /*7720*/  HMMA.16816.F32.BF16 R16, R160.reuse, R182, R16 ;  /* 0x000000b6a010723c */ /* 0x040fe60000041810 */
[----:B------:R1:W2:Y:S04]  /*7730*/  MUFU.TANH R155, R2 ;  /* 0x00000002009b7308 */ /* 0x0002a80000002400 */
[----:B------:R-:W-:Y:S02]  /*7740*/  FMUL.FTZ R10, R10, c[0x0][0x320] ;  /* 0x0000c8000a0a7a20 */ /* 0x000fe40000410000 */
[----:B------:R-:W-:Y:S04]  /*7750*/  FMUL.FTZ R3, R11, c[0x0][0x320] ;  /* 0x0000c8000b037a20 */ /* 0x000fe80000410000 */
[----:B------:R-:W3:Y:S10]  /*7760*/  MUFU.TANH R176, R10 ;  /* 0x0000000a00b07308 */ /* 0x000ef40000002400 */
[----:B------:R-:W4:Y:S01]  /*7770*/  MUFU.TANH R181, R3 ;  /* 0x0000000300b57308 */ /* 0x000f220000002400 */
[----:B-1----:R-:W-:Y:S09]  /*7780*/  FMUL.FTZ R2, R5, c[0x0][0x320] ;  /* 0x0000c80005027a20 */ /* 0x002ff20000410000 */
[----:B------:R1:W1:Y:S02]  /*7790*/  MUFU.TANH R170, R2 ;  /* 0x0000000200aa7308 */ /* 0x0002640000002400 */
[----:B-1----:R-:W-:Y:S08]  /*77a0*/  FMUL.FTZ R2, R6, c[0x0][0x320] ;  /* 0x0000c80006027a20 */ /* 0x002ff00000410000 */
[----:B------:R1:W1:Y:S02]  /*77b0*/  MUFU.TANH R164, R2 ;  /* 0x0000000200a47308 */ /* 0x0002640000002400 */
[----:B-1----:R-:W-:Y:S02]  /*77c0*/  FMUL.FTZ R2, R7, c[0x0][0x320] ;  /* 0x0000c80007027a20 */ /* 0x002fe40000410000 */
[----:B------:R-:W1:Y:S06]  /*77d0*/  LDSM.16.M88.4 R4, [R189+0x800] ;  /* 0x00080000bd04783b */ /* 0x000e6c0000000200 */
[----:B------:R5:W1:Y:S02]  /*77e0*/  MUFU.TANH R169, R2 ;  /* 0x0000000200a97308 */ /* 0x000a640000002400 */
[----:B-----5:R-:W-:Y:S08]  /*77f0*/  FMUL.FTZ R2, R8, c[0x0][0x320] ;  /* 0x0000c80008027a20 */ /* 0x020ff00000410000 */
[----:B------:R5:W2:Y:S01]  /*7800*/  MUFU.TANH R168, R2 ;  /* 0x0000000200a87308 */ /* 0x000aa20000002400 */
[-C--:B-1----:R-:W-:Y:S08]  /*7810*/  HMMA.16816.F32.BF16 R20, R160, R4.reuse, R20 ;  /* 0x00000004a014723c */ /* 0x082ff00000041814 */
[C---:B------:R-:W-:Y:S04]  /*7820*/  HMMA.16816.F32.BF16 R24, R172.reuse, R4, R24 ;  /* 0x00000004ac18723c */ /* 0x040fe80000041818 */
[----:B-----5:R-:W-:Y:S02]  /*7830*/  FMUL.FTZ R2, R9, c[0x0][0x320] ;  /* 0x0000c80009027a20 */ /* 0x020fe40000410000 */
[----:B------:R-:W1:Y:S02]  /*7840*/  LDSM.16.M88.4 R8, [R189+0x1000] ;  /* 0x00100000bd08783b */ /* 0x000e640000000200 */
[-C--:B------:R-:W-:Y:S01]  /*7850*/  HMMA.16816.F32.BF16 R28, R172, R6.reuse, R28 ;  /* 0x00000006ac1c723c */ /* 0x080fe2000004181c */
[----:B------:R5:W1:Y:S07]  /*7860*/  MUFU.TANH R171, R2 ;  /* 0x0000000200ab7308 */ /* 0x000a6e0000002400 */
[C---:B------:R-:W-:Y:S08]  /*7870*/  HMMA.16816.F32.BF16 R32, R160.reuse, R6, R32 ;  /* 0x00000006a020723c */ /* 0x040ff00000041820 */
[----:B------:R-:W-:Y:S04]  /*7880*/  FMUL.FTZ R4, R26, c[0x0][0x320] ;  /* 0x0000c8001a047a20 */ /* 0x000fe80000410000 */
[----:B------:R-:W-:Y:S01]  /*7890*/  FMUL.FTZ R3, R27, c[0x0][0x320] ;  /* 0x0000c8001b037a20 */ /* 0x000fe20000410000 */
[----:B------:R2:W2:Y:S01]  /*78a0*/  MUFU.TANH R216, R4 ;  /* 0x0000000400d87308 */ /* 0x0004a20000002400 */
[----:B-----5:R-:W-:Y:S09]  /*78b0*/  FMUL.FTZ R2, R12, c[0x0][0x320] ;  /* 0x0000c8000c027a20 */ /* 0x020ff20000410000 */
[----:B------:R5:W3:Y:S10]  /*78c0*/  MUFU.TANH R167, R2 ;  /* 0x0000000200a77308 */ /* 0x000af40000002400 */
[----:B------:R3:W3:Y:S01]  /*78d0*/  MUFU.TANH R218, R3 ;  /* 0x0000000300da7308 */ /* 0x0006e20000002400 */
[-C--:B-1----:R-:W-:Y:S01]  /*78e0*/  HMMA.16816.F32.BF16 R36, R160, R8.reuse, R36 ;  /* 0x00000008a024723c */ /* 0x082fe20000041824 */
[----:B--2---:R-:W1:Y:S07]  /*78f0*/  LDSM.16.M88.4 R4, [R189+0x1800] ;  /* 0x00180000bd04783b */ /* 0x004e6e0000000200 */
[C---:B------:R-:W-:Y:S04]  /*7900*/  HMMA.16816.F32.BF16 R40, R172.reuse, R8, R40 ;  /* 0x00000008ac28723c */ /* 0x040fe80000041828 */
[----:B-----5:R-:W-:Y:S04]  /*7910*/  FMUL.FTZ R2, R13, c[0x0][0x320] ;  /* 0x0000c8000d027a20 */ /* 0x020fe80000410000 */
[-C--:B------:R-:W-:Y:S01]  /*7920*/  HMMA.16816.F32.BF16 R44, R172, R10.reuse, R44 ;  /* 0x0000000aac2c723c */ /* 0x080fe2000004182c */
[----:B------:R2:W1:Y:S07]  /*7930*/  MUFU.TANH R165, R2 ;  /* 0x0000000200a57308 */ /* 0x00046e0000002400 */
[C---:B------:R-:W-:Y:S08]  /*7940*/  HMMA.16816.F32.BF16 R48, R160.reuse, R10, R48 ;  /* 0x0000000aa030723c */ /* 0x040ff00000041830 */
[----:B------:R-:W-:Y:S04]  /*7950*/  FMUL.FTZ R8, R42, c[0x0][0x320] ;  /* 0x0000c8002a087a20 */ /* 0x000fe80000410000 */
[----:B------:R5:W4:Y:S01]  /*7960*/  MUFU.TANH R226, R8 ;  /* 0x0000000800e27308 */ /* 0x000b220000002400 */
[----:B---3--:R-:W-:Y:S02]  /*7970*/  FMUL.FTZ R3, R43, c[0x0][0x320] ;  /* 0x0000c8002b037a20 */ /* 0x008fe40000410000 */
[----:B--2---:R-:W-:Y:S01]  /*7980*/  FMUL.FTZ R2, R14, c[0x0][0x320] ;  /* 0x0000c8000e027a20 */ /* 0x004fe20000410000 */
[-C--:B-1----:R-:W-:Y:S06]  /*7990*/  HMMA.16816.F32.BF16 R52, R160, R4.reuse, R52 ;  /* 0x00000004a034723c */ /* 0x082fec0000041834 */
[----:B------:R1:W2:Y:S02]  /*79a0*/  MUFU.TANH R178, R2 ;  /* 0x0000000200b27308 */ /* 0x0002a40000002400 */
[C---:B------:R-:W-:Y:S08]  /*79b0*/  HMMA.16816.F32.BF16 R56, R172.reuse, R4, R56 ;  /* 0x00000004ac38723c */ /* 0x040ff00000041838 */
[----:B------:R3:W2:Y:S01]  /*79c0*/  MUFU.TANH R228, R3 ;  /* 0x0000000300e47308 */ /* 0x0006a20000002400 */
[-C--:B------:R-:W-:Y:S01]  /*79d0*/  HMMA.16816.F32.BF16 R60, R172, R6.reuse, R60 ;  /* 0x00000006ac3c723c */ /* 0x080fe2000004183c */
[----:B-----5:R-:W5:Y:S01]  /*79e0*/  LDSM.16.M88.4 R8, [R189+0x2000] ;  /* 0x00200000bd08783b */ /* 0x020f620000000200 */
[----:B------:R-:W-:Y:S06]  /*79f0*/  DEPBAR.LE SB0, 0x0 ;  /* 0x000080000000791a */ /* 0x000fec0000000000 */
[C---:B------:R-:W-:Y:S01]  /*7a00*/  HMMA.16816.F32.BF16 R64, R160.reuse, R6, R64 ;  /* 0x00000006a040723c */ /* 0x040fe20000041840 */
[----:B------:R-:W-:Y:S04]  /*7a10*/  BAR.SYNC.DEFER_BLOCKING 0x0 ;  /* 0x0000000000007b1d */ /* 0x000fe80000010000 */
[----:B-1----:R-:W-:Y:S02]  /*7a20*/  FMUL.FTZ R2, R15, c[0x0][0x320] ;  /* 0x0000c8000f027a20 */ /* 0x002fe40000410000 */
[----:B------:R-:W-:Y:S02]  /*7a30*/  FMUL.FTZ R4, R58, c[0x0][0x320] ;  /* 0x0000c8003a047a20 */ /* 0x000fe40000410000 */
[----:B------:R1:W1:Y:S03]  /*7a40*/  MUFU.TANH R177, R2 ;  /* 0x0000000200b17308 */ /* 0x0002660000002400 */
[----:B---3--:R-:W-:Y:S07]  /*7a50*/  FMUL.FTZ R3, R59, c[0x0][0x320] ;  /* 0x0000c8003b037a20 */ /* 0x008fee0000410000 */
[----:B------:R-:W3:Y:S10]  /*7a60*/  MUFU.TANH R225, R4 ;  /* 0x0000000400e17308 */ /* 0x000ef40000002400 */
[----:B------:R-:W2:Y:S01]  /*7a70*/  MUFU.TANH R224, R3 ;  /* 0x0000000300e07308 */ /* 0x000ea20000002400 */
[----:B-1----:R-:W-:Y:S01]  /*7a80*/  FMUL.FTZ R2, R16, c[0x0][0x320] ;  /* 0x0000c80010027a20 */ /* 0x002fe20000410000 */
[-C--:B-----5:R-:W-:Y:S08]  /*7a90*/  HMMA.16816.F32.BF16 R68, R160, R8.reuse, R68 ;  /* 0x00000008a044723c */ /* 0x0a0ff00000041844 */
[----:B------:R1:W1:Y:S01]  /*7aa0*/  MUFU.TANH R159, R2 ;  /* 0x00000002009f7308 */ /* 0x0002620000002400 */
[C---:B------:R-:W-:Y:S08]  /*7ab0*/  HMMA.16816.F32.BF16 R72, R172.reuse, R8, R72 ;  /* 0x00000008ac48723c */ /* 0x040ff00000041848 */
[-C--:B------:R-:W-:Y:S08]  /*7ac0*/  HMMA.16816.F32.BF16 R76, R172, R10.reuse, R76 ;  /* 0x0000000aac4c723c */ /* 0x080ff0000004184c */
[----:B------:R-:W-:Y:S04]  /*7ad0*/  HMMA.16816.F32.BF16 R80, R160, R10, R80 ;  /* 0x0000000aa050723c */ /* 0x000fe80000041850 */
[----:B-1----:R-:W-:Y:S04]  /*7ae0*/  FMUL.FTZ R2, R17, c[0x0][0x320] ;  /* 0x0000c80011027a20 */ /* 0x002fe80000410000 */
[----:B------:R1:W1:Y:S04]  /*7af0*/  MUFU.TANH R158, R2 ;  /* 0x00000002009e7308 */ /* 0x0002680000002400 */
[----:B-1----:R-:W-:Y:S06]  /*7b00*/  FMUL.FTZ R2, R18, c[0x0][0x320] ;  /* 0x0000c80012027a20 */ /* 0x002fec0000410000 */
[----:B------:R1:W1:Y:S02]  /*7b10*/  MUFU.TANH R157, R2 ;  /* 0x00000002009d7308 */ /* 0x0002640000002400 */
[----:B-1----:R-:W-:Y:S08]  /*7b20*/  FMUL.FTZ R2, R19, c[0x0][0x320] ;  /* 0x0000c80013027a20 */ /* 0x002ff00000410000 */
        /* <DEDUP_REMOVED lines=116> */
[----:B------:R1:W1:Y:S01]  /*8270*/  MUFU.TANH R162, R2 ;  /* 0x0000000200a27308 */ /* 0x0002620000002400 */
[----:B------:R-:W-:-:S05]  /*8280*/  @!P1 BRA `(.L_x_84) ;  /* 0x000004d000009947 */ /* 0x000fca0003800000 */
[----:B-1234-:R-:W-:Y:S01]  /*8290*/  IMAD.MOV.U32 R2, RZ, RZ, 0x1 ;  /* 0x00000001ff027424 */ /* 0x01efe200078e00ff */
[----:B------:R-:W-:Y:S01]  /*82a0*/  SHF.R.S32.HI R7, RZ, 0x1f, R231 ;  /* 0x0000001fff077819 */ /* 0x000fe200000114e7 */
[----:B------:R-:W-:Y:S01]  /*82b0*/  IMAD.MOV.U32 R201, RZ, RZ, RZ ;  /* 0x000000ffffc97224 */ /* 0x000fe200078e00ff */
[----:B------:R-:W2:Y:S01]  /*82c0*/  LDL R238, [R1+0x14] ;  /* 0x0000140001ee7983 */ /* 0x000ea20000100800 */
[----:B------:R-:W-:Y:S01]  /*82d0*/  IMAD.SHL.U32 R17, R231, 0x2, RZ ;  /* 0x00000002e7117824 */ /* 0x000fe200078e00ff */
[----:B------:R-:W-:Y:S02]  /*82e0*/  ISETP.NE.AND P1, PT, R2, c[0x0][0x2b8], PT ;  /* 0x0000ae0002007a0c */ /* 0x000fe40003f25270 */
[----:B------:R-:W3:Y:S04]  /*82f0*/  LDL.64 R236, [R1+0x20] ;  /* 0x0000200001ec7983 */ /* 0x000ee80000100a00 */
[----:B------:R-:W4:Y:S04]  /*8300*/  LDL R234, [R1+0x34] ;  /* 0x0000340001ea7983 */ /* 0x000f280000100800 */
[----:B------:R-:W1:Y:S04]  /*8310*/  S2R R239, SR_TID.X ;  /* 0x0000000000ef7919 */ /* 0x000e680000002100 */
[----:B------:R-:W5:Y:S04]  /*8320*/  LDL.64 R232, [R1+0x18] ;  /* 0x0000180001e87983 */ /* 0x000f680000100a00 */
[----:B------:R-:W4:Y:S01]  /*8330*/  LDL R8, [R1+0x30] ;  /* 0x0000300001087983 */ /* 0x000f220000100800 */
[----:B-1----:R-:W-:Y:S04]  /*8340*/  SHF.R.S32.HI R235, RZ, 0x1f, R239 ;  /* 0x0000001fffeb7819 */ /* 0x002fe800000114ef */
[----:B------:R-:W-:Y:S04]  /*8350*/  LEA.HI R235, R235, R239, RZ, 0x3 ;  /* 0x000000efebeb7211 */ /* 0x000fe800078f18ff */
[----:B------:R-:W-:Y:S05]  /*8360*/  SHF.R.S32.HI R235, RZ, 0x3, R235 ;  /* 0x00000003ffeb7819 */ /* 0x000fea00000114eb */
[----:B------:R-:W-:Y:S02]  /*8370*/  IMAD R2, R244, 0x10, R235 ;  /* 0x00000010f4027824 */ /* 0x000fe400078e02eb */
[----:B--2---:R-:W-:Y:S05]  /*8380*/  IMAD R3, R230, 0x50, R238 ;  /* 0x00000050e6037824 */ /* 0x004fea00078e02ee */
[----:B------:R-:W-:Y:S05]  /*8390*/  IADD3 R3, R3, -0x50, R2 ;  /* 0xffffffb003037810 */ /* 0x000fea0007ffe002 */
[----:B------:R-:W-:Y:S04]  /*83a0*/  @P1 IMAD.HI.U32 R4, R3, c[0x0][0x2bc], RZ ;  /* 0x0000af0003041a27 */ /* 0x000fe800078e00ff */
[--C-:B------:R-:W-:Y:S01]  /*83b0*/  IMAD.MOV.U32 R2, RZ, RZ, R3.reuse ;  /* 0x000000ffff027224 */ /* 0x100fe200078e0003 */
[----:B------:R-:W-:Y:S04]  /*83c0*/  @P1 SHF.R.U32.HI R2, RZ, c[0x0][0x2c0], R4 ;  /* 0x0000b000ff021a19 */ /* 0x000fe80000011604 */
[C---:B---3--:R-:W-:Y:S04]  /*83d0*/  @!P0 IADD3 R5, P1, R2.reuse, R236, RZ ;  /* 0x000000ec02058210 */ /* 0x048fe80007f3e0ff */
[----:B----4-:R-:W-:Y:S01]  /*83e0*/  @!P0 LEA.HI.X.SX32 R6, R2, R234, 0x1, P1 ;  /* 0x000000ea02068211 */ /* 0x010fe200008f0eff */
[----:B------:R-:W-:Y:S01]  /*83f0*/  IMAD.MOV R2, RZ, RZ, -R2 ;  /* 0x000000ffff027224 */ /* 0x000fe200078e0a02 */
[C---:B------:R-:W-:Y:S03]  /*8400*/  @!P0 LEA R4, P1, R5.reuse, c[0x0][0x2a0], 0x2 ;  /* 0x0000a80005048a11 */ /* 0x040fe600078210ff */
[----:B------:R-:W-:Y:S01]  /*8410*/  IMAD R220, R2, c[0x0][0x2b8], R3 ;  /* 0x0000ae0002dc7a24 */ /* 0x000fe200078e0203 */
[----:B------:R-:W-:Y:S02]  /*8420*/  @!P0 LEA.HI.X R5, R5, c[0x0][0x2a4], R6, 0x2, P1 ;  /* 0x0000a90005058a11 */ /* 0x000fe400008f1406 */
[----:B------:R-:W-:Y:S02]  /*8430*/  SHF.L.U64.HI R6, R231, 0x1, R7 ;  /* 0x00000001e7067819 */ /* 0x000fe40000010207 */
[----:B------:R-:W-:Y:S01]  /*8440*/  SHF.R.S32.HI R2, RZ, 0x1f, R220 ;  /* 0x0000001fff027819 */ /* 0x000fe200000114dc */
[----:B------:R1:W2:Y:S04]  /*8450*/  @!P0 LDG.E R201, [R4.64] ;  /* 0x0000000604c98981 */ /* 0x0002a8000c1e1900 */
[----:B-1----:R-:W-:Y:S02]  /*8460*/  IMAD R4, R2, c[0x0][0x1e0], RZ ;  /* 0x0000780002047a24 */ /* 0x002fe400078e02ff */
[C---:B------:R-:W-:Y:S04]  /*8470*/  IMAD.WIDE.U32 R2, R220.reuse, c[0x0][0x1e0], RZ ;  /* 0x00007800dc027a25 */ /* 0x040fe800078e00ff */
[----:B------:R-:W-:Y:S04]  /*8480*/  IMAD R4, R220, c[0x0][0x1e4], R4 ;  /* 0x00007900dc047a24 */ /* 0x000fe800078e0204 */
[----:B------:R-:W-:Y:S01]  /*8490*/  IMAD.IADD R3, R3, 0x1, R4 ;  /* 0x0000000103037824 */ /* 0x000fe200078e0204 */
[----:B--2---:R-:W-:Y:S03]  /*84a0*/  SHF.R.S32.HI R4, RZ, 0x1f, R201 ;  /* 0x0000001fff047819 */ /* 0x004fe600000114c9 */
[C---:B------:R-:W-:Y:S04]  /*84b0*/  IMAD.WIDE.U32 R2, R201.reuse, c[0x0][0x1f0], R2 ;  /* 0x00007c00c9027a25 */ /* 0x040fe800078e0002 */
[----:B------:R-:W-:Y:S01]  /*84c0*/  IMAD R4, R4, c[0x0][0x1f0], RZ ;  /* 0x00007c0004047a24 */ /* 0x000fe200078e02ff */
[----:B-----5:R-:W-:Y:S03]  /*84d0*/  IADD3 R2, P2, R232, R2, RZ ;  /* 0x00000002e8027210 */ /* 0x020fe60007f5e0ff */
[----:B------:R-:W-:Y:S01]  /*84e0*/  IMAD R5, R201, c[0x0][0x1f4], R4 ;  /* 0x00007d00c9057a24 */ /* 0x000fe200078e0204 */
[----:B------:R-:W-:Y:S04]  /*84f0*/  LEA R4, P1, R2, c[0x0][0x1c8], 0x1 ;  /* 0x0000720002047a11 */ /* 0x000fe800078208ff */
[----:B------:R-:W-:Y:S04]  /*8500*/  IADD3.X R3, R8, R3, R5, P2, !PT ;  /* 0x0000000308037210 */ /* 0x000fe800017fe405 */
[----:B------:R-:W-:Y:S01]  /*8510*/  LEA.HI.X R5, R2, c[0x0][0x1cc], R3, 0x1, P1 ;  /* 0x0000730002057a11 */ /* 0x000fe200008f0c03 */
[----:B------:R-:W-:-:S05]  /*8520*/  BRA.DIV ~URZ, `(.L_x_85) ;  /* 0x00007fb27f007947 */ /* 0x000fca000b800000 */
[----:B------:R1:W2:Y:S02]  /*8530*/  SHFL.IDX PT, R9, R5, RZ, 0x181f ;  /* 0x00181fff05097589 */ /* 0x0002a400000e0000 */
.L_x_176:
[----:B------:R-:W-:-:S05]  /*8540*/  BRA.DIV ~URZ, `(.L_x_86) ;  /* 0x000080027f007947 */ /* 0x000fca000b800000 */
[----:B------:R-:W3:Y:S01]  /*8550*/  SHFL.IDX PT, R3, R4, RZ, 0x181f ;  /* 0x00181fff04037589 */ /* 0x000ee200000e0000 */
[C---:B------:R-:W-:Y:S02]  /*8560*/  ISETP.NE.U32.AND P1, PT, R198.reuse, RZ, PT ;  /* 0x000000ffc600720c */ /* 0x040fe40003f25070 */
[----:B------:R-:W-:Y:S01]  /*8570*/  IADD3 R2, -R198, 0x10, RZ ;  /* 0x00000010c6027810 */ /* 0x000fe20007ffe1ff */
[----:B------:R-:W4:Y:S03]  /*8580*/  SHFL.IDX PT, R7, R4, 0x1, 0x181f ;  /* 0x00381f0004077f89 */ /* 0x000f2600000e0000 */
[----:B------:R-:W-:Y:S01]  /*8590*/  LOP3.LUT R2, R2, 0xf, RZ, 0xc0, !PT ;  /* 0x0000000f02027812 */ /* 0x000fe200078ec0ff */
[----:B------:R-:W5:Y:S04]  /*85a0*/  SHFL.IDX PT, R8, R4, 0x2, 0x181f ;  /* 0x00581f0004087f89 */ /* 0x000f6800000e0000 */
[----:B------:R-:W1:Y:S04]  /*85b0*/  SHFL.IDX PT, R11, R5, 0x1, 0x181f ;  /* 0x00381f00050b7f89 */ /* 0x000e6800000e0000 */
[----:B------:R-:W2:Y:S04]  /*85c0*/  SHFL.IDX PT, R14, R4, 0x3, 0x181f ;  /* 0x00781f00040e7f89 */ /* 0x000ea800000e0000 */
[----:B------:R-:W2:Y:S04]  /*85d0*/  SHFL.IDX PT, R16, R5, 0x2, 0x181f ;  /* 0x00581f0005107f89 */ /* 0x000ea800000e0000 */
[----:B------:R-:W2:Y:S04]  /*85e0*/  SHFL.IDX PT, R15, R5, 0x3, 0x181f ;  /* 0x00781f00050f7f89 */ /* 0x000ea800000e0000 */
[----:B-1----:R-:W1:Y:S04]  /*85f0*/  SHFL.IDX PT, R5, R5, 0x4, 0x181f ;  /* 0x00981f0005057f89 */ /* 0x002e6800000e0000 */
[----:B------:R-:W1:Y:S01]  /*8600*/  SHFL.IDX PT, R4, R4, 0x4, 0x181f ;  /* 0x00981f0004047f89 */ /* 0x000e6200000e0000 */
[C-C-:B---3--:R-:W-:Y:S02]  /*8610*/  IADD3 R12, P5, P4, R2.reuse, R3, R17.reuse ;  /* 0x00000003020c7210 */ /* 0x148fe40007cbe011 */
[C-C-:B----4-:R-:W-:Y:S02]  /*8620*/  IADD3 R10, P3, P2, R2.reuse, R7, R17.reuse ;  /* 0x00000007020a7210 */ /* 0x150fe40007a7e011 */
[--C-:B--2---:R-:W-:Y:S02]  /*8630*/  IADD3.X R13, RZ, R9, R6.reuse, P5, P4 ;  /* 0x00000009ff0d7210 */ /* 0x104fe40002fe8406 */
[C-C-:B-----5:R-:W-:Y:S02]  /*8640*/  IADD3 R8, P5, P4, R2.reuse, R8, R17.reuse ;  /* 0x0000000802087210 */ /* 0x160fe40007cbe011 */
[--C-:B------:R-:W-:Y:S01]  /*8650*/  IADD3.X R11, RZ, R11, R6.reuse, P3, P2 ;  /* 0x0000000bff0b7210 */ /* 0x100fe20001fe4406 */
[----:B------:R2:W-:Y:S01]  /*8660*/  LDGSTS.E.BYPASS.LTC128B.128.ZFILL [R204+0x2900], [R12.64], P1 ;  /* 0x029000000ccc7fae */ /* 0x0005e20008941d46 */
[----:B------:R-:W-:Y:S02]  /*8670*/  IADD3 R2, P3, P2, R2, R14, R17 ;  /* 0x0000000e02027210 */ /* 0x000fe40007a7e011 */
[--C-:B------:R-:W-:Y:S01]  /*8680*/  IADD3.X R9, RZ, R16, R6.reuse, P5, P4 ;  /* 0x00000010ff097210 */ /* 0x100fe20002fe8406 */
[----:B------:R2:W-:Y:S01]  /*8690*/  LDGSTS.E.BYPASS.LTC128B.128.ZFILL [R204+0x3100], [R10.64], P1 ;  /* 0x031000000acc7fae */ /* 0x0005e20008941d46 */
[----:B------:R-:W-:Y:S03]  /*86a0*/  IADD3.X R3, RZ, R15, R6, P3, P2 ;  /* 0x0000000fff037210 */ /* 0x000fe60001fe4406 */
[----:B------:R2:W-:Y:S04]  /*86b0*/  LDGSTS.E.BYPASS.LTC128B.128.ZFILL [R204+0x3900], [R8.64], P1 ;  /* 0x0390000008cc7fae */ /* 0x0005e80008941d46 */
[----:B------:R2:W-:Y:S02]  /*86c0*/  LDGSTS.E.BYPASS.LTC128B.128.ZFILL [R204+0x4100], [R2.64], P1 ;  /* 0x0410000002cc7fae */ /* 0x0005e40008941d46 */
.L_x_177:
[C---:B--2---:R-:W-:Y:S02]  /*86d0*/  IADD3 R2, -R198.reuse, 0x10, RZ ;  /* 0x00000010c6027810 */ /* 0x044fe40007ffe1ff */
[----:B------:R-:W-:Y:S02]  /*86e0*/  ISETP.NE.U32.AND P1, PT, R198, RZ, PT ;  /* 0x000000ffc600720c */ /* 0x000fe40003f25070 */
[----:B------:R-:W-:Y:S04]  /*86f0*/  LOP3.LUT R2, R2, 0xf, RZ, 0xc0, !PT ;  /* 0x0000000f02027812 */ /* 0x000fe800078ec0ff */
[----:B-1----:R-:W-:Y:S04]  /*8700*/  IADD3 R2, P3, P2, R2, R4, R17 ;  /* 0x0000000402027210 */ /* 0x002fe80007a7e011 */
[----:B------:R-:W-:Y:S05]  /*8710*/  IADD3.X R3, RZ, R5, R6, P3, P2 ;  /* 0x00000005ff037210 */ /* 0x000fea0001fe4406 */
[----:B------:R-:W-:Y:S01]  /*8720*/  @!PT LDS RZ, [RZ] ;  /* 0x00000000fffff984 */ /* 0x000fe20000000800 */
[----:B------:R-:W-:Y:S01]  /*8730*/  @!PT LDS RZ, [RZ] ;  /* 0x00000000fffff984 */ /* 0x000fe20000000800 */
[----:B------:R-:W-:Y:S01]  /*8740*/  @!PT LDS RZ, [RZ] ;  /* 0x00000000fffff984 */ /* 0x000fe20000000800 */
[----:B------:R1:W-:Y:S04]  /*8750*/  LDGSTS.E.BYPASS.LTC128B.128.ZFILL [R204+0x4900], [R2.64], P1 ;  /* 0x0490000002cc7fae */ /* 0x0003e80008941d46 */
.L_x_84:
[----:B--234-:R-:W-:Y:S05]  /*8760*/  BSYNC B0 ;  /* 0x0000000000007941 */ /* 0x01cfea0003800000 */
.L_x_83:
[----:B-1----:R-:W-:Y:S01]  /*8770*/  FMNMX.FTZ R3, R155, R0, !PT ;  /* 0x000000009b037209 */ /* 0x002fe20007810000 */
[----:B------:R-:W0:Y:S01]  /*8780*/  LDGDEPBAR ;  /* 0x00000000000079af */ /* 0x000e220000000000 */
        /* <DEDUP_REMOVED lines=79> */
[----:B------:R-:W-:-:S05]  /*8c80*/  BRA.DIV ~URZ, `(.L_x_87) ;  /* 0x00007e327f007947 */ /* 0x000fca000b800000 */
[----:B------:R-:W1:Y:S04]  /*8c90*/  SHFL.BFLY PT, R3, R4, 0x2, 0x1f ;  /* 0x0c401f0004037f89 */ /* 0x000e6800000e0000 */
[----:B------:R-:W2:Y:S04]  /*8ca0*/  SHFL.BFLY PT, R2, R5, 0x2, 0x1f ;  /* 0x0c401f0005027f89 */ /* 0x000ea800000e0000 */
[----:B------:R-:W3:Y:S04]  /*8cb0*/  SHFL.BFLY PT, R8, R6, 0x2, 0x1f ;  /* 0x0c401f0006087f89 */ /* 0x000ee800000e0000 */
[----:B------:R-:W4:Y:S01]  /*8cc0*/  SHFL.BFLY PT, R11, R7, 0x2, 0x1f ;  /* 0x0c401f00070b7f89 */ /* 0x000f2200000e0000 */
[----:B-1----:R-:W-:Y:S02]  /*8cd0*/  FMNMX.FTZ R3, R4, R3, !PT ;  /* 0x0000000304037209 */ /* 0x002fe40007810000 */
[----:B--2---:R-:W-:Y:S02]  /*8ce0*/  FMNMX.FTZ R5, R5, R2, !PT ;  /* 0x0000000205057209 */ /* 0x004fe40007810000 */
[----:B---3--:R-:W-:Y:S03]  /*8cf0*/  FMNMX.FTZ R6, R6, R8, !PT ;  /* 0x0000000806067209 */ /* 0x008fe60007810000 */
[----:B------:R-:W1:Y:S01]  /*8d00*/  SHFL.BFLY PT, R9, R5, 0x1, 0x1f ;  /* 0x0c201f0005097f89 */ /* 0x000e6200000e0000 */
[----:B----4-:R-:W-:Y:S03]  /*8d10*/  FMNMX.FTZ R4, R7, R11, !PT ;  /* 0x0000000b07047209 */ /* 0x010fe60007810000 */
[----:B------:R-:W2:Y:S04]  /*8d20*/  SHFL.BFLY PT, R8, R3, 0x1, 0x1f ;  /* 0x0c201f0003087f89 */ /* 0x000ea800000e0000 */
[----:B------:R-:W3:Y:S04]  /*8d30*/  SHFL.BFLY PT, R10, R6, 0x1, 0x1f ;  /* 0x0c201f00060a7f89 */ /* 0x000ee800000e0000 */
[----:B------:R4:W4:Y:S01]  /*8d40*/  SHFL.BFLY PT, R2, R4, 0x1, 0x1f ;  /* 0x0c201f0004027f89 */ /* 0x00092200000e0000 */
[----:B-1----:R-:W-:Y:S02]  /*8d50*/  FMNMX.FTZ R71, R5, R9, !PT ;  /* 0x0000000905477209 */ /* 0x002fe40007810000 */
[----:B--2---:R-:W-:Y:S02]  /*8d60*/  FMNMX.FTZ R72, R3, R8, !PT ;  /* 0x0000000803487209 */ /* 0x004fe40007810000 */
[----:B---3--:R-:W-:Y:S03]  /*8d70*/  FMNMX.FTZ R70, R6, R10, !PT ;  /* 0x0000000a06467209 */ /* 0x008fe60007810000 */
.L_x_178:
[----:B------:R-:W-:Y:S01]  /*8d80*/  FADD.FTZ R0, -R72, R0 ;  /* 0x0000000048007221 */ /* 0x000fe20000010100 */
[----:B----4-:R-:W-:Y:S01]  /*8d90*/  FMNMX.FTZ R2, R2, R4, !PT ;  /* 0x0000000402027209 */ /* 0x010fe20007810000 */
[----:B------:R-:W-:Y:S01]  /*8da0*/  FMUL.FTZ R152, R72, c[0x0][0x2d0] ;  /* 0x0000b40048987a20 */ /* 0x000fe20000410000 */
[----:B------:R-:W-:Y:S01]  /*8db0*/  WARPSYNC 0xffffffff ;  /* 0xffffffff00007948 */ /* 0x000fe20003800000 */
[----:B------:R-:W-:Y:S01]  /*8dc0*/  FMUL.FTZ R0, R0, c[0x0][0x2d0] ;  /* 0x0000b40000007a20 */ /* 0x000fe20000410000 */
[----:B------:R-:W-:Y:S01]  /*8dd0*/  LDSM.16.MT88.4 R36, [R193] ;  /* 0x00000000c124783b */ /* 0x000fe20000004200 */
[--C-:B------:R-:W-:Y:S02]  /*8de0*/  FFMA.FTZ R7, R155, c[0x0][0x2d0], -R152.reuse ;  /* 0x0000b4009b077a23 */ /* 0x100fe40000010898 */
[----:B------:R1:W-:Y:S01]  /*8df0*/  MUFU.EX2 R69, R0 ;  /* 0x0000000000457308 */ /* 0x0003e20000000800 */
[----:B------:R-:W-:Y:S02]  /*8e00*/  FMUL.FTZ R155, R71, c[0x0][0x2d0] ;  /* 0x0000b400479b7a20 */ /* 0x000fe40000410000 */
[--C-:B------:R-:W-:Y:S02]  /*8e10*/  FFMA.FTZ R5, R158, c[0x0][0x2d0], -R152.reuse ;  /* 0x0000b4009e057a23 */ /* 0x100fe40000010898 */
[--C-:B------:R-:W-:Y:S01]  /*8e20*/  FFMA.FTZ R3, R170, c[0x0][0x2d0], -R152.reuse ;  /* 0x0000b400aa037a23 */ /* 0x100fe20000010898 */
[----:B------:R-:W-:Y:S01]  /*8e30*/  LDSM.16.MT88.4 R52, [R191] ;  /* 0x00000000bf34783b */ /* 0x000fe20000004200 */
[--C-:B------:R-:W-:Y:S02]  /*8e40*/  FFMA.FTZ R8, R153, c[0x0][0x2d0], -R152.reuse ;  /* 0x0000b40099087a23 */ /* 0x100fe40000010898 */
[----:B------:R-:W-:Y:S01]  /*8e50*/  FMUL.FTZ R153, R2, c[0x0][0x2d0] ;  /* 0x0000b40002997a20 */ /* 0x000fe20000410000 */
[----:B------:R-:W-:Y:S01]  /*8e60*/  MUFU.EX2 R170, R3 ;  /* 0x0000000300aa7308 */ /* 0x000fe20000000800 */
[--C-:B------:R-:W-:Y:S02]  /*8e70*/  FFMA.FTZ R9, R156, c[0x0][0x2d0], -R152.reuse ;  /* 0x0000b4009c097a23 */ /* 0x100fe40000010898 */
[----:B------:R-:W-:Y:S01]  /*8e80*/  FFMA.FTZ R4, R176, c[0x0][0x2d0], -R153 ;  /* 0x0000b400b0047a23 */ /* 0x000fe20000010899 */
[----:B------:R-:W-:Y:S01]  /*8e90*/  LDSM.16.MT88.4 R80, [R192] ;  /* 0x00000000c050783b */ /* 0x000fe20000004200 */
[--C-:B------:R-:W-:Y:S02]  /*8ea0*/  FFMA.FTZ R6, R159, c[0x0][0x2d0], -R152.reuse ;  /* 0x0000b4009f067a23 */ /* 0x100fe40000010898 */
[--C-:B------:R-:W-:Y:S02]  /*8eb0*/  FFMA.FTZ R16, R24, c[0x0][0x2d0], -R152.reuse ;  /* 0x0000b40018107a23 */ /* 0x100fe40000010898 */
[----:B------:R-:W-:Y:S01]  /*8ec0*/  FFMA.FTZ R24, R27, c[0x0][0x2d0], -R155 ;  /* 0x0000b4001b187a23 */ /* 0x000fe2000001089b */
[----:B------:R2:W-:Y:S01]  /*8ed0*/  MUFU.EX2 R156, R4 ;  /* 0x00000004009c7308 */ /* 0x0005e20000000800 */
[--C-:B------:R-:W-:Y:S02]  /*8ee0*/  FFMA.FTZ R32, R29, c[0x0][0x2d0], -R152.reuse ;  /* 0x0000b4001d207a23 */ /* 0x100fe40000010898 */
[----:B------:R-:W-:Y:S02]  /*8ef0*/  FFMA.FTZ R74, R199, c[0x0][0x2d0], -R152 ;  /* 0x0000b400c74a7a23 */ /* 0x000fe40000010898 */
[----:B-1----:R-:W-:Y:S02]  /*8f00*/  FADD.FTZ R0, -R71, R84 ;  /* 0x0000005447007221 */ /* 0x002fe40000010100 */
[--C-:B------:R-:W-:Y:S02]  /*8f10*/  FFMA.FTZ R75, R183, c[0x0][0x2d0], -R152.reuse ;  /* 0x0000b400b74b7a23 */ /* 0x100fe40000010898 */
[----:B------:R-:W-:Y:S01]  /*8f20*/  FMUL.FTZ R0, R0, c[0x0][0x2d0] ;  /* 0x0000b40000007a20 */ /* 0x000fe20000410000 */
[----:B------:R1:W-:Y:S01]  /*8f30*/  MUFU.EX2 R198, R7 ;  /* 0x0000000700c67308 */ /* 0x0003e20000000800 */
[--C-:B------:R-:W-:Y:S09]  /*8f40*/  FFMA.FTZ R73, R219, c[0x0][0x2d0], -R153.reuse ;  /* 0x0000b400db497a23 */ /* 0x100ff20000010899 */
[----:B------:R3:W4:Y:S01]  /*8f50*/  MUFU.EX2 R68, R0 ;  /* 0x0000000000447308 */ /* 0x0007220000000800 */
[----:B--2---:R-:W-:Y:S09]  /*8f60*/  FFMA.FTZ R4, R181, c[0x0][0x2d0], -R153 ;  /* 0x0000b400b5047a23 */ /* 0x004ff20000010899 */
[----:B------:R2:W-:Y:S01]  /*8f70*/  MUFU.EX2 R159, R4 ;  /* 0x00000004009f7308 */ /* 0x0005e20000000800 */
[--C-:B-1----:R-:W-:Y:S09]  /*8f80*/  FFMA.FTZ R7, R21, c[0x0][0x2d0], -R152.reuse ;  /* 0x0000b40015077a23 */ /* 0x102ff20000010898 */
[----:B------:R1:W-:Y:S01]  /*8f90*/  MUFU.EX2 R237, R6 ;  /* 0x0000000600ed7308 */ /* 0x0003e20000000800 */
[----:B---3--:R-:W-:Y:S09]  /*8fa0*/  FFMA.FTZ R0, R164, c[0x0][0x2d0], -R155 ;  /* 0x0000b400a4007a23 */ /* 0x008ff2000001089b */
[----:B------:R3:W-:Y:S01]  /*8fb0*/  MUFU.EX2 R164, R0 ;  /* 0x0000000000a47308 */ /* 0x0007e20000000800 */
[----:B--2---:R-:W-:Y:S09]  /*8fc0*/  FFMA.FTZ R4, R178, c[0x0][0x2d0], -R153 ;  /* 0x0000b400b2047a23 */ /* 0x004ff20000010899 */
[----:B------:R2:W-:Y:S01]  /*8fd0*/  MUFU.EX2 R232, R4 ;  /* 0x0000000400e87308 */ /* 0x0005e20000000800 */
[----:B-1----:R-:W-:Y:S09]  /*8fe0*/  FFMA.FTZ R6, R20, c[0x0][0x2d0], -R152 ;  /* 0x0000b40014067a23 */ /* 0x002ff20000010898 */
[----:B------:R1:W-:Y:S01]  /*8ff0*/  MUFU.EX2 R238, R5 ;  /* 0x0000000500ee7308 */ /* 0x0003e20000000800 */
[----:B---3--:R-:W-:Y:S09]  /*9000*/  FFMA.FTZ R0, R169, c[0x0][0x2d0], -R155 ;  /* 0x0000b400a9007a23 */ /* 0x008ff2000001089b */
[----:B------:R3:W-:Y:S01]  /*9010*/  MUFU.EX2 R236, R0 ;  /* 0x0000000000ec7308 */ /* 0x0007e20000000800 */
[----:B--2---:R-:W-:Y:S09]  /*9020*/  FFMA.FTZ R4, R177, c[0x0][0x2d0], -R153 ;  /* 0x0000b400b1047a23 */ /* 0x004ff20000010899 */
[----:B------:R-:W-:Y:S01]  /*9030*/  MUFU.EX2 R245, R4 ;  /* 0x0000000400f57308 */ /* 0x000fe20000000800 */
[--C-:B-1----:R-:W-:Y:S09]  /*9040*/  FFMA.FTZ R5, R87, c[0x0][0x2d0], -R155.reuse ;  /* 0x0000b40057057a23 */ /* 0x102ff2000001089b */
[----:B------:R-:W-:Y:S01]  /*9050*/  MUFU.EX2 R51, R5 ;  /* 0x0000000500337308 */ /* 0x000fe20000000800 */
[--C-:B---3--:R-:W-:Y:S09]  /*9060*/  FFMA.FTZ R0, R157, c[0x0][0x2d0], -R155.reuse ;  /* 0x0000b4009d007a23 */ /* 0x108ff2000001089b */
[----:B------:R1:W-:Y:S10]  /*9070*/  MUFU.EX2 R235, R0 ;  /* 0x0000000000eb7308 */ /* 0x0003f40000000800 */
[----:B------:R-:W-:Y:S10]  /*9080*/  MUFU.EX2 R59, R7 ;  /* 0x00000007003b7308 */ /* 0x000ff40000000800 */
[----:B------:R-:W-:Y:S01]  /*9090*/  MUFU.EX2 R60, R6 ;  /* 0x00000006003c7308 */ /* 0x000fe20000000800 */
[--C-:B-1----:R-:W-:Y:S02]  /*90a0*/  FFMA.FTZ R0, R154, c[0x0][0x2d0], -R155.reuse ;  /* 0x0000b4009a007a23 */ /* 0x102fe4000001089b */
[----:B------:R-:W-:Y:S07]  /*90b0*/  FMUL.FTZ R154, R70, c[0x0][0x2d0] ;  /* 0x0000b400469a7a20 */ /* 0x000fee0000410000 */
[----:B------:R1:W2:Y:S01]  /*90c0*/  MUFU.EX2 R158, R0 ;  /* 0x00000000009e7308 */ /* 0x0002a20000000800 */
[--C-:B------:R-:W-:Y:S02]  /*90d0*/  FFMA.FTZ R4, R25, c[0x0][0x2d0], -R154.reuse ;  /* 0x0000b40019047a23 */ /* 0x100fe4000001089a */
[--C-:B------:R-:W-:Y:S02]  /*90e0*/  FFMA.FTZ R12, R28, c[0x0][0x2d0], -R154.reuse ;  /* 0x0000b4001c0c7a23 */ /* 0x100fe4000001089a */
[--C-:B------:R-:W-:Y:S02]  /*90f0*/  FFMA.FTZ R48, R185, c[0x0][0x2d0], -R154.reuse ;  /* 0x0000b400b9307a23 */ /* 0x100fe4000001089a */
[----:B------:R-:W-:Y:S02]  /*9100*/  FFMA.FTZ R28, R31, c[0x0][0x2d0], -R155 ;  /* 0x0000b4001f1c7a23 */ /* 0x000fe4000001089b */
[--C-:B------:R-:W-:Y:S01]  /*9110*/  FFMA.FTZ R44, R186, c[0x0][0x2d0], -R154.reuse ;  /* 0x0000b400ba2c7a23 */ /* 0x100fe2000001089a */
[----:B------:R-:W-:Y:S10]  /*9120*/  MUFU.EX2 R252, R4 ;  /* 0x0000000400fc7308 */ /* 0x000ff40000000800 */
[----:B------:R3:W-:Y:S01]  /*9130*/  MUFU.EX2 R251, R12 ;  /* 0x0000000c00fb7308 */ /* 0x0007e20000000800 */
[----:B-1----:R-:W-:Y:S04]  /*9140*/  FADD.FTZ R0, -R70, R85 ;  /* 0x0000005546007221 */ /* 0x002fe80000010100 */
[----:B------:R-:W-:Y:S05]  /*9150*/  FMUL.FTZ R0, R0, c[0x0][0x2d0] ;  /* 0x0000b40000007a20 */ /* 0x000fea0000410000 */
[----:B------:R-:W-:Y:S10]  /*9160*/  MUFU.EX2 R50, R9 ;  /* 0x0000000900327308 */ /* 0x000ff40000000800 */
[----:B------:R1:W5:Y:S01]  /*9170*/  MUFU.EX2 R3, R0 ;  /* 0x0000000000037308 */ /* 0x0003620000000800 */
[--C-:B---3--:R-:W-:Y:S09]  /*9180*/  FFMA.FTZ R12, R166, c[0x0][0x2d0], -R154.reuse ;  /* 0x0000b400a60c7a23 */ /* 0x108ff2000001089a */
[----:B------:R-:W-:Y:S10]  /*9190*/  MUFU.EX2 R57, R8 ;  /* 0x0000000800397308 */ /* 0x000ff40000000800 */
[----:B------:R-:W-:Y:S01]  /*91a0*/  MUFU.EX2 R249, R12 ;  /* 0x0000000c00f97308 */ /* 0x000fe20000000800 */
[--C-:B-1----:R-:W-:Y:S09]  /*91b0*/  FFMA.FTZ R0, R168, c[0x0][0x2d0], -R154.reuse ;  /* 0x0000b400a8007a23 */ /* 0x102ff2000001089a */
[----:B------:R1:W-:Y:S10]  /*91c0*/  MUFU.EX2 R157, R0 ;  /* 0x00000000009d7308 */ /* 0x0003f40000000800 */
[----:B------:R-:W-:Y:S10]  /*91d0*/  MUFU.EX2 R250, R16 ;  /* 0x0000001000fa7308 */ /* 0x000ff40000000800 */
[----:B------:R-:W-:Y:S01]  /*91e0*/  MUFU.EX2 R247, R24 ;  /* 0x0000001800f77308 */ /* 0x000fe20000000800 */
[--C-:B-1----:R-:W-:Y:S09]  /*91f0*/  FFMA.FTZ R0, R171, c[0x0][0x2d0], -R154.reuse ;  /* 0x0000b400ab007a23 */ /* 0x102ff2000001089a */
[----:B------:R1:W3:Y:S10]  /*9200*/  MUFU.EX2 R233, R0 ;  /* 0x0000000000e97308 */ /* 0x0002f40000000800 */
[----:B------:R2:W-:Y:S10]  /*9210*/  MUFU.EX2 R246, R28 ;  /* 0x0000001c00f67308 */ /* 0x0005f40000000800 */
[----:B------:R-:W-:Y:S01]  /*9220*/  MUFU.EX2 R243, R32 ;  /* 0x0000002000f37308 */ /* 0x000fe20000000800 */
[----:B-1----:R-:W-:Y:S09]  /*9230*/  FFMA.FTZ R0, R167, c[0x0][0x2d0], -R154 ;  /* 0x0000b400a7007a23 */ /* 0x002ff2000001089a */
[----:B------:R1:W-:Y:S01]  /*9240*/  MUFU.EX2 R234, R0 ;  /* 0x0000000000ea7308 */ /* 0x0003e20000000800 */
[----:B--2---:R-:W-:Y:S09]  /*9250*/  FFMA.FTZ R28, R30, c[0x0][0x2d0], -R152 ;  /* 0x0000b4001e1c7a23 */ /* 0x004ff20000010898 */
[----:B------:R-:W-:Y:S10]  /*9260*/  MUFU.EX2 R242, R28 ;  /* 0x0000001c00f27308 */ /* 0x000ff40000000800 */
[----:B------:R2:W-:Y:S01]  /*9270*/  MUFU.EX2 R186, R44 ;  /* 0x0000002c00ba7308 */ /* 0x0005e20000000800 */
[--C-:B-1----:R-:W-:Y:S09]  /*9280*/  FFMA.FTZ R0, R165, c[0x0][0x2d0], -R154.reuse ;  /* 0x0000b400a5007a23 */ /* 0x102ff2000001089a */
[----:B------:R1:W1:Y:S10]  /*9290*/  MUFU.EX2 R49, R0 ;  /* 0x0000000000317308 */ /* 0x0002740000000800 */
[----:B------:R-:W-:Y:S01]  /*92a0*/  MUFU.EX2 R239, R48 ;  /* 0x0000003000ef7308 */ /* 0x000fe20000000800 */
[----:B--2---:R-:W-:Y:S09]  /*92b0*/  FFMA.FTZ R44, R188, c[0x0][0x2d0], -R154 ;  /* 0x0000b400bc2c7a23 */ /* 0x004ff2000001089a */
[----:B------:R-:W-:Y:S01]  /*92c0*/  MUFU.EX2 R188, R44 ;  /* 0x0000002c00bc7308 */ /* 0x000fe20000000800 */
[--C-:B-1----:R-:W-:Y:S09]  /*92d0*/  FFMA.FTZ R0, R22, c[0x0][0x2d0], -R155.reuse ;  /* 0x0000b40016007a23 */ /* 0x102ff2000001089b */
[----:B------:R1:W-:Y:S10]  /*92e0*/  MUFU.EX2 R58, R0 ;  /* 0x00000000003a7308 */ /* 0x0003f40000000800 */
[----:B------:R2:W-:Y:S10]  /*92f0*/  MUFU.EX2 R181, R74 ;  /* 0x0000004a00b57308 */ /* 0x0005f40000000800 */
[----:B------:R3:W-:Y:S01]  /*9300*/  MUFU.EX2 R177, R75 ;  /* 0x0000004b00b17308 */ /* 0x0007e20000000800 */
[--C-:B-1----:R-:W-:Y:S09]  /*9310*/  FFMA.FTZ R0, R19, c[0x0][0x2d0], -R155.reuse ;  /* 0x0000b40013007a23 */ /* 0x102ff2000001089b */
[----:B------:R1:W-:Y:S01]  /*9320*/  MUFU.EX2 R47, R0 ;  /* 0x00000000002f7308 */ /* 0x0003e20000000800 */
[----:B--2---:R-:W-:Y:S09]  /*9330*/  FFMA.FTZ R74, R182, c[0x0][0x2d0], -R152 ;  /* 0x0000b400b64a7a23 */ /* 0x004ff20000010898 */
[----:B------:R2:W-:Y:S01]  /*9340*/  MUFU.EX2 R176, R74 ;  /* 0x0000004a00b07308 */ /* 0x0005e20000000800 */
[--C-:B---3--:R-:W-:Y:S02]  /*9350*/  FFMA.FTZ R75, R210, c[0x0][0x2d0], -R155.reuse ;  /* 0x0000b400d24b7a23 */ /* 0x108fe4000001089b */
[--C-:B-1----:R-:W-:Y:S07]  /*9360*/  FFMA.FTZ R0, R18, c[0x0][0x2d0], -R155.reuse ;  /* 0x0000b40012007a23 */ /* 0x102fee000001089b */
[----:B------:R1:W-:Y:S01]  /*9370*/  MUFU.EX2 R61, R0 ;  /* 0x00000000003d7308 */ /* 0x0003e20000000800 */
[--C-:B--2---:R-:W-:Y:S09]  /*9380*/  FFMA.FTZ R74, R203, c[0x0][0x2d0], -R155.reuse ;  /* 0x0000b400cb4a7a23 */ /* 0x104ff2000001089b */
[----:B------:R2:W-:Y:S01]  /*9390*/  MUFU.EX2 R169, R74 ;  /* 0x0000004a00a97308 */ /* 0x0005e20000000800 */
[----:B-1----:R-:W-:Y:S02]  /*93a0*/  FFMA.FTZ R0, R23, c[0x0][0x2d0], -R154 ;  /* 0x0000b40017007a23 */ /* 0x002fe4000001089a */
[----:B------:R-:W1:Y:S07]  /*93b0*/  LDSM.16.MT88.4 R20, [R190] ;  /* 0x00000000be14783b */ /* 0x000e6e0000004200 */
[----:B------:R3:W-:Y:S01]  /*93c0*/  MUFU.EX2 R56, R0 ;  /* 0x0000000000387308 */ /* 0x0007e20000000800 */
[----:B--2---:R-:W-:Y:S02]  /*93d0*/  FFMA.FTZ R74, R211, c[0x0][0x2d0], -R155 ;  /* 0x0000b400d34a7a23 */ /* 0x004fe4000001089b */
[----:B---3--:R-:W-:Y:S02]  /*93e0*/  FADD.FTZ R0, -R2, R86 ;  /* 0x0000005602007221 */ /* 0x008fe40000010100 */
[----:B------:R-:W2:Y:S02]  /*93f0*/  LDSM.16.MT88.4 R84, [R190+0x800] ;  /* 0x00080000be54783b */ /* 0x000ea40000004200 */
[----:B------:R-:W-:Y:S06]  /*9400*/  FMUL.FTZ R0, R0, c[0x0][0x2d0] ;  /* 0x0000b40000007a20 */ /* 0x000fec0000410000 */
[----:B------:R-:W3:Y:S01]  /*9410*/  MUFU.EX2 R0, R0 ;  /* 0x0000000000007308 */ /* 0x000ee20000000800 */
[----:B----4-:R-:W-:Y:S01]  /*9420*/  FMUL.FTZ R6, R68, R94 ;  /* 0x0000005e44067220 */ /* 0x010fe20000410000 */
[----:B------:R-:W-:Y:S01]  /*9430*/  F2FP.BF16.PACK_AB R79, R158, R235 ;  /* 0x000000eb9e4f723e */ /* 0x000fe200000010ff */
[----:B------:R-:W-:Y:S01]  /*9440*/  FMUL.FTZ R7, R68, R95 ;  /* 0x0000005f44077220 */ /* 0x000fe20000410000 */
[----:B------:R-:W-:Y:S01]  /*9450*/  F2FP.BF16.PACK_AB R76, R170, R198 ;  /* 0x000000c6aa4c723e */ /* 0x000fe200000010ff */
[C---:B------:R-:W-:Y:S01]  /*9460*/  FMUL.FTZ R4, R69.reuse, R92 ;  /* 0x0000005c45047220 */ /* 0x040fe20000410000 */
[----:B------:R-:W-:Y:S01]  /*9470*/  F2FP.BF16.PACK_AB R77, R236, R164 ;  /* 0x000000a4ec4d723e */ /* 0x000fe200000010ff */
[----:B------:R-:W-:Y:S01]  /*9480*/  FMUL.FTZ R5, R69, R93 ;  /* 0x0000005d45057220 */ /* 0x000fe20000410000 */
[----:B------:R-:W-:Y:S01]  /*9490*/  F2FP.BF16.PACK_AB R78, R238, R237 ;  /* 0x000000edee4e723e */ /* 0x000fe200000010ff */
[----:B-----5:R-:W-:Y:S01]  /*94a0*/  FMUL.FTZ R8, R3, R88 ;  /* 0x0000005803087220 */ /* 0x020fe20000410000 */
[----:B------:R-:W-:Y:S01]  /*94b0*/  F2FP.BF16.PACK_AB R64, R233, R157 ;  /* 0x0000009de940723e */ /* 0x000fe200000010ff */
[----:B------:R-:W-:Y:S01]  /*94c0*/  FMUL.FTZ R9, R3, R89 ;  /* 0x0000005903097220 */ /* 0x000fe20000410000 */
[----:B------:R-:W-:Y:S01]  /*94d0*/  F2FP.BF16.PACK_AB R66, R49, R234 ;  /* 0x000000ea3142723e */ /* 0x000fe200000010ff */
[----:B------:R-:W-:Y:S01]  /*94e0*/  FMUL.FTZ R12, R3, R96 ;  /* 0x00000060030c7220 */ /* 0x000fe20000410000 */
[----:B------:R-:W-:Y:S01]  /*94f0*/  F2FP.BF16.PACK_AB R65, R159, R156 ;  /* 0x0000009c9f41723e */ /* 0x000fe200000010ff */
[-C--:B-1----:R-:W-:Y:S05]  /*9500*/  HMMA.16816.F32.BF16 R4, R76, R20.reuse, R4 ;  /* 0x000000144c04723c */ /* 0x082fea0000041804 */
[----:B------:R-:W-:Y:S01]  /*9510*/  F2FP.BF16.PACK_AB R67, R245, R232 ;  /* 0x000000e8f543723e */ /* 0x000fe200000010ff */
[----:B------:R-:W-:Y:S02]  /*9520*/  FMUL.FTZ R13, R3, R97 ;  /* 0x00000061030d7220 */ /* 0x000fe40000410000 */
[C---:B------:R-:W-:Y:S04]  /*9530*/  FMUL.FTZ R16, R69.reuse, R100 ;  /* 0x0000006445107220 */ /* 0x040fe80000410000 */
[C---:B---3--:R-:W-:Y:S02]  /*9540*/  FMUL.FTZ R10, R0.reuse, R90 ;  /* 0x0000005a000a7220 */ /* 0x048fe40000410000 */
[C---:B------:R-:W-:Y:S02]  /*9550*/  FMUL.FTZ R11, R0.reuse, R91 ;  /* 0x0000005b000b7220 */ /* 0x040fe40000410000 */
[----:B------:R-:W1:Y:S01]  /*9560*/  LDSM.16.MT88.4 R88, [R193+0x800] ;  /* 0x00080000c158783b */ /* 0x000e620000004200 */
[C---:B------:R-:W-:Y:S02]  /*9570*/  FMUL.FTZ R14, R0.reuse, R98 ;  /* 0x00000062000e7220 */ /* 0x040fe40000410000 */
[----:B------:R-:W-:Y:S02]  /*9580*/  FMUL.FTZ R15, R0, R99 ;  /* 0x00000063000f7220 */ /* 0x000fe40000410000 */
[C---:B------:R-:W-:Y:S03]  /*9590*/  HMMA.16816.F32.BF16 R8, R64.reuse, R20, R8 ;  /* 0x000000144008723c */ /* 0x040fe60000041808 */
[----:B------:R-:W-:Y:S01]  /*95a0*/  LDSM.16.MT88.4 R96, [R191+0x1000] ;  /* 0x00100000bf60783b */ /* 0x000fe20000004200 */
[C---:B------:R-:W-:Y:S02]  /*95b0*/  FMUL.FTZ R33, R69.reuse, R117 ;  /* 0x0000007545217220 */ /* 0x040fe40000410000 */
[----:B------:R-:W-:Y:S02]  /*95c0*/  FMUL.FTZ R34, R68, R118 ;  /* 0x0000007644227220 */ /* 0x000fe40000410000 */
[-C--:B------:R-:W-:Y:S04]  /*95d0*/  HMMA.16816.F32.BF16 R12, R64, R22.reuse, R12 ;  /* 0x00000016400c723c */ /* 0x080fe8000004180c */
[--C-:B------:R-:W-:Y:S02]  /*95e0*/  FFMA.FTZ R20, R26, c[0x0][0x2d0], -R152.reuse ;  /* 0x0000b4001a147a23 */ /* 0x100fe40000010898 */
[----:B------:R-:W-:Y:S02]  /*95f0*/  FMUL.FTZ R17, R69, R101 ;  /* 0x0000006545117220 */ /* 0x000fe40000410000 */
[----:B------:R3:W-:Y:S01]  /*9600*/  MUFU.EX2 R248, R20 ;  /* 0x0000001400f87308 */ /* 0x0007e20000000800 */
[C---:B------:R-:W-:Y:S03]  /*9610*/  FMUL.FTZ R18, R68.reuse, R102 ;  /* 0x0000006644127220 */ /* 0x040fe60000410000 */
[C---:B------:R-:W-:Y:S02]  /*9620*/  FMUL.FTZ R19, R68.reuse, R103 ;  /* 0x0000006744137220 */ /* 0x040fe40000410000 */
[C---:B------:R-:W-:Y:S02]  /*9630*/  FMUL.FTZ R35, R68.reuse, R119 ;  /* 0x0000007744237220 */ /* 0x040fe40000410000 */
[--C-:B------:R-:W-:Y:S02]  /*9640*/  FFMA.FTZ R93, R179, c[0x0][0x2d0], -R152.reuse ;  /* 0x0000b400b35d7a23 */ /* 0x100fe40000010898 */
[C---:B------:R-:W-:Y:S01]  /*9650*/  FMUL.FTZ R48, R69.reuse, R132 ;  /* 0x0000008445307220 */ /* 0x040fe20000410000 */
[C---:B------:R-:W-:Y:S01]  /*9660*/  HMMA.16816.F32.BF16 R16, R76.reuse, R22, R16 ;  /* 0x000000164c10723c */ /* 0x040fe20000041810 */
[----:B------:R-:W-:Y:S03]  /*9670*/  MUFU.EX2 R165, R93 ;  /* 0x0000005d00a57308 */ /* 0x000fe60000000800 */
[----:B------:R-:W-:Y:S02]  /*9680*/  FMUL.FTZ R21, R69, R105 ;  /* 0x0000006945157220 */ /* 0x000fe40000410000 */
[----:B------:R-:W-:Y:S02]  /*9690*/  FMUL.FTZ R24, R3, R108 ;  /* 0x0000006c03187220 */ /* 0x000fe40000410000 */
[C---:B------:R-:W-:Y:S04]  /*96a0*/  FMUL.FTZ R22, R68.reuse, R106 ;  /* 0x0000006a44167220 */ /* 0x040fe80000410000 */
[----:B------:R-:W-:Y:S02]  /*96b0*/  FMUL.FTZ R23, R68, R107 ;  /* 0x0000006b44177220 */ /* 0x000fe40000410000 */
[----:B---3--:R-:W-:Y:S02]  /*96c0*/  FMUL.FTZ R20, R69, R104 ;  /* 0x0000006845147220 */ /* 0x008fe40000410000 */
[----:B------:R-:W-:Y:S02]  /*96d0*/  FFMA.FTZ R92, R180, c[0x0][0x2d0], -R152 ;  /* 0x0000b400b45c7a23 */ /* 0x000fe40000010898 */
[--C-:B------:R-:W-:Y:S02]  /*96e0*/  FFMA.FTZ R101, R225, c[0x0][0x2d0], -R153.reuse ;  /* 0x0000b400e1657a23 */ /* 0x100fe40000010899 */
[----:B------:R3:W-:Y:S01]  /*96f0*/  MUFU.EX2 R168, R92 ;  /* 0x0000005c00a87308 */ /* 0x0007e20000000800 */
[-C--:B------:R-:W-:Y:S03]  /*9700*/  HMMA.16816.F32.BF16 R20, R76, R36.reuse, R20 ;  /* 0x000000244c14723c */ /* 0x080fe60000041814 */
[----:B------:R-:W-:Y:S02]  /*9710*/  FMUL.FTZ R25, R3, R109 ;  /* 0x0000006d03197220 */ /* 0x000fe40000410000 */
[C---:B------:R-:W-:Y:S02]  /*9720*/  FMUL.FTZ R26, R0.reuse, R110 ;  /* 0x0000006e001a7220 */ /* 0x040fe40000410000 */
[----:B------:R-:W-:Y:S02]  /*9730*/  FMUL.FTZ R27, R0, R111 ;  /* 0x0000006f001b7220 */ /* 0x000fe40000410000 */
[--C-:B------:R-:W-:Y:S03]  /*9740*/  FFMA.FTZ R102, R223, c[0x0][0x2d0], -R153.reuse ;  /* 0x0000b400df667a23 */ /* 0x100fe60000010899 */
[----:B------:R-:W-:Y:S02]  /*9750*/  FFMA.FTZ R103, R222, c[0x0][0x2d0], -R153 ;  /* 0x0000b400de677a23 */ /* 0x000fe40000010899 */
[C---:B------:R-:W-:Y:S04]  /*9760*/  HMMA.16816.F32.BF16 R24, R64.reuse, R36, R24 ;  /* 0x000000244018723c */ /* 0x040fe80000041818 */
[C---:B------:R-:W-:Y:S01]  /*9770*/  FMUL.FTZ R28, R3.reuse, R112 ;  /* 0x00000070031c7220 */ /* 0x040fe20000410000 */
[----:B------:R-:W-:Y:S01]  /*9780*/  MOV R112, R57 ;  /* 0x0000003900707202 */ /* 0x000fe20000000f00 */
[----:B------:R-:W-:Y:S01]  /*9790*/  FMUL.FTZ R29, R3, R113 ;  /* 0x00000071031d7220 */ /* 0x000fe20000410000 */
[----:B------:R-:W-:Y:S01]  /*97a0*/  MOV R113, R56 ;  /* 0x0000003800717202 */ /* 0x000fe20000000f00 */
[--C-:B------:R-:W-:Y:S01]  /*97b0*/  FFMA.FTZ R36, R40, c[0x0][0x2d0], -R155.reuse ;  /* 0x0000b40028247a23 */ /* 0x100fe2000001089b */
[----:B---3--:R-:W-:Y:S03]  /*97c0*/  LDSM.16.MT88.4 R92, [R193+0x1000] ;  /* 0x00100000c15c783b */ /* 0x008fe60000004200 */
[--C-:B------:R-:W-:Y:S01]  /*97d0*/  FFMA.FTZ R40, R41, c[0x0][0x2d0], -R155.reuse ;  /* 0x0000b40029287a23 */ /* 0x100fe2000001089b */
[----:B------:R3:W-:Y:S01]  /*97e0*/  MUFU.EX2 R241, R36 ;  /* 0x0000002400f17308 */ /* 0x0007e20000000800 */
[C---:B------:R-:W-:Y:S01]  /*97f0*/  FMUL.FTZ R30, R0.reuse, R114 ;  /* 0x00000072001e7220 */ /* 0x040fe20000410000 */
[----:B------:R-:W-:Y:S01]  /*9800*/  MOV R114, R51 ;  /* 0x0000003300727202 */ /* 0x000fe20000000f00 */
[----:B------:R-:W-:Y:S01]  /*9810*/  FMUL.FTZ R31, R0, R115 ;  /* 0x00000073001f7220 */ /* 0x000fe20000410000 */
[----:B------:R-:W-:Y:S01]  /*9820*/  MOV R115, R50 ;  /* 0x0000003200737202 */ /* 0x000fe20000000f00 */
[----:B------:R-:W-:Y:S02]  /*9830*/  FMUL.FTZ R45, R3, R129 ;  /* 0x00000081032d7220 */ /* 0x000fe40000410000 */
[C---:B------:R-:W-:Y:S02]  /*9840*/  FMUL.FTZ R37, R69.reuse, R121 ;  /* 0x0000007945257220 */ /* 0x040fe40000410000 */
[----:B------:R-:W4:Y:S01]  /*9850*/  LDL.LU R121, [R1] ;  /* 0x0000000001797983 */ /* 0x000f220000300800 */
[-C--:B------:R-:W-:Y:S01]  /*9860*/  HMMA.16816.F32.BF16 R28, R64, R38.reuse, R28 ;  /* 0x00000026401c723c */ /* 0x080fe2000004181c */
[----:B------:R5:W-:Y:S02]  /*9870*/  MUFU.EX2 R240, R40 ;  /* 0x0000002800f07308 */ /* 0x000be40000000800 */
[C---:B------:R-:W-:Y:S01]  /*9880*/  FMUL.FTZ R32, R69.reuse, R116 ;  /* 0x0000007445207220 */ /* 0x040fe20000410000 */
[----:B------:R-:W4:Y:S01]  /*9890*/  LDL.LU R119, [R1+0x4] ;  /* 0x0000040001777983 */ /* 0x000f220000300800 */
[----:B------:R-:W-:Y:S01]  /*98a0*/  MOV R116, R49 ;  /* 0x0000003100747202 */ /* 0x000fe20000000f00 */
[C---:B------:R-:W-:Y:S02]  /*98b0*/  FMUL.FTZ R49, R69.reuse, R133 ;  /* 0x0000008545317220 */ /* 0x040fe40000410000 */
[----:B------:R-:W4:Y:S01]  /*98c0*/  LDL.LU R118, [R1+0x8] ;  /* 0x0000080001767983 */ /* 0x000f220000300800 */
[C---:B------:R-:W-:Y:S01]  /*98d0*/  FMUL.FTZ R50, R68.reuse, R134 ;  /* 0x0000008644327220 */ /* 0x040fe20000410000 */
[C---:B------:R-:W-:Y:S02]  /*98e0*/  HMMA.16816.F32.BF16 R32, R76.reuse, R38, R32 ;  /* 0x000000264c20723c */ /* 0x040fe40000041820 */
[----:B------:R-:W4:Y:S02]  /*98f0*/  LDL.LU R117, [R1+0xc] ;  /* 0x00000c0001757983 */ /* 0x000f240000300800 */
[----:B---3--:R-:W-:Y:S01]  /*9900*/  FMUL.FTZ R36, R69, R120 ;  /* 0x0000007845247220 */ /* 0x008fe20000410000 */
[----:B------:R-:W-:Y:S01]  /*9910*/  MOV R120, R58 ;  /* 0x0000003a00787202 */ /* 0x000fe20000000f00 */
[C---:B------:R-:W-:Y:S02]  /*9920*/  FMUL.FTZ R41, R3.reuse, R125 ;  /* 0x0000007d03297220 */ /* 0x040fe40000410000 */
[C---:B------:R-:W-:Y:S01]  /*9930*/  FMUL.FTZ R38, R68.reuse, R122 ;  /* 0x0000007a44267220 */ /* 0x040fe20000410000 */
[----:B------:R-:W-:Y:S02]  /*9940*/  MOV R122, R158 ;  /* 0x0000009e007a7202 */ /* 0x000fe40000000f00 */
[----:B------:R-:W-:Y:S01]  /*9950*/  MUFU.EX2 R158, R102 ;  /* 0x00000066009e7308 */ /* 0x000fe20000000800 */
[C---:B------:R-:W-:Y:S02]  /*9960*/  FMUL.FTZ R39, R68.reuse, R123 ;  /* 0x0000007b44277220 */ /* 0x040fe40000410000 */
[----:B------:R-:W-:Y:S02]  /*9970*/  FMUL.FTZ R51, R68, R135 ;  /* 0x0000008744337220 */ /* 0x000fe40000410000 */
[----:B-----5:R-:W-:Y:S01]  /*9980*/  FMUL.FTZ R40, R3, R124 ;  /* 0x0000007c03287220 */ /* 0x020fe20000410000 */
[----:B------:R-:W-:Y:S01]  /*9990*/  LDSM.16.MT88.4 R132, [R191+0x2000] ;  /* 0x00200000bf84783b */ /* 0x000fe20000004200 */
[----:B------:R-:W-:Y:S01]  /*99a0*/  FFMA.FTZ R100, R163, c[0x0][0x2d0], -R155 ;  /* 0x0000b400a3647a23 */ /* 0x000fe2000001089b */
[-C--:B------:R-:W-:Y:S02]  /*99b0*/  HMMA.16816.F32.BF16 R36, R76, R52.reuse, R36 ;  /* 0x000000344c24723c */ /* 0x080fe40000041824 */
[----:B------:R3:W-:Y:S01]  /*99c0*/  MUFU.EX2 R124, R73 ;  /* 0x00000049007c7308 */ /* 0x0007e20000000800 */
[C---:B------:R-:W-:Y:S01]  /*99d0*/  FMUL.FTZ R42, R0.reuse, R126 ;  /* 0x0000007e002a7220 */ /* 0x040fe20000410000 */
[----:B------:R-:W-:Y:S01]  /*99e0*/  MOV R126, R60 ;  /* 0x0000003c007e7202 */ /* 0x000fe20000000f00 */
[C---:B------:R-:W-:Y:S01]  /*99f0*/  FMUL.FTZ R43, R0.reuse, R127 ;  /* 0x0000007f002b7220 */ /* 0x040fe20000410000 */
[----:B------:R-:W-:Y:S01]  /*9a00*/  MOV R127, R47 ;  /* 0x0000002f007f7202 */ /* 0x000fe20000000f00 */
[C---:B------:R-:W-:Y:S02]  /*9a10*/  FMUL.FTZ R44, R3.reuse, R128 ;  /* 0x00000080032c7220 */ /* 0x040fe40000410000 */
[C---:B------:R-:W-:Y:S03]  /*9a20*/  FMUL.FTZ R46, R0.reuse, R130 ;  /* 0x00000082002e7220 */ /* 0x040fe60000410000 */
[C---:B------:R-:W-:Y:S01]  /*9a30*/  HMMA.16816.F32.BF16 R40, R64.reuse, R52, R40 ;  /* 0x000000344028723c */ /* 0x040fe20000041828 */
[----:B------:R-:W-:Y:S03]  /*9a40*/  MUFU.EX2 R163, R75 ;  /* 0x0000004b00a37308 */ /* 0x000fe60000000800 */
[C---:B------:R-:W-:Y:S01]  /*9a50*/  FMUL.FTZ R47, R0.reuse, R131 ;  /* 0x00000083002f7220 */ /* 0x040fe20000410000 */
[----:B------:R-:W-:Y:S01]  /*9a60*/  MOV R131, R59 ;  /* 0x0000003b00837202 */ /* 0x000fe20000000f00 */
[----:B------:R-:W-:Y:S01]  /*9a70*/  FMUL.FTZ R59, R0, R143 ;  /* 0x0000008f003b7220 */ /* 0x000fe20000410000 */
[----:B------:R-:W-:Y:S01]  /*9a80*/  MOV R130, R61 ;  /* 0x0000003d00827202 */ /* 0x000fe20000000f00 */
[----:B------:R-:W-:Y:S03]  /*9a90*/  FMUL.FTZ R56, R3, R140 ;  /* 0x0000008c03387220 */ /* 0x000fe60000410000 */
[-C--:B------:R-:W-:Y:S03]  /*9aa0*/  HMMA.16816.F32.BF16 R44, R64, R54.reuse, R44 ;  /* 0x00000036402c723c */ /* 0x080fe6000004182c */
[--C-:B---3--:R-:W-:Y:S02]  /*9ab0*/  FFMA.FTZ R73, R221, c[0x0][0x2d0], -R153.reuse ;  /* 0x0000b400dd497a23 */ /* 0x108fe40000010899 */
[----:B------:R-:W-:Y:S02]  /*9ac0*/  FMUL.FTZ R57, R3, R141 ;  /* 0x0000008d03397220 */ /* 0x000fe40000410000 */
[----:B------:R3:W-:Y:S01]  /*9ad0*/  MUFU.EX2 R129, R73 ;  /* 0x0000004900817308 */ /* 0x0007e20000000800 */
[C---:B------:R-:W-:Y:S04]  /*9ae0*/  HMMA.16816.F32.BF16 R48, R76.reuse, R54, R48 ;  /* 0x000000364c30723c */ /* 0x040fe80000041830 */
[--C-:B------:R-:W-:Y:S02]  /*9af0*/  FFMA.FTZ R58, R216, c[0x0][0x2d0], -R153.reuse ;  /* 0x0000b400d83a7a23 */ /* 0x100fe40000010899 */
[----:B------:R-:W-:Y:S02]  /*9b00*/  FFMA.FTZ R52, R187, c[0x0][0x2d0], -R154 ;  /* 0x0000b400bb347a23 */ /* 0x000fe4000001089a */
[----:B------:R-:W-:Y:S01]  /*9b10*/  FMUL.FTZ R55, R68, R139 ;  /* 0x0000008b44377220 */ /* 0x000fe20000410000 */
[----:B------:R5:W-:Y:S03]  /*9b20*/  MUFU.EX2 R111, R58 ;  /* 0x0000003a006f7308 */ /* 0x000be60000000800 */
[--C-:B------:R-:W-:Y:S02]  /*9b30*/  FFMA.FTZ R60, R218, c[0x0][0x2d0], -R153.reuse ;  /* 0x0000b400da3c7a23 */ /* 0x100fe40000010899 */
[----:B------:R-:W-:Y:S02]  /*9b40*/  FMUL.FTZ R54, R68, R138 ;  /* 0x0000008a44367220 */ /* 0x000fe40000410000 */
[----:B------:R-:W-:Y:S02]  /*9b50*/  FMUL.FTZ R53, R69, R137 ;  /* 0x0000008945357220 */ /* 0x000fe40000410000 */
[----:B------:R-:W-:Y:S01]  /*9b60*/  FMUL.FTZ R61, R3, R145 ;  /* 0x00000091033d7220 */ /* 0x000fe20000410000 */
[----:B------:R1:W-:Y:S01]  /*9b70*/  MUFU.EX2 R185, R52 ;  /* 0x0000003400b97308 */ /* 0x0003e20000000800 */
[C---:B------:R-:W-:Y:S02]  /*9b80*/  FMUL.FTZ R62, R0.reuse, R146 ;  /* 0x00000092003e7220 */ /* 0x040fe40000410000 */
[----:B------:R-:W-:Y:S02]  /*9b90*/  FMUL.FTZ R63, R0, R147 ;  /* 0x00000093003f7220 */ /* 0x000fe40000410000 */
[--C-:B---3--:R-:W-:Y:S02]  /*9ba0*/  FFMA.FTZ R73, R200, c[0x0][0x2d0], -R152.reuse ;  /* 0x0000b400c8497a23 */ /* 0x108fe40000010898 */
[--C-:B------:R-:W-:Y:S02]  /*9bb0*/  FFMA.FTZ R105, R161, c[0x0][0x2d0], -R152.reuse ;  /* 0x0000b400a1697a23 */ /* 0x100fe40000010898 */
[----:B------:R-:W-:Y:S01]  /*9bc0*/  FFMA.FTZ R152, R160, c[0x0][0x2d0], -R152 ;  /* 0x0000b400a0987a23 */ /* 0x000fe20000010898 */
[----:B------:R3:W-:Y:S01]  /*9bd0*/  MUFU.EX2 R179, R73 ;  /* 0x0000004900b37308 */ /* 0x0007e20000000800 */
[--C-:B------:R-:W-:Y:S02]  /*9be0*/  FFMA.FTZ R104, R207, c[0x0][0x2d0], -R154.reuse ;  /* 0x0000b400cf687a23 */ /* 0x100fe4000001089a */
[--C-:B------:R-:W-:Y:S02]  /*9bf0*/  FFMA.FTZ R106, R174, c[0x0][0x2d0], -R154.reuse ;  /* 0x0000b400ae6a7a23 */ /* 0x100fe4000001089a */
[----:B-----5:R-:W-:Y:S02]  /*9c00*/  FMUL.FTZ R58, R0, R142 ;  /* 0x0000008e003a7220 */ /* 0x020fe40000410000 */
[--C-:B------:R-:W-:Y:S02]  /*9c10*/  FFMA.FTZ R107, R173, c[0x0][0x2d0], -R154.reuse ;  /* 0x0000b400ad6b7a23 */ /* 0x100fe4000001089a */
[--C-:B------:R-:W-:Y:S01]  /*9c20*/  FFMA.FTZ R108, R215, c[0x0][0x2d0], -R153.reuse ;  /* 0x0000b400d76c7a23 */ /* 0x100fe20000010899 */
[----:B------:R5:W2:Y:S01]  /*9c30*/  MUFU.EX2 R125, R60 ;  /* 0x0000003c007d7308 */ /* 0x000aa20000000800 */
[--C-:B------:R-:W-:Y:S02]  /*9c40*/  FFMA.FTZ R109, R213, c[0x0][0x2d0], -R153.reuse ;  /* 0x0000b400d56d7a23 */ /* 0x100fe40000010899 */
[----:B------:R-:W-:Y:S02]  /*9c50*/  FFMA.FTZ R110, R208, c[0x0][0x2d0], -R153 ;  /* 0x0000b400d06e7a23 */ /* 0x000fe40000010899 */
[----:B-1----:R-:W-:Y:S05]  /*9c60*/  FMUL.FTZ R52, R69, R136 ;  /* 0x0000008845347220 */ /* 0x002fea0000410000 */
[----:B------:R-:W-:Y:S02]  /*9c70*/  MUFU.EX2 R141, R101 ;  /* 0x00000065008d7308 */ /* 0x000fe40000000800 */
[-C--:B------:R-:W-:Y:S03]  /*9c80*/  HMMA.16816.F32.BF16 R52, R76, R80.reuse, R52 ;  /* 0x000000504c34723c */ /* 0x080fe60000041834 */
[--C-:B---3--:R-:W-:Y:S05]  /*9c90*/  FFMA.FTZ R73, R205, c[0x0][0x2d0], -R155.reuse ;  /* 0x0000b400cd497a23 */ /* 0x108fea000001089b */
[C---:B------:R-:W-:Y:S01]  /*9ca0*/  HMMA.16816.F32.BF16 R56, R64.reuse, R80, R56 ;  /* 0x000000504038723c */ /* 0x040fe20000041838 */
[----:B------:R1:W-:Y:S03]  /*9cb0*/  MUFU.EX2 R139, R73 ;  /* 0x00000049008b7308 */ /* 0x0003e60000000800 */
[----:B-----5:R-:W-:Y:S03]  /*9cc0*/  FMUL.FTZ R60, R3, R144 ;  /* 0x00000090033c7220 */ /* 0x020fe60000410000 */
[----:B------:R-:W-:Y:S02]  /*9cd0*/  F2FP.BF16.PACK_AB R80, R252, R113 ;  /* 0x00000071fc50723e */ /* 0x000fe400000010ff */
[----:B--2---:R-:W-:Y:S02]  /*9ce0*/  F2FP.BF16.PACK_AB R81, R125, R111 ;  /* 0x0000006f7d51723e */ /* 0x004fe400000010ff */
[-C--:B------:R-:W-:Y:S01]  /*9cf0*/  HMMA.16816.F32.BF16 R60, R64, R82.reuse, R60 ;  /* 0x00000052403c723c */ /* 0x080fe2000004183c */
[----:B------:R-:W-:Y:S06]  /*9d00*/  MUFU.EX2 R160, R100 ;  /* 0x0000006400a07308 */ /* 0x000fec0000000800 */
[C---:B------:R-:W-:Y:S02]  /*9d10*/  FMUL.FTZ R66, R68.reuse, R150 ;  /* 0x0000009644427220 */ /* 0x040fe40000410000 */
[----:B------:R-:W-:Y:S02]  /*9d20*/  FMUL.FTZ R67, R68, R151 ;  /* 0x0000009744437220 */ /* 0x000fe40000410000 */
[----:B------:R-:W-:Y:S01]  /*9d30*/  MUFU.EX2 R161, R152 ;  /* 0x0000009800a17308 */ /* 0x000fe20000000800 */
[----:B------:R-:W-:Y:S01]  /*9d40*/  FMUL.FTZ R64, R69, R148 ;  /* 0x0000009445407220 */ /* 0x000fe20000410000 */
[----:B------:R-:W-:Y:S01]  /*9d50*/  F2FP.BF16.PACK_AB R148, R165, R168 ;  /* 0x000000a8a594723e */ /* 0x000fe200000010ff */
[--C-:B-1----:R-:W-:Y:S02]  /*9d60*/  FFMA.FTZ R73, R206, c[0x0][0x2d0], -R155.reuse ;  /* 0x0000b400ce497a23 */ /* 0x102fe4000001089b */
[----:B------:R-:W-:Y:S05]  /*9d70*/  FMUL.FTZ R65, R69, R149 ;  /* 0x0000009545417220 */ /* 0x000fea0000410000 */
[----:B------:R1:W-:Y:S02]  /*9d80*/  MUFU.EX2 R178, R73 ;  /* 0x0000004900b27308 */ /* 0x0003e40000000800 */
[----:B------:R-:W-:Y:S07]  /*9d90*/  HMMA.16816.F32.BF16 R64, R76, R82, R64 ;  /* 0x000000524c40723c */ /* 0x000fee0000041840 */
[----:B------:R-:W-:Y:S01]  /*9da0*/  F2FP.BF16.PACK_AB R76, R112, R115 ;  /* 0x00000073704c723e */ /* 0x000fe200000010ff */
[----:B------:R-:W-:Y:S01]  /*9db0*/  MUFU.EX2 R152, R107 ;  /* 0x0000006b00987308 */ /* 0x000fe20000000800 */
[----:B------:R-:W-:Y:S03]  /*9dc0*/  F2FP.BF16.PACK_AB R77, R120, R114 ;  /* 0x00000072784d723e */ /* 0x000fe600000010ff */
[----:B------:R-:W-:Y:S02]  /*9dd0*/  F2FP.BF16.PACK_AB R78, R126, R131 ;  /* 0x000000837e4e723e */ /* 0x000fe400000010ff */
[----:B------:R-:W-:Y:S02]  /*9de0*/  F2FP.BF16.PACK_AB R79, R130, R127 ;  /* 0x0000007f824f723e */ /* 0x000fe400000010ff */
[----:B------:R-:W-:Y:S02]  /*9df0*/  F2FP.BF16.PACK_AB R82, R249, R251 ;  /* 0x000000fbf952723e */ /* 0x000fe400000010ff */
[----:B------:R-:W-:Y:S03]  /*9e00*/  F2FP.BF16.PACK_AB R83, R129, R124 ;  /* 0x0000007c8153723e */ /* 0x000fe600000010ff */
[-C--:B------:R-:W-:Y:S03]  /*9e10*/  HMMA.16816.F32.BF16 R4, R76, R84.reuse, R4 ;  /* 0x000000544c04723c */ /* 0x080fe60000041804 */
[--C-:B-1----:R-:W-:Y:S02]  /*9e20*/  FFMA.FTZ R73, R202, c[0x0][0x2d0], -R155.reuse ;  /* 0x0000b400ca497a23 */ /* 0x102fe4000001089b */
[----:B------:R-:W-:Y:S02]  /*9e30*/  FFMA.FTZ R155, R162, c[0x0][0x2d0], -R155 ;  /* 0x0000b400a29b7a23 */ /* 0x000fe4000001089b */
[----:B------:R1:W-:Y:S01]  /*9e40*/  MUFU.EX2 R171, R73 ;  /* 0x0000004900ab7308 */ /* 0x0003e20000000800 */
[C---:B------:R-:W-:Y:S08]  /*9e50*/  HMMA.16816.F32.BF16 R8, R80.reuse, R84, R8 ;  /* 0x000000545008723c */ /* 0x040ff00000041808 */
[-C--:B------:R-:W-:Y:S01]  /*9e60*/  HMMA.16816.F32.BF16 R12, R80, R86.reuse, R12 ;  /* 0x00000056500c723c */ /* 0x080fe2000004180c */
[----:B------:R-:W2:Y:S07]  /*9e70*/  MUFU.EX2 R162, R105 ;  /* 0x0000006900a27308 */ /* 0x000eae0000000800 */
[C---:B------:R-:W-:Y:S01]  /*9e80*/  HMMA.16816.F32.BF16 R16, R76.reuse, R86, R16 ;  /* 0x000000564c10723c */ /* 0x040fe20000041810 */
[----:B------:R-:W3:Y:S03]  /*9e90*/  LDSM.16.MT88.4 R84, [R191+0x800] ;  /* 0x00080000bf54783b */ /* 0x000ee60000004200 */
[--C-:B-1----:R-:W-:Y:S04]  /*9ea0*/  FFMA.FTZ R73, R217, c[0x0][0x2d0], -R154.reuse ;  /* 0x0000b400d9497a23 */ /* 0x102fe8000001089a */
[-C--:B------:R-:W-:Y:S01]  /*9eb0*/  HMMA.16816.F32.BF16 R20, R76, R88.reuse, R20 ;  /* 0x000000584c14723c */ /* 0x080fe20000041814 */
[----:B------:R1:W-:Y:S07]  /*9ec0*/  MUFU.EX2 R142, R73 ;  /* 0x00000049008e7308 */ /* 0x0003ee0000000800 */
[C---:B------:R-:W-:Y:S04]  /*9ed0*/  HMMA.16816.F32.BF16 R24, R80.reuse, R88, R24 ;  /* 0x000000585018723c */ /* 0x040fe80000041818 */
[----:B--2---:R-:W-:Y:S04]  /*9ee0*/  F2FP.BF16.PACK_AB R150, R161, R162 ;  /* 0x000000a2a196723e */ /* 0x004fe800000010ff */
[-C--:B------:R-:W-:Y:S08]  /*9ef0*/  HMMA.16816.F32.BF16 R28, R80, R90.reuse, R28 ;  /* 0x0000005a501c723c */ /* 0x080ff0000004181c */
[C---:B------:R-:W-:Y:S01]  /*9f00*/  HMMA.16816.F32.BF16 R32, R76.reuse, R90, R32 ;  /* 0x0000005a4c20723c */ /* 0x040fe20000041820 */
[----:B------:R-:W2:Y:S03]  /*9f10*/  LDSM.16.MT88.4 R88, [R192+0x800] ;  /* 0x00080000c058783b */ /* 0x000ea60000004200 */
[--C-:B-1----:R-:W-:Y:S04]  /*9f20*/  FFMA.FTZ R73, R214, c[0x0][0x2d0], -R154.reuse ;  /* 0x0000b400d6497a23 */ /* 0x102fe8000001089a */
[----:B------:R1:W-:Y:S01]  /*9f30*/  MUFU.EX2 R143, R73 ;  /* 0x00000049008f7308 */ /* 0x0003e20000000800 */
[-C--:B---3--:R-:W-:Y:S08]  /*9f40*/  HMMA.16816.F32.BF16 R36, R76, R84.reuse, R36 ;  /* 0x000000544c24723c */ /* 0x088ff00000041824 */
[C---:B------:R-:W-:Y:S08]  /*9f50*/  HMMA.16816.F32.BF16 R40, R80.reuse, R84, R40 ;  /* 0x000000545028723c */ /* 0x040ff00000041828 */
[-C--:B------:R-:W-:Y:S04]  /*9f60*/  HMMA.16816.F32.BF16 R44, R80, R86.reuse, R44 ;  /* 0x00000056502c723c */ /* 0x080fe8000004182c */
[--C-:B-1----:R-:W-:Y:S04]  /*9f70*/  FFMA.FTZ R73, R212, c[0x0][0x2d0], -R154.reuse ;  /* 0x0000b400d4497a23 */ /* 0x102fe8000001089a */
[C---:B------:R-:W-:Y:S01]  /*9f80*/  HMMA.16816.F32.BF16 R48, R76.reuse, R86, R48 ;  /* 0x000000564c30723c */ /* 0x040fe20000041830 */
[----:B------:R-:W1:Y:S01]  /*9f90*/  LDSM.16.MT88.4 R84, [R190+0x1000] ;  /* 0x00100000be54783b */ /* 0x000e620000004200 */
[----:B------:R3:W-:Y:S06]  /*9fa0*/  MUFU.EX2 R166, R73 ;  /* 0x0000004900a67308 */ /* 0x0007ec0000000800 */
[-C--:B--2---:R-:W-:Y:S08]  /*9fb0*/  HMMA.16816.F32.BF16 R52, R76, R88.reuse, R52 ;  /* 0x000000584c34723c */ /* 0x084ff00000041834 */
[C---:B------:R-:W-:Y:S08]  /*9fc0*/  HMMA.16816.F32.BF16 R56, R80.reuse, R88, R56 ;  /* 0x000000585038723c */ /* 0x040ff00000041838 */
[-C--:B------:R-:W-:Y:S04]  /*9fd0*/  HMMA.16816.F32.BF16 R60, R80, R90.reuse, R60 ;  /* 0x0000005a503c723c */ /* 0x080fe8000004183c */
[--C-:B---3--:R-:W-:Y:S02]  /*9fe0*/  FFMA.FTZ R73, R209, c[0x0][0x2d0], -R154.reuse ;  /* 0x0000b400d1497a23 */ /* 0x108fe4000001089a */
[----:B------:R-:W-:Y:S01]  /*9ff0*/  FFMA.FTZ R154, R172, c[0x0][0x2d0], -R154 ;  /* 0x0000b400ac9a7a23 */ /* 0x000fe2000001089a */
[----:B------:R-:W-:Y:S01]  /*a000*/  F2FP.BF16.PACK_AB R80, R188, R186 ;  /* 0x000000babc50723e */ /* 0x000fe200000010ff */
[----:B------:R-:W-:Y:S01]  /*a010*/  HMMA.16816.F32.BF16 R64, R76, R90, R64 ;  /* 0x0000005a4c40723c */ /* 0x000fe20000041840 */
[----:B------:R2:W-:Y:S01]  /*a020*/  MUFU.EX2 R167, R73 ;  /* 0x0000004900a77308 */ /* 0x0005e20000000800 */
[----:B------:R-:W3:Y:S02]  /*a030*/  LDSM.16.MT88.4 R88, [R192+0x1000] ;  /* 0x00100000c058783b */ /* 0x000ee40000004200 */
[----:B------:R-:W-:Y:S01]  /*a040*/  F2FP.BF16.PACK_AB R82, R185, R239 ;  /* 0x000000efb952723e */ /* 0x000fe200000010ff */
[----:B----4-:R-:W-:Y:S01]  /*a050*/  FFMA.FTZ R69, R69, R121, R198 ;  /* 0x0000007945457223 */ /* 0x010fe200000100c6 */
[----:B------:R-:W-:Y:S02]  /*a060*/  MOV R121, R116 ;  /* 0x0000007400797202 */ /* 0x000fe40000000f00 */
[----:B------:R-:W-:Y:S01]  /*a070*/  F2FP.BF16.PACK_AB R76, R248, R250 ;  /* 0x000000faf84c723e */ /* 0x000fe200000010ff */
[----:B------:R-:W-:Y:S02]  /*a080*/  FFMA.FTZ R68, R68, R119, R164 ;  /* 0x0000007744447223 */ /* 0x000fe400000100a4 */
[----:B------:R-:W4:Y:S01]  /*a090*/  MUFU.EX2 R164, R74 ;  /* 0x0000004a00a47308 */ /* 0x000f220000000800 */
[----:B------:R-:W-:Y:S01]  /*a0a0*/  F2FP.BF16.PACK_AB R77, R246, R247 ;  /* 0x000000f7f64d723e */ /* 0x000fe200000010ff */
[----:B------:R-:W-:Y:S01]  /*a0b0*/  FFMA.FTZ R3, R3, R118, R157 ;  /* 0x0000007603037223 */ /* 0x000fe2000001009d */
[----:B------:R-:W-:Y:S01]  /*a0c0*/  F2FP.BF16.PACK_AB R78, R243, R242 ;  /* 0x000000f2f34e723e */ /* 0x000fe200000010ff */
[----:B------:R-:W-:Y:S01]  /*a0d0*/  FADD.FTZ R68, R236, R68 ;  /* 0x00000044ec447221 */ /* 0x000fe20000010000 */
[----:B------:R-:W-:Y:S01]  /*a0e0*/  F2FP.BF16.PACK_AB R79, R240, R241 ;  /* 0x000000f1f04f723e */ /* 0x000fe200000010ff */
[----:B------:R-:W-:Y:S02]  /*a0f0*/  FFMA.FTZ R0, R0, R117, R156 ;  /* 0x0000007500007223 */ /* 0x000fe4000001009c */
[----:B------:R-:W-:Y:S01]  /*a100*/  LDSM.16.MT88.4 R116, [R193+0x2000] ;  /* 0x00200000c174783b */ /* 0x000fe20000004200 */
[----:B------:R-:W-:Y:S01]  /*a110*/  FADD.FTZ R3, R233, R3 ;  /* 0x00000003e9037221 */ /* 0x000fe20000010000 */
[----:B------:R5:W-:Y:S02]  /*a120*/  MUFU.EX2 R157, R103 ;  /* 0x00000067009d7308 */ /* 0x000be40000000800 */
[-C--:B-1----:R-:W-:Y:S03]  /*a130*/  HMMA.16816.F32.BF16 R4, R76, R84.reuse, R4 ;  /* 0x000000544c04723c */ /* 0x082fe60000041804 */
[----:B--2---:R-:W-:Y:S05]  /*a140*/  FFMA.FTZ R73, R226, c[0x0][0x2d0], -R153 ;  /* 0x0000b400e2497a23 */ /* 0x004fea0000010899 */
[----:B------:R1:W-:Y:S01]  /*a150*/  MUFU.EX2 R128, R73 ;  /* 0x0000004900807308 */ /* 0x0003e20000000800 */
[----:B----4-:R-:W-:Y:S03]  /*a160*/  F2FP.BF16.PACK_AB R149, R163, R164 ;  /* 0x000000a4a395723e */ /* 0x010fe600000010ff */
[----:B------:R-:W-:Y:S02]  /*a170*/  FADD.FTZ R74, R170, R69 ;  /* 0x00000045aa4a7221 */ /* 0x000fe40000010000 */
[----:B------:R-:W-:Y:S02]  /*a180*/  FADD.FTZ R69, R159, R0 ;  /* 0x000000009f457221 */ /* 0x000fe40000010000 */
[----:B------:R-:W-:Y:S02]  /*a190*/  FADD.FTZ R0, R237, R74 ;  /* 0x0000004aed007221 */ /* 0x000fe40000010000 */
[----:B------:R-:W2:Y:S01]  /*a1a0*/  MUFU.EX2 R159, R155 ;  /* 0x0000009b009f7308 */ /* 0x000ea20000000800 */
[----:B------:R-:W-:Y:S02]  /*a1b0*/  FADD.FTZ R74, R235, R68 ;  /* 0x00000044eb4a7221 */ /* 0x000fe40000010000 */
[----:B------:R-:W-:Y:S01]  /*a1c0*/  FADD.FTZ R68, R232, R69 ;  /* 0x00000045e8447221 */ /* 0x000fe20000010000 */
[----:B-----5:R-:W-:Y:S03]  /*a1d0*/  LDSM.16.MT88.4 R100, [R190+0x2000] ;  /* 0x00200000be64783b */ /* 0x020fe60000004200 */
[----:B------:R-:W-:Y:S03]  /*a1e0*/  FADD.FTZ R68, R245, R68 ;  /* 0x00000044f5447221 */ /* 0x000fe60000010000 */
[----:B------:R-:W-:Y:S01]  /*a1f0*/  MUFU.EX2 R156, R104 ;  /* 0x00000068009c7308 */ /* 0x000fe20000000800 */
[----:B------:R-:W-:Y:S02]  /*a200*/  FADD.FTZ R68, R111, R68 ;  /* 0x000000446f447221 */ /* 0x000fe40000010000 */
[--C-:B-1----:R-:W-:Y:S07]  /*a210*/  FFMA.FTZ R73, R228, c[0x0][0x2d0], -R153.reuse ;  /* 0x0000b400e4497a23 */ /* 0x102fee0000010899 */
[----:B------:R1:W4:Y:S01]  /*a220*/  MUFU.EX2 R138, R73 ;  /* 0x00000049008a7308 */ /* 0x0003220000000800 */
[----:B--2---:R-:W-:Y:S09]  /*a230*/  F2FP.BF16.PACK_AB R151, R159, R160 ;  /* 0x000000a09f97723e */ /* 0x004ff200000010ff */
[----:B------:R-:W2:Y:S01]  /*a240*/  MUFU.EX2 R155, R106 ;  /* 0x0000006a009b7308 */ /* 0x000ea20000000800 */
[--C-:B-1----:R-:W-:Y:S01]  /*a250*/  FFMA.FTZ R73, R227, c[0x0][0x2d0], -R153.reuse ;  /* 0x0000b400e3497a23 */ /* 0x102fe20000010899 */
[----:B----4-:R-:W-:Y:S08]  /*a260*/  F2FP.BF16.PACK_AB R81, R138, R128 ;  /* 0x000000808a51723e */ /* 0x010ff000000010ff */
[----:B------:R1:W-:Y:S01]  /*a270*/  MUFU.EX2 R137, R73 ;  /* 0x0000004900897308 */ /* 0x0003e20000000800 */
[----:B--2---:R-:W-:Y:S01]  /*a280*/  F2FP.BF16.PACK_AB R144, R155, R156 ;  /* 0x0000009c9b90723e */ /* 0x004fe200000010ff */
[--C-:B-1----:R-:W-:Y:S08]  /*a290*/  FFMA.FTZ R73, R229, c[0x0][0x2d0], -R153.reuse ;  /* 0x0000b400e5497a23 */ /* 0x102ff00000010899 */
[----:B------:R-:W1:Y:S02]  /*a2a0*/  MUFU.EX2 R136, R73 ;  /* 0x0000004900887308 */ /* 0x000e640000000800 */
[----:B-1----:R-:W-:Y:S01]  /*a2b0*/  F2FP.BF16.PACK_AB R83, R136, R137 ;  /* 0x000000898853723e */ /* 0x002fe200000010ff */
[--C-:B------:R-:W-:Y:S02]  /*a2c0*/  FFMA.FTZ R73, R224, c[0x0][0x2d0], -R153.reuse ;  /* 0x0000b400e0497a23 */ /* 0x100fe40000010899 */
[----:B------:R-:W-:Y:S05]  /*a2d0*/  FFMA.FTZ R153, R175, c[0x0][0x2d0], -R153 ;  /* 0x0000b400af997a23 */ /* 0x000fea0000010899 */
[----:B------:R1:W2:Y:S01]  /*a2e0*/  MUFU.EX2 R140, R73 ;  /* 0x00000049008c7308 */ /* 0x0002a20000000800 */
[C---:B------:R-:W-:Y:S08]  /*a2f0*/  HMMA.16816.F32.BF16 R8, R80.reuse, R84, R8 ;  /* 0x000000545008723c */ /* 0x040ff00000041808 */
[-C--:B------:R-:W-:Y:S01]  /*a300*/  HMMA.16816.F32.BF16 R12, R80, R86.reuse, R12 ;  /* 0x00000056500c723c */ /* 0x080fe2000004180c */
[----:B------:R-:W-:Y:S07]  /*a310*/  MUFU.EX2 R75, R153 ;  /* 0x00000099004b7308 */ /* 0x000fee0000000800 */
[C---:B------:R-:W-:Y:S01]  /*a320*/  HMMA.16816.F32.BF16 R16, R76.reuse, R86, R16 ;  /* 0x000000564c10723c */ /* 0x040fe20000041810 */
[----:B------:R-:W4:Y:S03]  /*a330*/  LDSM.16.MT88.4 R84, [R190+0x1800] ;  /* 0x00180000be54783b */ /* 0x000f260000004200 */
[----:B-1----:R-:W-:Y:S04]  /*a340*/  FADD.FTZ R73, R234, R3 ;  /* 0x00000003ea497221 */ /* 0x002fe80000010000 */
[-C--:B------:R-:W-:Y:S04]  /*a350*/  HMMA.16816.F32.BF16 R20, R76, R92.reuse, R20 ;  /* 0x0000005c4c14723c */ /* 0x080fe80000041814 */
[----:B------:R-:W-:Y:S02]  /*a360*/  FADD.FTZ R69, R121, R73 ;  /* 0x0000004979457221 */ /* 0x000fe40000010000 */
[----:B------:R-:W-:Y:S02]  /*a370*/  FADD.FTZ R3, R238, R0 ;  /* 0x00000000ee037221 */ /* 0x000fe40000010000 */
[C---:B------:R-:W-:Y:S04]  /*a380*/  HMMA.16816.F32.BF16 R24, R80.reuse, R92, R24 ;  /* 0x0000005c5018723c */ /* 0x040fe80000041818 */
[----:B------:R-:W-:Y:S02]  /*a390*/  FADD.FTZ R0, R122, R74 ;  /* 0x0000004a7a007221 */ /* 0x000fe40000010000 */
[----:B------:R-:W-:Y:S02]  /*a3a0*/  FADD.FTZ R3, R115, R3 ;  /* 0x0000000373037221 */ /* 0x000fe40000010000 */
[-C--:B------:R-:W-:Y:S04]  /*a3b0*/  HMMA.16816.F32.BF16 R28, R80, R94.reuse, R28 ;  /* 0x0000005e501c723c */ /* 0x080fe8000004181c */
[----:B------:R-:W-:Y:S02]  /*a3c0*/  FADD.FTZ R73, R114, R0 ;  /* 0x0000000072497221 */ /* 0x000fe40000010000 */
[----:B------:R-:W-:Y:S02]  /*a3d0*/  FADD.FTZ R69, R113, R69 ;  /* 0x0000004571457221 */ /* 0x000fe40000010000 */
[C---:B------:R-:W-:Y:S01]  /*a3e0*/  HMMA.16816.F32.BF16 R32, R76.reuse, R94, R32 ;  /* 0x0000005e4c20723c */ /* 0x040fe20000041820 */
[----:B------:R-:W1:Y:S03]  /*a3f0*/  LDSM.16.MT88.4 R92, [R193+0x1800] ;  /* 0x00180000c15c783b */ /* 0x000e660000004200 */
[----:B------:R-:W-:Y:S02]  /*a400*/  FADD.FTZ R0, R112, R3 ;  /* 0x0000000370007221 */ /* 0x000fe40000010000 */
[----:B------:R-:W-:Y:S02]  /*a410*/  FADD.FTZ R3, R125, R68 ;  /* 0x000000447d037221 */ /* 0x000fe40000010000 */
[-C--:B------:R-:W-:Y:S04]  /*a420*/  HMMA.16816.F32.BF16 R36, R76, R96.reuse, R36 ;  /* 0x000000604c24723c */ /* 0x080fe80000041824 */
[----:B------:R-:W-:Y:S04]  /*a430*/  FADD.FTZ R0, R131, R0 ;  /* 0x0000000083007221 */ /* 0x000fe80000010000 */
[C---:B------:R-:W-:Y:S08]  /*a440*/  HMMA.16816.F32.BF16 R40, R80.reuse, R96, R40 ;  /* 0x000000605028723c */ /* 0x040ff00000041828 */
[-C--:B------:R-:W-:Y:S08]  /*a450*/  HMMA.16816.F32.BF16 R44, R80, R98.reuse, R44 ;  /* 0x00000062502c723c */ /* 0x080ff0000004182c */
[C---:B------:R-:W-:Y:S01]  /*a460*/  HMMA.16816.F32.BF16 R48, R76.reuse, R98, R48 ;  /* 0x000000624c30723c */ /* 0x040fe20000041830 */
[----:B------:R-:W5:Y:S07]  /*a470*/  LDSM.16.MT88.4 R96, [R191+0x1800] ;  /* 0x00180000bf60783b */ /* 0x000f6e0000004200 */
[-C--:B---3--:R-:W-:Y:S08]  /*a480*/  HMMA.16816.F32.BF16 R52, R76, R88.reuse, R52 ;  /* 0x000000584c34723c */ /* 0x088ff00000041834 */
[C---:B------:R-:W-:Y:S08]  /*a490*/  HMMA.16816.F32.BF16 R56, R80.reuse, R88, R56 ;  /* 0x000000585038723c */ /* 0x040ff00000041838 */
[-C--:B------:R-:W-:Y:S07]  /*a4a0*/  HMMA.16816.F32.BF16 R60, R80, R90.reuse, R60 ;  /* 0x0000005a503c723c */ /* 0x080fee000004183c */
[----:B------:R-:W-:Y:S01]  /*a4b0*/  F2FP.BF16.PACK_AB R80, R143, R142 ;  /* 0x0000008e8f50723e */ /* 0x000fe200000010ff */
[----:B------:R-:W-:Y:S01]  /*a4c0*/  HMMA.16816.F32.BF16 R64, R76, R90, R64 ;  /* 0x0000005a4c40723c */ /* 0x000fe20000041840 */
[----:B------:R-:W3:Y:S03]  /*a4d0*/  LDSM.16.MT88.4 R88, [R192+0x1800] ;  /* 0x00180000c058783b */ /* 0x000ee60000004200 */
[----:B------:R-:W-:Y:S02]  /*a4e0*/  F2FP.BF16.PACK_AB R82, R167, R166 ;  /* 0x000000a6a752723e */ /* 0x000fe400000010ff */
[----:B--2---:R-:W-:Y:S02]  /*a4f0*/  F2FP.BF16.PACK_AB R81, R140, R141 ;  /* 0x0000008d8c51723e */ /* 0x004fe400000010ff */
[----:B------:R-:W-:Y:S04]  /*a500*/  F2FP.BF16.PACK_AB R76, R179, R181 ;  /* 0x000000b5b34c723e */ /* 0x000fe800000010ff */
[----:B------:R-:W-:Y:S02]  /*a510*/  F2FP.BF16.PACK_AB R77, R178, R139 ;  /* 0x0000008bb24d723e */ /* 0x000fe400000010ff */
[----:B------:R-:W-:Y:S02]  /*a520*/  F2FP.BF16.PACK_AB R78, R176, R177 ;  /* 0x000000b1b04e723e */ /* 0x000fe400000010ff */
[----:B------:R-:W-:Y:S02]  /*a530*/  F2FP.BF16.PACK_AB R79, R169, R171 ;  /* 0x000000aba94f723e */ /* 0x000fe400000010ff */
[----:B------:R-:W-:Y:S05]  /*a540*/  F2FP.BF16.PACK_AB R83, R157, R158 ;  /* 0x0000009e9d53723e */ /* 0x000fea00000010ff */
[-C--:B----4-:R-:W-:Y:S08]  /*a550*/  HMMA.16816.F32.BF16 R4, R76, R84.reuse, R4 ;  /* 0x000000544c04723c */ /* 0x090ff00000041804 */
[C---:B------:R-:W-:Y:S01]  /*a560*/  HMMA.16816.F32.BF16 R8, R80.reuse, R84, R8 ;  /* 0x000000545008723c */ /* 0x040fe20000041808 */
[----:B------:R-:W-:Y:S07]  /*a570*/  MUFU.EX2 R85, R109 ;  /* 0x0000006d00557308 */ /* 0x000fee0000000800 */
[-C--:B------:R-:W-:Y:S03]  /*a580*/  HMMA.16816.F32.BF16 R12, R80, R86.reuse, R12 ;  /* 0x00000056500c723c */ /* 0x080fe6000004180c */
[----:B------:R-:W2:Y:S05]  /*a590*/  MUFU.EX2 R84, R110 ;  /* 0x0000006e00547308 */ /* 0x000eaa0000000800 */
[C---:B------:R-:W-:Y:S05]  /*a5a0*/  HMMA.16816.F32.BF16 R16, R76.reuse, R86, R16 ;  /* 0x000000564c10723c */ /* 0x040fea0000041810 */
[----:B------:R-:W4:Y:S03]  /*a5b0*/  MUFU.EX2 R87, R154 ;  /* 0x0000009a00577308 */ /* 0x000f260000000800 */
[-C--:B-1----:R-:W-:Y:S07]  /*a5c0*/  HMMA.16816.F32.BF16 R20, R76, R92.reuse, R20 ;  /* 0x0000005c4c14723c */ /* 0x082fee0000041814 */
[----:B------:R-:W1:Y:S01]  /*a5d0*/  MUFU.EX2 R86, R108 ;  /* 0x0000006c00567308 */ /* 0x000e620000000800 */
[C---:B------:R-:W-:Y:S04]  /*a5e0*/  HMMA.16816.F32.BF16 R24, R80.reuse, R92, R24 ;  /* 0x0000005c5018723c */ /* 0x040fe80000041818 */
[----:B--2---:R-:W-:Y:S04]  /*a5f0*/  F2FP.BF16.PACK_AB R147, R75, R84 ;  /* 0x000000544b93723e */ /* 0x004fe800000010ff */
[-C--:B------:R-:W-:Y:S04]  /*a600*/  HMMA.16816.F32.BF16 R28, R80, R94.reuse, R28 ;  /* 0x0000005e501c723c */ /* 0x080fe8000004181c */
[----:B----4-:R-:W-:Y:S04]  /*a610*/  F2FP.BF16.PACK_AB R146, R87, R152 ;  /* 0x000000985792723e */ /* 0x010fe800000010ff */
[C---:B------:R-:W-:Y:S04]  /*a620*/  HMMA.16816.F32.BF16 R32, R76.reuse, R94, R32 ;  /* 0x0000005e4c20723c */ /* 0x040fe80000041820 */
[----:B-1----:R-:W-:Y:S04]  /*a630*/  F2FP.BF16.PACK_AB R145, R85, R86 ;  /* 0x000000565591723e */ /* 0x002fe800000010ff */
[-C--:B-----5:R-:W-:Y:S08]  /*a640*/  HMMA.16816.F32.BF16 R36, R76, R96.reuse, R36 ;  /* 0x000000604c24723c */ /* 0x0a0ff00000041824 */
[C---:B------:R-:W-:Y:S08]  /*a650*/  HMMA.16816.F32.BF16 R40, R80.reuse, R96, R40 ;  /* 0x000000605028723c */ /* 0x040ff00000041828 */
[-C--:B------:R-:W-:Y:S08]  /*a660*/  HMMA.16816.F32.BF16 R44, R80, R98.reuse, R44 ;  /* 0x00000062502c723c */ /* 0x080ff0000004182c */
[C---:B------:R-:W-:Y:S08]  /*a670*/  HMMA.16816.F32.BF16 R48, R76.reuse, R98, R48 ;  /* 0x000000624c30723c */ /* 0x040ff00000041830 */
[-C--:B---3--:R-:W-:Y:S08]  /*a680*/  HMMA.16816.F32.BF16 R52, R76, R88.reuse, R52 ;  /* 0x000000584c34723c */ /* 0x088ff00000041834 */
[C---:B------:R-:W-:Y:S08]  /*a690*/  HMMA.16816.F32.BF16 R56, R80.reuse, R88, R56 ;  /* 0x000000585038723c */ /* 0x040ff00000041838 */
[-C--:B------:R-:W-:Y:S08]  /*a6a0*/  HMMA.16816.F32.BF16 R60, R80, R90.reuse, R60 ;  /* 0x0000005a503c723c */ /* 0x080ff0000004183c */
[----:B------:R-:W-:Y:S08]  /*a6b0*/  HMMA.16816.F32.BF16 R64, R76, R90, R64 ;  /* 0x0000005a4c40723c */ /* 0x000ff00000041840 */
[-C--:B------:R-:W-:Y:S01]  /*a6c0*/  HMMA.16816.F32.BF16 R92, R148, R100.reuse, R4 ;  /* 0x00000064945c723c */ /* 0x080fe20000041804 */
[----:B------:R-:W1:Y:S07]  /*a6d0*/  LDSM.16.MT88.4 R4, [R192+0x2000] ;  /* 0x00200000c004783b */ /* 0x000e6e0000004200 */
[C---:B------:R-:W-:Y:S07]  /*a6e0*/  HMMA.16816.F32.BF16 R88, R144.reuse, R100, R8 ;  /* 0x000000649058723c */ /* 0x040fee0000041808 */
[----:B------:R-:W-:Y:S01]  /*a6f0*/  FADD.FTZ R9, R120, R73 ;  /* 0x0000004978097221 */ /* 0x000fe20000010000 */
[-C--:B------:R-:W-:Y:S01]  /*a700*/  HMMA.16816.F32.BF16 R96, R144, R102.reuse, R12 ;  /* 0x000000669060723c */ /* 0x080fe2000004180c */
[----:B------:R-:W2:Y:S03]  /*a710*/  LDL R13, [R1+0x10] ;  /* 0x00001000010d7983 */ /* 0x000ea60000100800 */
        /* <DEDUP_REMOVED lines=39> */
[-C--:B-1----:R-:W-:Y:S03]  /*a990*/  HMMA.16816.F32.BF16 R136, R148, R4.reuse, R52 ;  /* 0x000000049488723c */ /* 0x082fe60000041834 */
        /* <DEDUP_REMOVED lines=11> */
[----:B------:R-:W-:Y:S04]  /*aa50*/  HMMA.16816.F32.BF16 R148, R148, R6, R64 ;  /* 0x000000069494723c */ /* 0x000fe80000041840 */
[----:B------:R-:W-:Y:S02]  /*aa60*/  FADD.FTZ R4, R165, R4 ;  /* 0x00000004a5047221 */ /* 0x000fe40000010000 */
[----:B------:R-:W-:Y:S02]  /*aa70*/  FADD.FTZ R8, R167, R3 ;  /* 0x00000003a7087221 */ /* 0x000fe40000010000 */
[----:B------:R-:W-:Y:S04]  /*aa80*/  FADD.FTZ R4, R162, R4 ;  /* 0x00000004a2047221 */ /* 0x000fe80000010000 */
[----:B------:R-:W-:Y:S02]  /*aa90*/  FADD.FTZ R4, R161, R4 ;  /* 0x00000004a1047221 */ /* 0x000fe40000010000 */
[----:B------:R-:W-:Y:S02]  /*aaa0*/  FADD.FTZ R5, R157, R0 ;  /* 0x000000009d057221 */ /* 0x000fe40000010000 */
[----:B------:R-:W-:Y:S01]  /*aab0*/  FADD.FTZ R3, R164, R9 ;  /* 0x00000009a4037221 */ /* 0x000fe20000010000 */
[----:B------:R1:W-:Y:S01]  /*aac0*/  STL [R1], R4 ;  /* 0x0000000401007387 */ /* 0x0003e20000100800 */
[----:B------:R-:W-:Y:S01]  /*aad0*/  FADD.FTZ R0, R156, R8 ;  /* 0x000000089c007221 */ /* 0x000fe20000010000 */
[-C--:B------:R-:W-:Y:S01]  /*aae0*/  MOV R9, R2.reuse ;  /* 0x0000000200097202 */ /* 0x080fe20000000f00 */
[----:B------:R-:W-:Y:S01]  /*aaf0*/  FADD.FTZ R8, R86, R5 ;  /* 0x0000000556087221 */ /* 0x000fe20000010000 */
[----:B------:R-:W-:Y:S01]  /*ab00*/  MOV R86, R2 ;  /* 0x0000000200567202 */ /* 0x000fe20000000f00 */
[----:B------:R-:W-:Y:S02]  /*ab10*/  FADD.FTZ R5, R163, R3 ;  /* 0x00000003a3057221 */ /* 0x000fe40000010000 */
[----:B------:R-:W-:Y:S02]  /*ab20*/  FADD.FTZ R3, R155, R0 ;  /* 0x000000009b037221 */ /* 0x000fe40000010000 */
[----:B------:R-:W-:Y:S02]  /*ab30*/  FADD.FTZ R6, R160, R5 ;  /* 0x00000005a0067221 */ /* 0x000fe40000010000 */
[----:B------:R-:W-:Y:S02]  /*ab40*/  FADD.FTZ R5, R152, R3 ;  /* 0x0000000398057221 */ /* 0x000fe40000010000 */
[----:B------:R-:W-:Y:S02]  /*ab50*/  FADD.FTZ R6, R159, R6 ;  /* 0x000000069f067221 */ /* 0x000fe40000010000 */
[----:B------:R-:W-:Y:S01]  /*ab60*/  FADD.FTZ R0, R85, R8 ;  /* 0x0000000855007221 */ /* 0x000fe20000010000 */
[----:B------:R-:W-:Y:S02]  /*ab70*/  MOV R85, R70 ;  /* 0x0000004600557202 */ /* 0x000fe40000000f00 */
[----:B------:R3:W-:Y:S01]  /*ab80*/  STL [R1+0x4], R6 ;  /* 0x0000040601007387 */ /* 0x0007e20000100800 */
[----:B------:R-:W-:Y:S01]  /*ab90*/  FADD.FTZ R3, R84, R0 ;  /* 0x0000000054037221 */ /* 0x000fe20000010000 */
[C---:B------:R-:W-:Y:S02]  /*aba0*/  IADD3 R0, R230.reuse, -0x1, RZ ;  /* 0xffffffffe6007810 */ /* 0x040fe40007ffe0ff */
[----:B------:R-:W-:Y:S01]  /*abb0*/  MOV R84, R71 ;  /* 0x0000004700547202 */ /* 0x000fe20000000f00 */
[----:B------:R-:W-:Y:S02]  /*abc0*/  FADD.FTZ R3, R75, R3 ;  /* 0x000000034b037221 */ /* 0x000fe40000010000 */
[----:B-1----:R-:W-:Y:S05]  /*abd0*/  FADD.FTZ R4, R87, R5 ;  /* 0x0000000557047221 */ /* 0x002fea0000010000 */
[----:B------:R3:W-:Y:S04]  /*abe0*/  STL [R1+0x8], R4 ;  /* 0x0000080401007387 */ /* 0x0007e80000100800 */
[----:B------:R3:W-:Y:S01]  /*abf0*/  STL [R1+0xc], R3 ;  /* 0x00000c0301007387 */ /* 0x0007e20000100800 */
[----:B--2---:R-:W-:Y:S02]  /*ac00*/  ISETP.GT.AND P1, PT, R230, R13, PT ;  /* 0x0000000de600720c */ /* 0x004fe40003f24270 */
[----:B------:R-:W-:Y:S02]  /*ac10*/  MOV R230, R0 ;  /* 0x0000000000e67202 */ /* 0x000fe40000000f00 */
[----:B------:R-:W-:Y:S09]  /*ac20*/  MOV R0, R72 ;  /* 0x0000004800007202 */ /* 0x000ff20000000f00 */
[----:B---3--:R-:W-:-:S05]  /*ac30*/  @P1 BRA `(.L_x_88) ;  /* 0xffffc15000001947 */ /* 0x008fca000383ffff */
.L_x_81:
[----:B------:R-:W-:Y:S05]  /*ac40*/  BRA.DIV ~URZ, `(.L_x_89) ;  /* 0x000060b27f007947 */ /* 0x000fea000b800000 */
[----:B------:R-:W2:Y:S04]  /*ac50*/  LDL.LU R13, [R1] ;  /* 0x00000000010d7983 */ /* 0x000ea80000300800 */
[----:B------:R-:W3:Y:S04]  /*ac60*/  LDL.LU R12, [R1+0x4] ;  /* 0x00000400010c7983 */ /* 0x000ee80000300800 */
[----:B------:R-:W4:Y:S04]  /*ac70*/  LDL.LU R11, [R1+0x8] ;  /* 0x00000800010b7983 */ /* 0x000f280000300800 */
[----:B------:R-:W5:Y:S04]  /*ac80*/  LDL.LU R10, [R1+0xc] ;  /* 0x00000c00010a7983 */ /* 0x000f680000300800 */
[----:B--2---:R-:W2:Y:S04]  /*ac90*/  SHFL.BFLY PT, R0, R13, 0x2, 0x1f ;  /* 0x0c401f000d007f89 */ /* 0x004ea800000e0000 */
[----:B-1-3--:R-:W1:Y:S04]  /*aca0*/  SHFL.BFLY PT, R2, R12, 0x2, 0x1f ;  /* 0x0c401f000c027f89 */ /* 0x00ae6800000e0000 */
[----:B----4-:R-:W3:Y:S04]  /*acb0*/  SHFL.BFLY PT, R3, R11, 0x2, 0x1f ;  /* 0x0c401f000b037f89 */ /* 0x010ee800000e0000 */
[----:B-----5:R-:W4:Y:S01]  /*acc0*/  SHFL.BFLY PT, R4, R10, 0x2, 0x1f ;  /* 0x0c401f000a047f89 */ /* 0x020f2200000e0000 */
[----:B--2---:R-:W-:-:S02]  /*acd0*/  FADD.FTZ R0, R0, R13 ;  /* 0x0000000d00007221 */ /* 0x004fc40000010000 */
[----:B-1----:R-:W-:-:S03]  /*ace0*/  FADD.FTZ R2, R2, R12 ;  /* 0x0000000c02027221 */ /* 0x002fc60000010000 */
[----:B------:R-:W1:Y:S01]  /*acf0*/  SHFL.BFLY PT, R5, R0, 0x1, 0x1f ;  /* 0x0c201f0000057f89 */ /* 0x000e6200000e0000 */
[----:B---3--:R-:W-:-:S03]  /*ad00*/  FADD.FTZ R3, R3, R11 ;  /* 0x0000000b03037221 */ /* 0x008fc60000010000 */
[----:B------:R-:W2:Y:S01]  /*ad10*/  SHFL.BFLY PT, R6, R2, 0x1, 0x1f ;  /* 0x0c201f0002067f89 */ /* 0x000ea200000e0000 */
[----:B----4-:R-:W-:-:S03]  /*ad20*/  FADD.FTZ R4, R4, R10 ;  /* 0x0000000a04047221 */ /* 0x010fc60000010000 */
[----:B------:R-:W3:Y:S04]  /*ad30*/  SHFL.BFLY PT, R7, R3, 0x1, 0x1f ;  /* 0x0c201f0003077f89 */ /* 0x000ee800000e0000 */
[----:B------:R4:W4:Y:S01]  /*ad40*/  SHFL.BFLY PT, R8, R4, 0x1, 0x1f ;  /* 0x0c201f0004087f89 */ /* 0x00092200000e0000 */
[----:B-1----:R-:W-:Y:S02]  /*ad50*/  FADD.FTZ R5, R0, R5 ;  /* 0x0000000500057221 */ /* 0x002fe40000010000 */
[----:B--2---:R-:W-:Y:S02]  /*ad60*/  FADD.FTZ R6, R2, R6 ;  /* 0x0000000602067221 */ /* 0x004fe40000010000 */
[----:B---3--:R-:W-:Y:S02]  /*ad70*/  FADD.FTZ R7, R3, R7 ;  /* 0x0000000703077221 */ /* 0x008fe40000010000 */
.L_x_179:
[----:B------:R-:W-:Y:S01]  /*ad80*/  FSETP.NE.FTZ.AND P3, PT, R5, RZ, PT ;  /* 0x000000ff0500720b */ /* 0x000fe20003f75000 */
[----:B------:R-:W-:Y:S01]  /*ad90*/  CS2R R2, SRZ ;  /* 0x0000000000027805 */ /* 0x000fe2000001ff00 */
[----:B------:R-:W-:Y:S01]  /*ada0*/  MOV R0, RZ ;  /* 0x000000ff00007202 */ /* 0x000fe20000000f00 */
[----:B----4-:R-:W-:Y:S01]  /*adb0*/  FADD.FTZ R4, R8, R4 ;  /* 0x0000000408047221 */ /* 0x010fe20000010000 */
[----:B------:R-:W-:-:S02]  /*adc0*/  FSETP.NE.FTZ.AND P1, PT, R7, RZ, PT ;  /* 0x000000ff0700720b */ /* 0x000fc40003f35000 */
[----:B------:R-:W-:Y:S02]  /*add0*/  FSETP.NE.FTZ.AND P2, PT, R6, RZ, PT ;  /* 0x000000ff0600720b */ /* 0x000fe40003f55000 */
[----:B------:R-:W-:Y:S02]  /*ade0*/  FSETP.NE.FTZ.AND P0, PT, R4, RZ, PT ;  /* 0x000000ff0400720b */ /* 0x000fe40003f15000 */
[----:B------:R-:W-:Y:S02]  /*adf0*/  MOV R24, 0xff800000 ;  /* 0xff80000000187802 */ /* 0x000fe40000000f00 */
[----:B------:R-:W-:Y:S01]  /*ae00*/  MOV R22, 0xff800000 ;  /* 0xff80000000167802 */ /* 0x000fe20000000f00 */
[----:B------:R-:W1:Y:S01]  /*ae10*/  @P3 MUFU.RCP R0, R5 ;  /* 0x0000000500003308 */ /* 0x000e620000001000 */
[----:B------:R-:W-:Y:S02]  /*ae20*/  MOV R23, 0xff800000 ;  /* 0xff80000000177802 */ /* 0x000fe40000000f00 */
[----:B------:R-:W-:-:S02]  /*ae30*/  MOV R19, 0xff800000 ;  /* 0xff80000000137802 */ /* 0x000fc40000000f00 */
[----:B------:R-:W-:-:S03]  /*ae40*/  @P1 MOV R11, 0x3f317218 ;  /* 0x3f317218000b1802 */ /* 0x000fc60000000f00 */
[----:B------:R-:W2:Y:S01]  /*ae50*/  @P2 MUFU.RCP R3, R6 ;  /* 0x0000000600032308 */ /* 0x000ea20000001000 */
[----:B-1----:R-:W-:-:S07]  /*ae60*/  FMUL.FTZ R68, R0, R92 ;  /* 0x0000005c00447220 */ /* 0x002fce0000410000 */
[----:B------:R-:W-:Y:S01]  /*ae70*/  @P1 MUFU.RCP R2, R7 ;  /* 0x0000000700021308 */ /* 0x000fe20000001000 */
[C---:B------:R-:W-:Y:S02]  /*ae80*/  FMUL.FTZ R69, R0.reuse, R93 ;  /* 0x0000005d00457220 */ /* 0x040fe40000410000 */
[C---:B------:R-:W-:Y:S02]  /*ae90*/  FMUL.FTZ R74, R0.reuse, R100 ;  /* 0x00000064004a7220 */ /* 0x040fe40000410000 */
[C---:B------:R-:W-:Y:S02]  /*aea0*/  FMUL.FTZ R75, R0.reuse, R101 ;  /* 0x00000065004b7220 */ /* 0x040fe40000410000 */
[C---:B------:R-:W-:Y:S01]  /*aeb0*/  FMUL.FTZ R76, R0.reuse, R104 ;  /* 0x00000068004c7220 */ /* 0x040fe20000410000 */
[----:B------:R1:W-:Y:S01]  /*aec0*/  @P3 MUFU.LG2 R10, R5 ;  /* 0x00000005000a3308 */ /* 0x0003e20000000c00 */
        /* <DEDUP_REMOVED lines=9> */
[----:B-1----:R-:W-:Y:S01]  /*af60*/  @P2 MOV R5, 0x3f317218 ;  /* 0x3f31721800052802 */ /* 0x002fe20000000f00 */
[----:B------:R-:W-:-:S02]  /*af70*/  FMUL.FTZ R81, R0, R137 ;  /* 0x0000008900517220 */ /* 0x000fc40000410000 */
[C---:B------:R-:W-:Y:S02]  /*af80*/  FMUL.FTZ R62, R0.reuse, R148 ;  /* 0x00000094003e7220 */ /* 0x040fe40000410000 */
[----:B------:R-:W-:Y:S02]  /*af90*/  FMUL.FTZ R63, R0, R149 ;  /* 0x00000095003f7220 */ /* 0x000fe40000410000 */
[----:B------:R-:W1:Y:S01]  /*afa0*/  @P1 MUFU.LG2 R0, R7 ;  /* 0x0000000700001308 */ /* 0x000e620000000c00 */
[C---:B--2---:R-:W-:Y:S02]  /*afb0*/  FMUL.FTZ R86, R3.reuse, R94 ;  /* 0x0000005e03567220 */ /* 0x044fe40000410000 */
[C---:B------:R-:W-:Y:S02]  /*afc0*/  FMUL.FTZ R87, R3.reuse, R95 ;  /* 0x0000005f03577220 */ /* 0x040fe40000410000 */
[C---:B------:R-:W-:Y:S02]  /*afd0*/  FMUL.FTZ R92, R3.reuse, R102 ;  /* 0x00000066035c7220 */ /* 0x040fe40000410000 */
[----:B------:R-:W-:-:S02]  /*afe0*/  FMUL.FTZ R93, R3, R103 ;  /* 0x00000067035d7220 */ /* 0x000fc40000410000 */
[C---:B------:R-:W-:Y:S02]  /*aff0*/  FMUL.FTZ R94, R3.reuse, R106 ;  /* 0x0000006a035e7220 */ /* 0x040fe40000410000 */
[C---:B------:R-:W-:Y:S02]  /*b000*/  FMUL.FTZ R95, R3.reuse, R107 ;  /* 0x0000006b035f7220 */ /* 0x040fe40000410000 */
[C---:B------:R-:W-:Y:S02]  /*b010*/  FMUL.FTZ R100, R3.reuse, R118 ;  /* 0x0000007603647220 */ /* 0x040fe40000410000 */
[C---:B------:R-:W-:Y:S02]  /*b020*/  FMUL.FTZ R101, R3.reuse, R119 ;  /* 0x0000007703657220 */ /* 0x040fe40000410000 */
[----:B-1----:R-:W-:Y:S01]  /*b030*/  @P1 FMUL.FTZ R7, R0, 0.69314718246459960938 ;  /* 0x3f31721800071820 */ /* 0x002fe20000410000 */
[----:B------:R-:W-:Y:S01]  /*b040*/  MOV R0, RZ ;  /* 0x000000ff00007202 */ /* 0x000fe20000000f00 */
[----:B------:R-:W-:-:S02]  /*b050*/  FMUL.FTZ R104, R3, R122 ;  /* 0x0000007a03687220 */ /* 0x000fc40000410000 */
[C---:B------:R-:W-:Y:S02]  /*b060*/  FMUL.FTZ R105, R3.reuse, R123 ;  /* 0x0000007b03697220 */ /* 0x040fe40000410000 */
[C---:B------:R-:W-:Y:S01]  /*b070*/  FMUL.FTZ R102, R3.reuse, R134 ;  /* 0x0000008603667220 */ /* 0x040fe20000410000 */
[----:B------:R-:W1:Y:S01]  /*b080*/  @P0 MUFU.RCP R0, R4 ;  /* 0x0000000400000308 */ /* 0x000e620000001000 */
[C---:B------:R-:W-:Y:S02]  /*b090*/  FMUL.FTZ R103, R3.reuse, R135 ;  /* 0x0000008703677220 */ /* 0x040fe40000410000 */
[C---:B------:R-:W-:Y:S02]  /*b0a0*/  FMUL.FTZ R84, R3.reuse, R138 ;  /* 0x0000008a03547220 */ /* 0x040fe40000410000 */
[C---:B------:R-:W-:Y:S02]  /*b0b0*/  FMUL.FTZ R85, R3.reuse, R139 ;  /* 0x0000008b03557220 */ /* 0x040fe40000410000 */
[----:B------:R-:W-:-:S02]  /*b0c0*/  FMUL.FTZ R66, R3, R150 ;  /* 0x0000009603427220 */ /* 0x000fc40000410000 */
[----:B------:R-:W-:Y:S01]  /*b0d0*/  FMUL.FTZ R67, R3, R151 ;  /* 0x0000009703437220 */ /* 0x000fe20000410000 */
[----:B------:R-:W-:Y:S01]  /*b0e0*/  @P3 MOV R3, 0x3f317218 ;  /* 0x3f31721800033802 */ /* 0x000fe20000000f00 */
        /* <DEDUP_REMOVED lines=15> */
[----:B------:R-:W-:Y:S02]  /*b1e0*/  FMUL.FTZ R27, R2, R145 ;  /* 0x00000091021b7220 */ /* 0x000fe40000410000 */
[----:B------:R2:W3:Y:S01]  /*b1f0*/  @P0 MUFU.LG2 R2, R4 ;  /* 0x0000000400020308 */ /* 0x0004e20000000c00 */
[----:B------:R-:W-:-:S02]  /*b200*/  @P3 FMUL.FTZ R6, R3, c[0x0][0x2d0] ;  /* 0x0000b40003063a20 */ /* 0x000fc40000410000 */
[----:B------:R-:W-:Y:S02]  /*b210*/  @P1 FMUL.FTZ R3, R11, c[0x0][0x2d0] ;  /* 0x0000b4000b031a20 */ /* 0x000fe40000410000 */
[----:B------:R-:W-:Y:S02]  /*b220*/  @P3 FMUL.FTZ R10, R10, 0.69314718246459960938 ;  /* 0x3f3172180a0a3820 */ /* 0x000fe40000410000 */
[----:B------:R-:W-:Y:S01]  /*b230*/  @P1 FFMA.FTZ R24, R3, R70, R7 ;  /* 0x0000004603181223 */ /* 0x000fe20000010007 */
[----:B------:R-:W-:Y:S01]  /*b240*/  @P0 MOV R3, 0x3f317218 ;  /* 0x3f31721800030802 */ /* 0x000fe20000000f00 */
[----:B------:R-:W-:Y:S02]  /*b250*/  @P2 FMUL.FTZ R8, R8, 0.69314718246459960938 ;  /* 0x3f31721808082820 */ /* 0x000fe40000410000 */
[----:B------:R-:W-:Y:S02]  /*b260*/  @P2 FMUL.FTZ R5, R5, c[0x0][0x2d0] ;  /* 0x0000b40005052a20 */ /* 0x000fe40000410000 */
[----:B------:R-:W-:-:S02]  /*b270*/  @P0 FMUL.FTZ R3, R3, c[0x0][0x2d0] ;  /* 0x0000b40003030a20 */ /* 0x000fc40000410000 */
[----:B-1----:R-:W-:Y:S01]  /*b280*/  FMUL.FTZ R30, R0, R90 ;  /* 0x0000005a001e7220 */ /* 0x002fe20000410000 */
[----:B--2---:R-:W-:Y:S01]  /*b290*/  MOV R4, 0x1 ;  /* 0x0000000100047802 */ /* 0x004fe20000000f00 */
[----:B---3--:R-:W-:Y:S02]  /*b2a0*/  @P0 FMUL.FTZ R2, R2, 0.69314718246459960938 ;  /* 0x3f31721802020820 */ /* 0x008fe40000410000 */
        /* <DEDUP_REMOVED lines=14> */
[----:B------:R-:W-:Y:S01]  /*b390*/  FMUL.FTZ R29, R0, R147 ;  /* 0x00000093001d7220 */ /* 0x000fe20000410000 */
[----:B------:R-:W-:Y:S01]  /*b3a0*/  PRMT R0, R4, 0x7610, R0 ;  /* 0x0000761004007816 */ /* 0x000fe20000000000 */
[----:B------:R-:W-:-:S02]  /*b3b0*/  @P3 FFMA.FTZ R22, R6, R72, R10 ;  /* 0x0000004806163223 */ /* 0x000fc4000001000a */
[----:B------:R-:W-:Y:S02]  /*b3c0*/  @P2 FFMA.FTZ R23, R5, R71, R8 ;  /* 0x0000004705172223 */ /* 0x000fe40000010008 */
[----:B------:R-:W-:Y:S02]  /*b3d0*/  @P0 FFMA.FTZ R19, R3, R9, R2 ;  /* 0x0000000903130223 */ /* 0x000fe40000010002 */
.L_x_48:
[----:B-1----:R1:W5:Y:S04]  /*b3e0*/  LDL R6, [R1+0x40] ;  /* 0x0000400001067983 */ /* 0x0023680000100800 */
[----:B------:R-:W2:Y:S01]  /*b3f0*/  S2R R2, SR_TID.X ;  /* 0x0000000000027919 */ /* 0x000ea20000002100 */
[----:B------:R-:W-:Y:S01]  /*b400*/  BSSY B0, `(.L_x_90) ;  /* 0x0000011000007945 */ /* 0x000fe20003800000 */
[----:B--2---:R-:W-:-:S13]  /*b410*/  LOP3.LUT P0, RZ, R2, 0x7f, RZ, 0xc0, !PT ;  /* 0x0000007f02ff7812 */ /* 0x004fda000780c0ff */
[----:B------:R-:W-:Y:S05]  /*b420*/  @P0 BRA `(.L_x_91) ;  /* 0x000000e000000947 */ /* 0x000fea0003800000 */
[----:B-1----:R-:W1:Y:S01]  /*b430*/  S2R R4, SR_LANEID ;  /* 0x0000000000047919 */ /* 0x002e620000000000 */
[----:B------:R-:W-:Y:S01]  /*b440*/  VOTEU.ANY UR4, UPT, PT ;  /* 0x0000000000047886 */ /* 0x000fe200038e0100 */
[----:B------:R-:W-:Y:S01]  /*b450*/  IMAD.MOV.U32 R5, RZ, RZ, c[0x0][0x564] ;  /* 0x00015900ff057624 */ /* 0x000fe200078e00ff */
[----:B------:R-:W1:Y:S08]  /*b460*/  FLO.U32 R3, UR4 ;  /* 0x0000000400037d00 */ /* 0x000e7000080e0000 */
[----:B------:R-:W2:Y:S01]  /*b470*/  POPC R2, UR4 ;  /* 0x0000000400027d09 */ /* 0x000ea20008000000 */
[----:B-1----:R-:W-:Y:S01]  /*b480*/  ISETP.EQ.U32.AND P0, PT, R3, R4, PT ;  /* 0x000000040300720c */ /* 0x002fe20003f02070 */
[----:B------:R-:W-:-:S12]  /*b490*/  IMAD.MOV.U32 R4, RZ, RZ, c[0x0][0x560] ;  /* 0x00015800ff047624 */ /* 0x000fd800078e00ff */
[----:B--2---:R1:W2:Y:S04]  /*b4a0*/  @P0 ATOMG.E.ADD.STRONG.GPU PT, R2, [R4.64], R2 ;  /* 0x00000002040209a8 */ /* 0x0042a800081ee1c6 */
[----:B-1----:R-:W1:Y:S04]  /*b4b0*/  S2R R4, SR_LTMASK ;  /* 0x0000000000047919 */ /* 0x002e680000003900 */
[----:B--2---:R1:W2:Y:S02]  /*b4c0*/  SHFL.IDX PT, R3, R2, R3, 0x1f ;  /* 0x00001f0302037589 */ /* 0x0042a400000e0000 */
[----:B-1----:R-:W-:-:S06]  /*b4d0*/  LOP3.LUT R2, R4, UR4, RZ, 0xc0, !PT ;  /* 0x0000000404027c12 */ /* 0x002fcc000f8ec0ff */
[----:B------:R-:W2:Y:S02]  /*b4e0*/  POPC R2, R2 ;  /* 0x0000000200027309 */ /* 0x000ea40000000000 */
[----:B--2--5:R-:W-:-:S05]  /*b4f0*/  IADD3 R6, R3, c[0x0][0xc], R2 ;  /* 0x0000030003067a10 */ /* 0x024fca0007ffe002 */
[----:B------:R1:W-:Y:S02]  /*b500*/  STL [R1+0x40], R6 ;  /* 0x0000400601007387 */ /* 0x0003e40000100800 */
.L_x_91:
[----:B-1----:R-:W-:Y:S05]  /*b510*/  BSYNC B0 ;  /* 0x0000000000007941 */ /* 0x002fea0003800000 */
.L_x_90:
[----:B------:R-:W-:Y:S01]  /*b520*/  PRMT R0, R0, 0x9910, RZ ;  /* 0x0000991000007816 */ /* 0x000fe200000000ff */
[----:B------:R-:W-:Y:S01]  /*b530*/  BSSY B1, `(.L_x_92) ;  /* 0x0000303000017945 */ /* 0x000fe20003800000 */
[----:B-----5:R-:W-:Y:S02]  /*b540*/  IMAD.MOV.U32 R57, RZ, RZ, R6 ;  /* 0x000000ffff397224 */ /* 0x020fe400078e0006 */
[----:B------:R-:W-:-:S13]  /*b550*/  ISETP.NE.AND P0, PT, R0, RZ, PT ;  /* 0x000000ff0000720c */ /* 0x000fda0003f05270 */
[----:B------:R-:W-:Y:S05]  /*b560*/  @!P0 BRA `(.L_x_93) ;  /* 0x0000232000008947 */ /* 0x000fea0003800000 */
[----:B------:R-:W2:Y:S04]  /*b570*/  LDL R6, [R1+0x84] ;  /* 0x0000840001067983 */ /* 0x000ea80000100800 */
[----:B------:R-:W3:Y:S04]  /*b580*/  LDL R5, [R1+0x94] ;  /* 0x0000940001057983 */ /* 0x000ee80000100800 */
[----:B------:R-:W4:Y:S04]  /*b590*/  LDL R9, [R1+0xb8] ;  /* 0x0000b80001097983 */ /* 0x000f280000100800 */
[----:B------:R-:W4:Y:S01]  /*b5a0*/  LDL R8, [R1+0xb4] ;  /* 0x0000b40001087983 */ /* 0x000f220000100800 */
[----:B------:R-:W-:Y:S01]  /*b5b0*/  WARPSYNC 0xffffffff ;  /* 0xffffffff00007948 */ /* 0x000fe20003800000 */
[----:B------:R-:W-:-:S02]  /*b5c0*/  F2FP.BF16.PACK_AB R0, R69, R68 ;  /* 0x000000444500723e */ /* 0x000fc400000010ff */
[----:B------:R-:W-:Y:S01]  /*b5d0*/  BAR.SYNC.DEFER_BLOCKING 0x1, 0x80 ;  /* 0x0042000000007b1d */ /* 0x000fe20000010000 */
[----:B------:R-:W-:Y:S02]  /*b5e0*/  F2FP.BF16.PACK_AB R3, R87, R86 ;  /* 0x000000565703723e */ /* 0x000fe400000010ff */
[----:B------:R-:W-:-:S03]  /*b5f0*/  F2FP.BF16.PACK_AB R2, R75, R74 ;  /* 0x0000004a4b02723e */ /* 0x000fc600000010ff */
[----:B------:R-:W4:Y:S01]  /*b600*/  LDL R7, [R1+0x88] ;  /* 0x0000880001077983 */ /* 0x000f220000100800 */
[----:B------:R-:W-:-:S03]  /*b610*/  F2FP.BF16.PACK_AB R4, R45, R44 ;  /* 0x0000002c2d04723e */ /* 0x000fc600000010ff */
[----:B------:R-:W4:Y:S04]  /*b620*/  LDL R13, [R1+0x8c] ;  /* 0x00008c00010d7983 */ /* 0x000f280000100800 */
[----:B------:R-:W4:Y:S04]  /*b630*/  LDL R12, [R1+0xbc] ;  /* 0x0000bc00010c7983 */ /* 0x000f280000100800 */
[----:B------:R-:W4:Y:S04]  /*b640*/  LDL R10, [R1+0xc0] ;  /* 0x0000c000010a7983 */ /* 0x000f280000100800 */
[----:B--2---:R1:W-:Y:S04]  /*b650*/  STS [R6], R0 ;  /* 0x0000000006007388 */ /* 0x0043e80000000800 */
[----:B------:R2:W-:Y:S04]  /*b660*/  STS [R6+0x400], R3 ;  /* 0x0004000306007388 */ /* 0x0005e80000000800 */
[----:B---3--:R3:W-:Y:S01]  /*b670*/  STS [R5], R2 ;  /* 0x0000000205007388 */ /* 0x0087e20000000800 */
[----:B-1----:R-:W-:-:S02]  /*b680*/  F2FP.BF16.PACK_AB R0, R93, R92 ;  /* 0x0000005c5d00723e */ /* 0x002fc400000010ff */
[----:B--2---:R-:W-:-:S03]  /*b690*/  F2FP.BF16.PACK_AB R3, R43, R42 ;  /* 0x0000002a2b03723e */ /* 0x004fc600000010ff */
[----:B------:R1:W-:Y:S01]  /*b6a0*/  STS [R5+0x400], R0 ;  /* 0x0004000005007388 */ /* 0x0003e20000000800 */
[----:B---3--:R-:W-:-:S03]  /*b6b0*/  F2FP.BF16.PACK_AB R2, R31, R30 ;  /* 0x0000001e1f02723e */ /* 0x008fc600000010ff */
[----:B------:R-:W-:Y:S04]  /*b6c0*/  STS [R6+0x2000], R3 ;  /* 0x0020000306007388 */ /* 0x000fe80000000800 */
[----:B------:R2:W-:Y:S01]  /*b6d0*/  STS [R6+0x2400], R2 ;  /* 0x0024000206007388 */ /* 0x0005e20000000800 */
[----:B-1----:R-:W-:-:S03]  /*b6e0*/  F2FP.BF16.PACK_AB R0, R33, R32 ;  /* 0x000000202100723e */ /* 0x002fc600000010ff */
[----:B--2---:R-:W2:Y:S01]  /*b6f0*/  LDL R6, [R1+0x90] ;  /* 0x0000900001067983 */ /* 0x004ea20000100800 */
[----:B------:R-:W-:Y:S02]  /*b700*/  F2FP.BF16.PACK_AB R3, R77, R76 ;  /* 0x0000004c4d03723e */ /* 0x000fe400000010ff */
[----:B------:R-:W-:Y:S01]  /*b710*/  F2FP.BF16.PACK_AB R2, R95, R94 ;  /* 0x0000005e5f02723e */ /* 0x000fe200000010ff */
[----:B------:R1:W-:Y:S04]  /*b720*/  STS [R5+0x2000], R0 ;  /* 0x0020000005007388 */ /* 0x0003e80000000800 */
[----:B------:R3:W-:Y:S04]  /*b730*/  STS [R5+0x2400], R4 ;  /* 0x0024000405007388 */ /* 0x0007e80000000800 */
[----:B----4-:R4:W-:Y:S04]  /*b740*/  STS [R9], R3 ;  /* 0x0000000309007388 */ /* 0x0109e80000000800 */
[----:B------:R4:W-:Y:S04]  /*b750*/  STS [R9+0x400], R2 ;  /* 0x0004000209007388 */ /* 0x0009e80000000800 */
[----:B------:R-:W2:Y:S01]  /*b760*/  LDL.LU R11, [R1+0x6c] ;  /* 0x00006c00010b7983 */ /* 0x000ea20000300800 */
[----:B-1----:R-:W-:-:S02]  /*b770*/  F2FP.BF16.PACK_AB R0, R79, R78 ;  /* 0x0000004e4f00723e */ /* 0x002fc400000010ff */
[----:B---3--:R-:W-:-:S03]  /*b780*/  F2FP.BF16.PACK_AB R4, R35, R34 ;  /* 0x000000222304723e */ /* 0x008fc600000010ff */
[----:B------:R1:W-:Y:S01]  /*b790*/  STS [R8], R0 ;  /* 0x0000000008007388 */ /* 0x0003e20000000800 */
[----:B------:R-:W-:Y:S02]  /*b7a0*/  F2FP.BF16.PACK_AB R5, R61, R60 ;  /* 0x0000003c3d05723e */ /* 0x000fe400000010ff */
[----:B----4-:R-:W-:Y:S02]  /*b7b0*/  F2FP.BF16.PACK_AB R3, R101, R100 ;  /* 0x000000646503723e */ /* 0x010fe400000010ff */
[----:B------:R-:W-:-:S03]  /*b7c0*/  F2FP.BF16.PACK_AB R2, R47, R46 ;  /* 0x0000002e2f02723e */ /* 0x000fc600000010ff */
[----:B------:R-:W-:Y:S04]  /*b7d0*/  STS [R8+0x400], R3 ;  /* 0x0004000308007388 */ /* 0x000fe80000000800 */
[----:B------:R-:W-:Y:S04]  /*b7e0*/  STS [R9+0x2000], R4 ;  /* 0x0020000409007388 */ /* 0x000fe80000000800 */
[----:B------:R3:W-:Y:S01]  /*b7f0*/  STS [R9+0x2400], R2 ;  /* 0x0024000209007388 */ /* 0x0007e20000000800 */
[----:B-1----:R-:W-:-:S03]  /*b800*/  F2FP.BF16.PACK_AB R0, R37, R36 ;  /* 0x000000242500723e */ /* 0x002fc600000010ff */
[----:B---3--:R-:W3:Y:S01]  /*b810*/  LDL.LU R9, [R1+0x70] ;  /* 0x0000700001097983 */ /* 0x008ee20000300800 */
[----:B------:R-:W-:Y:S02]  /*b820*/  F2FP.BF16.PACK_AB R4, R65, R64 ;  /* 0x000000404104723e */ /* 0x000fe400000010ff */
[----:B------:R-:W-:Y:S01]  /*b830*/  F2FP.BF16.PACK_AB R3, R105, R104 ;  /* 0x000000686903723e */ /* 0x000fe200000010ff */
[----:B------:R1:W-:Y:S01]  /*b840*/  STS [R8+0x2000], R0 ;  /* 0x0020000008007388 */ /* 0x0003e20000000800 */
[----:B------:R-:W-:-:S03]  /*b850*/  F2FP.BF16.PACK_AB R2, R83, R82 ;  /* 0x000000525302723e */ /* 0x000fc600000010ff */
[----:B------:R4:W-:Y:S04]  /*b860*/  STS [R8+0x2400], R5 ;  /* 0x0024000508007388 */ /* 0x0009e80000000800 */
[----:B------:R4:W-:Y:S04]  /*b870*/  STS [R7], R4 ;  /* 0x0000000407007388 */ /* 0x0009e80000000800 */
[----:B------:R4:W-:Y:S01]  /*b880*/  STS [R7+0x400], R3 ;  /* 0x0004000307007388 */ /* 0x0009e20000000800 */
[----:B-1----:R-:W-:Y:S02]  /*b890*/  F2FP.BF16.PACK_AB R0, R103, R102 ;  /* 0x000000666700723e */ /* 0x002fe400000010ff */
[----:B------:R-:W-:-:S02]  /*b8a0*/  ISETP.NE.U32.AND P3, PT, RZ, c[0x0][0x508], PT ;  /* 0x00014200ff007a0c */ /* 0x000fc40003f65070 */
[----:B------:R-:W-:Y:S01]  /*b8b0*/  ISETP.NE.U32.AND P2, PT, RZ, c[0x0][0x500], PT ;  /* 0x00014000ff007a0c */ /* 0x000fe20003f45070 */
[----:B----4-:R-:W4:Y:S01]  /*b8c0*/  LDL.LU R8, [R1+0x78] ;  /* 0x0000780001087983 */ /* 0x010f220000300800 */
[----:B------:R-:W-:Y:S02]  /*b8d0*/  F2FP.BF16.PACK_AB R4, R53, R52 ;  /* 0x000000343504723e */ /* 0x000fe400000010ff */
[----:B------:R-:W-:Y:S02]  /*b8e0*/  F2FP.BF16.PACK_AB R3, R55, R54 ;  /* 0x000000363703723e */ /* 0x000fe400000010ff */
[----:B------:R-:W-:Y:S02]  /*b8f0*/  ISETP.NE.AND.EX P3, PT, RZ, c[0x0][0x50c], PT, P3 ;  /* 0x00014300ff007a0c */ /* 0x000fe40003f65330 */
[----:B------:R-:W-:Y:S01]  /*b900*/  ISETP.NE.AND.EX P2, PT, RZ, c[0x0][0x504], PT, P2 ;  /* 0x00014100ff007a0c */ /* 0x000fe20003f45320 */
[----:B--2---:R1:W-:Y:S04]  /*b910*/  STS [R6], R2 ;  /* 0x0000000206007388 */ /* 0x0043e80000000800 */
[----:B------:R2:W-:Y:S04]  /*b920*/  STS [R6+0x400], R0 ;  /* 0x0004000006007388 */ /* 0x0005e80000000800 */
[----:B------:R2:W-:Y:S04]  /*b930*/  STS [R7+0x2000], R4 ;  /* 0x0020000407007388 */ /* 0x0005e80000000800 */
[----:B------:R2:W-:Y:S01]  /*b940*/  STS [R7+0x2400], R3 ;  /* 0x0024000307007388 */ /* 0x0005e20000000800 */
[----:B-1----:R-:W-:-:S02]  /*b950*/  F2FP.BF16.PACK_AB R2, R49, R48 ;  /* 0x000000303102723e */ /* 0x002fc400000010ff */
[----:B--2---:R-:W-:-:S03]  /*b960*/  F2FP.BF16.PACK_AB R0, R51, R50 ;  /* 0x000000323300723e */ /* 0x004fc600000010ff */
[----:B------:R-:W-:Y:S04]  /*b970*/  STS [R6+0x2000], R2 ;  /* 0x0020000206007388 */ /* 0x000fe80000000800 */
[----:B------:R1:W-:Y:S01]  /*b980*/  STS [R6+0x2400], R0 ;  /* 0x0024000006007388 */ /* 0x0003e20000000800 */
[----:B------:R-:W-:Y:S02]  /*b990*/  F2FP.BF16.PACK_AB R4, R85, R84 ;  /* 0x000000545504723e */ /* 0x000fe400000010ff */
[----:B------:R-:W-:Y:S02]  /*b9a0*/  F2FP.BF16.PACK_AB R3, R63, R62 ;  /* 0x0000003e3f03723e */ /* 0x000fe400000010ff */
[----:B-1----:R-:W-:Y:S02]  /*b9b0*/  F2FP.BF16.PACK_AB R0, R81, R80 ;  /* 0x000000505100723e */ /* 0x002fe400000010ff */
[----:B------:R-:W-:-:S03]  /*b9c0*/  F2FP.BF16.PACK_AB R2, R67, R66 ;  /* 0x000000424302723e */ /* 0x000fc600000010ff */
[----:B------:R1:W-:Y:S04]  /*b9d0*/  STS [R13], R0 ;  /* 0x000000000d007388 */ /* 0x0003e80000000800 */
[----:B------:R-:W-:Y:S04]  /*b9e0*/  STS [R13+0x400], R4 ;  /* 0x000400040d007388 */ /* 0x000fe80000000800 */
[----:B------:R2:W-:Y:S04]  /*b9f0*/  STS [R12], R3 ;  /* 0x000000030c007388 */ /* 0x0005e80000000800 */
[----:B------:R3:W-:Y:S01]  /*ba00*/  STS [R10+0x400], R2 ;  /* 0x000400020a007388 */ /* 0x0007e20000000800 */
[----:B-1----:R-:W-:-:S05]  /*ba10*/  F2FP.BF16.PACK_AB R0, R39, R38 ;  /* 0x000000262700723e */ /* 0x002fca00000010ff */
[----:B------:R1:W-:Y:S01]  /*ba20*/  STS [R13+0x2000], R0 ;  /* 0x002000000d007388 */ /* 0x0003e20000000800 */
[----:B--2---:R-:W-:Y:S02]  /*ba30*/  F2FP.BF16.PACK_AB R3, R29, R28 ;  /* 0x0000001c1d03723e */ /* 0x004fe400000010ff */
[----:B---3--:R-:W-:-:S05]  /*ba40*/  F2FP.BF16.PACK_AB R2, R41, R40 ;  /* 0x000000282902723e */ /* 0x008fca00000010ff */
[----:B------:R2:W-:Y:S01]  /*ba50*/  STS [R13+0x2400], R2 ;  /* 0x002400020d007388 */ /* 0x0005e20000000800 */
[----:B-1----:R-:W-:-:S05]  /*ba60*/  F2FP.BF16.PACK_AB R0, R27, R26 ;  /* 0x0000001a1b00723e */ /* 0x002fca00000010ff */
[----:B------:R-:W-:Y:S04]  /*ba70*/  STS [R12+0x2000], R0 ;  /* 0x002000000c007388 */ /* 0x000fe80000000800 */
[----:B------:R1:W-:Y:S04]  /*ba80*/  STS [R10+0x2400], R3 ;  /* 0x002400030a007388 */ /* 0x0003e80000000800 */
[----:B------:R-:W-:Y:S01]  /*ba90*/  BAR.SYNC.DEFER_BLOCKING 0x1, 0x80 ;  /* 0x0042000000007b1d */ /* 0x000fe20000010000 */
[C---:B------:R-:W-:Y:S02]  /*baa0*/  @P3 IADD3 R6, P0, R11.reuse, c[0x0][0x508], RZ ;  /* 0x000142000b063a10 */ /* 0x040fe40007f1e0ff */
[----:B------:R-:W-:Y:S01]  /*bab0*/  IADD3 R4, P1, R11, c[0x0][0x500], RZ ;  /* 0x000140000b047a10 */ /* 0x000fe20007f3e0ff */
[----:B------:R-:W-:Y:S01]  /*bac0*/  IMAD.MOV.U32 R11, RZ, RZ, c[0x0][0x388] ;  /* 0x0000e200ff0b7624 */ /* 0x000fe200078e00ff */
[C---:B------:R-:W-:Y:S01]  /*bad0*/  @P3 IADD3.X R7, R9.reuse, c[0x0][0x50c], RZ, P0, !PT ;  /* 0x0001430009073a10 */ /* 0x040fe200007fe4ff */
[----:B--2---:R-:W-:Y:S01]  /*bae0*/  IMAD.MOV.U32 R2, RZ, RZ, RZ ;  /* 0x000000ffff027224 */ /* 0x004fe200078e00ff */
[----:B------:R-:W-:-:S03]  /*baf0*/  IADD3.X R5, R9, c[0x0][0x504], RZ, P1, !PT ;  /* 0x0001410009057a10 */ /* 0x000fc60000ffe4ff */
[----:B------:R2:W5:Y:S04]  /*bb00*/  @P3 LDG.E R11, [R6.64] ;  /* 0x00000006060b3981 */ /* 0x000568000c1e1900 */
[----:B------:R2:W5:Y:S01]  /*bb10*/  @P2 LDG.E R2, [R4.64] ;  /* 0x0000000604022981 */ /* 0x000562000c1e1900 */
[----:B----4-:R-:W-:-:S04]  /*bb20*/  ISETP.NE.AND P0, PT, R8, RZ, PT ;  /* 0x000000ff0800720c */ /* 0x010fc80003f05270 */
[----:B-1----:R-:W-:Y:S01]  /*bb30*/  SEL R3, R8, c[0x0][0x3d4], P0 ;  /* 0x0000f50008037a07 */ /* 0x002fe20000000000 */
[----:B------:R-:W-:Y:S05]  /*bb40*/  @P3 BRA `(.L_x_94) ;  /* 0x0000004000003947 */ /* 0x000fea0003800000 */
[----:B------:R-:W-:Y:S05]  /*bb50*/  @!P2 BRA `(.L_x_94) ;  /* 0x000000300000a947 */ /* 0x000fea0003800000 */
[----:B------:R1:W3:Y:S04]  /*bb60*/  LDG.E R0, [R4.64] ;  /* 0x0000000604007981 */ /* 0x0002e8000c1e1900 */
[----:B-12---:R-:W3:Y:S02]  /*bb70*/  LDG.E R4, [R4.64+0x4] ;  /* 0x0000040604047981 */ /* 0x006ee4000c1e1900 */
[----:B---3-5:R-:W-:Y:S02]  /*bb80*/  IADD3 R11, -R0, R4, RZ ;  /* 0x00000004000b7210 */ /* 0x028fe40007ffe1ff */
.L_x_94:
[----:B------:R-:W3:Y:S04]  /*bb90*/  LDL.LU R8, [R1+0x3c] ;  /* 0x00003c0001087983 */ /* 0x000ee80000300800 */
[----:B------:R-:W4:Y:S04]  /*bba0*/  LDL R10, [R1+0xcc] ;  /* 0x0000cc00010a7983 */ /* 0x000f280000100800 */
[----:B--2---:R-:W2:Y:S04]  /*bbb0*/  LDL.LU R7, [R1+0x7c] ;  /* 0x00007c0001077983 */ /* 0x004ea80000300800 */
[----:B------:R-:W4:Y:S04]  /*bbc0*/  LDL.LU R6, [R1+0x48] ;  /* 0x0000480001067983 */ /* 0x000f280000300800 */
[----:B------:R-:W4:Y:S04]  /*bbd0*/  LDL R25, [R1+0x44] ;  /* 0x0000440001197983 */ /* 0x000f280000100800 */
[----:B------:R-:W4:Y:S04]  /*bbe0*/  LDL R18, [R1+0x80] ;  /* 0x0000800001127983 */ /* 0x000f280000100800 */
[----:B------:R-:W4:Y:S01]  /*bbf0*/  LDL R59, [R1+0xc8] ;  /* 0x0000c800013b7983 */ /* 0x000f220000100800 */
[----:B------:R-:W-:Y:S01]  /*bc00*/  IMAD.MOV.U32 R9, RZ, RZ, 0x368 ;  /* 0x00000368ff097424 */ /* 0x000fe200078e00ff */
[----:B------:R-:W-:-:S04]  /*bc10*/  ISETP.GT.AND P3, PT, R3, 0x1, PT ;  /* 0x000000010300780c */ /* 0x000fc80003f64270 */
[----:B------:R-:W-:-:S04]  /*bc20*/  SEL R9, R9, 0x328, P3 ;  /* 0x0000032809097807 */ /* 0x000fc80001800000 */
[----:B------:R-:W1:Y:S08]  /*bc30*/  LDC.64 R4, c[0x0][R9+0x170] ;  /* 0x00005c0009047b82 */ /* 0x000e700000000a00 */
[----:B------:R-:W1:Y:S08]  /*bc40*/  LDC.64 R12, c[0x0][R9+0x168] ;  /* 0x00005a00090c7b82 */ /* 0x000e700000000a00 */
[----:B------:R1:W1:Y:S08]  /*bc50*/  LDC.64 R14, c[0x0][R9+0x178] ;  /* 0x00005e00090e7b82 */ /* 0x0002700000000a00 */
[----:B------:R1:W1:Y:S01]  /*bc60*/  LDC.64 R20, c[0x0][R9+0x160] ;  /* 0x0000580009147b82 */ /* 0x0002620000000a00 */
[----:B------:R-:W-:Y:S01]  /*bc70*/  ISETP.NE.U32.AND P0, PT, RZ, c[0x0][0x500], PT ;  /* 0x00014000ff007a0c */ /* 0x000fe20003f05070 */
[----:B------:R-:W-:-:S03]  /*bc80*/  IMAD.MOV.U32 R0, RZ, RZ, c[0x0][0x4e8] ;  /* 0x00013a00ff007624 */ /* 0x000fc600078e00ff */
[----:B------:R-:W-:Y:S02]  /*bc90*/  ISETP.NE.AND.EX P0, PT, RZ, c[0x0][0x504], PT, P0 ;  /* 0x00014100ff007a0c */ /* 0x000fe40003f05300 */
[----:B------:R-:W-:Y:S01]  /*bca0*/  ISETP.NE.AND P2, PT, R0, 0x1, PT ;  /* 0x000000010000780c */ /* 0x000fe20003f45270 */
[----:B------:R-:W1:Y:S02]  /*bcb0*/  S2R R70, SR_TID.X ;  /* 0x0000000000467919 */ /* 0x000e640000002100 */
[----:B-1----:R-:W-:-:S04]  /*bcc0*/  SHF.R.S32.HI R56, RZ, 0x1f, R70 ;  /* 0x0000001fff387819 */ /* 0x002fc80000011446 */
[----:B------:R-:W-:-:S04]  /*bcd0*/  LEA.HI R56, R56, R70, RZ, 0x5 ;  /* 0x0000004638387211 */ /* 0x000fc800078f28ff */
[----:B------:R-:W-:-:S05]  /*bce0*/  LOP3.LUT R56, R56, 0xffffffe0, RZ, 0xc0, !PT ;  /* 0xffffffe038387812 */ /* 0x000fca00078ec0ff */
[----:B------:R-:W-:Y:S01]  /*bcf0*/  IMAD.IADD R56, R70, 0x1, -R56 ;  /* 0x0000000146387824 */ /* 0x000fe200078e0a38 */
[----:B---3--:R-:W-:-:S05]  /*bd00*/  SEL R8, R8, RZ, !P0 ;  /* 0x000000ff08087207 */ /* 0x008fca0004000000 */
[----:B------:R-:W-:Y:S01]  /*bd10*/  IMAD R0, R5, R8, RZ ;  /* 0x0000000805007224 */ /* 0x000fe200078e02ff */
[----:B--2---:R-:W-:Y:S02]  /*bd20*/  SEL R3, R7, RZ, !P0 ;  /* 0x000000ff07037207 */ /* 0x004fe40004000000 */
[----:B----4-:R-:W-:Y:S01]  /*bd30*/  LOP3.LUT R16, R6, 0xffff, RZ, 0xc0, !PT ;  /* 0x0000ffff06107812 */ /* 0x010fe200078ec0ff */
[----:B------:R-:W-:Y:S02]  /*bd40*/  IMAD R17, R25, 0x80, R10 ;  /* 0x0000008019117824 */ /* 0x000fe400078e020a */
[----:B------:R-:W-:Y:S02]  /*bd50*/  IMAD R10, R4, R3, R0 ;  /* 0x00000003040a7224 */ /* 0x000fe400078e0200 */
[----:B------:R-:W-:-:S04]  /*bd60*/  @P2 IMAD.HI.U32 R3, R17, c[0x0][0x4ec], RZ ;  /* 0x00013b0011032a27 */ /* 0x000fc800078e00ff */
[----:B------:R-:W-:-:S04]  /*bd70*/  IMAD.WIDE.U32 R4, R4, R8, RZ ;  /* 0x0000000804047225 */ /* 0x000fc800078e00ff */
[----:B------:R-:W-:-:S04]  /*bd80*/  IMAD.WIDE.U32 R6, R12, R16, RZ ;  /* 0x000000100c067225 */ /* 0x000fc800078e00ff */
[----:B------:R-:W-:Y:S01]  /*bd90*/  IMAD.MOV.U32 R0, RZ, RZ, R17 ;  /* 0x000000ffff007224 */ /* 0x000fe200078e0011 */
[----:B------:R-:W-:Y:S01]  /*bda0*/  @P2 SHF.R.U32.HI R0, RZ, c[0x0][0x4f0], R3 ;  /* 0x00013c00ff002a19 */ /* 0x000fe20000011603 */
[----:B------:R-:W-:Y:S01]  /*bdb0*/  IMAD R9, R13, R16, RZ ;  /* 0x000000100d097224 */ /* 0x000fe200078e02ff */
[----:B------:R-:W-:Y:S01]  /*bdc0*/  SEL R3, R18, RZ, P3 ;  /* 0x000000ff12037207 */ /* 0x000fe20001800000 */
[----:B------:R-:W-:Y:S01]  /*bdd0*/  IMAD.IADD R10, R5, 0x1, R10 ;  /* 0x00000001050a7824 */ /* 0x000fe200078e020a */
[--C-:B-----5:R-:W-:Y:S01]  /*bde0*/  IADD3 R12, P1, P0, R4, R6, R2.reuse ;  /* 0x00000006040c7210 */ /* 0x120fe2000783e002 */
[----:B------:R-:W-:Y:S01]  /*bdf0*/  IMAD.IADD R6, R7, 0x1, R9 ;  /* 0x0000000107067824 */ /* 0x000fe200078e0209 */
[----:B------:R-:W-:Y:S01]  /*be00*/  SHF.R.S32.HI R18, RZ, 0x1f, R2 ;  /* 0x0000001fff127819 */ /* 0x000fe20000011402 */
[----:B------:R-:W-:Y:S02]  /*be10*/  IMAD.MOV R7, RZ, RZ, -R0 ;  /* 0x000000ffff077224 */ /* 0x000fe400078e0a00 */
[----:B------:R-:W-:-:S02]  /*be20*/  IMAD R9, R15, R3, RZ ;  /* 0x000000030f097224 */ /* 0x000fc400078e02ff */
[----:B------:R-:W-:Y:S01]  /*be30*/  IMAD.WIDE.U32 R4, R14, R3, RZ ;  /* 0x000000030e047225 */ /* 0x000fe200078e00ff */
[----:B------:R-:W-:-:S03]  /*be40*/  IADD3.X R10, R10, R6, R18, P1, P0 ;  /* 0x000000060a0a7210 */ /* 0x000fc60000fe0412 */
[----:B------:R-:W-:Y:S01]  /*be50*/  IMAD R6, R7, c[0x0][0x4e8], R17 ;  /* 0x00013a0007067a24 */ /* 0x000fe200078e0211 */
[----:B------:R-:W-:Y:S01]  /*be60*/  IADD3 R4, P1, P0, R0, R12, R4 ;  /* 0x0000000c00047210 */ /* 0x000fe2000783e004 */
[----:B------:R-:W-:Y:S01]  /*be70*/  IMAD.IADD R9, R5, 0x1, R9 ;  /* 0x0000000105097824 */ /* 0x000fe200078e0209 */
[----:B------:R-:W-:Y:S01]  /*be80*/  SHF.R.S32.HI R3, RZ, 0x1f, R0 ;  /* 0x0000001fff037819 */ /* 0x000fe20000011400 */
[----:B------:R-:W-:Y:S01]  /*be90*/  IMAD R0, R21, R6, RZ ;  /* 0x0000000615007224 */ /* 0x000fe200078e02ff */
[----:B------:R-:W-:Y:S02]  /*bea0*/  SHF.R.S32.HI R7, RZ, 0x1f, R6 ;  /* 0x0000001fff077819 */ /* 0x000fe40000011406 */
[----:B------:R-:W-:Y:S01]  /*beb0*/  IADD3.X R5, R3, R10, R9, P1, P0 ;  /* 0x0000000a03057210 */ /* 0x000fe20000fe0409 */
[----:B------:R-:W-:Y:S02]  /*bec0*/  IMAD.MOV.U32 R3, RZ, RZ, c[0x0][0x4a8] ;  /* 0x00012a00ff037624 */ /* 0x000fe400078e00ff */
[----:B------:R-:W-:-:S02]  /*bed0*/  IMAD R0, R20, R7, R0 ;  /* 0x0000000714007224 */ /* 0x000fc400078e0200 */
[----:B------:R-:W-:Y:S01]  /*bee0*/  IMAD.WIDE.U32 R6, R20, R6, R4 ;  /* 0x0000000614067225 */ /* 0x000fe200078e0004 */
[----:B------:R-:W-:-:S03]  /*bef0*/  SEL R4, R3, c[0x0][0x450], P3 ;  /* 0x0001140003047a07 */ /* 0x000fc60001800000 */
[----:B------:R-:W-:Y:S01]  /*bf00*/  IMAD.MOV.U32 R5, RZ, RZ, c[0x0][0x4ac] ;  /* 0x00012b00ff057624 */ /* 0x000fe200078e00ff */
[----:B------:R-:W-:Y:S01]  /*bf10*/  LEA R4, P0, R6, R4, 0x2 ;  /* 0x0000000406047211 */ /* 0x000fe200078010ff */
[----:B------:R-:W-:-:S03]  /*bf20*/  IMAD.IADD R3, R7, 0x1, R0 ;  /* 0x0000000107037824 */ /* 0x000fc600078e0200 */
[----:B------:R-:W-:-:S04]  /*bf30*/  SEL R5, R5, c[0x0][0x454], P3 ;  /* 0x0001150005057a07 */ /* 0x000fc80001800000 */
[----:B------:R-:W-:Y:S01]  /*bf40*/  LEA.HI.X R3, R6, R5, R3, 0x2, P0 ;  /* 0x0000000506037211 */ /* 0x000fe200000f1403 */
[----:B------:R-:W-:Y:S01]  /*bf50*/  IMAD R0, R11, c[0x0][0x4e8], RZ ;  /* 0x00013a000b007a24 */ /* 0x000fe200078e02ff */
[----:B------:R-:W-:Y:S04]  /*bf60*/  SHFL.IDX PT, R12, R4, RZ, 0x1c1f ;  /* 0x001c1fff040c7589 */ /* 0x000fe800000e0000 */
[----:B------:R-:W1:Y:S04]  /*bf70*/  SHFL.IDX PT, R13, R3, RZ, 0x1c1f ;  /* 0x001c1fff030d7589 */ /* 0x000e6800000e0000 */
[----:B------:R-:W-:Y:S04]  /*bf80*/  SHFL.IDX PT, R10, R4, 0x1, 0x1c1f ;  /* 0x003c1f00040a7f89 */ /* 0x000fe800000e0000 */
[----:B------:R-:W2:Y:S04]  /*bf90*/  SHFL.IDX PT, R11, R3, 0x1, 0x1c1f ;  /* 0x003c1f00030b7f89 */ /* 0x000ea800000e0000 */
[----:B------:R-:W-:Y:S04]  /*bfa0*/  SHFL.IDX PT, R6, R4, 0x2, 0x1c1f ;  /* 0x005c1f0004067f89 */ /* 0x000fe800000e0000 */
[----:B------:R-:W3:Y:S04]  /*bfb0*/  SHFL.IDX PT, R7, R3, 0x2, 0x1c1f ;  /* 0x005c1f0003077f89 */ /* 0x000ee800000e0000 */
[----:B------:R4:W-:Y:S04]  /*bfc0*/  SHFL.IDX PT, R5, R3, 0x3, 0x1c1f ;  /* 0x007c1f0003057f89 */ /* 0x0009e800000e0000 */
[----:B------:R-:W1:Y:S01]  /*bfd0*/  SHFL.IDX PT, R4, R4, 0x3, 0x1c1f ;  /* 0x007c1f0004047f89 */ /* 0x000e6200000e0000 */
[----:B------:R-:W-:Y:S01]  /*bfe0*/  LOP3.LUT P0, RZ, R56, 0x3, RZ, 0xc0, !PT ;  /* 0x0000000338ff7812 */ /* 0x000fe2000780c0ff */
[----:B----4-:R-:W-:-:S05]  /*bff0*/  IMAD R3, R25, 0x80, R59 ;  /* 0x0000008019037824 */ /* 0x010fca00078e023b */
[C---:B------:R-:W-:Y:S02]  /*c000*/  IADD3 R15, R3.reuse, 0x8, RZ ;  /* 0x00000008030f7810 */ /* 0x040fe40007ffe0ff */
[C---:B------:R-:W-:Y:S02]  /*c010*/  IADD3 R14, R3.reuse, 0x40, RZ ;  /* 0x00000040030e7810 */ /* 0x040fe40007ffe0ff */
[C---:B------:R-:W-:Y:S02]  /*c020*/  IADD3 R9, R3.reuse, 0x48, RZ ;  /* 0x0000004803097810 */ /* 0x040fe40007ffe0ff */
[-C--:B------:R-:W-:Y:S02]  /*c030*/  ISETP.GE.OR P5, PT, R3, R0.reuse, P0 ;  /* 0x000000000300720c */ /* 0x080fe400007a6670 */
[-C--:B------:R-:W-:Y:S02]  /*c040*/  ISETP.GE.OR P4, PT, R15, R0.reuse, P0 ;  /* 0x000000000f00720c */ /* 0x080fe40000786670 */
[----:B------:R-:W-:-:S02]  /*c050*/  ISETP.GE.OR P1, PT, R14, R0, P0 ;  /* 0x000000000e00720c */ /* 0x000fc40000726670 */
[----:B------:R-:W-:-:S07]  /*c060*/  ISETP.GE.OR P0, PT, R9, R0, P0 ;  /* 0x000000000900720c */ /* 0x000fce0000706670 */
[----:B-1----:R1:W-:Y:S01]  /*c070*/  @!P5 ST.E [R12.64], R22 ;  /* 0x000000160c00d985 */ /* 0x0023e2000c101906 */
[----:B------:R-:W-:-:S03]  /*c080*/  ISETP.GE.AND P5, PT, R9, R0, PT ;  /* 0x000000000900720c */ /* 0x000fc60003fa6270 */
[----:B--2---:R1:W-:Y:S01]  /*c090*/  @!P4 ST.E [R10.64], R23 ;  /* 0x000000170a00c985 */ /* 0x0043e2000c101906 */
[----:B------:R-:W-:-:S03]  /*c0a0*/  ISETP.GE.AND P4, PT, R14, R0, PT ;  /* 0x000000000e00720c */ /* 0x000fc60003f86270 */
[----:B---3--:R1:W-:Y:S01]  /*c0b0*/  @!P1 ST.E [R6.64], R24 ;  /* 0x0000001806009985 */ /* 0x0083e2000c101906 */
[----:B------:R-:W-:-:S03]  /*c0c0*/  ISETP.GE.AND P1, PT, R3, R0, PT ;  /* 0x000000000300720c */ /* 0x000fc60003f26270 */
[----:B------:R1:W-:Y:S01]  /*c0d0*/  @!P0 ST.E [R4.64], R19 ;  /* 0x0000001304008985 */ /* 0x0003e2000c101906 */
[----:B------:R-:W-:Y:S01]  /*c0e0*/  ISETP.GE.AND P0, PT, R15, R0, PT ;  /* 0x000000000f00720c */ /* 0x000fe20003f06270 */
[----:B------:R-:W-:Y:S05]  /*c0f0*/  @P3 BRA `(.L_x_95) ;  /* 0x000007f000003947 */ /* 0x000fea0003800000 */
[----:B------:R-:W2:Y:S01]  /*c100*/  S2R R59, SR_TID.X ;  /* 0x00000000003b7919 */ /* 0x000ea20000002100 */
[----:B------:R-:W-:Y:S01]  /*c110*/  IMAD R3, R18, c[0x0][0x3a0], RZ ;  /* 0x0000e80012037a24 */ /* 0x000fe200078e02ff */
[----:B-1----:R-:W-:Y:S01]  /*c120*/  SHF.R.S32.HI R7, RZ, 0x1f, R8 ;  /* 0x0000001fff077819 */ /* 0x002fe20000011408 */
[C---:B------:R-:W-:Y:S01]  /*c130*/  IMAD.WIDE.U32 R4, R2.reuse, c[0x0][0x3a0], RZ ;  /* 0x0000e80002047a25 */ /* 0x040fe200078e00ff */
[----:B------:R1:W3:Y:S03]  /*c140*/  LDS.128 R12, [R204+0x80] ;  /* 0x00008000cc0c7984 */ /* 0x0002e60000000c00 */
[----:B------:R-:W-:Y:S01]  /*c150*/  IMAD R2, R2, c[0x0][0x3a4], R3 ;  /* 0x0000e90002027a24 */ /* 0x000fe200078e0203 */
[----:B------:R1:W4:Y:S04]  /*c160*/  LDS.128 R20, [R204+0x1080] ;  /* 0x00108000cc147984 */ /* 0x0003280000000c00 */
[----:B------:R-:W-:Y:S01]  /*c170*/  IADD3 R3, R5, R2, RZ ;  /* 0x0000000205037210 */ /* 0x000fe20007ffe0ff */
[----:B------:R1:W1:Y:S01]  /*c180*/  LDS.128 R28, [R204+0x2080] ;  /* 0x00208000cc1c7984 */ /* 0x0002620000000c00 */
[----:B------:R-:W-:-:S03]  /*c190*/  MOV R2, R4 ;  /* 0x0000000400027202 */ /* 0x000fc60000000f00 */
[----:B------:R1:W1:Y:S02]  /*c1a0*/  LDS.128 R32, [R204+0x2880] ;  /* 0x00288000cc207984 */ /* 0x0002640000000c00 */
[C---:B------:R-:W-:Y:S02]  /*c1b0*/  IMAD.WIDE.U32 R4, R16.reuse, c[0x0][0x3e8], R2 ;  /* 0x0000fa0010047a25 */ /* 0x040fe400078e0002 */
[----:B------:R1:W1:Y:S02]  /*c1c0*/  LDS.128 R36, [R204+0x3080] ;  /* 0x00308000cc247984 */ /* 0x0002640000000c00 */
[----:B------:R-:W-:Y:S01]  /*c1d0*/  IMAD R3, R7, c[0x0][0x3f0], RZ ;  /* 0x0000fc0007037a24 */ /* 0x000fe200078e02ff */
[----:B--2---:R-:W-:Y:S01]  /*c1e0*/  SHF.R.S32.HI R56, RZ, 0x1f, R59 ;  /* 0x0000001fff387819 */ /* 0x004fe2000001143b */
[----:B------:R-:W-:Y:S01]  /*c1f0*/  IMAD R5, R16, c[0x0][0x3ec], R5 ;  /* 0x0000fb0010057a24 */ /* 0x000fe200078e0205 */
[----:B------:R2:W1:Y:S01]  /*c200*/  LDS.128 R40, [R204+0x3880] ;  /* 0x00388000cc287984 */ /* 0x0004620000000c00 */
[----:B------:R-:W-:Y:S01]  /*c210*/  IMAD R9, R8, c[0x0][0x3f4], R3 ;  /* 0x0000fd0008097a24 */ /* 0x000fe200078e0203 */
[----:B------:R-:W-:Y:S01]  /*c220*/  LEA.HI R56, R56, R59, RZ, 0x3 ;  /* 0x0000003b38387211 */ /* 0x000fe200078f18ff */
[----:B------:R-:W-:Y:S01]  /*c230*/  IMAD.WIDE.U32 R4, R8, c[0x0][0x3f0], R4 ;  /* 0x0000fc0008047a25 */ /* 0x000fe200078e0004 */
[----:B------:R2:W1:Y:S02]  /*c240*/  LDS.128 R16, [R204+0x880] ;  /* 0x00088000cc107984 */ /* 0x0004640000000c00 */
[----:B------:R-:W-:-:S02]  /*c250*/  SHF.R.S32.HI R56, RZ, 0x3, R56 ;  /* 0x00000003ff387819 */ /* 0x000fc40000011438 */
[----:B------:R-:W-:Y:S02]  /*c260*/  IADD3 R5, R5, R9, RZ ;  /* 0x0000000905057210 */ /* 0x000fe40007ffe0ff */
[----:B------:R-:W-:-:S04]  /*c270*/  LEA R6, R244, R56, 0x4 ;  /* 0x00000038f4067211 */ /* 0x000fc800078e20ff */
[----:B------:R-:W-:Y:S02]  /*c280*/  LEA R6, R25, R6, 0x7 ;  /* 0x0000000619067211 */ /* 0x000fe400078e38ff */
[----:B------:R2:W1:Y:S02]  /*c290*/  LDS.128 R24, [R204+0x1880] ;  /* 0x00188000cc187984 */ /* 0x0004640000000c00 */
[----:B------:R-:W-:Y:S01]  /*c2a0*/  MOV R2, R6 ;  /* 0x0000000600027202 */ /* 0x000fe20000000f00 */
[----:B------:R-:W-:-:S05]  /*c2b0*/  @P2 IMAD.HI.U32 R7, R6, c[0x0][0x4ec], RZ ;  /* 0x00013b0006072a27 */ /* 0x000fca00078e00ff */
[----:B------:R-:W-:Y:S02]  /*c2c0*/  @P2 SHF.R.U32.HI R2, RZ, c[0x0][0x4f0], R7 ;  /* 0x00013c00ff022a19 */ /* 0x000fe40000011607 */
[----:B------:R-:W-:Y:S02]  /*c2d0*/  ISETP.GE.AND P2, PT, R231, c[0x0][0x3c8], PT ;  /* 0x0000f200e7007a0c */ /* 0x000fe40003f46270 */
[----:B------:R-:W-:Y:S02]  /*c2e0*/  SHF.R.S32.HI R7, RZ, 0x1f, R2 ;  /* 0x0000001fff077819 */ /* 0x000fe40000011402 */
[----:B------:R-:W-:-:S03]  /*c2f0*/  IADD3 R3, -R2, RZ, RZ ;  /* 0x000000ff02037210 */ /* 0x000fc60007ffe1ff */
[----:B------:R-:W-:Y:S02]  /*c300*/  IMAD R7, R7, c[0x0][0x3e0], RZ ;  /* 0x0000f80007077a24 */ /* 0x000fe400078e02ff */
[----:B------:R-:W-:Y:S02]  /*c310*/  IMAD R6, R3, c[0x0][0x4e8], R6 ;  /* 0x00013a0003067a24 */ /* 0x000fe400078e0206 */
[C---:B------:R-:W-:Y:S02]  /*c320*/  IMAD R7, R2.reuse, c[0x0][0x3e4], R7 ;  /* 0x0000f90002077a24 */ /* 0x040fe400078e0207 */
[----:B------:R-:W-:Y:S01]  /*c330*/  IMAD.WIDE.U32 R2, R2, c[0x0][0x3e0], R4 ;  /* 0x0000f80002027a25 */ /* 0x000fe200078e0004 */
[----:B------:R-:W-:-:S04]  /*c340*/  SHF.R.S32.HI R4, RZ, 0x1f, R6 ;  /* 0x0000001fff047819 */ /* 0x000fc80000011406 */
[----:B------:R-:W-:Y:S01]  /*c350*/  IADD3 R3, R3, R7, RZ ;  /* 0x0000000703037210 */ /* 0x000fe20007ffe0ff */
[----:B------:R-:W-:-:S04]  /*c360*/  IMAD R4, R4, c[0x0][0x3d8], RZ ;  /* 0x0000f60004047a24 */ /* 0x000fc800078e02ff */
[----:B------:R-:W-:-:S04]  /*c370*/  IMAD.WIDE.U32 R2, R6, c[0x0][0x3d8], R2 ;  /* 0x0000f60006027a25 */ /* 0x000fc800078e0002 */
[----:B------:R-:W-:Y:S01]  /*c380*/  IMAD R4, R6, c[0x0][0x3dc], R4 ;  /* 0x0000f70006047a24 */ /* 0x000fe200078e0204 */
[----:B------:R-:W-:-:S04]  /*c390*/  LEA R6, P0, R2, c[0x0][0x380], 0x1 ;  /* 0x0000e00002067a11 */ /* 0x000fc800078008ff */
[----:B------:R-:W-:-:S04]  /*c3a0*/  IADD3 R3, R3, R4, RZ ;  /* 0x0000000403037210 */ /* 0x000fc80007ffe0ff */
[----:B------:R-:W-:Y:S01]  /*c3b0*/  LEA.HI.X R5, R2, c[0x0][0x384], R3, 0x1, P0 ;  /* 0x0000e10002057a11 */ /* 0x000fe200000f0c03 */
[----:B------:R-:W-:Y:S05]  /*c3c0*/  BRA.DIV ~URZ, `(.L_x_96) ;  /* 0x00004be27f007947 */ /* 0x000fea000b800000 */
[----:B-1234-:R1:W2:Y:S02]  /*c3d0*/  SHFL.IDX PT, R7, R5, RZ, 0x181f ;  /* 0x00181fff05077589 */ /* 0x01e2a400000e0000 */
.L_x_180:
[----:B------:R-:W-:Y:S05]  /*c3e0*/  BRA.DIV ~URZ, `(.L_x_97) ;  /* 0x00004c327f007947 */ /* 0x000fea000b800000 */
[----:B------:R3:W4:Y:S02]  /*c3f0*/  SHFL.IDX PT, R2, R6, RZ, 0x181f ;  /* 0x00181fff06027589 */ /* 0x00072400000e0000 */
.L_x_181:
[----:B------:R-:W5:Y:S02]  /*c400*/  S2R R3, SR_TID.X ;  /* 0x0000000000037919 */ /* 0x000f640000002100 */
[----:B-----5:R-:W-:-:S04]  /*c410*/  SHF.R.S32.HI R4, RZ, 0x1f, R3 ;  /* 0x0000001fff047819 */ /* 0x020fc80000011403 */
[----:B------:R-:W-:Y:S02]  /*c420*/  LEA.HI R4, R4, R3, RZ, 0x3 ;  /* 0x0000000304047211 */ /* 0x000fe400078f18ff */
[----:B------:R-:W5:Y:S02]  /*c430*/  LDL.LU R3, [R1+0x44] ;  /* 0x0000440001037983 */ /* 0x000f640000300800 */
[----:B------:R-:W-:Y:S02]  /*c440*/  SHF.R.S32.HI R4, RZ, 0x3, R4 ;  /* 0x00000003ff047819 */ /* 0x000fe40000011404 */
[----:B------:R-:W-:-:S03]  /*c450*/  SHF.R.S32.HI R8, RZ, 0x1f, R231 ;  /* 0x0000001fff087819 */ /* 0x000fc600000114e7 */
[----:B-----5:R-:W-:-:S05]  /*c460*/  IMAD R4, R3, 0x80, R4 ;  /* 0x0000008003047824 */ /* 0x020fca00078e0204 */
[----:B------:R-:W-:-:S13]  /*c470*/  ISETP.GE.OR P1, PT, R4, R0, P2 ;  /* 0x000000000400720c */ /* 0x000fda0001726670 */
[----:B----4-:R-:W-:-:S04]  /*c480*/  @!P1 LEA R2, P0, R231, R2, 0x1 ;  /* 0x00000002e7029211 */ /* 0x010fc800078008ff */
[----:B--2---:R-:W-:-:S05]  /*c490*/  @!P1 LEA.HI.X R3, R231, R7, R8, 0x1, P0 ;  /* 0x00000007e7039211 */ /* 0x004fca00000f0c08 */
[----:B------:R2:W-:Y:S01]  /*c4a0*/  @!P1 ST.E.128 [R2.64], R12 ;  /* 0x0000000c02009985 */ /* 0x0005e2000c101d06 */
[----:B------:R-:W-:Y:S05]  /*c4b0*/  BRA.DIV ~URZ, `(.L_x_98) ;  /* 0x00004bd27f007947 */ /* 0x000fea000b800000 */
[----:B------:R4:W1:Y:S04]  /*c4c0*/  SHFL.IDX PT, R7, R5, 0x1, 0x181f ;  /* 0x00381f0005077f89 */ /* 0x00086800000e0000 */
[----:B--2---:R4:W2:Y:S02]  /*c4d0*/  SHFL.IDX PT, R2, R6, 0x1, 0x181f ;  /* 0x00381f0006027f89 */ /* 0x0048a400000e0000 */
.L_x_182:
[----:B------:R-:W-:Y:S02]  /*c4e0*/  IADD3 R3, R4, 0x10, RZ ;  /* 0x0000001004037810 */ /* 0x000fe40007ffe0ff */
[----:B------:R-:W-:Y:S02]  /*c4f0*/  SHF.R.S32.HI R8, RZ, 0x1f, R231 ;  /* 0x0000001fff087819 */ /* 0x000fe400000114e7 */
[----:B------:R-:W-:-:S13]  /*c500*/  ISETP.GE.OR P1, PT, R3, R0, P2 ;  /* 0x000000000300720c */ /* 0x000fda0001726670 */
[----:B--2---:R-:W-:-:S04]  /*c510*/  @!P1 LEA R2, P0, R231, R2, 0x1 ;  /* 0x00000002e7029211 */ /* 0x004fc800078008ff */
[----:B-1----:R-:W-:-:S05]  /*c520*/  @!P1 LEA.HI.X R3, R231, R7, R8, 0x1, P0 ;  /* 0x00000007e7039211 */ /* 0x002fca00000f0c08 */
[----:B------:R1:W-:Y:S01]  /*c530*/  @!P1 ST.E.128 [R2.64], R16 ;  /* 0x0000001002009985 */ /* 0x0003e2000c101d06 */
[----:B------:R-:W-:Y:S05]  /*c540*/  BRA.DIV ~URZ, `(.L_x_99) ;  /* 0x00004c127f007947 */ /* 0x000fea000b800000 */
[----:B------:R2:W1:Y:S02]  /*c550*/  SHFL.IDX PT, R7, R5, 0x2, 0x181f ;  /* 0x00581f0005077f89 */ /* 0x00046400000e0000 */
.L_x_183:
[----:B------:R-:W-:Y:S05]  /*c560*/  BRA.DIV ~URZ, `(.L_x_100) ;  /* 0x00004c627f007947 */ /* 0x000fea000b800000 */
[----:B-1----:R1:W2:Y:S02]  /*c570*/  SHFL.IDX PT, R2, R6, 0x2, 0x181f ;  /* 0x00581f0006027f89 */ /* 0x0022a400000e0000 */
.L_x_184:
[----:B------:R-:W-:Y:S02]  /*c580*/  IADD3 R3, R4, 0x20, RZ ;  /* 0x0000002004037810 */ /* 0x000fe40007ffe0ff */
[----:B------:R-:W-:Y:S02]  /*c590*/  SHF.R.S32.HI R8, RZ, 0x1f, R231 ;  /* 0x0000001fff087819 */ /* 0x000fe400000114e7 */
[----:B------:R-:W-:-:S13]  /*c5a0*/  ISETP.GE.OR P1, PT, R3, R0, P2 ;  /* 0x000000000300720c */ /* 0x000fda0001726670 */
[----:B--2---:R-:W-:-:S04]  /*c5b0*/  @!P1 LEA R2, P0, R231, R2, 0x1 ;  /* 0x00000002e7029211 */ /* 0x004fc800078008ff */
[----:B------:R-:W-:-:S05]  /*c5c0*/  @!P1 LEA.HI.X R3, R231, R7, R8, 0x1, P0 ;  /* 0x00000007e7039211 */ /* 0x000fca00000f0c08 */
[----:B------:R2:W-:Y:S01]  /*c5d0*/  @!P1 ST.E.128 [R2.64], R20 ;  /* 0x0000001402009985 */ /* 0x0005e2000c101d06 */
[----:B------:R-:W-:Y:S05]  /*c5e0*/  BRA.DIV ~URZ, `(.L_x_101) ;  /* 0x00004c527f007947 */ /* 0x000fea000b800000 */
[----:B------:R1:W2:Y:S04]  /*c5f0*/  SHFL.IDX PT, R7, R5, 0x3, 0x181f ;  /* 0x00781f0005077f89 */ /* 0x0002a800000e0000 */
[----:B--2---:R1:W2:Y:S02]  /*c600*/  SHFL.IDX PT, R2, R6, 0x3, 0x181f ;  /* 0x00781f0006027f89 */ /* 0x0042a400000e0000 */
.L_x_185:
[----:B------:R-:W-:Y:S02]  /*c610*/  IADD3 R3, R4, 0x30, RZ ;  /* 0x0000003004037810 */ /* 0x000fe40007ffe0ff */
[----:B------:R-:W-:Y:S02]  /*c620*/  SHF.R.S32.HI R8, RZ, 0x1f, R231 ;  /* 0x0000001fff087819 */ /* 0x000fe400000114e7 */
[----:B------:R-:W-:-:S13]  /*c630*/  ISETP.GE.OR P1, PT, R3, R0, P2 ;  /* 0x000000000300720c */ /* 0x000fda0001726670 */
[----:B--2---:R-:W-:-:S04]  /*c640*/  @!P1 LEA R2, P0, R231, R2, 0x1 ;  /* 0x00000002e7029211 */ /* 0x004fc800078008ff */
[----:B------:R-:W-:-:S05]  /*c650*/  @!P1 LEA.HI.X R3, R231, R7, R8, 0x1, P0 ;  /* 0x00000007e7039211 */ /* 0x000fca00000f0c08 */
[----:B------:R2:W-:Y:S01]  /*c660*/  @!P1 ST.E.128 [R2.64], R24 ;  /* 0x0000001802009985 */ /* 0x0005e2000c101d06 */
[----:B------:R-:W-:Y:S05]  /*c670*/  BRA.DIV ~URZ, `(.L_x_102) ;  /* 0x00004c927f007947 */ /* 0x000fea000b800000 */
[----:B------:R1:W2:Y:S02]  /*c680*/  SHFL.IDX PT, R7, R5, 0x4, 0x181f ;  /* 0x00981f0005077f89 */ /* 0x0002a400000e0000 */
.L_x_186:
[----:B------:R-:W-:Y:S05]  /*c690*/  BRA.DIV ~URZ, `(.L_x_103) ;  /* 0x00004ce27f007947 */ /* 0x000fea000b800000 */
[----:B--2---:R2:W1:Y:S02]  /*c6a0*/  SHFL.IDX PT, R2, R6, 0x4, 0x181f ;  /* 0x00981f0006027f89 */ /* 0x00446400000e0000 */
.L_x_187:
[----:B------:R-:W-:Y:S02]  /*c6b0*/  IADD3 R3, R4, 0x40, RZ ;  /* 0x0000004004037810 */ /* 0x000fe40007ffe0ff */
[----:B------:R-:W-:Y:S02]  /*c6c0*/  SHF.R.S32.HI R8, RZ, 0x1f, R231 ;  /* 0x0000001fff087819 */ /* 0x000fe400000114e7 */
[----:B------:R-:W-:-:S13]  /*c6d0*/  ISETP.GE.OR P1, PT, R3, R0, P2 ;  /* 0x000000000300720c */ /* 0x000fda0001726670 */
[----:B-1----:R-:W-:-:S04]  /*c6e0*/  @!P1 LEA R2, P0, R231, R2, 0x1 ;  /* 0x00000002e7029211 */ /* 0x002fc800078008ff */
[----:B------:R-:W-:-:S05]  /*c6f0*/  @!P1 LEA.HI.X R3, R231, R7, R8, 0x1, P0 ;  /* 0x00000007e7039211 */ /* 0x000fca00000f0c08 */
[----:B------:R1:W-:Y:S01]  /*c700*/  @!P1 ST.E.128 [R2.64], R28 ;  /* 0x0000001c02009985 */ /* 0x0003e2000c101d06 */
[----:B------:R-:W-:Y:S05]  /*c710*/  BRA.DIV ~URZ, `(.L_x_104) ;  /* 0x00004cd27f007947 */ /* 0x000fea000b800000 */
[----:B------:R1:W2:Y:S04]  /*c720*/  SHFL.IDX PT, R7, R5, 0x5, 0x181f ;  /* 0x00b81f0005077f89 */ /* 0x0002a800000e0000 */
[----:B-1----:R1:W3:Y:S02]  /*c730*/  SHFL.IDX PT, R2, R6, 0x5, 0x181f ;  /* 0x00b81f0006027f89 */ /* 0x0022e400000e0000 */
.L_x_188:
[----:B------:R-:W-:Y:S02]  /*c740*/  IADD3 R3, R4, 0x50, RZ ;  /* 0x0000005004037810 */ /* 0x000fe40007ffe0ff */
[----:B------:R-:W-:Y:S02]  /*c750*/  SHF.R.S32.HI R8, RZ, 0x1f, R231 ;  /* 0x0000001fff087819 */ /* 0x000fe400000114e7 */
[----:B------:R-:W-:-:S13]  /*c760*/  ISETP.GE.OR P1, PT, R3, R0, P2 ;  /* 0x000000000300720c */ /* 0x000fda0001726670 */
[----:B---3--:R-:W-:-:S04]  /*c770*/  @!P1 LEA R2, P0, R231, R2, 0x1 ;  /* 0x00000002e7029211 */ /* 0x008fc800078008ff */
[----:B--2---:R-:W-:-:S05]  /*c780*/  @!P1 LEA.HI.X R3, R231, R7, R8, 0x1, P0 ;  /* 0x00000007e7039211 */ /* 0x004fca00000f0c08 */
[----:B------:R2:W-:Y:S01]  /*c790*/  @!P1 ST.E.128 [R2.64], R32 ;  /* 0x0000002002009985 */ /* 0x0005e2000c101d06 */
[----:B------:R-:W-:Y:S05]  /*c7a0*/  BRA.DIV ~URZ, `(.L_x_105) ;  /* 0x00004d127f007947 */ /* 0x000fea000b800000 */
[----:B------:R3:W1:Y:S02]  /*c7b0*/  SHFL.IDX PT, R7, R5, 0x6, 0x181f ;  /* 0x00d81f0005077f89 */ /* 0x00066400000e0000 */
.L_x_189:
[----:B------:R-:W-:Y:S05]  /*c7c0*/  BRA.DIV ~URZ, `(.L_x_106) ;  /* 0x00004d627f007947 */ /* 0x000fea000b800000 */
[----:B--2---:R2:W3:Y:S02]  /*c7d0*/  SHFL.IDX PT, R2, R6, 0x6, 0x181f ;  /* 0x00d81f0006027f89 */ /* 0x0044e400000e0000 */
.L_x_190:
[----:B------:R-:W-:Y:S02]  /*c7e0*/  IADD3 R3, R4, 0x60, RZ ;  /* 0x0000006004037810 */ /* 0x000fe40007ffe0ff */
[----:B------:R-:W-:Y:S02]  /*c7f0*/  SHF.R.S32.HI R8, RZ, 0x1f, R231 ;  /* 0x0000001fff087819 */ /* 0x000fe400000114e7 */
[----:B------:R-:W-:-:S13]  /*c800*/  ISETP.GE.OR P1, PT, R3, R0, P2 ;  /* 0x000000000300720c */ /* 0x000fda0001726670 */
[----:B---3--:R-:W-:-:S04]  /*c810*/  @!P1 LEA R2, P0, R231, R2, 0x1 ;  /* 0x00000002e7029211 */ /* 0x008fc800078008ff */
[----:B-1----:R-:W-:-:S05]  /*c820*/  @!P1 LEA.HI.X R3, R231, R7, R8, 0x1, P0 ;  /* 0x00000007e7039211 */ /* 0x002fca00000f0c08 */
[----:B------:R1:W-:Y:S01]  /*c830*/  @!P1 ST.E.128 [R2.64], R36 ;  /* 0x0000002402009985 */ /* 0x0003e2000c101d06 */
[----:B------:R-:W-:Y:S05]  /*c840*/  BRA.DIV ~URZ, `(.L_x_107) ;  /* 0x00004d527f007947 */ /* 0x000fea000b800000 */
[----:B----4-:R-:W3:Y:S04]  /*c850*/  SHFL.IDX PT, R5, R5, 0x7, 0x181f ;  /* 0x00f81f0005057f89 */ /* 0x010ee800000e0000 */
[----:B-1----:R1:W4:Y:S02]  /*c860*/  SHFL.IDX PT, R3, R6, 0x7, 0x181f ;  /* 0x00f81f0006037f89 */ /* 0x00232400000e0000 */
.L_x_191:
[----:B------:R-:W-:-:S04]  /*c870*/  IADD3 R2, R4, 0x70, RZ ;  /* 0x0000007004027810 */ /* 0x000fc80007ffe0ff */
[----:B------:R-:W-:-:S13]  /*c880*/  ISETP.GE.OR P2, PT, R2, R0, P2 ;  /* 0x000000000200720c */ /* 0x000fda0001746670 */
[----:B------:R-:W-:Y:S05]  /*c890*/  @P2 BRA `(.L_x_108) ;  /* 0x00001cc000002947 */ /* 0x000fea0003800000 */
[----:B-12---:R-:W-:Y:S02]  /*c8a0*/  SHF.R.S32.HI R6, RZ, 0x1f, R231 ;  /* 0x0000001fff067819 */ /* 0x006fe400000114e7 */
[----:B----4-:R-:W-:-:S04]  /*c8b0*/  LEA R2, P0, R231, R3, 0x1 ;  /* 0x00000003e7027211 */ /* 0x010fc800078008ff */
[----:B---3--:R-:W-:-:S05]  /*c8c0*/  LEA.HI.X R3, R231, R5, R6, 0x1, P0 ;  /* 0x00000005e7037211 */ /* 0x008fca00000f0c06 */
[----:B------:R1:W-:Y:S01]  /*c8d0*/  ST.E.128 [R2.64], R40 ;  /* 0x0000002802007985 */ /* 0x0003e2000c101d06 */
[----:B------:R-:W-:Y:S05]  /*c8e0*/  BRA `(.L_x_108) ;  /* 0x00001c7000007947 */ /* 0x000fea0003800000 */
.L_x_95:
[----:B-1----:R-:W2:Y:S01]  /*c8f0*/  LDL.LU R6, [R1+0x80] ;  /* 0x0000800001067983 */ /* 0x002ea20000300800 */
[----:B------:R-:W-:Y:S02]  /*c900*/  IMAD R0, R18, c[0x0][0x408], RZ ;  /* 0x0001020012007a24 */ /* 0x000fe400078e02ff */
[----:B------:R-:W-:-:S04]  /*c910*/  IMAD.WIDE.U32 R4, R2, c[0x0][0x408], RZ ;  /* 0x0001020002047a25 */ /* 0x000fc800078e00ff */
[----:B------:R-:W-:Y:S01]  /*c920*/  IMAD R2, R2, c[0x0][0x40c], R0 ;  /* 0x0001030002027a24 */ /* 0x000fe200078e0200 */
[----:B------:R-:W-:-:S04]  /*c930*/  SHF.R.S32.HI R0, RZ, 0x1f, R8 ;  /* 0x0000001fff007819 */ /* 0x000fc80000011408 */
[----:B------:R-:W-:Y:S01]  /*c940*/  IADD3 R3, R5, R2, RZ ;  /* 0x0000000205037210 */ /* 0x000fe20007ffe0ff */
[----:B------:R-:W-:Y:S01]  /*c950*/  IMAD R0, R0, c[0x0][0x440], RZ ;  /* 0x0001100000007a24 */ /* 0x000fe200078e02ff */
[----:B------:R-:W-:Y:S01]  /*c960*/  MOV R2, R4 ;  /* 0x0000000400027202 */ /* 0x000fe20000000f00 */
[----:B------:R-:W-:-:S04]  /*c970*/  @P2 IMAD.HI.U32 R5, R17, c[0x0][0x4ec], RZ ;  /* 0x00013b0011052a27 */ /* 0x000fc800078e00ff */
[----:B------:R-:W-:-:S04]  /*c980*/  IMAD.WIDE.U32 R2, R16, c[0x0][0x438], R2 ;  /* 0x00010e0010027a25 */ /* 0x000fc800078e0002 */
[----:B------:R-:W-:Y:S02]  /*c990*/  IMAD R3, R16, c[0x0][0x43c], R3 ;  /* 0x00010f0010037a24 */ /* 0x000fe400078e0203 */
[C---:B------:R-:W-:Y:S01]  /*c9a0*/  IMAD R4, R8.reuse, c[0x0][0x444], R0 ;  /* 0x0001110008047a24 */ /* 0x040fe200078e0200 */
[----:B------:R-:W-:Y:S01]  /*c9b0*/  MOV R0, R17 ;  /* 0x0000001100007202 */ /* 0x000fe20000000f00 */
[----:B------:R-:W-:Y:S01]  /*c9c0*/  IMAD.WIDE.U32 R2, R8, c[0x0][0x440], R2 ;  /* 0x0001100008027a25 */ /* 0x000fe200078e0002 */
[----:B------:R-:W-:-:S04]  /*c9d0*/  @P2 SHF.R.U32.HI R0, RZ, c[0x0][0x4f0], R5 ;  /* 0x00013c00ff002a19 */ /* 0x000fc80000011605 */
[----:B------:R-:W-:Y:S02]  /*c9e0*/  IADD3 R3, R3, R4, RZ ;  /* 0x0000000403037210 */ /* 0x000fe40007ffe0ff */
[----:B------:R-:W-:Y:S02]  /*c9f0*/  SHF.R.S32.HI R5, RZ, 0x1f, R0 ;  /* 0x0000001fff057819 */ /* 0x000fe40000011400 */
[----:B------:R-:W-:-:S03]  /*ca00*/  IADD3 R4, -R0, RZ, RZ ;  /* 0x000000ff00047210 */ /* 0x000fc60007ffe1ff */
[----:B------:R-:W-:Y:S02]  /*ca10*/  IMAD R5, R5, c[0x0][0x430], RZ ;  /* 0x00010c0005057a24 */ /* 0x000fe400078e02ff */
[----:B------:R-:W-:Y:S02]  /*ca20*/  IMAD R4, R4, c[0x0][0x4e8], R17 ;  /* 0x00013a0004047a24 */ /* 0x000fe400078e0211 */
[----:B------:R-:W-:Y:S02]  /*ca30*/  IMAD R5, R0, c[0x0][0x434], R5 ;  /* 0x00010d0000057a24 */ /* 0x000fe400078e0205 */
[----:B--2---:R-:W-:-:S04]  /*ca40*/  IMAD.WIDE.U32 R2, R6, c[0x0][0x448], R2 ;  /* 0x0001120006027a25 */ /* 0x004fc800078e0002 */
[----:B------:R-:W-:-:S04]  /*ca50*/  IMAD R3, R6, c[0x0][0x44c], R3 ;  /* 0x0001130006037a24 */ /* 0x000fc800078e0203 */
        /* <DEDUP_REMOVED lines=10> */
[----:B------:R1:W2:Y:S02]  /*cb00*/  SHFL.IDX PT, R4, R5, RZ, 0x1c1f ;  /* 0x001c1fff05047589 */ /* 0x0002a400000e0000 */
.L_x_192:
[----:B------:R-:W-:Y:S05]  /*cb10*/  BRA.DIV ~URZ, `(.L_x_110) ;  /* 0x00004bc27f007947 */ /* 0x000fea000b800000 */
[----:B------:R3:W4:Y:S02]  /*cb20*/  SHFL.IDX PT, R0, R12, RZ, 0x1c1f ;  /* 0x001c1fff0c007589 */ /* 0x00072400000e0000 */
.L_x_193:
[----:B------:R-:W-:Y:S01]  /*cb30*/  BSSY B0, `(.L_x_111) ;  /* 0x0000032000007945 */ /* 0x000fe20003800000 */
[----:B------:R-:W-:Y:S05]  /*cb40*/  @P1 BRA `(.L_x_112) ;  /* 0x0000030000001947 */ /* 0x000fea0003800000 */
[----:B------:R-:W5:Y:S04]  /*cb50*/  LDL R6, [R1+0x74] ;  /* 0x0000740001067983 */ /* 0x000f680000100800 */
[----:B---3--:R-:W3:Y:S04]  /*cb60*/  LDL R8, [R1+0x68] ;  /* 0x0000680001087983 */ /* 0x008ee80000100800 */
[----:B----4-:R-:W4:Y:S04]  /*cb70*/  LDL R21, [R1+0x64] ;  /* 0x0000640001157983 */ /* 0x010f280000100800 */
[----:B--2---:R-:W2:Y:S04]  /*cb80*/  LDL R19, [R1+0x60] ;  /* 0x0000600001137983 */ /* 0x004ea80000100800 */
[----:B------:R-:W2:Y:S04]  /*cb90*/  LDL R9, [R1+0xb0] ;  /* 0x0000b00001097983 */ /* 0x000ea80000100800 */
        /* <DEDUP_REMOVED lines=9> */
[----:B------:R-:W2:Y:S01]  /*cc30*/  LDL R11, [R1+0x98] ;  /* 0x00009800010b7983 */ /* 0x000ea20000100800 */
[----:B-----5:R-:W-:-:S02]  /*cc40*/  ISETP.GE.AND P3, PT, R6, c[0x0][0x3c8], PT ;  /* 0x0000f20006007a0c */ /* 0x020fc40003f66270 */
[----:B---3--:R-:W-:Y:S02]  /*cc50*/  ISETP.GE.AND P1, PT, R8, c[0x0][0x3c8], PT ;  /* 0x0000f20008007a0c */ /* 0x008fe40003f26270 */
[----:B----4-:R-:W-:-:S09]  /*cc60*/  ISETP.GE.AND P6, PT, R21, c[0x0][0x3c8], PT ;  /* 0x0000f20015007a0c */ /* 0x010fd20003fc6270 */
[----:B------:R-:W-:Y:S02]  /*cc70*/  @!P3 IMAD.MOV.U32 R2, RZ, RZ, R0 ;  /* 0x000000ffff02b224 */ /* 0x000fe400078e0000 */
[----:B------:R-:W-:-:S04]  /*cc80*/  @!P3 IMAD.MOV.U32 R3, RZ, RZ, R4 ;  /* 0x000000ffff03b224 */ /* 0x000fc800078e0004 */
[----:B------:R-:W-:Y:S01]  /*cc90*/  @!P3 IMAD.WIDE R6, R6, 0x4, R2 ;  /* 0x000000040606b825 */ /* 0x000fe200078e0202 */
[----:B------:R-:W-:-:S04]  /*cca0*/  @!P1 LEA R2, P2, R8, R0, 0x2 ;  /* 0x0000000008029211 */ /* 0x000fc800078410ff */
[----:B------:R3:W-:Y:S01]  /*ccb0*/  @!P3 ST.E.64 [R6.64], R68 ;  /* 0x000000440600b985 */ /* 0x0007e2000c101b06 */
[----:B--2---:R-:W-:Y:S02]  /*ccc0*/  ISETP.GE.AND P3, PT, R19, c[0x0][0x3c8], PT ;  /* 0x0000f20013007a0c */ /* 0x004fe40003f66270 */
[----:B------:R-:W-:Y:S02]  /*ccd0*/  @!P1 LEA.HI.X R3, R8, R4, R9, 0x2, P2 ;  /* 0x0000000408039211 */ /* 0x000fe400010f1409 */
[----:B------:R-:W-:-:S03]  /*cce0*/  @!P6 LEA R8, P2, R21, R0, 0x2 ;  /* 0x000000001508e211 */ /* 0x000fc600078410ff */
[----:B------:R2:W-:Y:S01]  /*ccf0*/  @!P1 ST.E.64 [R2.64], R74 ;  /* 0x0000004a02009985 */ /* 0x0005e2000c101b06 */
[----:B------:R-:W-:Y:S02]  /*cd00*/  ISETP.GE.AND P1, PT, R17, c[0x0][0x3c8], PT ;  /* 0x0000f20011007a0c */ /* 0x000fe40003f26270 */
[----:B------:R-:W-:-:S05]  /*cd10*/  @!P6 LEA.HI.X R9, R21, R4, R22, 0x2, P2 ;  /* 0x000000041509e211 */ /* 0x000fca00010f1416 */
[----:B------:R4:W-:Y:S01]  /*cd20*/  @!P6 ST.E.64 [R8.64], R76 ;  /* 0x0000004c0800e985 */ /* 0x0009e2000c101b06 */
[----:B------:R-:W-:Y:S02]  /*cd30*/  ISETP.GE.AND P6, PT, R15, c[0x0][0x3c8], PT ;  /* 0x0000f2000f007a0c */ /* 0x000fe40003fc6270 */
[----:B---3--:R-:W-:-:S04]  /*cd40*/  @!P3 LEA R6, P2, R19, R0, 0x2 ;  /* 0x000000001306b211 */ /* 0x008fc800078410ff */
[----:B------:R-:W-:Y:S02]  /*cd50*/  @!P3 LEA.HI.X R7, R19, R4, R20, 0x2, P2 ;  /* 0x000000041307b211 */ /* 0x000fe400010f1414 */
[----:B--2---:R-:W-:-:S03]  /*cd60*/  @!P1 LEA R2, P2, R17, R0, 0x2 ;  /* 0x0000000011029211 */ /* 0x004fc600078410ff */
[----:B------:R2:W-:Y:S01]  /*cd70*/  @!P3 ST.E.64 [R6.64], R78 ;  /* 0x0000004e0600b985 */ /* 0x0005e2000c101b06 */
[----:B------:R-:W-:Y:S02]  /*cd80*/  ISETP.GE.AND P3, PT, R13, c[0x0][0x3c8], PT ;  /* 0x0000f2000d007a0c */ /* 0x000fe40003f66270 */
[----:B------:R-:W-:Y:S02]  /*cd90*/  @!P1 LEA.HI.X R3, R17, R4, R18, 0x2, P2 ;  /* 0x0000000411039211 */ /* 0x000fe400010f1412 */
[----:B------:R-:W-:-:S03]  /*cda0*/  ISETP.GE.AND P2, PT, R10, c[0x0][0x3c8], PT ;  /* 0x0000f2000a007a0c */ /* 0x000fc60003f46270 */
[----:B------:R3:W-:Y:S01]  /*cdb0*/  @!P1 ST.E.64 [R2.64], R64 ;  /* 0x0000004002009985 */ /* 0x0007e2000c101b06 */
[----:B----4-:R-:W-:-:S04]  /*cdc0*/  @!P6 LEA R8, P1, R15, R0, 0x2 ;  /* 0x000000000f08e211 */ /* 0x010fc800078210ff */
[----:B------:R-:W-:Y:S02]  /*cdd0*/  @!P6 LEA.HI.X R9, R15, R4, R16, 0x2, P1 ;  /* 0x000000040f09e211 */ /* 0x000fe400008f1410 */
[----:B--2---:R-:W-:-:S04]  /*cde0*/  @!P3 LEA R6, P1, R13, R0, 0x2 ;  /* 0x000000000d06b211 */ /* 0x004fc800078210ff */
[----:B------:R-:W-:Y:S02]  /*cdf0*/  @!P3 LEA.HI.X R7, R13, R4, R14, 0x2, P1 ;  /* 0x000000040d07b211 */ /* 0x000fe400008f140e */
[C---:B---3--:R-:W-:Y:S01]  /*ce00*/  @!P2 LEA R2, P1, R10.reuse, R0, 0x2 ;  /* 0x000000000a02a211 */ /* 0x048fe200078210ff */
[----:B------:R2:W-:Y:S03]  /*ce10*/  @!P6 ST.E.64 [R8.64], R82 ;  /* 0x000000520800e985 */ /* 0x0005e6000c101b06 */
[----:B------:R-:W-:Y:S01]  /*ce20*/  @!P2 LEA.HI.X R3, R10, R4, R11, 0x2, P1 ;  /* 0x000000040a03a211 */ /* 0x000fe200008f140b */
[----:B------:R2:W-:Y:S04]  /*ce30*/  @!P3 ST.E.64 [R6.64], R80 ;  /* 0x000000500600b985 */ /* 0x0005e8000c101b06 */
[----:B------:R2:W-:Y:S04]  /*ce40*/  @!P2 ST.E.64 [R2.64], R62 ;  /* 0x0000003e0200a985 */ /* 0x0005e8000c101b06 */
.L_x_112:
[----:B------:R-:W-:Y:S05]  /*ce50*/  BSYNC B0 ;  /* 0x0000000000007941 */ /* 0x000fea0003800000 */
.L_x_111:
[----:B------:R-:W-:Y:S05]  /*ce60*/  BRA.DIV ~URZ, `(.L_x_113) ;  /* 0x000048e27f007947 */ /* 0x000fea000b800000 */
[----:B--2---:R2:W1:Y:S04]  /*ce70*/  SHFL.IDX PT, R4, R5, 0x1, 0x1c1f ;  /* 0x003c1f0005047f89 */ /* 0x00446800000e0000 */
[----:B----4-:R2:W4:Y:S02]  /*ce80*/  SHFL.IDX PT, R0, R12, 0x1, 0x1c1f ;  /* 0x003c1f000c007f89 */ /* 0x01052400000e0000 */
.L_x_194:
[----:B------:R-:W-:Y:S01]  /*ce90*/  BSSY B0, `(.L_x_114) ;  /* 0x0000032000007945 */ /* 0x000fe20003800000 */
[----:B------:R-:W-:Y:S05]  /*cea0*/  @P0 BRA `(.L_x_115) ;  /* 0x0000030000000947 */ /* 0x000fea0003800000 */
[----:B------:R-:W5:Y:S04]  /*ceb0*/  LDL R23, [R1+0x74] ;  /* 0x0000740001177983 */ /* 0x000f680000100800 */
[----:B--2---:R-:W2:Y:S04]  /*cec0*/  LDL R21, [R1+0x68] ;  /* 0x0000680001157983 */ /* 0x004ea80000100800 */
[----:B---3--:R-:W3:Y:S04]  /*ced0*/  LDL R19, [R1+0x64] ;  /* 0x0000640001137983 */ /* 0x008ee80000100800 */
[----:B----4-:R-:W4:Y:S04]  /*cee0*/  LDL R10, [R1+0x60] ;  /* 0x00006000010a7983 */ /* 0x010f280000100800 */
[----:B------:R-:W4:Y:S04]  /*cef0*/  LDL R22, [R1+0xb0] ;  /* 0x0000b00001167983 */ /* 0x000f280000100800 */
        /* <DEDUP_REMOVED lines=9> */
[----:B------:R-:W4:Y:S01]  /*cf90*/  LDL R14, [R1+0x98] ;  /* 0x00009800010e7983 */ /* 0x000f220000100800 */
[----:B-----5:R-:W-:-:S02]  /*cfa0*/  ISETP.GE.AND P2, PT, R23, c[0x0][0x3c8], PT ;  /* 0x0000f20017007a0c */ /* 0x020fc40003f46270 */
[----:B--2---:R-:W-:Y:S02]  /*cfb0*/  ISETP.GE.AND P6, PT, R21, c[0x0][0x3c8], PT ;  /* 0x0000f20015007a0c */ /* 0x004fe40003fc6270 */
[----:B---3--:R-:W-:-:S09]  /*cfc0*/  ISETP.GE.AND P1, PT, R19, c[0x0][0x3c8], PT ;  /* 0x0000f20013007a0c */ /* 0x008fd20003f26270 */
[----:B------:R-:W-:Y:S02]  /*cfd0*/  @!P2 IMAD.MOV.U32 R6, RZ, RZ, R0 ;  /* 0x000000ffff06a224 */ /* 0x000fe400078e0000 */
[----:B-1----:R-:W-:Y:S01]  /*cfe0*/  @!P2 IMAD.MOV.U32 R7, RZ, RZ, R4 ;  /* 0x000000ffff07a224 */ /* 0x002fe200078e0004 */
[----:B----4-:R-:W-:Y:S02]  /*cff0*/  ISETP.GE.AND P0, PT, R10, c[0x0][0x3c8], PT ;  /* 0x0000f2000a007a0c */ /* 0x010fe40003f06270 */
[----:B------:R-:W-:Y:S01]  /*d000*/  @!P6 LEA R2, P3, R21, R0, 0x2 ;  /* 0x000000001502e211 */ /* 0x000fe200078610ff */
[----:B------:R-:W-:-:S03]  /*d010*/  @!P2 IMAD.WIDE R6, R23, 0x4, R6 ;  /* 0x000000041706a825 */ /* 0x000fc600078e0206 */
[----:B------:R-:W-:Y:S02]  /*d020*/  @!P6 LEA.HI.X R3, R21, R4, R22, 0x2, P3 ;  /* 0x000000041503e211 */ /* 0x000fe400018f1416 */
[----:B------:R1:W-:Y:S01]  /*d030*/  @!P2 ST.E.64 [R6.64], R86 ;  /* 0x000000560600a985 */ /* 0x0003e2000c101b06 */
[----:B------:R-:W-:-:S03]  /*d040*/  ISETP.GE.AND P3, PT, R8, c[0x0][0x3c8], PT ;  /* 0x0000f20008007a0c */ /* 0x000fc60003f66270 */
[----:B------:R2:W-:Y:S01]  /*d050*/  @!P6 ST.E.64 [R2.64], R92 ;  /* 0x0000005c0200e985 */ /* 0x0005e2000c101b06 */
[----:B-1----:R-:W-:-:S04]  /*d060*/  @!P1 LEA R6, P2, R19, R0, 0x2 ;  /* 0x0000000013069211 */ /* 0x002fc800078410ff */
[----:B------:R-:W-:Y:S02]  /*d070*/  @!P1 LEA.HI.X R7, R19, R4, R20, 0x2, P2 ;  /* 0x0000000413079211 */ /* 0x000fe400010f1414 */
[C---:B--2---:R-:W-:Y:S02]  /*d080*/  @!P0 LEA R2, P6, R10.reuse, R0, 0x2 ;  /* 0x000000000a028211 */ /* 0x044fe400078c10ff */
[----:B------:R-:W-:Y:S01]  /*d090*/  ISETP.GE.AND P2, PT, R17, c[0x0][0x3c8], PT ;  /* 0x0000f20011007a0c */ /* 0x000fe20003f46270 */
[----:B------:R1:W-:Y:S01]  /*d0a0*/  @!P1 ST.E.64 [R6.64], R94 ;  /* 0x0000005e06009985 */ /* 0x0003e2000c101b06 */
[----:B------:R-:W-:Y:S02]  /*d0b0*/  @!P0 LEA.HI.X R3, R10, R4, R11, 0x2, P6 ;  /* 0x000000040a038211 */ /* 0x000fe400030f140b */
[----:B------:R-:W-:Y:S02]  /*d0c0*/  ISETP.GE.AND P1, PT, R15, c[0x0][0x3c8], PT ;  /* 0x0000f2000f007a0c */ /* 0x000fe40003f26270 */
[----:B------:R-:W-:Y:S01]  /*d0d0*/  @!P3 LEA R10, P6, R8, R0, 0x2 ;  /* 0x00000000080ab211 */ /* 0x000fe200078c10ff */
[----:B------:R2:W-:Y:S01]  /*d0e0*/  @!P0 ST.E.64 [R2.64], R100 ;  /* 0x0000006402008985 */ /* 0x0005e2000c101b06 */
[----:B------:R-:W-:-:S02]  /*d0f0*/  ISETP.GE.AND P0, PT, R13, c[0x0][0x3c8], PT ;  /* 0x0000f2000d007a0c */ /* 0x000fc40003f06270 */
[----:B------:R-:W-:-:S03]  /*d100*/  @!P3 LEA.HI.X R11, R8, R4, R9, 0x2, P6 ;  /* 0x00000004080bb211 */ /* 0x000fc600030f1409 */
[----:B------:R-:W-:-:S04]  /*d110*/  @!P2 LEA R8, P6, R17, R0, 0x2 ;  /* 0x000000001108a211 */ /* 0x000fc800078c10ff */
[----:B------:R-:W-:Y:S01]  /*d120*/  @!P2 LEA.HI.X R9, R17, R4, R18, 0x2, P6 ;  /* 0x000000041109a211 */ /* 0x000fe200030f1412 */
[----:B------:R3:W-:Y:S01]  /*d130*/  @!P3 ST.E.64 [R10.64], R104 ;  /* 0x000000680a00b985 */ /* 0x0007e2000c101b06 */
[----:B-1----:R-:W-:-:S04]  /*d140*/  @!P1 LEA R6, P6, R15, R0, 0x2 ;  /* 0x000000000f069211 */ /* 0x002fc800078c10ff */
[----:B------:R-:W-:Y:S02]  /*d150*/  @!P1 LEA.HI.X R7, R15, R4, R16, 0x2, P6 ;  /* 0x000000040f079211 */ /* 0x000fe400030f1410 */
[C---:B--2---:R-:W-:Y:S01]  /*d160*/  @!P0 LEA R2, P6, R13.reuse, R0, 0x2 ;  /* 0x000000000d028211 */ /* 0x044fe200078c10ff */
[----:B------:R3:W-:Y:S03]  /*d170*/  @!P2 ST.E.64 [R8.64], R102 ;  /* 0x000000660800a985 */ /* 0x0007e6000c101b06 */
[----:B------:R-:W-:Y:S01]  /*d180*/  @!P0 LEA.HI.X R3, R13, R4, R14, 0x2, P6 ;  /* 0x000000040d038211 */ /* 0x000fe200030f140e */
[----:B------:R3:W-:Y:S04]  /*d190*/  @!P1 ST.E.64 [R6.64], R84 ;  /* 0x0000005406009985 */ /* 0x0007e8000c101b06 */
[----:B------:R3:W-:Y:S04]  /*d1a0*/  @!P0 ST.E.64 [R2.64], R66 ;  /* 0x0000004202008985 */ /* 0x0007e8000c101b06 */
.L_x_115:
[----:B------:R-:W-:Y:S05]  /*d1b0*/  BSYNC B0 ;  /* 0x0000000000007941 */ /* 0x000fea0003800000 */
.L_x_114:
[----:B------:R-:W-:Y:S05]  /*d1c0*/  BRA.DIV ~URZ, `(.L_x_116) ;  /* 0x000046527f007947 */ /* 0x000fea000b800000 */
[----:B-1----:R1:W2:Y:S02]  /*d1d0*/  SHFL.IDX PT, R4, R5, 0x2, 0x1c1f ;  /* 0x005c1f0005047f89 */ /* 0x0022a400000e0000 */
.L_x_195:
[----:B------:R-:W-:Y:S05]  /*d1e0*/  BRA.DIV ~URZ, `(.L_x_117) ;  /* 0x000046a27f007947 */ /* 0x000fea000b800000 */
[----:B----4-:R4:W1:Y:S02]  /*d1f0*/  SHFL.IDX PT, R0, R12, 0x2, 0x1c1f ;  /* 0x005c1f000c007f89 */ /* 0x01086400000e0000 */
.L_x_196:
[----:B------:R-:W-:Y:S01]  /*d200*/  BSSY B0, `(.L_x_118) ;  /* 0x0000032000007945 */ /* 0x000fe20003800000 */
[----:B------:R-:W-:Y:S05]  /*d210*/  @P4 BRA `(.L_x_119) ;  /* 0x0000030000004947 */ /* 0x000fea0003800000 */
[----:B---3--:R-:W3:Y:S04]  /*d220*/  LDL R8, [R1+0x74] ;  /* 0x0000740001087983 */ /* 0x008ee80000100800 */
[----:B------:R-:W5:Y:S04]  /*d230*/  LDL R23, [R1+0x68] ;  /* 0x0000680001177983 */ /* 0x000f680000100800 */
        /* <DEDUP_REMOVED lines=13> */
[----:B---3--:R-:W-:-:S02]  /*d310*/  ISETP.GE.AND P3, PT, R8, c[0x0][0x3c8], PT ;  /* 0x0000f20008007a0c */ /* 0x008fc40003f66270 */
[----:B-----5:R-:W-:Y:S02]  /*d320*/  ISETP.GE.AND P1, PT, R23, c[0x0][0x3c8], PT ;  /* 0x0000f20017007a0c */ /* 0x020fe40003f26270 */
[----:B----4-:R-:W-:Y:S02]  /*d330*/  ISETP.GE.AND P0, PT, R21, c[0x0][0x3c8], PT ;  /* 0x0000f20015007a0c */ /* 0x010fe40003f06270 */
[----:B--2---:R-:W-:-:S07]  /*d340*/  ISETP.GE.AND P4, PT, R10, c[0x0][0x3c8], PT ;  /* 0x0000f2000a007a0c */ /* 0x004fce0003f86270 */
[----:B-1----:R-:W-:Y:S02]  /*d350*/  @!P3 IMAD.MOV.U32 R6, RZ, RZ, R0 ;  /* 0x000000ffff06b224 */ /* 0x002fe400078e0000 */
[----:B------:R-:W-:Y:S01]  /*d360*/  @!P3 IMAD.MOV.U32 R7, RZ, RZ, R4 ;  /* 0x000000ffff07b224 */ /* 0x000fe200078e0004 */
[----:B------:R-:W-:-:S03]  /*d370*/  @!P1 LEA R2, P6, R23, R0, 0x2 ;  /* 0x0000000017029211 */ /* 0x000fc600078c10ff */
[----:B------:R-:W-:Y:S01]  /*d380*/  @!P3 IMAD.WIDE R8, R8, 0x4, R6 ;  /* 0x000000040808b825 */ /* 0x000fe200078e0206 */
[----:B------:R-:W-:Y:S02]  /*d390*/  @!P0 LEA R6, P2, R21, R0, 0x2 ;  /* 0x0000000015068211 */ /* 0x000fe400078410ff */
[-C--:B------:R-:W-:Y:S02]  /*d3a0*/  @!P1 LEA.HI.X R3, R23, R4.reuse, R24, 0x2, P6 ;  /* 0x0000000417039211 */ /* 0x080fe400030f1418 */
[----:B------:R-:W-:Y:S01]  /*d3b0*/  @!P3 ST.E.64 [R8.64], R42 ;  /* 0x0000002a0800b985 */ /* 0x000fe2000c101b06 */
[----:B------:R-:W-:Y:S02]  /*d3c0*/  ISETP.GE.AND P3, PT, R19, c[0x0][0x3c8], PT ;  /* 0x0000f20013007a0c */ /* 0x000fe40003f66270 */
[----:B------:R-:W-:Y:S02]  /*d3d0*/  @!P0 LEA.HI.X R7, R21, R4, R22, 0x2, P2 ;  /* 0x0000000415078211 */ /* 0x000fe400010f1416 */
[----:B------:R-:W-:Y:S01]  /*d3e0*/  ISETP.GE.AND P2, PT, R17, c[0x0][0x3c8], PT ;  /* 0x0000f20011007a0c */ /* 0x000fe20003f46270 */
[----:B------:R1:W-:Y:S01]  /*d3f0*/  @!P1 ST.E.64 [R2.64], R32 ;  /* 0x0000002002009985 */ /* 0x0003e2000c101b06 */
[----:B------:R-:W-:-:S03]  /*d400*/  ISETP.GE.AND P1, PT, R15, c[0x0][0x3c8], PT ;  /* 0x0000f2000f007a0c */ /* 0x000fc60003f26270 */
[----:B------:R2:W-:Y:S01]  /*d410*/  @!P0 ST.E.64 [R6.64], R34 ;  /* 0x0000002206008985 */ /* 0x0005e2000c101b06 */
[----:B------:R-:W-:Y:S02]  /*d420*/  ISETP.GE.AND P0, PT, R13, c[0x0][0x3c8], PT ;  /* 0x0000f2000d007a0c */ /* 0x000fe40003f06270 */
[----:B-1----:R-:W-:-:S04]  /*d430*/  @!P4 LEA R2, P6, R10, R0, 0x2 ;  /* 0x000000000a02c211 */ /* 0x002fc800078c10ff */
[----:B------:R-:W-:Y:S02]  /*d440*/  @!P4 LEA.HI.X R3, R10, R4, R11, 0x2, P6 ;  /* 0x000000040a03c211 */ /* 0x000fe400030f140b */
[----:B------:R-:W-:-:S03]  /*d450*/  @!P3 LEA R10, P6, R19, R0, 0x2 ;  /* 0x00000000130ab211 */ /* 0x000fc600078c10ff */
[----:B------:R1:W-:Y:S01]  /*d460*/  @!P4 ST.E.64 [R2.64], R36 ;  /* 0x000000240200c985 */ /* 0x0003e2000c101b06 */
[----:B------:R-:W-:Y:S02]  /*d470*/  @!P2 LEA R8, P4, R17, R0, 0x2 ;  /* 0x000000001108a211 */ /* 0x000fe400078810ff */
[----:B------:R-:W-:Y:S02]  /*d480*/  @!P3 LEA.HI.X R11, R19, R4, R20, 0x2, P6 ;  /* 0x00000004130bb211 */ /* 0x000fe400030f1414 */
[----:B--2---:R-:W-:Y:S02]  /*d490*/  @!P1 LEA R6, P6, R15, R0, 0x2 ;  /* 0x000000000f069211 */ /* 0x004fe400078c10ff */
[-C--:B------:R-:W-:Y:S02]  /*d4a0*/  @!P2 LEA.HI.X R9, R17, R4.reuse, R18, 0x2, P4 ;  /* 0x000000041109a211 */ /* 0x080fe400020f1412 */
[----:B------:R-:W-:Y:S01]  /*d4b0*/  @!P1 LEA.HI.X R7, R15, R4, R16, 0x2, P6 ;  /* 0x000000040f079211 */ /* 0x000fe200030f1410 */
[----:B------:R2:W-:Y:S04]  /*d4c0*/  @!P3 ST.E.64 [R10.64], R52 ;  /* 0x000000340a00b985 */ /* 0x0005e8000c101b06 */
[----:B------:R2:W-:Y:S04]  /*d4d0*/  @!P2 ST.E.64 [R8.64], R48 ;  /* 0x000000300800a985 */ /* 0x0005e8000c101b06 */
[----:B------:R2:W-:Y:S01]  /*d4e0*/  @!P1 ST.E.64 [R6.64], R38 ;  /* 0x0000002606009985 */ /* 0x0005e2000c101b06 */
[----:B-1----:R-:W-:-:S04]  /*d4f0*/  @!P0 LEA R2, P4, R13, R0, 0x2 ;  /* 0x000000000d028211 */ /* 0x002fc800078810ff */
[----:B------:R-:W-:-:S05]  /*d500*/  @!P0 LEA.HI.X R3, R13, R4, R14, 0x2, P4 ;  /* 0x000000040d038211 */ /* 0x000fca00020f140e */
[----:B------:R2:W-:Y:S04]  /*d510*/  @!P0 ST.E.64 [R2.64], R26 ;  /* 0x0000001a02008985 */ /* 0x0005e8000c101b06 */
.L_x_119:
[----:B------:R-:W-:Y:S05]  /*d520*/  BSYNC B0 ;  /* 0x0000000000007941 */ /* 0x000fea0003800000 */
.L_x_118:
[----:B------:R-:W-:Y:S05]  /*d530*/  BRA.DIV ~URZ, `(.L_x_120) ;  /* 0x000043c27f007947 */ /* 0x000fea000b800000 */
[----:B--2---:R2:W3:Y:S04]  /*d540*/  SHFL.IDX PT, R4, R5, 0x3, 0x1c1f ;  /* 0x007c1f0005047f89 */ /* 0x0044e800000e0000 */
[----:B-1----:R2:W1:Y:S02]  /*d550*/  SHFL.IDX PT, R0, R12, 0x3, 0x1c1f ;  /* 0x007c1f000c007f89 */ /* 0x00246400000e0000 */
.L_x_197:
[----:B------:R-:W-:Y:S05]  /*d560*/  @P5 BRA `(.L_x_108) ;  /* 0x00000ff000005947 */ /* 0x000fea0003800000 */
[----:B---3--:R-:W3:Y:S04]  /*d570*/  LDL R6, [R1+0x74] ;  /* 0x0000740001067983 */ /* 0x008ee80000100800 */
[----:B------:R-:W5:Y:S04]  /*d580*/  LDL R10, [R1+0x68] ;  /* 0x00006800010a7983 */ /* 0x000f680000100800 */
[----:B--2---:R-:W2:Y:S04]  /*d590*/  LDL R8, [R1+0x64] ;  /* 0x0000640001087983 */ /* 0x004ea80000100800 */
        /* <DEDUP_REMOVED lines=11> */
[----:B---3--:R-:W-:-:S02]  /*d650*/  ISETP.GE.AND P0, PT, R6, c[0x0][0x3c8], PT ;  /* 0x0000f20006007a0c */ /* 0x008fc40003f06270 */
[----:B-----5:R-:W-:Y:S02]  /*d660*/  ISETP.GE.AND P4, PT, R10, c[0x0][0x3c8], PT ;  /* 0x0000f2000a007a0c */ /* 0x020fe40003f86270 */
[----:B--2---:R-:W-:-:S09]  /*d670*/  ISETP.GE.AND P5, PT, R8, c[0x0][0x3c8], PT ;  /* 0x0000f20008007a0c */ /* 0x004fd20003fa6270 */
[----:B-1----:R-:W-:Y:S02]  /*d680*/  @!P0 IMAD.MOV.U32 R2, RZ, RZ, R0 ;  /* 0x000000ffff028224 */ /* 0x002fe400078e0000 */
[----:B------:R-:W-:-:S04]  /*d690*/  @!P0 IMAD.MOV.U32 R3, RZ, RZ, R4 ;  /* 0x000000ffff038224 */ /* 0x000fc800078e0004 */
[----:B------:R-:W-:Y:S01]  /*d6a0*/  @!P0 IMAD.WIDE R2, R6, 0x4, R2 ;  /* 0x0000000406028825 */ /* 0x000fe200078e0202 */
[----:B----4-:R-:W-:-:S04]  /*d6b0*/  ISETP.GE.AND P3, PT, R18, c[0x0][0x3c8], PT ;  /* 0x0000f20012007a0c */ /* 0x010fc80003f66270 */
[----:B------:R1:W-:Y:S01]  /*d6c0*/  @!P0 ST.E.64 [R2.64], R30 ;  /* 0x0000001e02008985 */ /* 0x0003e2000c101b06 */
[----:B------:R-:W-:Y:S02]  /*d6d0*/  @!P4 LEA R6, P0, R10, R0, 0x2 ;  /* 0x000000000a06c211 */ /* 0x000fe400078010ff */
[----:B------:R-:W-:Y:S02]  /*d6e0*/  ISETP.GE.AND P2, PT, R16, c[0x0][0x3c8], PT ;  /* 0x0000f20010007a0c */ /* 0x000fe40003f46270 */
[----:B------:R-:W-:Y:S02]  /*d6f0*/  ISETP.GE.AND P1, PT, R14, c[0x0][0x3c8], PT ;  /* 0x0000f2000e007a0c */ /* 0x000fe40003f26270 */
[----:B------:R-:W-:Y:S02]  /*d700*/  @!P4 LEA.HI.X R7, R10, R4, R11, 0x2, P0 ;  /* 0x000000040a07c211 */ /* 0x000fe400000f140b */
[----:B------:R-:W-:-:S03]  /*d710*/  ISETP.GE.AND P0, PT, R12, c[0x0][0x3c8], PT ;  /* 0x0000f2000c007a0c */ /* 0x000fc60003f06270 */
[----:B------:R2:W-:Y:S01]  /*d720*/  @!P4 ST.E.64 [R6.64], R44 ;  /* 0x0000002c0600c985 */ /* 0x0005e2000c101b06 */
[----:B------:R-:W-:-:S04]  /*d730*/  @!P3 LEA R10, P4, R18, R0, 0x2 ;  /* 0x00000000120ab211 */ /* 0x000fc800078810ff */
[----:B------:R-:W-:Y:S02]  /*d740*/  @!P3 LEA.HI.X R11, R18, R4, R19, 0x2, P4 ;  /* 0x00000004120bb211 */ /* 0x000fe400020f1413 */
[----:B-1----:R-:W-:-:S04]  /*d750*/  @!P5 LEA R2, P6, R8, R0, 0x2 ;  /* 0x000000000802d211 */ /* 0x002fc800078c10ff */
[----:B------:R-:W-:Y:S02]  /*d760*/  @!P5 LEA.HI.X R3, R8, R4, R9, 0x2, P6 ;  /* 0x000000040803d211 */ /* 0x000fe400030f1409 */
[----:B------:R-:W-:-:S03]  /*d770*/  @!P2 LEA R8, P6, R16, R0, 0x2 ;  /* 0x000000001008a211 */ /* 0x000fc600078c10ff */
[----:B------:R1:W-:Y:S01]  /*d780*/  @!P5 ST.E.64 [R2.64], R46 ;  /* 0x0000002e0200d985 */ /* 0x0003e2000c101b06 */
        /* <DEDUP_REMOVED lines=8> */
[----:B------:R2:W-:Y:S01]  /*d810*/  @!P0 ST.E.64 [R2.64], R40 ;  /* 0x0000002802008985 */ /* 0x0005e2000c101b06 */
[----:B------:R-:W-:-:S13]  /*d820*/  ISETP.GE.AND P0, PT, R5, c[0x0][0x3c8], PT ;  /* 0x0000f20005007a0c */ /* 0x000fda0003f06270 */
[----:B------:R-:W-:Y:S05]  /*d830*/  @P0 BRA `(.L_x_108) ;  /* 0x00000d2000000947 */ /* 0x000fea0003800000 */
[----:B------:R-:W3:Y:S01]  /*d840*/  LDL R12, [R1+0x98] ;  /* 0x00009800010c7983 */ /* 0x000ee20000100800 */
[----:B--2---:R-:W-:-:S04]  /*d850*/  LEA R2, P0, R5, R0, 0x2 ;  /* 0x0000000005027211 */ /* 0x004fc800078010ff */
[----:B---3--:R-:W-:-:S05]  /*d860*/  LEA.HI.X R3, R5, R4, R12, 0x2, P0 ;  /* 0x0000000405037211 */ /* 0x008fca00000f140c */
[----:B------:R1:W-:Y:S01]  /*d870*/  ST.E.64 [R2.64], R28 ;  /* 0x0000001c02007985 */ /* 0x0003e2000c101b06 */
[----:B------:R-:W-:Y:S05]  /*d880*/  BRA `(.L_x_108) ;  /* 0x00000cd000007947 */ /* 0x000fea0003800000 */
.L_x_93:
[----:B------:R-:W2:Y:S04]  /*d890*/  LDL.LU R4, [R1+0x6c] ;  /* 0x00006c0001047983 */ /* 0x000ea80000300800 */
[----:B------:R-:W3:Y:S01]  /*d8a0*/  LDL.LU R6, [R1+0x70] ;  /* 0x0000700001067983 */ /* 0x000ee20000300800 */
[----:B------:R-:W-:Y:S02]  /*d8b0*/  ISETP.NE.U32.AND P1, PT, RZ, c[0x0][0x508], PT ;  /* 0x00014200ff007a0c */ /* 0x000fe40003f25070 */
[----:B------:R-:W-:Y:S01]  /*d8c0*/  ISETP.NE.U32.AND P3, PT, RZ, c[0x0][0x500], PT ;  /* 0x00014000ff007a0c */ /* 0x000fe20003f65070 */
[----:B------:R-:W4:Y:S01]  /*d8d0*/  LDL.LU R0, [R1+0x78] ;  /* 0x0000780001007983 */ /* 0x000f220000300800 */
[----:B------:R-:W-:Y:S01]  /*d8e0*/  ISETP.NE.AND.EX P1, PT, RZ, c[0x0][0x50c], PT, P1 ;  /* 0x00014300ff007a0c */ /* 0x000fe20003f25310 */
[----:B------:R-:W-:Y:S01]  /*d8f0*/  IMAD.MOV.U32 R8, RZ, RZ, RZ ;  /* 0x000000ffff087224 */ /* 0x000fe200078e00ff */
[----:B------:R-:W-:Y:S01]  /*d900*/  ISETP.NE.AND.EX P3, PT, RZ, c[0x0][0x504], PT, P3 ;  /* 0x00014100ff007a0c */ /* 0x000fe20003f65330 */
[----:B------:R-:W-:Y:S01]  /*d910*/  IMAD.MOV.U32 R20, RZ, RZ, c[0x0][0x388] ;  /* 0x0000e200ff147624 */ /* 0x000fe200078e00ff */
[----:B--2---:R-:W-:-:S09]  /*d920*/  IADD3 R2, P2, R4, c[0x0][0x500], RZ ;  /* 0x0001400004027a10 */ /* 0x004fd20007f5e0ff */
[----:B------:R-:W-:Y:S02]  /*d930*/  @P1 IADD3 R4, P0, R4, c[0x0][0x508], RZ ;  /* 0x0001420004041a10 */ /* 0x000fe40007f1e0ff */
[C---:B---3--:R-:W-:Y:S02]  /*d940*/  IADD3.X R3, R6.reuse, c[0x0][0x504], RZ, P2, !PT ;  /* 0x0001410006037a10 */ /* 0x048fe400017fe4ff */
[----:B------:R-:W-:-:S03]  /*d950*/  @P1 IADD3.X R5, R6, c[0x0][0x50c], RZ, P0, !PT ;  /* 0x0001430006051a10 */ /* 0x000fc600007fe4ff */
[----:B------:R1:W5:Y:S04]  /*d960*/  @P3 LDG.E R8, [R2.64] ;  /* 0x0000000602083981 */ /* 0x000368000c1e1900 */
[----:B------:R1:W5:Y:S01]  /*d970*/  @P1 LDG.E R20, [R4.64] ;  /* 0x0000000604141981 */ /* 0x000362000c1e1900 */
[----:B----4-:R-:W-:-:S04]  /*d980*/  ISETP.NE.AND P0, PT, R0, RZ, PT ;  /* 0x000000ff0000720c */ /* 0x010fc80003f05270 */
[----:B------:R-:W-:Y:S01]  /*d990*/  SEL R19, R0, c[0x0][0x3d4], P0 ;  /* 0x0000f50000137a07 */ /* 0x000fe20000000000 */
[----:B------:R-:W-:Y:S05]  /*d9a0*/  @P1 BRA `(.L_x_121) ;  /* 0x0000004000001947 */ /* 0x000fea0003800000 */
[----:B------:R-:W-:Y:S05]  /*d9b0*/  @!P3 BRA `(.L_x_121) ;  /* 0x000000300000b947 */ /* 0x000fea0003800000 */
[----:B------:R2:W3:Y:S04]  /*d9c0*/  LDG.E R0, [R2.64] ;  /* 0x0000000602007981 */ /* 0x0004e8000c1e1900 */
[----:B-12---:R-:W3:Y:S02]  /*d9d0*/  LDG.E R2, [R2.64+0x4] ;  /* 0x0000040602027981 */ /* 0x006ee4000c1e1900 */
[----:B---3-5:R-:W-:Y:S02]  /*d9e0*/  IADD3 R20, -R0, R2, RZ ;  /* 0x0000000200147210 */ /* 0x028fe40007ffe1ff */
.L_x_121:
[----:B-1----:R-:W2:Y:S04]  /*d9f0*/  LDL.LU R4, [R1+0x48] ;  /* 0x0000480001047983 */ /* 0x002ea80000300800 */
[----:B------:R-:W3:Y:S04]  /*da00*/  LDL.LU R2, [R1+0x3c] ;  /* 0x00003c0001027983 */ /* 0x000ee80000300800 */
[----:B------:R-:W4:Y:S01]  /*da10*/  LDL.LU R0, [R1+0x7c] ;  /* 0x00007c0001007983 */ /* 0x000f220000300800 */
[----:B------:R-:W-:Y:S01]  /*da20*/  BSSY B0, `(.L_x_122) ;  /* 0x0000039000007945 */ /* 0x000fe20003800000 */
[----:B-----5:R-:W-:-:S02]  /*da30*/  SHF.R.S32.HI R18, RZ, 0x1f, R8 ;  /* 0x0000001fff127819 */ /* 0x020fc40000011408 */
[----:B------:R-:W1:Y:S02]  /*da40*/  S2R R3, SR_TID.X ;  /* 0x0000000000037919 */ /* 0x000e640000002100 */
[----:B-1----:R-:W-:Y:S02]  /*da50*/  ISETP.GT.AND P0, PT, R3, 0x7f, PT ;  /* 0x0000007f0300780c */ /* 0x002fe40003f04270 */
[----:B--2---:R-:W-:Y:S02]  /*da60*/  LOP3.LUT R14, R4, 0xffff, RZ, 0xc0, !PT ;  /* 0x0000ffff040e7812 */ /* 0x004fe400078ec0ff */
[----:B---3--:R-:W-:Y:S02]  /*da70*/  SEL R15, R2, RZ, !P3 ;  /* 0x000000ff020f7207 */ /* 0x008fe40005800000 */
[----:B----4-:R-:W-:-:S07]  /*da80*/  SEL R21, R0, RZ, !P3 ;  /* 0x000000ff00157207 */ /* 0x010fce0005800000 */
[----:B------:R-:W-:Y:S05]  /*da90*/  @P0 BRA `(.L_x_123) ;  /* 0x0000031000000947 */ /* 0x000fea0003800000 */
[----:B------:R-:W2:Y:S01]  /*daa0*/  LDL R2, [R1+0x44] ;  /* 0x0000440001027983 */ /* 0x000ea20000100800 */
[----:B------:R-:W-:Y:S01]  /*dab0*/  IMAD R0, R20, c[0x0][0x4e8], RZ ;  /* 0x00013a0014007a24 */ /* 0x000fe200078e02ff */
[----:B--2---:R-:W-:-:S04]  /*dac0*/  LEA R9, R2, R3, 0x7 ;  /* 0x0000000302097211 */ /* 0x004fc800078e38ff */
[----:B------:R-:W-:-:S13]  /*dad0*/  ISETP.GE.AND P0, PT, R9, R0, PT ;  /* 0x000000000900720c */ /* 0x000fda0003f06270 */
[----:B------:R-:W-:Y:S05]  /*dae0*/  @P0 BRA `(.L_x_123) ;  /* 0x000002c000000947 */ /* 0x000fea0003800000 */
[----:B------:R-:W2:Y:S01]  /*daf0*/  LDL.LU R22, [R1+0x80] ;  /* 0x0000800001167983 */ /* 0x000ea20000300800 */
[----:B------:R-:W-:Y:S01]  /*db00*/  IMAD.MOV.U32 R0, RZ, RZ, 0x368 ;  /* 0x00000368ff007424 */ /* 0x000fe200078e00ff */
[----:B------:R-:W-:-:S04]  /*db10*/  ISETP.GT.AND P2, PT, R19, 0x1, PT ;  /* 0x000000011300780c */ /* 0x000fc80003f44270 */
[----:B------:R-:W-:-:S04]  /*db20*/  SEL R0, R0, 0x328, P2 ;  /* 0x0000032800007807 */ /* 0x000fc80001000000 */
[----:B------:R1:W3:Y:S08]  /*db30*/  LDC.64 R6, c[0x0][R0+0x170] ;  /* 0x00005c0000067b82 */ /* 0x0002f00000000a00 */
[----:B------:R1:W4:Y:S08]  /*db40*/  LDC.64 R4, c[0x0][R0+0x168] ;  /* 0x00005a0000047b82 */ /* 0x0003300000000a00 */
[----:B------:R1:W5:Y:S08]  /*db50*/  LDC.64 R12, c[0x0][R0+0x178] ;  /* 0x00005e00000c7b82 */ /* 0x0003700000000a00 */
[----:B------:R1:W2:Y:S02]  /*db60*/  LDC.64 R10, c[0x0][R0+0x160] ;  /* 0x00005800000a7b82 */ /* 0x0002a40000000a00 */
[----:B-1----:R-:W-:-:S02]  /*db70*/  IMAD.MOV.U32 R0, RZ, RZ, c[0x0][0x4e8] ;  /* 0x00013a00ff007624 */ /* 0x002fc400078e00ff */
[-C--:B---3--:R-:W-:Y:S02]  /*db80*/  IMAD R7, R7, R15.reuse, RZ ;  /* 0x0000000f07077224 */ /* 0x088fe400078e02ff */
[----:B------:R-:W-:Y:S01]  /*db90*/  IMAD.WIDE.U32 R2, R6, R15, RZ ;  /* 0x0000000f06027225 */ /* 0x000fe200078e00ff */
[----:B------:R-:W-:Y:S02]  /*dba0*/  ISETP.NE.AND P0, PT, R0, 0x1, PT ;  /* 0x000000010000780c */ /* 0x000fe40003f05270 */
[----:B------:R-:W-:Y:S01]  /*dbb0*/  MOV R0, R9 ;  /* 0x0000000900007202 */ /* 0x000fe20000000f00 */
[----:B------:R-:W-:Y:S02]  /*dbc0*/  IMAD R7, R6, R21, R7 ;  /* 0x0000001506077224 */ /* 0x000fe400078e0207 */
[-C--:B----4-:R-:W-:Y:S02]  /*dbd0*/  IMAD R16, R5, R14.reuse, RZ ;  /* 0x0000000e05107224 */ /* 0x090fe400078e02ff */
[----:B------:R-:W-:Y:S01]  /*dbe0*/  IMAD.WIDE.U32 R4, R4, R14, RZ ;  /* 0x0000000e04047225 */ /* 0x000fe200078e00ff */
[----:B------:R-:W-:-:S03]  /*dbf0*/  IADD3 R3, R3, R7, RZ ;  /* 0x0000000703037210 */ /* 0x000fc60007ffe0ff */
[----:B------:R-:W-:Y:S02]  /*dc00*/  IMAD.IADD R16, R5, 0x1, R16 ;  /* 0x0000000105107824 */ /* 0x000fe400078e0210 */
[----:B------:R-:W-:-:S05]  /*dc10*/  @P0 IMAD.HI.U32 R17, R9, c[0x0][0x4ec], RZ ;  /* 0x00013b0009110a27 */ /* 0x000fca00078e00ff */
[----:B------:R-:W-:Y:S02]  /*dc20*/  @P0 SHF.R.U32.HI R0, RZ, c[0x0][0x4f0], R17 ;  /* 0x00013c00ff000a19 */ /* 0x000fe40000011611 */
[----:B------:R-:W-:-:S03]  /*dc30*/  IADD3 R17, P1, P0, R2, R4, R8 ;  /* 0x0000000402117210 */ /* 0x000fc6000783e008 */
[----:B------:R-:W-:-:S04]  /*dc40*/  IMAD.MOV R2, RZ, RZ, -R0 ;  /* 0x000000ffff027224 */ /* 0x000fc800078e0a00 */
[----:B------:R-:W-:Y:S01]  /*dc50*/  IMAD R2, R2, c[0x0][0x4e8], R9 ;  /* 0x00013a0002027a24 */ /* 0x000fe200078e0209 */
[----:B------:R-:W-:Y:S02]  /*dc60*/  IADD3.X R9, R3, R16, R18, P1, P0 ;  /* 0x0000001003097210 */ /* 0x000fe40000fe0412 */
[----:B------:R-:W-:Y:S02]  /*dc70*/  SHF.R.S32.HI R3, RZ, 0x1f, R0 ;  /* 0x0000001fff037819 */ /* 0x000fe40000011400 */
[----:B--2---:R-:W-:-:S05]  /*dc80*/  SEL R6, R22, RZ, P2 ;  /* 0x000000ff16067207 */ /* 0x004fca0001000000 */
[-C--:B-----5:R-:W-:Y:S02]  /*dc90*/  IMAD R7, R13, R6.reuse, RZ ;  /* 0x000000060d077224 */ /* 0x0a0fe400078e02ff */
[----:B------:R-:W-:Y:S01]  /*dca0*/  IMAD.WIDE.U32 R4, R12, R6, RZ ;  /* 0x000000060c047225 */ /* 0x000fe200078e00ff */
[----:B------:R-:W-:-:S04]  /*dcb0*/  SHF.R.S32.HI R6, RZ, 0x1f, R2 ;  /* 0x0000001fff067819 */ /* 0x000fc80000011402 */
[----:B------:R-:W-:Y:S01]  /*dcc0*/  IADD3 R5, R5, R7, RZ ;  /* 0x0000000705057210 */ /* 0x000fe20007ffe0ff */
[----:B------:R-:W-:Y:S01]  /*dcd0*/  IMAD.MOV.U32 R7, RZ, RZ, c[0x0][0x4a8] ;  /* 0x00012a00ff077624 */ /* 0x000fe200078e00ff */
[----:B------:R-:W-:Y:S01]  /*dce0*/  IADD3 R4, P1, P0, R0, R17, R4 ;  /* 0x0000001100047210 */ /* 0x000fe2000783e004 */
[----:B------:R-:W-:-:S03]  /*dcf0*/  IMAD R0, R11, R2, RZ ;  /* 0x000000020b007224 */ /* 0x000fc600078e02ff */
[----:B------:R-:W-:Y:S01]  /*dd00*/  IADD3.X R5, R3, R9, R5, P1, P0 ;  /* 0x0000000903057210 */ /* 0x000fe20000fe0405 */
[----:B------:R-:W-:-:S04]  /*dd10*/  IMAD R0, R10, R6, R0 ;  /* 0x000000060a007224 */ /* 0x000fc800078e0200 */
[----:B------:R-:W-:Y:S01]  /*dd20*/  IMAD.WIDE.U32 R2, R10, R2, R4 ;  /* 0x000000020a027225 */ /* 0x000fe200078e0004 */
[----:B------:R-:W-:Y:S02]  /*dd30*/  MOV R5, c[0x0][0x4ac] ;  /* 0x00012b0000057a02 */ /* 0x000fe40000000f00 */
[----:B------:R-:W-:Y:S01]  /*dd40*/  SEL R4, R7, c[0x0][0x450], P2 ;  /* 0x0001140007047a07 */ /* 0x000fe20001000000 */
[----:B------:R-:W-:Y:S01]  /*dd50*/  IMAD.IADD R0, R3, 0x1, R0 ;  /* 0x0000000103007824 */ /* 0x000fe200078e0200 */
[----:B------:R-:W-:Y:S02]  /*dd60*/  SEL R5, R5, c[0x0][0x454], P2 ;  /* 0x0001150005057a07 */ /* 0x000fe40001000000 */
[----:B------:R-:W-:-:S04]  /*dd70*/  LEA R4, P0, R2, R4, 0x2 ;  /* 0x0000000402047211 */ /* 0x000fc800078010ff */
[----:B------:R-:W-:Y:S02]  /*dd80*/  LEA.HI.X R5, R2, R5, R0, 0x2, P0 ;  /* 0x0000000502057211 */ /* 0x000fe400000f1400 */
[----:B------:R-:W-:-:S05]  /*dd90*/  MOV R0, 0xff800000 ;  /* 0xff80000000007802 */ /* 0x000fca0000000f00 */
[----:B------:R1:W-:Y:S02]  /*dda0*/  STG.E [R4.64], R0 ;  /* 0x0000000004007986 */ /* 0x0003e4000c101906 */
.L_x_123:
[----:B------:R-:W-:Y:S05]  /*ddb0*/  BSYNC B0 ;  /* 0x0000000000007941 */ /* 0x000fea0003800000 */
.L_x_122:
[----:B------:R-:W-:-:S13]  /*ddc0*/  ISETP.GT.AND P0, PT, R19, 0x1, PT ;  /* 0x000000011300780c */ /* 0x000fda0003f04270 */
[----:B------:R-:W-:Y:S05]  /*ddd0*/  @P0 BRA `(.L_x_108) ;  /* 0x0000078000000947 */ /* 0x000fea0003800000 */
[----:B-1----:R-:W2:Y:S01]  /*dde0*/  LDL R0, [R1+0x44] ;  /* 0x0000440001007983 */ /* 0x002ea20000100800 */
[----:B------:R-:W-:-:S03]  /*ddf0*/  MOV R2, c[0x0][0x4e8] ;  /* 0x00013a0000027a02 */ /* 0x000fc60000000f00 */
[----:B------:R-:W1:Y:S01]  /*de00*/  S2R R3, SR_TID.X ;  /* 0x0000000000037919 */ /* 0x000e620000002100 */
[----:B------:R-:W-:Y:S02]  /*de10*/  ISETP.NE.AND P0, PT, R2, 0x1, PT ;  /* 0x000000010200780c */ /* 0x000fe40003f05270 */
[----:B-1----:R-:W-:-:S04]  /*de20*/  SHF.R.S32.HI R4, RZ, 0x1f, R3 ;  /* 0x0000001fff047819 */ /* 0x002fc80000011403 */
[----:B------:R-:W-:Y:S01]  /*de30*/  LEA.HI R4, R4, R3, RZ, 0x3 ;  /* 0x0000000304047211 */ /* 0x000fe200078f18ff */
[----:B------:R-:W-:-:S03]  /*de40*/  IMAD.WIDE.U32 R2, R8, c[0x0][0x3a0], RZ ;  /* 0x0000e80008027a25 */ /* 0x000fc600078e00ff */
[----:B------:R-:W-:-:S04]  /*de50*/  SHF.R.S32.HI R4, RZ, 0x3, R4 ;  /* 0x00000003ff047819 */ /* 0x000fc80000011404 */
[----:B------:R-:W-:Y:S02]  /*de60*/  LEA R4, R244, R4, 0x4 ;  /* 0x00000004f4047211 */ /* 0x000fe400078e20ff */
[----:B--2---:R-:W-:Y:S01]  /*de70*/  MOV R5, R0 ;  /* 0x0000000000057202 */ /* 0x004fe20000000f00 */
[----:B------:R-:W-:-:S03]  /*de80*/  IMAD R0, R18, c[0x0][0x3a0], RZ ;  /* 0x0000e80012007a24 */ /* 0x000fc600078e02ff */
[----:B------:R-:W-:Y:S01]  /*de90*/  LEA R4, R5, R4, 0x7 ;  /* 0x0000000405047211 */ /* 0x000fe200078e38ff */
[----:B------:R-:W-:Y:S02]  /*dea0*/  IMAD R0, R8, c[0x0][0x3a4], R0 ;  /* 0x0000e90008007a24 */ /* 0x000fe400078e0200 */
[----:B------:R-:W-:Y:S02]  /*deb0*/  IMAD R5, R21, c[0x0][0x3f0], RZ ;  /* 0x0000fc0015057a24 */ /* 0x000fe400078e02ff */
[----:B------:R-:W-:Y:S01]  /*dec0*/  IMAD.IADD R3, R3, 0x1, R0 ;  /* 0x0000000103037824 */ /* 0x000fe200078e0200 */
[----:B------:R-:W-:Y:S01]  /*ded0*/  MOV R0, R4 ;  /* 0x0000000400007202 */ /* 0x000fe20000000f00 */
[----:B------:R-:W-:-:S04]  /*dee0*/  @P0 IMAD.HI.U32 R6, R4, c[0x0][0x4ec], RZ ;  /* 0x00013b0004060a27 */ /* 0x000fc800078e00ff */
[C---:B------:R-:W-:Y:S01]  /*def0*/  IMAD.WIDE.U32 R2, R14.reuse, c[0x0][0x3e8], R2 ;  /* 0x0000fa000e027a25 */ /* 0x040fe200078e0002 */
[----:B------:R-:W-:Y:S02]  /*df00*/  @P0 SHF.R.U32.HI R0, RZ, c[0x0][0x4f0], R6 ;  /* 0x00013c00ff000a19 */ /* 0x000fe40000011606 */
[----:B------:R-:W-:Y:S01]  /*df10*/  ISETP.GE.AND P0, PT, R231, c[0x0][0x3c8], PT ;  /* 0x0000f200e7007a0c */ /* 0x000fe20003f06270 */
[----:B------:R-:W-:Y:S01]  /*df20*/  IMAD R3, R14, c[0x0][0x3ec], R3 ;  /* 0x0000fb000e037a24 */ /* 0x000fe200078e0203 */
[----:B------:R-:W-:Y:S01]  /*df30*/  SHF.R.S32.HI R6, RZ, 0x1f, R0 ;  /* 0x0000001fff067819 */ /* 0x000fe20000011400 */
[C---:B------:R-:W-:Y:S01]  /*df40*/  IMAD R7, R15.reuse, c[0x0][0x3f4], R5 ;  /* 0x0000fd000f077a24 */ /* 0x040fe200078e0205 */
[----:B------:R-:W-:Y:S01]  /*df50*/  IADD3 R5, -R0, RZ, RZ ;  /* 0x000000ff00057210 */ /* 0x000fe20007ffe1ff */
[----:B------:R-:W-:-:S04]  /*df60*/  IMAD.WIDE.U32 R2, R15, c[0x0][0x3f0], R2 ;  /* 0x0000fc000f027a25 */ /* 0x000fc800078e0002 */
[----:B------:R-:W-:Y:S02]  /*df70*/  IMAD R6, R6, c[0x0][0x3e0], RZ ;  /* 0x0000f80006067a24 */ /* 0x000fe400078e02ff */
[----:B------:R-:W-:Y:S02]  /*df80*/  IMAD.IADD R3, R3, 0x1, R7 ;  /* 0x0000000103037824 */ /* 0x000fe400078e0207 */
        /* <DEDUP_REMOVED lines=13> */
.L_x_198:
[----:B------:R-:W-:Y:S05]  /*e060*/  BRA.DIV ~URZ, `(.L_x_125) ;  /* 0x000039d27f007947 */ /* 0x000fea000b800000 */
[----:B------:R3:W4:Y:S02]  /*e070*/  SHFL.IDX PT, R2, R6, RZ, 0x181f ;  /* 0x00181fff06027589 */ /* 0x00072400000e0000 */
.L_x_199:
[----:B------:R-:W5:Y:S02]  /*e080*/  S2R R0, SR_TID.X ;  /* 0x0000000000007919 */ /* 0x000f640000002100 */
[----:B-----5:R-:W-:-:S04]  /*e090*/  SHF.R.S32.HI R3, RZ, 0x1f, R0 ;  /* 0x0000001fff037819 */ /* 0x020fc80000011400 */
[----:B------:R-:W-:Y:S02]  /*e0a0*/  LEA.HI R3, R3, R0, RZ, 0x3 ;  /* 0x0000000003037211 */ /* 0x000fe400078f18ff */
[----:B------:R-:W5:Y:S02]  /*e0b0*/  LDL.LU R0, [R1+0x44] ;  /* 0x0000440001007983 */ /* 0x000f640000300800 */
[----:B------:R-:W-:Y:S01]  /*e0c0*/  SHF.R.S32.HI R3, RZ, 0x3, R3 ;  /* 0x00000003ff037819 */ /* 0x000fe20000011403 */
[----:B------:R-:W-:Y:S01]  /*e0d0*/  IMAD R4, R20, c[0x0][0x4e8], RZ ;  /* 0x00013a0014047a24 */ /* 0x000fe200078e02ff */
[----:B------:R-:W-:-:S03]  /*e0e0*/  SHF.R.S32.HI R8, RZ, 0x1f, R231 ;  /* 0x0000001fff087819 */ /* 0x000fc600000114e7 */
[----:B-----5:R-:W-:-:S05]  /*e0f0*/  IMAD R0, R0, 0x80, R3 ;  /* 0x0000008000007824 */ /* 0x020fca00078e0203 */
[----:B------:R-:W-:-:S13]  /*e100*/  ISETP.GE.OR P2, PT, R0, R4, P0 ;  /* 0x000000040000720c */ /* 0x000fda0000746670 */
[----:B----4-:R-:W-:-:S04]  /*e110*/  @!P2 LEA R2, P1, R231, R2, 0x1 ;  /* 0x00000002e702a211 */ /* 0x010fc800078208ff */
[----:B--2---:R-:W-:-:S05]  /*e120*/  @!P2 LEA.HI.X R3, R231, R7, R8, 0x1, P1 ;  /* 0x00000007e703a211 */ /* 0x004fca00008f0c08 */
[----:B------:R2:W-:Y:S01]  /*e130*/  @!P2 ST.E.128 [R2.64], RZ ;  /* 0x000000ff0200a985 */ /* 0x0005e2000c101d06 */
[----:B------:R-:W-:Y:S05]  /*e140*/  BRA.DIV ~URZ, `(.L_x_126) ;  /* 0x000039627f007947 */ /* 0x000fea000b800000 */
[----:B------:R4:W1:Y:S04]  /*e150*/  SHFL.IDX PT, R7, R5, 0x1, 0x181f ;  /* 0x00381f0005077f89 */ /* 0x00086800000e0000 */
[----:B--2---:R4:W2:Y:S02]  /*e160*/  SHFL.IDX PT, R2, R6, 0x1, 0x181f ;  /* 0x00381f0006027f89 */ /* 0x0048a400000e0000 */
.L_x_200:
[----:B------:R-:W-:Y:S02]  /*e170*/  IADD3 R3, R0, 0x10, RZ ;  /* 0x0000001000037810 */ /* 0x000fe40007ffe0ff */
[----:B------:R-:W-:Y:S02]  /*e180*/  SHF.R.S32.HI R8, RZ, 0x1f, R231 ;  /* 0x0000001fff087819 */ /* 0x000fe400000114e7 */
[----:B------:R-:W-:-:S13]  /*e190*/  ISETP.GE.OR P2, PT, R3, R4, P0 ;  /* 0x000000040300720c */ /* 0x000fda0000746670 */
[----:B--2---:R-:W-:-:S04]  /*e1a0*/  @!P2 LEA R2, P1, R231, R2, 0x1 ;  /* 0x00000002e702a211 */ /* 0x004fc800078208ff */
[----:B-1----:R-:W-:-:S05]  /*e1b0*/  @!P2 LEA.HI.X R3, R231, R7, R8, 0x1, P1 ;  /* 0x00000007e703a211 */ /* 0x002fca00008f0c08 */
[----:B------:R1:W-:Y:S01]  /*e1c0*/  @!P2 ST.E.128 [R2.64], RZ ;  /* 0x000000ff0200a985 */ /* 0x0003e2000c101d06 */
[----:B------:R-:W-:Y:S05]  /*e1d0*/  BRA.DIV ~URZ, `(.L_x_127) ;  /* 0x000039a27f007947 */ /* 0x000fea000b800000 */
[----:B------:R2:W1:Y:S02]  /*e1e0*/  SHFL.IDX PT, R7, R5, 0x2, 0x181f ;  /* 0x00581f0005077f89 */ /* 0x00046400000e0000 */
.L_x_201:
[----:B------:R-:W-:Y:S05]  /*e1f0*/  BRA.DIV ~URZ, `(.L_x_128) ;  /* 0x000039f27f007947 */ /* 0x000fea000b800000 */
[----:B-1----:R1:W2:Y:S02]  /*e200*/  SHFL.IDX PT, R2, R6, 0x2, 0x181f ;  /* 0x00581f0006027f89 */ /* 0x0022a400000e0000 */
.L_x_202:
[----:B------:R-:W-:Y:S02]  /*e210*/  IADD3 R3, R0, 0x20, RZ ;  /* 0x0000002000037810 */ /* 0x000fe40007ffe0ff */
[----:B------:R-:W-:Y:S02]  /*e220*/  SHF.R.S32.HI R8, RZ, 0x1f, R231 ;  /* 0x0000001fff087819 */ /* 0x000fe400000114e7 */
[----:B------:R-:W-:-:S13]  /*e230*/  ISETP.GE.OR P2, PT, R3, R4, P0 ;  /* 0x000000040300720c */ /* 0x000fda0000746670 */
[----:B--2---:R-:W-:-:S04]  /*e240*/  @!P2 LEA R2, P1, R231, R2, 0x1 ;  /* 0x00000002e702a211 */ /* 0x004fc800078208ff */
[----:B------:R-:W-:-:S05]  /*e250*/  @!P2 LEA.HI.X R3, R231, R7, R8, 0x1, P1 ;  /* 0x00000007e703a211 */ /* 0x000fca00008f0c08 */
[----:B------:R2:W-:Y:S01]  /*e260*/  @!P2 ST.E.128 [R2.64], RZ ;  /* 0x000000ff0200a985 */ /* 0x0005e2000c101d06 */
[----:B------:R-:W-:Y:S05]  /*e270*/  BRA.DIV ~URZ, `(.L_x_129) ;  /* 0x000039e27f007947 */ /* 0x000fea000b800000 */
[----:B------:R1:W2:Y:S04]  /*e280*/  SHFL.IDX PT, R7, R5, 0x3, 0x181f ;  /* 0x00781f0005077f89 */ /* 0x0002a800000e0000 */
[----:B--2---:R1:W2:Y:S02]  /*e290*/  SHFL.IDX PT, R2, R6, 0x3, 0x181f ;  /* 0x00781f0006027f89 */ /* 0x0042a400000e0000 */
.L_x_203:
[----:B------:R-:W-:Y:S02]  /*e2a0*/  IADD3 R3, R0, 0x30, RZ ;  /* 0x0000003000037810 */ /* 0x000fe40007ffe0ff */
[----:B------:R-:W-:Y:S02]  /*e2b0*/  SHF.R.S32.HI R8, RZ, 0x1f, R231 ;  /* 0x0000001fff087819 */ /* 0x000fe400000114e7 */
[----:B------:R-:W-:-:S13]  /*e2c0*/  ISETP.GE.OR P2, PT, R3, R4, P0 ;  /* 0x000000040300720c */ /* 0x000fda0000746670 */
[----:B--2---:R-:W-:-:S04]  /*e2d0*/  @!P2 LEA R2, P1, R231, R2, 0x1 ;  /* 0x00000002e702a211 */ /* 0x004fc800078208ff */
[----:B------:R-:W-:-:S05]  /*e2e0*/  @!P2 LEA.HI.X R3, R231, R7, R8, 0x1, P1 ;  /* 0x00000007e703a211 */ /* 0x000fca00008f0c08 */
[----:B------:R2:W-:Y:S01]  /*e2f0*/  @!P2 ST.E.128 [R2.64], RZ ;  /* 0x000000ff0200a985 */ /* 0x0005e2000c101d06 */
[----:B------:R-:W-:Y:S05]  /*e300*/  BRA.DIV ~URZ, `(.L_x_130) ;  /* 0x00003a227f007947 */ /* 0x000fea000b800000 */
[----:B------:R1:W2:Y:S02]  /*e310*/  SHFL.IDX PT, R7, R5, 0x4, 0x181f ;  /* 0x00981f0005077f89 */ /* 0x0002a400000e0000 */
.L_x_204:
[----:B------:R-:W-:Y:S05]  /*e320*/  BRA.DIV ~URZ, `(.L_x_131) ;  /* 0x00003a727f007947 */ /* 0x000fea000b800000 */
[----:B--2---:R2:W1:Y:S02]  /*e330*/  SHFL.IDX PT, R2, R6, 0x4, 0x181f ;  /* 0x00981f0006027f89 */ /* 0x00446400000e0000 */
.L_x_205:
[----:B------:R-:W-:Y:S02]  /*e340*/  IADD3 R3, R0, 0x40, RZ ;  /* 0x0000004000037810 */ /* 0x000fe40007ffe0ff */
[----:B------:R-:W-:Y:S02]  /*e350*/  SHF.R.S32.HI R8, RZ, 0x1f, R231 ;  /* 0x0000001fff087819 */ /* 0x000fe400000114e7 */
[----:B------:R-:W-:-:S13]  /*e360*/  ISETP.GE.OR P2, PT, R3, R4, P0 ;  /* 0x000000040300720c */ /* 0x000fda0000746670 */
[----:B-1----:R-:W-:-:S04]  /*e370*/  @!P2 LEA R2, P1, R231, R2, 0x1 ;  /* 0x00000002e702a211 */ /* 0x002fc800078208ff */
[----:B------:R-:W-:-:S05]  /*e380*/  @!P2 LEA.HI.X R3, R231, R7, R8, 0x1, P1 ;  /* 0x00000007e703a211 */ /* 0x000fca00008f0c08 */
[----:B------:R1:W-:Y:S01]  /*e390*/  @!P2 ST.E.128 [R2.64], RZ ;  /* 0x000000ff0200a985 */ /* 0x0003e2000c101d06 */
[----:B------:R-:W-:Y:S05]  /*e3a0*/  BRA.DIV ~URZ, `(.L_x_132) ;  /* 0x00003a627f007947 */ /* 0x000fea000b800000 */
[----:B------:R1:W2:Y:S04]  /*e3b0*/  SHFL.IDX PT, R7, R5, 0x5, 0x181f ;  /* 0x00b81f0005077f89 */ /* 0x0002a800000e0000 */
[----:B-1----:R1:W3:Y:S02]  /*e3c0*/  SHFL.IDX PT, R2, R6, 0x5, 0x181f ;  /* 0x00b81f0006027f89 */ /* 0x0022e400000e0000 */
.L_x_206:
[----:B------:R-:W-:Y:S02]  /*e3d0*/  IADD3 R3, R0, 0x50, RZ ;  /* 0x0000005000037810 */ /* 0x000fe40007ffe0ff */
[----:B------:R-:W-:Y:S02]  /*e3e0*/  SHF.R.S32.HI R8, RZ, 0x1f, R231 ;  /* 0x0000001fff087819 */ /* 0x000fe400000114e7 */
[----:B------:R-:W-:-:S13]  /*e3f0*/  ISETP.GE.OR P2, PT, R3, R4, P0 ;  /* 0x000000040300720c */ /* 0x000fda0000746670 */
[----:B---3--:R-:W-:-:S04]  /*e400*/  @!P2 LEA R2, P1, R231, R2, 0x1 ;  /* 0x00000002e702a211 */ /* 0x008fc800078208ff */
[----:B--2---:R-:W-:-:S05]  /*e410*/  @!P2 LEA.HI.X R3, R231, R7, R8, 0x1, P1 ;  /* 0x00000007e703a211 */ /* 0x004fca00008f0c08 */
[----:B------:R2:W-:Y:S01]  /*e420*/  @!P2 ST.E.128 [R2.64], RZ ;  /* 0x000000ff0200a985 */ /* 0x0005e2000c101d06 */
[----:B------:R-:W-:Y:S05]  /*e430*/  BRA.DIV ~URZ, `(.L_x_133) ;  /* 0x00003aa27f007947 */ /* 0x000fea000b800000 */
[----:B------:R3:W1:Y:S02]  /*e440*/  SHFL.IDX PT, R7, R5, 0x6, 0x181f ;  /* 0x00d81f0005077f89 */ /* 0x00066400000e0000 */
.L_x_207:
[----:B------:R-:W-:Y:S05]  /*e450*/  BRA.DIV ~URZ, `(.L_x_134) ;  /* 0x00003af27f007947 */ /* 0x000fea000b800000 */
[----:B--2---:R2:W3:Y:S02]  /*e460*/  SHFL.IDX PT, R2, R6, 0x6, 0x181f ;  /* 0x00d81f0006027f89 */ /* 0x0044e400000e0000 */
.L_x_208:
[----:B------:R-:W-:Y:S02]  /*e470*/  IADD3 R3, R0, 0x60, RZ ;  /* 0x0000006000037810 */ /* 0x000fe40007ffe0ff */
[----:B------:R-:W-:Y:S02]  /*e480*/  SHF.R.S32.HI R8, RZ, 0x1f, R231 ;  /* 0x0000001fff087819 */ /* 0x000fe400000114e7 */
[----:B------:R-:W-:-:S13]  /*e490*/  ISETP.GE.OR P2, PT, R3, R4, P0 ;  /* 0x000000040300720c */ /* 0x000fda0000746670 */
[----:B---3--:R-:W-:-:S04]  /*e4a0*/  @!P2 LEA R2, P1, R231, R2, 0x1 ;  /* 0x00000002e702a211 */ /* 0x008fc800078208ff */
[----:B-1----:R-:W-:-:S05]  /*e4b0*/  @!P2 LEA.HI.X R3, R231, R7, R8, 0x1, P1 ;  /* 0x00000007e703a211 */ /* 0x002fca00008f0c08 */
[----:B------:R1:W-:Y:S01]  /*e4c0*/  @!P2 ST.E.128 [R2.64], RZ ;  /* 0x000000ff0200a985 */ /* 0x0003e2000c101d06 */
[----:B------:R-:W-:Y:S05]  /*e4d0*/  BRA.DIV ~URZ, `(.L_x_135) ;  /* 0x00003ae27f007947 */ /* 0x000fea000b800000 */
[----:B----4-:R-:W3:Y:S04]  /*e4e0*/  SHFL.IDX PT, R5, R5, 0x7, 0x181f ;  /* 0x00f81f0005057f89 */ /* 0x010ee800000e0000 */
[----:B-1----:R1:W4:Y:S02]  /*e4f0*/  SHFL.IDX PT, R2, R6, 0x7, 0x181f ;  /* 0x00f81f0006027f89 */ /* 0x00232400000e0000 */
.L_x_209:
[----:B------:R-:W-:Y:S02]  /*e500*/  IADD3 R0, R0, 0x70, RZ ;  /* 0x0000007000007810 */ /* 0x000fe40007ffe0ff */
[----:B-12---:R-:W-:Y:S02]  /*e510*/  SHF.R.S32.HI R6, RZ, 0x1f, R231 ;  /* 0x0000001fff067819 */ /* 0x006fe400000114e7 */
[----:B------:R-:W-:-:S13]  /*e520*/  ISETP.GE.OR P1, PT, R0, R4, P0 ;  /* 0x000000040000720c */ /* 0x000fda0000726670 */
[----:B----4-:R-:W-:-:S04]  /*e530*/  @!P1 LEA R2, P0, R231, R2, 0x1 ;  /* 0x00000002e7029211 */ /* 0x010fc800078008ff */
[----:B---3--:R-:W-:-:S05]  /*e540*/  @!P1 LEA.HI.X R3, R231, R5, R6, 0x1, P0 ;  /* 0x00000005e7039211 */ /* 0x008fca00000f0c06 */
[----:B------:R1:W-:Y:S04]  /*e550*/  @!P1 ST.E.128 [R2.64], RZ ;  /* 0x000000ff02009985 */ /* 0x0003e8000c101d06 */
.L_x_108:
[----:B------:R-:W-:Y:S05]  /*e560*/  BSYNC B1 ;  /* 0x0000000000017941 */ /* 0x000fea0003800000 */
.L_x_92:
[----:B-1----:R-:W5:Y:S02]  /*e570*/  LDL R0, [R1+0xc4] ;  /* 0x0000c40001007983 */ /* 0x002f640000100800 */
[----:B-----5:R-:W-:-:S13]  /*e580*/  ISETP.NE.AND P0, PT, R0, RZ, PT ;  /* 0x000000ff0000720c */ /* 0x020fda0003f05270 */
[----:B------:R-:W-:Y:S01]  /*e590*/  @P0 WARPSYNC 0xffffffff ;  /* 0xffffffff00000948 */ /* 0x000fe20003800000 */
[----:B------:R-:W-:Y:S06]  /*e5a0*/  @P0 BAR.SYNC.DEFER_BLOCKING 0x5, 0x80 ;  /* 0x0142000000000b1d */ /* 0x000fec0000010000 */
[----:B--23--:R-:W1:Y:S04]  /*e5b0*/  @P0 LDS.128 R4, [0x9100] ;  /* 0x00910000ff040984 */ /* 0x00ce680000000c00 */
[----:B-1----:R1:W-:Y:S04]  /*e5c0*/  @P0 STL.64 [R1+0x40], R4 ;  /* 0x0000400401000387 */ /* 0x0023e80000100a00 */
[----:B------:R1:W-:Y:S04]  /*e5d0*/  @P0 STL.64 [R1+0x48], R6 ;  /* 0x0000480601000387 */ /* 0x0003e80000100a00 */
[----:B------:R-:W-:Y:S06]  /*e5e0*/  @P0 BAR.ARV 0x4, 0x80 ;  /* 0x0102000000000b1d */ /* 0x000fec0000002000 */
[----:B------:R-:W-:Y:S05]  /*e5f0*/  @P0 BRA `(.L_x_136) ;  /* 0x00000b9000000947 */ /* 0x000fea0003800000 */
[----:B------:R-:W2:Y:S01]  /*e600*/  S2R R0, SR_TID.X ;  /* 0x0000000000007919 */ /* 0x000ea20000002100 */
[----:B-1----:R-:W-:Y:S01]  /*e610*/  IMAD.MOV.U32 R7, RZ, RZ, RZ ;  /* 0x000000ffff077224 */ /* 0x002fe200078e00ff */
[----:B--2---:R-:W-:-:S04]  /*e620*/  LOP3.LUT R13, R0, 0x1f, RZ, 0xc0, !PT ;  /* 0x0000001f000d7812 */ /* 0x004fc800078ec0ff */
[----:B------:R-:W-:Y:S01]  /*e630*/  ISETP.NE.AND P5, PT, R13, 0x1f, PT ;  /* 0x0000001f0d00780c */ /* 0x000fe20003fa5270 */
[----:B------:R-:W-:Y:S10]  /*e640*/  BRA.DIV ~URZ, `(.L_x_137) ;  /* 0x00003a427f007947 */ /* 0x000ff4000b800000 */
[----:B------:R1:W2:Y:S02]  /*e650*/  SHFL.IDX PT, R9, R57, RZ, 0x1f ;  /* 0x00001fff39097589 */ /* 0x0002a400000e0000 */
.L_x_210:
[----:B------:R-:W-:Y:S05]  /*e660*/  BRA.DIV ~URZ, `(.L_x_138) ;  /* 0x00003a927f007947 */ /* 0x000fea000b800000 */
[----:B------:R3:W1:Y:S02]  /*e670*/  SHFL.IDX PT, R8, R57, 0x1, 0x1f ;  /* 0x00201f0039087f89 */ /* 0x00066400000e0000 */
.L_x_211:
[----:B------:R-:W5:Y:S01]  /*e680*/  LDL R0, [R1+0x4c] ;  /* 0x00004c0001007983 */ /* 0x000f620000100800 */
[----:B------:R-:W-:Y:S02]  /*e690*/  IMAD.MOV.U32 R6, RZ, RZ, RZ ;  /* 0x000000ffff067224 */ /* 0x000fe400078e00ff */
[----:B-----5:R-:W-:-:S05]  /*e6a0*/  IMAD.IADD R0, R0, 0x1, R13 ;  /* 0x0000000100007824 */ /* 0x020fca00078e020d */
[----:B------:R-:W-:-:S13]  /*e6b0*/  ISETP.GE.OR P0, PT, R0, c[0x0][0x53c], !P5 ;  /* 0x00014f0000007a0c */ /* 0x000fda0006f06670 */
[----:B------:R-:W-:Y:S01]  /*e6c0*/  @!P0 IMAD.MOV.U32 R2, RZ, RZ, 0x4 ;  /* 0x00000004ff028424 */ /* 0x000fe200078e00ff */
[----:B----4-:R-:W-:-:S03]  /*e6d0*/  @!P0 MOV R3, 0x4 ;  /* 0x0000000400038802 */ /* 0x010fc60000000f00 */
[----:B------:R-:W-:-:S04]  /*e6e0*/  @!P0 IMAD.WIDE R4, R0, R2, c[0x0][0x580] ;  /* 0x0001600000048625 */ /* 0x000fc800078e0202 */
[----:B------:R-:W-:Y:S01]  /*e6f0*/  @!P0 IMAD.WIDE R2, R0, R3, c[0x0][0x578] ;  /* 0x00015e0000028625 */ /* 0x000fe200078e0203 */
[----:B------:R-:W4:Y:S04]  /*e700*/  @!P0 LDG.E R6, [R4.64] ;  /* 0x0000000604068981 */ /* 0x000f28000c1e1900 */
[----:B------:R-:W4:Y:S01]  /*e710*/  @!P0 LDG.E R7, [R2.64] ;  /* 0x0000000602078981 */ /* 0x000f22000c1e1900 */
[C---:B------:R-:W-:Y:S02]  /*e720*/  ISETP.GE.U32.AND P4, PT, R13.reuse, 0x10, PT ;  /* 0x000000100d00780c */ /* 0x040fe40003f86070 */
[C---:B------:R-:W-:Y:S02]  /*e730*/  ISETP.GE.U32.AND P3, PT, R13.reuse, 0x8, PT ;  /* 0x000000080d00780c */ /* 0x040fe40003f66070 */
[----:B------:R-:W-:-:S02]  /*e740*/  ISETP.GE.U32.AND P2, PT, R13, 0x4, PT ;  /* 0x000000040d00780c */ /* 0x000fc40003f46070 */
[C---:B------:R-:W-:Y:S02]  /*e750*/  ISETP.GE.U32.AND P1, PT, R13.reuse, 0x2, PT ;  /* 0x000000020d00780c */ /* 0x040fe40003f26070 */
[----:B------:R-:W-:Y:S02]  /*e760*/  ISETP.NE.AND P0, PT, R13, RZ, PT ;  /* 0x000000ff0d00720c */ /* 0x000fe40003f05270 */
[----:B------:R-:W-:Y:S01]  /*e770*/  MOV R12, RZ ;  /* 0x000000ff000c7202 */ /* 0x000fe20000000f00 */
[----:B----4-:R-:W-:Y:S01]  /*e780*/  IMAD R0, R7, R6, RZ ;  /* 0x0000000607007224 */ /* 0x010fe200078e02ff */
[----:B------:R-:W-:Y:S07]  /*e790*/  BRA.DIV ~URZ, `(.L_x_139) ;  /* 0x000039d27f007947 */ /* 0x000fee000b800000 */
[----:B------:R4:W3:Y:S02]  /*e7a0*/  SHFL.UP PT, R4, R0, 0x1, RZ ;  /* 0x0420000000047989 */ /* 0x0008e400000e00ff */
.L_x_212:
[----:B---3--:R-:W-:-:S04]  /*e7b0*/  SEL R4, R4, RZ, P0 ;  /* 0x000000ff04047207 */ /* 0x008fc80000000000 */
[----:B----4-:R-:W-:Y:S01]  /*e7c0*/  IADD3 R0, R0, R4, RZ ;  /* 0x0000000400007210 */ /* 0x010fe20007ffe0ff */
[----:B------:R-:W-:Y:S05]  /*e7d0*/  BRA.DIV ~URZ, `(.L_x_140) ;  /* 0x000039d27f007947 */ /* 0x000fea000b800000 */
[----:B------:R-:W3:Y:S02]  /*e7e0*/  SHFL.UP PT, R2, R0, 0x2, RZ ;  /* 0x0440000000027989 */ /* 0x000ee400000e00ff */
[----:B---3--:R-:W-:-:S05]  /*e7f0*/  SEL R2, R2, RZ, P1 ;  /* 0x000000ff02027207 */ /* 0x008fca0000800000 */
[----:B------:R-:W-:-:S05]  /*e800*/  IMAD.IADD R4, R0, 0x1, R2 ;  /* 0x0000000100047824 */ /* 0x000fca00078e0202 */
        /* <DEDUP_REMOVED lines=9> */
[----:B------:R3:W4:Y:S02]  /*e8a0*/  SHFL.IDX PT, R0, R4, 0x1f, 0x1f ;  /* 0x03e01f0004007f89 */ /* 0x00072400000e0000 */
.L_x_213:
[----:B----4-:R-:W-:Y:S01]  /*e8b0*/  IMAD R0, R0, c[0x0][0x538], RZ ;  /* 0x00014e0000007a24 */ /* 0x010fe200078e02ff */
[----:B------:R-:W-:Y:S04]  /*e8c0*/  BSSY B1, `(.L_x_141) ;  /* 0x0000083000017945 */ /* 0x000fe80003800000 */
[----:B-1----:R-:W-:-:S04]  /*e8d0*/  IADD3 R8, R0, R8, RZ ;  /* 0x0000000800087210 */ /* 0x002fc80007ffe0ff */
[----:B--2---:R-:W-:-:S13]  /*e8e0*/  ISETP.GT.AND P6, PT, R8, R9, PT ;  /* 0x000000090800720c */ /* 0x004fda0003fc4270 */
[----:B------:R-:W-:Y:S05]  /*e8f0*/  @P6 BRA `(.L_x_142) ;  /* 0x0000025000006947 */ /* 0x000fea0003800000 */
.L_x_146:
[----:B------:R-:W2:Y:S02]  /*e900*/  LDL.LU R0, [R1+0x4c] ;  /* 0x00004c0001007983 */ /* 0x000ea40000300800 */
[----:B--2---:R-:W-:-:S04]  /*e910*/  IADD3 R0, R0, 0x1f, RZ ;  /* 0x0000001f00007810 */ /* 0x004fc80007ffe0ff */
[----:B------:R-:W-:-:S13]  /*e920*/  ISETP.GE.AND P6, PT, R0, c[0x0][0x53c], PT ;  /* 0x00014f0000007a0c */ /* 0x000fda0003fc6270 */
[----:B------:R-:W-:Y:S05]  /*e930*/  @P6 BRA `(.L_x_143) ;  /* 0x0000076000006947 */ /* 0x000fea0003800000 */
[----:B------:R1:W-:Y:S01]  /*e940*/  STL [R1+0x4c], R0 ;  /* 0x00004c0001007387 */ /* 0x0003e20000100800 */
[----:B------:R-:W-:Y:S01]  /*e950*/  CS2R R6, SRZ ;  /* 0x0000000000067805 */ /* 0x000fe2000001ff00 */
[----:B-1----:R-:W-:-:S04]  /*e960*/  IADD3 R0, R0, R13, RZ ;  /* 0x0000000d00007210 */ /* 0x002fc80007ffe0ff */
[----:B------:R-:W-:-:S13]  /*e970*/  ISETP.GE.OR P6, PT, R0, c[0x0][0x53c], !P5 ;  /* 0x00014f0000007a0c */ /* 0x000fda0006fc6670 */
[----:B------:R-:W-:Y:S02]  /*e980*/  @!P6 MOV R2, 0x4 ;  /* 0x000000040002e802 */ /* 0x000fe40000000f00 */
[----:B------:R-:W-:-:S03]  /*e990*/  @!P6 MOV R3, 0x4 ;  /* 0x000000040003e802 */ /* 0x000fc60000000f00 */
[----:B---3--:R-:W-:-:S04]  /*e9a0*/  @!P6 IMAD.WIDE R4, R0, R2, c[0x0][0x580] ;  /* 0x000160000004e625 */ /* 0x008fc800078e0202 */
[----:B------:R-:W-:Y:S01]  /*e9b0*/  @!P6 IMAD.WIDE R2, R0, R3, c[0x0][0x578] ;  /* 0x00015e000002e625 */ /* 0x000fe200078e0203 */
[----:B------:R-:W2:Y:S04]  /*e9c0*/  @!P6 LDG.E R6, [R4.64] ;  /* 0x000000060406e981 */ /* 0x000ea8000c1e1900 */
[----:B------:R-:W2:Y:S02]  /*e9d0*/  @!P6 LDG.E R7, [R2.64] ;  /* 0x000000060207e981 */ /* 0x000ea4000c1e1900 */
[----:B--2---:R-:W-:Y:S01]  /*e9e0*/  IMAD R0, R7, R6, RZ ;  /* 0x0000000607007224 */ /* 0x004fe200078e02ff */
[----:B------:R-:W-:Y:S05]  /*e9f0*/  BRA.DIV ~URZ, `(.L_x_144) ;  /* 0x000039627f007947 */ /* 0x000fea000b800000 */
[----:B------:R1:W2:Y:S02]  /*ea00*/  SHFL.UP PT, R2, R0, 0x1, RZ ;  /* 0x0420000000027989 */ /* 0x0002a400000e00ff */
.L_x_214:
        /* <DEDUP_REMOVED lines=16> */
.L_x_215:
[----:B--2---:R-:W-:-:S05]  /*eb10*/  IMAD R0, R0, c[0x0][0x538], RZ ;  /* 0x00014e0000007a24 */ /* 0x004fca00078e02ff */
[----:B------:R-:W-:-:S04]  /*eb20*/  IADD3 R8, R0, R8, RZ ;  /* 0x0000000800087210 */ /* 0x000fc80007ffe0ff */
[----:B------:R-:W-:-:S13]  /*eb30*/  ISETP.GT.AND P6, PT, R8, R9, PT ;  /* 0x000000090800720c */ /* 0x000fda0003fc4270 */
[----:B-1----:R-:W-:Y:S05]  /*eb40*/  @!P6 BRA `(.L_x_146) ;  /* 0xfffffdb00000e947 */ /* 0x002fea000383ffff */
.L_x_142:
[----:B------:R-:W-:-:S05]  /*eb50*/  IADD3 R8, -R0, R8, RZ ;  /* 0x0000000800087210 */ /* 0x000fca0007ffe1ff */
[----:B------:R-:W-:-:S05]  /*eb60*/  IMAD R0, R4, c[0x0][0x538], R8 ;  /* 0x00014e0004007a24 */ /* 0x000fca00078e0208 */
[----:B------:R-:W-:Y:S01]  /*eb70*/  ISETP.GT.AND P0, PT, R0, R9, PT ;  /* 0x000000090000720c */ /* 0x000fe20003f04270 */
[----:B------:R-:W-:-:S12]  /*eb80*/  BRA.DIV ~URZ, `(.L_x_147) ;  /* 0x000039d27f007947 */ /* 0x000fd8000b800000 */
[----:B------:R-:W-:-:S04]  /*eb90*/  VOTE.ANY R0, PT, !P0 ;  /* 0x0000000000007806 */ /* 0x000fc800040e0100 */
.L_x_216:
[----:B------:R1:W2:Y:S01]  /*eba0*/  POPC R11, R0 ;  /* 0x00000000000b7309 */ /* 0x0002a20000000000 */
[----:B------:R-:W-:Y:S05]  /*ebb0*/  BRA.DIV ~URZ, `(.L_x_148) ;  /* 0x000039e27f007947 */ /* 0x000fea000b800000 */
[----:B--2---:R2:W4:Y:S04]  /*ebc0*/  SHFL.IDX PT, R6, R6, R11, 0x1f ;  /* 0x00001f0b06067589 */ /* 0x00452800000e0000 */
[----:B------:R2:W1:Y:S02]  /*ebd0*/  SHFL.IDX PT, R7, R7, R11, 0x1f ;  /* 0x00001f0b07077589 */ /* 0x00046400000e0000 */
.L_x_217:
[----:B------:R-:W-:Y:S01]  /*ebe0*/  ISETP.NE.AND P0, PT, R0, RZ, PT ;  /* 0x000000ff0000720c */ /* 0x000fe20003f05270 */
[----:B------:R-:W-:-:S12]  /*ebf0*/  BSSY B0, `(.L_x_149) ;  /* 0x0000005000007945 */ /* 0x000fd80003800000 */
[----:B------:R-:W-:Y:S05]  /*ec00*/  @!P0 BRA `(.L_x_150) ;  /* 0x0000003000008947 */ /* 0x000fea0003800000 */
[----:B-1----:R-:W-:Y:S01]  /*ec10*/  IADD3 R0, R11, -0x1, RZ ;  /* 0xffffffff0b007810 */ /* 0x002fe20007ffe0ff */
[----:B------:R-:W-:Y:S05]  /*ec20*/  BRA.DIV ~URZ, `(.L_x_151) ;  /* 0x00003a427f007947 */ /* 0x000fea000b800000 */
[----:B------:R1:W2:Y:S02]  /*ec30*/  SHFL.IDX PT, R12, R4, R0, 0x1f ;  /* 0x00001f00040c7589 */ /* 0x0002a400000e0000 */
.L_x_150:
[----:B------:R-:W-:Y:S05]  /*ec40*/  BSYNC B0 ;  /* 0x0000000000007941 */ /* 0x000fea0003800000 */
.L_x_149:
[----:B--2---:R-:W-:Y:S01]  /*ec50*/  IMAD R5, R12, c[0x0][0x538], R8 ;  /* 0x00014e000c057a24 */ /* 0x004fe200078e0208 */
[----:B-1-34-:R-:W-:Y:S02]  /*ec60*/  IABS R4, R6 ;  /* 0x0000000600047213 */ /* 0x01afe40000000000 */
[----:B------:R-:W-:Y:S01]  /*ec70*/  IABS R0, R7 ;  /* 0x0000000700007213 */ /* 0x000fe20000000000 */
[----:B------:R-:W-:Y:S01]  /*ec80*/  IMAD.IADD R10, R9, 0x1, -R5 ;  /* 0x00000001090a7824 */ /* 0x000fe200078e0a05 */
[----:B------:R1:W-:Y:S01]  /*ec90*/  STL [R1+0x40], R5 ;  /* 0x0000400501007387 */ /* 0x0003e20000100800 */
[----:B------:R-:W2:Y:S03]  /*eca0*/  I2F.RP R2, R4 ;  /* 0x0000000400027306 */ /* 0x000ea60000209400 */
[----:B------:R-:W3:Y:S05]  /*ecb0*/  LDL.LU R14, [R1+0x4c] ;  /* 0x00004c00010e7983 */ /* 0x000eea0000300800 */
[----:B--2---:R-:W2:Y:S02]  /*ecc0*/  MUFU.RCP R2, R2 ;  /* 0x0000000200027308 */ /* 0x004ea40000001000 */
[----:B--2---:R-:W-:-:S06]  /*ecd0*/  IADD3 R2, R2, 0xffffffe, RZ ;  /* 0x0ffffffe02027810 */ /* 0x004fcc0007ffe0ff */
[----:B------:R-:W2:Y:S01]  /*ece0*/  F2I.FTZ.U32.TRUNC.NTZ R3, R2 ;  /* 0x0000000200037305 */ /* 0x000ea2000021f000 */
[----:B-1----:R-:W-:Y:S01]  /*ecf0*/  IMAD.MOV.U32 R5, RZ, RZ, R0 ;  /* 0x000000ffff057224 */ /* 0x002fe200078e0000 */
[----:B------:R-:W-:Y:S02]  /*ed00*/  IABS R0, R6 ;  /* 0x0000000600007213 */ /* 0x000fe40000000000 */
[----:B------:R-:W-:-:S04]  /*ed10*/  IABS R9, R10 ;  /* 0x0000000a00097213 */ /* 0x000fc80000000000 */
[----:B------:R-:W1:Y:S01]  /*ed20*/  I2F.RP R12, R5 ;  /* 0x00000005000c7306 */ /* 0x000e620000209400 */
[----:B--2---:R-:W-:-:S04]  /*ed30*/  IMAD.MOV R2, RZ, RZ, -R3 ;  /* 0x000000ffff027224 */ /* 0x004fc800078e0a03 */
[----:B------:R-:W-:Y:S01]  /*ed40*/  IMAD R8, R2, R4, RZ ;  /* 0x0000000402087224 */ /* 0x000fe200078e02ff */
[----:B------:R-:W-:Y:S01]  /*ed50*/  MOV R2, RZ ;  /* 0x000000ff00027202 */ /* 0x000fe20000000f00 */
[----:B------:R-:W-:-:S04]  /*ed60*/  IMAD.MOV R0, RZ, RZ, -R0 ;  /* 0x000000ffff007224 */ /* 0x000fc800078e0a00 */
[----:B------:R-:W-:-:S04]  /*ed70*/  IMAD.HI.U32 R8, R3, R8, R2 ;  /* 0x0000000803087227 */ /* 0x000fc800078e0002 */
[----:B------:R-:W-:Y:S02]  /*ed80*/  IMAD.MOV.U32 R2, RZ, RZ, R9 ;  /* 0x000000ffff027224 */ /* 0x000fe400078e0009 */
[----:B------:R-:W-:Y:S02]  /*ed90*/  IMAD.MOV.U32 R3, RZ, RZ, R0 ;  /* 0x000000ffff037224 */ /* 0x000fe400078e0000 */
[----:B------:R-:W-:-:S04]  /*eda0*/  IMAD.HI.U32 R0, R8, R2, RZ ;  /* 0x0000000208007227 */ /* 0x000fc800078e00ff */
[----:B------:R-:W-:Y:S02]  /*edb0*/  IMAD R2, R0, R3, R2 ;  /* 0x0000000300027224 */ /* 0x000fe400078e0202 */
[----:B-1----:R-:W1:Y:S03]  /*edc0*/  MUFU.RCP R3, R12 ;  /* 0x0000000c00037308 */ /* 0x002e660000001000 */
[----:B------:R-:W-:Y:S02]  /*edd0*/  ISETP.GT.U32.AND P1, PT, R4, R2, PT ;  /* 0x000000020400720c */ /* 0x000fe40003f24070 */
[----:B-1----:R-:W-:-:S11]  /*ede0*/  IADD3 R3, R3, 0xffffffe, RZ ;  /* 0x0ffffffe03037810 */ /* 0x002fd60007ffe0ff */
[-C--:B------:R-:W-:Y:S01]  /*edf0*/  @!P1 IADD3 R2, R2, -R4.reuse, RZ ;  /* 0x8000000402029210 */ /* 0x080fe20007ffe0ff */
[----:B------:R-:W1:Y:S03]  /*ee00*/  F2I.FTZ.U32.TRUNC.NTZ R3, R3 ;  /* 0x0000000300037305 */ /* 0x000e66000021f000 */
[----:B------:R-:W-:Y:S02]  /*ee10*/  ISETP.GE.U32.AND P2, PT, R2, R4, PT ;  /* 0x000000040200720c */ /* 0x000fe40003f46070 */
[----:B------:R-:W-:Y:S02]  /*ee20*/  LOP3.LUT R2, R10, R6, RZ, 0x3c, !PT ;  /* 0x000000060a027212 */ /* 0x000fe400078e3cff */
[----:B------:R-:W-:Y:S02]  /*ee30*/  @!P1 IADD3 R0, R0, 0x1, RZ ;  /* 0x0000000100009810 */ /* 0x000fe40007ffe0ff */
[----:B------:R-:W-:-:S02]  /*ee40*/  ISETP.GE.AND P0, PT, R2, RZ, PT ;  /* 0x000000ff0200720c */ /* 0x000fc40003f06270 */
[----:B------:R-:W-:-:S05]  /*ee50*/  ISETP.NE.AND P1, PT, R6, RZ, PT ;  /* 0x000000ff0600720c */ /* 0x000fca0003f25270 */
[----:B------:R-:W-:Y:S01]  /*ee60*/  @P2 IADD3 R0, R0, 0x1, RZ ;  /* 0x0000000100002810 */ /* 0x000fe20007ffe0ff */
[----:B-1----:R-:W-:-:S04]  /*ee70*/  IMAD.MOV R2, RZ, RZ, -R3 ;  /* 0x000000ffff027224 */ /* 0x002fc800078e0a03 */
[----:B------:R-:W-:Y:S01]  /*ee80*/  IMAD.MOV.U32 R4, RZ, RZ, R2 ;  /* 0x000000ffff047224 */ /* 0x000fe200078e0002 */
[----:B------:R-:W-:Y:S01]  /*ee90*/  IABS R2, R7 ;  /* 0x0000000700027213 */ /* 0x000fe20000000000 */
[----:B------:R-:W-:Y:S01]  /*eea0*/  @!P0 IMAD.MOV R0, RZ, RZ, -R0 ;  /* 0x000000ffff008224 */ /* 0x000fe200078e0a00 */
[----:B------:R-:W-:Y:S01]  /*eeb0*/  @!P1 LOP3.LUT R0, RZ, R6, RZ, 0x33, !PT ;  /* 0x00000006ff009212 */ /* 0x000fe200078e33ff */
[----:B------:R-:W-:Y:S01]  /*eec0*/  IMAD R4, R4, R5, RZ ;  /* 0x0000000504047224 */ /* 0x000fe200078e02ff */
[----:B------:R-:W-:Y:S01]  /*eed0*/  IADD3 R8, RZ, -R2, RZ ;  /* 0x80000002ff087210 */ /* 0x000fe20007ffe0ff */
[----:B------:R-:W-:Y:S01]  /*eee0*/  IMAD.MOV.U32 R2, RZ, RZ, RZ ;  /* 0x000000ffff027224 */ /* 0x000fe200078e00ff */
[----:B------:R-:W-:-:S03]  /*eef0*/  IABS R9, R0 ;  /* 0x0000000000097213 */ /* 0x000fc60000000000 */
[----:B------:R-:W-:Y:S01]  /*ef00*/  IMAD.HI.U32 R2, R3, R4, R2 ;  /* 0x0000000403027227 */ /* 0x000fe200078e0002 */
[----:B------:R-:W-:-:S03]  /*ef10*/  MOV R4, R8 ;  /* 0x0000000800047202 */ /* 0x000fc60000000f00 */
[----:B------:R-:W-:-:S04]  /*ef20*/  IMAD.MOV.U32 R3, RZ, RZ, R9 ;  /* 0x000000ffff037224 */ /* 0x000fc800078e0009 */
[----:B------:R-:W-:-:S04]  /*ef30*/  IMAD.HI.U32 R2, R2, R3, RZ ;  /* 0x0000000302027227 */ /* 0x000fc800078e00ff */
[----:B------:R-:W-:-:S05]  /*ef40*/  IMAD R3, R2, R4, R3 ;  /* 0x0000000402037224 */ /* 0x000fca00078e0203 */
[----:B------:R-:W-:-:S13]  /*ef50*/  ISETP.GT.U32.AND P1, PT, R5, R3, PT ;  /* 0x000000030500720c */ /* 0x000fda0003f24070 */
[----:B------:R-:W-:-:S05]  /*ef60*/  @!P1 IMAD.IADD R3, R3, 0x1, -R5 ;  /* 0x0000000103039824 */ /* 0x000fca00078e0a05 */
[----:B------:R-:W-:Y:S02]  /*ef70*/  ISETP.GE.U32.AND P2, PT, R3, R5, PT ;  /* 0x000000050300720c */ /* 0x000fe40003f46070 */
[----:B------:R-:W-:Y:S02]  /*ef80*/  LOP3.LUT R3, R0, R7, RZ, 0x3c, !PT ;  /* 0x0000000700037212 */ /* 0x000fe400078e3cff */
[----:B------:R-:W-:Y:S02]  /*ef90*/  @!P1 IADD3 R2, R2, 0x1, RZ ;  /* 0x0000000102029810 */ /* 0x000fe40007ffe0ff */
[----:B------:R-:W-:Y:S02]  /*efa0*/  ISETP.GE.AND P0, PT, R3, RZ, PT ;  /* 0x000000ff0300720c */ /* 0x000fe40003f06270 */
[----:B------:R-:W-:-:S05]  /*efb0*/  ISETP.NE.AND P1, PT, R7, RZ, PT ;  /* 0x000000ff0700720c */ /* 0x000fca0003f25270 */
[----:B------:R-:W-:-:S06]  /*efc0*/  @P2 IADD3 R2, R2, 0x1, RZ ;  /* 0x0000000102022810 */ /* 0x000fcc0007ffe0ff */
[----:B------:R-:W-:Y:S02]  /*efd0*/  @!P0 IMAD.MOV R2, RZ, RZ, -R2 ;  /* 0x000000ffff028224 */ /* 0x000fe400078e0a02 */
[----:B------:R-:W-:-:S04]  /*efe0*/  @!P1 LOP3.LUT R2, RZ, R7, RZ, 0x33, !PT ;  /* 0x00000007ff029212 */ /* 0x000fc800078e33ff */
[----:B------:R-:W-:Y:S01]  /*eff0*/  IADD3 R3, -R2, RZ, RZ ;  /* 0x000000ff02037210 */ /* 0x000fe20007ffe1ff */
[----:B------:R-:W-:Y:S02]  /*f000*/  IMAD R6, R0, R6, RZ ;  /* 0x0000000600067224 */ /* 0x000fe400078e02ff */
[C---:B------:R-:W-:Y:S02]  /*f010*/  IMAD R2, R7.reuse, 0x1000000, R2 ;  /* 0x0100000007027824 */ /* 0x040fe400078e0202 */
[----:B------:R-:W-:Y:S01]  /*f020*/  IMAD R0, R7, R3, R0 ;  /* 0x0000000307007224 */ /* 0x000fe200078e0200 */
[----:B------:R-:W-:-:S03]  /*f030*/  IADD3 R3, R10, -R6, RZ ;  /* 0x800000060a037210 */ /* 0x000fc60007ffe0ff */
[----:B------:R-:W-:-:S05]  /*f040*/  IMAD R0, R0, 0x10000, R2 ;  /* 0x0001000000007824 */ /* 0x000fca00078e0202 */
[----:B------:R1:W-:Y:S01]  /*f050*/  STL [R1+0x48], R0 ;  /* 0x0000480001007387 */ /* 0x0003e20000100800 */
[----:B---3--:R-:W-:-:S05]  /*f060*/  IMAD.IADD R14, R11, 0x1, R14 ;  /* 0x000000010b0e7824 */ /* 0x008fca00078e020e */
[----:B------:R1:W-:Y:S04]  /*f070*/  STL [R1+0x4c], R14 ;  /* 0x00004c0e01007387 */ /* 0x0003e80000100800 */
[----:B------:R1:W-:Y:S01]  /*f080*/  STL [R1+0x44], R3 ;  /* 0x0000440301007387 */ /* 0x0003e20000100800 */
[----:B------:R-:W-:Y:S05]  /*f090*/  BRA `(.L_x_152) ;  /* 0x0000005000007947 */ /* 0x000fea0003800000 */
.L_x_143:
[----:B------:R-:W-:Y:S01]  /*f0a0*/  MOV R0, c[0x0][0x53c] ;  /* 0x00014f0000007a02 */ /* 0x000fe20000000f00 */
[----:B------:R1:W-:Y:S04]  /*f0b0*/  STL [R1+0x40], R9 ;  /* 0x0000400901007387 */ /* 0x0003e80000100800 */
[----:B------:R1:W-:Y:S04]  /*f0c0*/  STL [R1+0x44], RZ ;  /* 0x000044ff01007387 */ /* 0x0003e80000100800 */
[----:B------:R1:W-:Y:S04]  /*f0d0*/  STL [R1+0x48], RZ ;  /* 0x000048ff01007387 */ /* 0x0003e80000100800 */
[----:B------:R1:W-:Y:S02]  /*f0e0*/  STL [R1+0x4c], R0 ;  /* 0x00004c0001007387 */ /* 0x0003e40000100800 */
.L_x_152:
[----:B------:R-:W-:Y:S05]  /*f0f0*/  BSYNC B1 ;  /* 0x0000000000017941 */ /* 0x000fea0003800000 */
.L_x_141:
[----:B---3--:R-:W2:Y:S04]  /*f100*/  LDL R4, [R1+0x40] ;  /* 0x0000400001047983 */ /* 0x008ea80000100800 */
[----:B------:R-:W2:Y:S04]  /*f110*/  LDL R5, [R1+0x44] ;  /* 0x0000440001057983 */ /* 0x000ea80000100800 */
[----:B------:R-:W2:Y:S04]  /*f120*/  LDL R6, [R1+0x48] ;  /* 0x0000480001067983 */ /* 0x000ea80000100800 */
[----:B------:R-:W2:Y:S01]  /*f130*/  LDL R7, [R1+0x4c] ;  /* 0x00004c0001077983 */ /* 0x000ea20000100800 */
[----:B------:R-:W-:Y:S03]  /*f140*/  WARPSYNC 0xffffffff ;  /* 0xffffffff00007948 */ /* 0x000fe60003800000 */
[----:B------:R-:W-:Y:S01]  /*f150*/  BAR.SYNC.DEFER_BLOCKING 0x4, 0x80 ;  /* 0x0102000000007b1d */ /* 0x000fe20000010000 */
[----:B------:R-:W-:-:S13]  /*f160*/  ISETP.NE.AND P0, PT, R13, RZ, PT ;  /* 0x000000ff0d00720c */ /* 0x000fda0003f05270 */
[----:B--2---:R2:W-:Y:S04]  /*f170*/  @!P0 STS.128 [0x9100], R4 ;  /* 0x00910004ff008388 */ /* 0x0045e80000000c00 */
[----:B------:R-:W-:Y:S06]  /*f180*/  BAR.ARV 0x5, 0x80 ;  /* 0x0142000000007b1d */ /* 0x000fec0000002000 */
.L_x_136:
[----:B-1----:R-:W3:Y:S02]  /*f190*/  LDL R0, [R1+0x4c] ;  /* 0x00004c0001007983 */ /* 0x002ee40000100800 */
[----:B---3--:R-:W-:-:S13]  /*f1a0*/  ISETP.GE.AND P0, PT, R0, c[0x0][0x53c], PT ;  /* 0x00014f0000007a0c */ /* 0x008fda0003f06270 */
[----:B--2-4-:R-:W-:Y:S01]  /*f1b0*/  @P0 CALL.REL.NOINC `(.L_x_153) ;  /* 0x0000001000000944 */ /* 0x014fe20003c00000 */
[----:B------:R-:W-:Y:S05]  /*f1c0*/  BRA `(.L_x_154) ;  /* 0xffff23f000007947 */ /* 0x000fea000383ffff */
.L_x_153:
[----:B------:R-:W-:Y:S05]  /*f1d0*/  EXIT ;  /* 0x000000000000794d */ /* 0x000fea0003800000 */
.L_x_34:
[----:B------:R-:W-:Y:S01]  /*f1e0*/  IMAD.MOV.U32 R0, RZ, RZ, R5 ;  /* 0x000000ffff007224 */ /* 0x000fe200078e0005 */
[----:B------:R-:W-:Y:S02]  /*f1f0*/  MOV R2, 0x1 ;  /* 0x0000000100027802 */ /* 0x000fe40000000f00 */
[----:B------:R-:W-:Y:S02]  /*f200*/  MOV R3, 0xf220 ;  /* 0x0000f22000037802 */ /* 0x000fe40000000f00 */
[----:B------:R-:W-:Y:S05]  /*f210*/  CALL.REL.NOINC `($__internal_2_$__cuda_sm70_shflsync_up_p) ;  /* 0x0000357000007944 */ /* 0x000fea0003c00000 */
[----:B------:R-:W-:Y:S01]  /*f220*/  MOV R0, R4 ;  /* 0x0000000400007202 */ /* 0x000fe20000000f00 */
[----:B------:R-:W-:Y:S05]  /*f230*/  BRA `(.L_x_155) ;  /* 0xffff123000007947 */ /* 0x000fea000383ffff */
.L_x_35:
[----:B------:R-:W-:Y:S01]  /*f240*/  IMAD.MOV.U32 R0, RZ, RZ, R5 ;  /* 0x000000ffff007224 */ /* 0x000fe200078e0005 */
[----:B------:R-:W-:Y:S02]  /*f250*/  MOV R2, 0x2 ;  /* 0x0000000200027802 */ /* 0x000fe40000000f00 */
[----:B------:R-:W-:Y:S02]  /*f260*/  MOV R3, 0xf280 ;  /* 0x0000f28000037802 */ /* 0x000fe40000000f00 */
[----:B------:R-:W-:Y:S05]  /*f270*/  CALL.REL.NOINC `($__internal_2_$__cuda_sm70_shflsync_up_p) ;  /* 0x0000351000007944 */ /* 0x000fea0003c00000 */
[----:B------:R-:W-:Y:S01]  /*f280*/  SEL R0, R4, RZ, P4 ;  /* 0x000000ff04007207 */ /* 0x000fe20002000000 */
[----:B------:R-:W-:Y:S01]  /*f290*/  IMAD.MOV.U32 R2, RZ, RZ, 0x4 ;  /* 0x00000004ff027424 */ /* 0x000fe200078e00ff */
[----:B------:R-:W-:-:S03]  /*f2a0*/  MOV R3, 0xf2d0 ;  /* 0x0000f2d000037802 */ /* 0x000fc60000000f00 */
[----:B------:R-:W-:Y:S02]  /*f2b0*/  IMAD.IADD R0, R5, 0x1, R0 ;  /* 0x0000000105007824 */ /* 0x000fe400078e0200 */
        /* <DEDUP_REMOVED lines=13> */
[----:B------:R-:W-:Y:S02]  /*f390*/  MOV R3, 0x1f ;  /* 0x0000001f00037802 */ /* 0x000fe40000000f00 */
[----:B------:R-:W-:Y:S01]  /*f3a0*/  MOV R2, 0xf3e0 ;  /* 0x0000f3e000027802 */ /* 0x000fe20000000f00 */
[----:B------:R-:W-:-:S04]  /*f3b0*/  IMAD.IADD R4, R0, 0x1, R4 ;  /* 0x0000000100047824 */ /* 0x000fc800078e0204 */
[----:B------:R-:W-:Y:S02]  /*f3c0*/  IMAD.MOV.U32 R56, RZ, RZ, R4 ;  /* 0x000000ffff387224 */ /* 0x000fe400078e0004 */
[----:B------:R-:W-:Y:S05]  /*f3d0*/  CALL.REL.NOINC `($__internal_1_$__cuda_sm70_shflsync_idx_p) ;  /* 0x0000336000007944 */ /* 0x000fea0003c00000 */
[----:B------:R-:W-:Y:S01]  /*f3e0*/  MOV R0, R58 ;  /* 0x0000003a00007202 */ /* 0x000fe20000000f00 */
[----:B------:R-:W-:Y:S05]  /*f3f0*/  BRA `(.L_x_156) ;  /* 0xffff117000007947 */ /* 0x000fea000383ffff */
.L_x_37:
[----:B------:R-:W-:Y:S02]  /*f400*/  SEL R0, RZ, 0x1, P0 ;  /* 0x00000001ff007807 */ /* 0x000fe40000000000 */
[----:B------:R-:W-:Y:S02]  /*f410*/  MOV R2, 0xf430 ;  /* 0x0000f43000027802 */ /* 0x000fe40000000f00 */
[----:B------:R-:W-:Y:S05]  /*f420*/  CALL.REL.NOINC `($__internal_3_$__cuda_sm70_votesync_ballot) ;  /* 0x000033d000007944 */ /* 0x000fea0003c00000 */
[----:B------:R-:W-:Y:S05]  /*f430*/  BRA `(.L_x_157) ;  /* 0xffff11c000007947 */ /* 0x000fea000383ffff */
.L_x_38:
[----:B------:R-:W-:Y:S01]  /*f440*/  IMAD.MOV.U32 R56, RZ, RZ, R8 ;  /* 0x000000ffff387224 */ /* 0x000fe200078e0008 */
[----:B--2---:R-:W-:Y:S01]  /*f450*/  MOV R10, R14 ;  /* 0x0000000e000a7202 */ /* 0x004fe20000000f00 */
[----:B------:R-:W-:Y:S01]  /*f460*/  IMAD.MOV.U32 R3, RZ, RZ, 0x1f ;  /* 0x0000001fff037424 */ /* 0x000fe200078e00ff */
[----:B------:R-:W-:Y:S02]  /*f470*/  MOV R2, 0xf490 ;  /* 0x0000f49000027802 */ /* 0x000fe40000000f00 */
[----:B-1----:R-:W-:Y:S05]  /*f480*/  CALL.REL.NOINC `($__internal_1_$__cuda_sm70_shflsync_idx_p) ;  /* 0x000032b000007944 */ /* 0x002fea0003c00000 */
[----:B------:R-:W-:Y:S01]  /*f490*/  IMAD.MOV.U32 R12, RZ, RZ, R58 ;  /* 0x000000ffff0c7224 */ /* 0x000fe200078e003a */
[----:B------:R-:W-:Y:S01]  /*f4a0*/  MOV R56, R7 ;  /* 0x0000000700387202 */ /* 0x000fe20000000f00 */
[----:B------:R-:W-:Y:S01]  /*f4b0*/  IMAD.MOV.U32 R6, RZ, RZ, RZ ;  /* 0x000000ffff067224 */ /* 0x000fe200078e00ff */
[----:B------:R-:W-:Y:S01]  /*f4c0*/  MOV R10, R14 ;  /* 0x0000000e000a7202 */ /* 0x000fe20000000f00 */
[----:B------:R-:W-:Y:S01]  /*f4d0*/  IMAD.MOV.U32 R3, RZ, RZ, 0x1f ;  /* 0x0000001fff037424 */ /* 0x000fe200078e00ff */
[----:B------:R-:W-:-:S02]  /*f4e0*/  MOV R2, 0xf500 ;  /* 0x0000f50000027802 */ /* 0x000fc40000000f00 */
[----:B------:R-:W-:Y:S05]  /*f4f0*/  CALL.REL.NOINC `($__internal_1_$__cuda_sm70_shflsync_idx_p) ;  /* 0x0000324000007944 */ /* 0x000fea0003c00000 */
[----:B------:R-:W-:Y:S01]  /*f500*/  MOV R11, R58 ;  /* 0x0000003a000b7202 */ /* 0x000fe20000000f00 */
[----:B------:R-:W-:Y:S05]  /*f510*/  BRA `(.L_x_158) ;  /* 0xffff113000007947 */ /* 0x000fea000383ffff */
.L_x_41:
[----:B------:R-:W-:Y:S01]  /*f520*/  IMAD.MOV.U32 R56, RZ, RZ, R4 ;  /* 0x000000ffff387224 */ /* 0x000fe200078e0004 */
[----:B------:R-:W-:-:S02]  /*f530*/  MOV R3, 0x1f ;  /* 0x0000001f00037802 */ /* 0x000fc40000000f00 */
[----:B------:R-:W-:Y:S02]  /*f540*/  MOV R2, 0xf560 ;  /* 0x0000f56000027802 */ /* 0x000fe40000000f00 */
[----:B-1234-:R-:W-:Y:S05]  /*f550*/  CALL.REL.NOINC `($__internal_1_$__cuda_sm70_shflsync_idx_p) ;  /* 0x000031e000007944 */ /* 0x01efea0003c00000 */
[----:B------:R-:W-:Y:S01]  /*f560*/  MOV R6, R58 ;  /* 0x0000003a00067202 */ /* 0x000fe20000000f00 */
[----:B------:R-:W-:Y:S05]  /*f570*/  BRA `(.L_x_40) ;  /* 0xffff113000007947 */ /* 0x000fea000383ffff */
.L_x_49:
[----:B------:R-:W-:Y:S01]  /*f580*/  IMAD.MOV.U32 R56, RZ, RZ, R5 ;  /* 0x000000ffff387224 */ /* 0x000fe200078e0005 */
[----:B------:R-:W-:Y:S01]  /*f590*/  MOV R10, RZ ;  /* 0x000000ff000a7202 */ /* 0x000fe20000000f00 */
[----:B------:R-:W-:Y:S01]  /*f5a0*/  IMAD.MOV.U32 R3, RZ, RZ, 0x181f ;  /* 0x0000181fff037424 */ /* 0x000fe200078e00ff */
[----:B------:R-:W-:Y:S02]  /*f5b0*/  MOV R2, 0xf5d0 ;  /* 0x0000f5d000027802 */ /* 0x000fe40000000f00 */
[----:B-----5:R-:W-:Y:S05]  /*f5c0*/  CALL.REL.NOINC `($__internal_1_$__cuda_sm70_shflsync_idx_p) ;  /* 0x0000317000007944 */ /* 0x020fea0003c00000 */
[----:B------:R-:W-:Y:S01]  /*f5d0*/  MOV R7, R58 ;  /* 0x0000003a00077202 */ /* 0x000fe20000000f00 */
[----:B------:R-:W-:Y:S05]  /*f5e0*/  BRA `(.L_x_159) ;  /* 0xffff2bd000007947 */ /* 0x000fea000383ffff */
.L_x_50:
[----:B------:R-:W-:Y:S01]  /*f5f0*/  IMAD.MOV.U32 R56, RZ, RZ, R6 ;  /* 0x000000ffff387224 */ /* 0x000fe200078e0006 */
[----:B------:R-:W-:Y:S01]  /*f600*/  MOV R10, RZ ;  /* 0x000000ff000a7202 */ /* 0x000fe20000000f00 */
[----:B------:R-:W-:Y:S01]  /*f610*/  IMAD.MOV.U32 R3, RZ, RZ, 0x181f ;  /* 0x0000181fff037424 */ /* 0x000fe200078e00ff */
[----:B------:R-:W-:Y:S02]  /*f620*/  MOV R2, 0xf640 ;  /* 0x0000f64000027802 */ /* 0x000fe40000000f00 */
[----:B-12--5:R-:W-:Y:S05]  /*f630*/  CALL.REL.NOINC `($__internal_1_$__cuda_sm70_shflsync_idx_p) ;  /* 0x0000310000007944 */ /* 0x026fea0003c00000 */
[----:B------:R-:W-:Y:S01]  /*f640*/  MOV R2, R58 ;  /* 0x0000003a00027202 */ /* 0x000fe20000000f00 */
[----:B------:R-:W-:Y:S05]  /*f650*/  BRA `(.L_x_160) ;  /* 0xffff2b8000007947 */ /* 0x000fea000383ffff */
.L_x_53:
[----:B------:R-:W-:Y:S01]  /*f660*/  IMAD.MOV.U32 R56, RZ, RZ, R5 ;  /* 0x000000ffff387224 */ /* 0x000fe200078e0005 */
[----:B------:R-:W-:Y:S01]  /*f670*/  MOV R10, 0x1 ;  /* 0x00000001000a7802 */ /* 0x000fe20000000f00 */
[----:B-1----:R-:W-:Y:S01]  /*f680*/  IMAD.MOV.U32 R3, RZ, RZ, 0x181f ;  /* 0x0000181fff037424 */ /* 0x002fe200078e00ff */
[----:B----4-:R-:W-:-:S02]  /*f690*/  MOV R2, 0xf6b0 ;  /* 0x0000f6b000027802 */ /* 0x010fc40000000f00 */
[----:B--2--5:R-:W-:Y:S05]  /*f6a0*/  CALL.REL.NOINC `($__internal_1_$__cuda_sm70_shflsync_idx_p) ;  /* 0x0000309000007944 */ /* 0x024fea0003c00000 */
[----:B------:R-:W-:Y:S01]  /*f6b0*/  IMAD.MOV.U32 R7, RZ, RZ, R58 ;  /* 0x000000ffff077224 */ /* 0x000fe200078e003a */
[----:B------:R-:W-:Y:S01]  /*f6c0*/  MOV R10, 0x1 ;  /* 0x00000001000a7802 */ /* 0x000fe20000000f00 */
[----:B------:R-:W-:Y:S01]  /*f6d0*/  IMAD.MOV.U32 R56, RZ, RZ, R6 ;  /* 0x000000ffff387224 */ /* 0x000fe200078e0006 */
[----:B------:R-:W-:-:S02]  /*f6e0*/  MOV R3, 0x181f ;  /* 0x0000181f00037802 */ /* 0x000fc40000000f00 */
[----:B------:R-:W-:Y:S02]  /*f6f0*/  MOV R2, 0xf710 ;  /* 0x0000f71000027802 */ /* 0x000fe40000000f00 */
[----:B------:R-:W-:Y:S05]  /*f700*/  CALL.REL.NOINC `($__internal_1_$__cuda_sm70_shflsync_idx_p) ;  /* 0x0000303000007944 */ /* 0x000fea0003c00000 */
[----:B------:R-:W-:Y:S01]  /*f710*/  MOV R2, R58 ;  /* 0x0000003a00027202 */ /* 0x000fe20000000f00 */
[----:B------:R-:W-:Y:S05]  /*f720*/  BRA `(.L_x_161) ;  /* 0xffff2c0000007947 */ /* 0x000fea000383ffff */
.L_x_56:
[----:B------:R-:W-:Y:S01]  /*f730*/  IMAD.MOV.U32 R56, RZ, RZ, R5 ;  /* 0x000000ffff387224 */ /* 0x000fe200078e0005 */
[----:B------:R-:W-:Y:S01]  /*f740*/  MOV R10, 0x2 ;  /* 0x00000002000a7802 */ /* 0x000fe20000000f00 */
[----:B-1----:R-:W-:Y:S01]  /*f750*/  IMAD.MOV.U32 R3, RZ, RZ, 0x181f ;  /* 0x0000181fff037424 */ /* 0x002fe200078e00ff */
[----:B------:R-:W-:Y:S02]  /*f760*/  MOV R2, 0xf780 ;  /* 0x0000f78000027802 */ /* 0x000fe40000000f00 */
[----:B--23-5:R-:W-:Y:S05]  /*f770*/  CALL.REL.NOINC `($__internal_1_$__cuda_sm70_shflsync_idx_p) ;  /* 0x00002fc000007944 */ /* 0x02cfea0003c00000 */
[----:B------:R-:W-:Y:S01]  /*f780*/  MOV R7, R58 ;  /* 0x0000003a00077202 */ /* 0x000fe20000000f00 */
[----:B------:R-:W-:Y:S05]  /*f790*/  BRA `(.L_x_162) ;  /* 0xffff2c7000007947 */ /* 0x000fea000383ffff */
.L_x_57:
[----:B------:R-:W-:Y:S01]  /*f7a0*/  IMAD.MOV.U32 R56, RZ, RZ, R6 ;  /* 0x000000ffff387224 */ /* 0x000fe200078e0006 */
[----:B------:R-:W-:Y:S01]  /*f7b0*/  MOV R10, 0x2 ;  /* 0x00000002000a7802 */ /* 0x000fe20000000f00 */
[----:B-1----:R-:W-:Y:S01]  /*f7c0*/  IMAD.MOV.U32 R3, RZ, RZ, 0x181f ;  /* 0x0000181fff037424 */ /* 0x002fe200078e00ff */
[----:B------:R-:W-:Y:S02]  /*f7d0*/  MOV R2, 0xf7f0 ;  /* 0x0000f7f000027802 */ /* 0x000fe40000000f00 */
[----:B--2345:R-:W-:Y:S05]  /*f7e0*/  CALL.REL.NOINC `($__internal_1_$__cuda_sm70_shflsync_idx_p) ;  /* 0x00002f5000007944 */ /* 0x03cfea0003c00000 */
[----:B------:R-:W-:Y:S01]  /*f7f0*/  MOV R2, R58 ;  /* 0x0000003a00027202 */ /* 0x000fe20000000f00 */
[----:B------:R-:W-:Y:S05]  /*f800*/  BRA `(.L_x_163) ;  /* 0xffff2c2000007947 */ /* 0x000fea000383ffff */
.L_x_60:
[----:B------:R-:W-:Y:S01]  /*f810*/  IMAD.MOV.U32 R56, RZ, RZ, R5 ;  /* 0x000000ffff387224 */ /* 0x000fe200078e0005 */
[----:B------:R-:W-:Y:S01]  /*f820*/  MOV R10, 0x3 ;  /* 0x00000003000a7802 */ /* 0x000fe20000000f00 */
[----:B--2---:R-:W-:Y:S01]  /*f830*/  IMAD.MOV.U32 R3, RZ, RZ, 0x181f ;  /* 0x0000181fff037424 */ /* 0x004fe200078e00ff */
[----:B------:R-:W-:-:S02]  /*f840*/  MOV R2, 0xf860 ;  /* 0x0000f86000027802 */ /* 0x000fc40000000f00 */
[----:B-1-345:R-:W-:Y:S05]  /*f850*/  CALL.REL.NOINC `($__internal_1_$__cuda_sm70_shflsync_idx_p) ;  /* 0x00002ee000007944 */ /* 0x03afea0003c00000 */
        /* <DEDUP_REMOVED lines=8> */
.L_x_63:
[----:B------:R-:W-:Y:S01]  /*f8e0*/  IMAD.MOV.U32 R56, RZ, RZ, R5 ;  /* 0x000000ffff387224 */ /* 0x000fe200078e0005 */
[----:B------:R-:W-:Y:S01]  /*f8f0*/  MOV R10, 0x4 ;  /* 0x00000004000a7802 */ /* 0x000fe20000000f00 */
[----:B-1----:R-:W-:Y:S01]  /*f900*/  IMAD.MOV.U32 R3, RZ, RZ, 0x181f ;  /* 0x0000181fff037424 */ /* 0x002fe200078e00ff */
[----:B--2---:R-:W-:Y:S02]  /*f910*/  MOV R2, 0xf930 ;  /* 0x0000f93000027802 */ /* 0x004fe40000000f00 */
[----:B---345:R-:W-:Y:S05]  /*f920*/  CALL.REL.NOINC `($__internal_1_$__cuda_sm70_shflsync_idx_p) ;  /* 0x00002e1000007944 */ /* 0x038fea0003c00000 */
[----:B------:R-:W-:Y:S01]  /*f930*/  MOV R7, R58 ;  /* 0x0000003a00077202 */ /* 0x000fe20000000f00 */
[----:B------:R-:W-:Y:S05]  /*f940*/  BRA `(.L_x_165) ;  /* 0xffff2cb000007947 */ /* 0x000fea000383ffff */
.L_x_64:
[----:B------:R-:W-:Y:S01]  /*f950*/  IMAD.MOV.U32 R56, RZ, RZ, R6 ;  /* 0x000000ffff387224 */ /* 0x000fe200078e0006 */
[----:B------:R-:W-:Y:S01]  /*f960*/  MOV R10, 0x4 ;  /* 0x00000004000a7802 */ /* 0x000fe20000000f00 */
[----:B------:R-:W-:Y:S01]  /*f970*/  IMAD.MOV.U32 R3, RZ, RZ, 0x181f ;  /* 0x0000181fff037424 */ /* 0x000fe200078e00ff */
[----:B--2---:R-:W-:Y:S02]  /*f980*/  MOV R2, 0xf9a0 ;  /* 0x0000f9a000027802 */ /* 0x004fe40000000f00 */
[----:B-1-345:R-:W-:Y:S05]  /*f990*/  CALL.REL.NOINC `($__internal_1_$__cuda_sm70_shflsync_idx_p) ;  /* 0x00002da000007944 */ /* 0x03afea0003c00000 */
[----:B------:R-:W-:Y:S01]  /*f9a0*/  MOV R2, R58 ;  /* 0x0000003a00027202 */ /* 0x000fe20000000f00 */
[----:B------:R-:W-:Y:S05]  /*f9b0*/  BRA `(.L_x_166) ;  /* 0xffff2c6000007947 */ /* 0x000fea000383ffff */
.L_x_67:
[----:B------:R-:W-:Y:S01]  /*f9c0*/  IMAD.MOV.U32 R56, RZ, RZ, R5 ;  /* 0x000000ffff387224 */ /* 0x000fe200078e0005 */
[----:B------:R-:W-:Y:S01]  /*f9d0*/  MOV R10, 0x5 ;  /* 0x00000005000a7802 */ /* 0x000fe20000000f00 */
[----:B-1----:R-:W-:Y:S01]  /*f9e0*/  IMAD.MOV.U32 R3, RZ, RZ, 0x181f ;  /* 0x0000181fff037424 */ /* 0x002fe200078e00ff */
[----:B------:R-:W-:-:S02]  /*f9f0*/  MOV R2, 0xfa10 ;  /* 0x0000fa1000027802 */ /* 0x000fc40000000f00 */
[----:B--2345:R-:W-:Y:S05]  /*fa00*/  CALL.REL.NOINC `($__internal_1_$__cuda_sm70_shflsync_idx_p) ;  /* 0x00002d3000007944 */ /* 0x03cfea0003c00000 */
        /* <DEDUP_REMOVED lines=8> */
.L_x_70:
[----:B------:R-:W-:Y:S01]  /*fa90*/  IMAD.MOV.U32 R56, RZ, RZ, R5 ;  /* 0x000000ffff387224 */ /* 0x000fe200078e0005 */
[----:B------:R-:W-:Y:S01]  /*faa0*/  MOV R10, 0x6 ;  /* 0x00000006000a7802 */ /* 0x000fe20000000f00 */
[----:B-1----:R-:W-:Y:S01]  /*fab0*/  IMAD.MOV.U32 R3, RZ, RZ, 0x181f ;  /* 0x0000181fff037424 */ /* 0x002fe200078e00ff */
[----:B------:R-:W-:Y:S02]  /*fac0*/  MOV R2, 0xfae0 ;  /* 0x0000fae000027802 */ /* 0x000fe40000000f00 */
[----:B--2345:R-:W-:Y:S05]  /*fad0*/  CALL.REL.NOINC `($__internal_1_$__cuda_sm70_shflsync_idx_p) ;  /* 0x00002c6000007944 */ /* 0x03cfea0003c00000 */
[----:B------:R-:W-:Y:S01]  /*fae0*/  MOV R7, R58 ;  /* 0x0000003a00077202 */ /* 0x000fe20000000f00 */
[----:B------:R-:W-:Y:S05]  /*faf0*/  BRA `(.L_x_168) ;  /* 0xffff2cf000007947 */ /* 0x000fea000383ffff */
.L_x_71:
[----:B------:R-:W-:Y:S01]  /*fb00*/  IMAD.MOV.U32 R56, RZ, RZ, R6 ;  /* 0x000000ffff387224 */ /* 0x000fe200078e0006 */
[----:B------:R-:W-:Y:S01]  /*fb10*/  MOV R10, 0x6 ;  /* 0x00000006000a7802 */ /* 0x000fe20000000f00 */
[----:B-1----:R-:W-:Y:S01]  /*fb20*/  IMAD.MOV.U32 R3, RZ, RZ, 0x181f ;  /* 0x0000181fff037424 */ /* 0x002fe200078e00ff */
[----:B------:R-:W-:Y:S02]  /*fb30*/  MOV R2, 0xfb50 ;  /* 0x0000fb5000027802 */ /* 0x000fe40000000f00 */
[----:B--2345:R-:W-:Y:S05]  /*fb40*/  CALL.REL.NOINC `($__internal_1_$__cuda_sm70_shflsync_idx_p) ;  /* 0x00002bf000007944 */ /* 0x03cfea0003c00000 */
[----:B------:R-:W-:Y:S01]  /*fb50*/  MOV R2, R58 ;  /* 0x0000003a00027202 */ /* 0x000fe20000000f00 */
[----:B------:R-:W-:Y:S05]  /*fb60*/  BRA `(.L_x_169) ;  /* 0xffff2ca000007947 */ /* 0x000fea000383ffff */
.L_x_74:
        /* <DEDUP_REMOVED lines=13> */
.L_x_77:
[----:B------:R-:W-:Y:S01]  /*fc40*/  IMAD.MOV.U32 R56, RZ, RZ, R4 ;  /* 0x000000ffff387224 */ /* 0x000fe200078e0004 */
[----:B------:R-:W-:Y:S01]  /*fc50*/  MOV R10, RZ ;  /* 0x000000ff000a7202 */ /* 0x000fe20000000f00 */
[----:B------:R-:W-:Y:S01]  /*fc60*/  IMAD.MOV.U32 R3, RZ, RZ, 0x181f ;  /* 0x0000181fff037424 */ /* 0x000fe200078e00ff */
[----:B------:R-:W-:Y:S02]  /*fc70*/  MOV R2, 0xfc90 ;  /* 0x0000fc9000027802 */ /* 0x000fe40000000f00 */
[----:B------:R-:W-:Y:S05]  /*fc80*/  CALL.REL.NOINC `($__internal_1_$__cuda_sm70_shflsync_idx_p) ;  /* 0x00002ab000007944 */ /* 0x000fea0003c00000 */
[----:B------:R-:W-:Y:S01]  /*fc90*/  MOV R7, R58 ;  /* 0x0000003a00077202 */ /* 0x000fe20000000f00 */
[----:B------:R-:W-:Y:S05]  /*fca0*/  BRA `(.L_x_171) ;  /* 0xffff495000007947 */ /* 0x000fea000383ffff */
.L_x_78:
[----:B------:R-:W-:Y:S01]  /*fcb0*/  IMAD.MOV.U32 R56, RZ, RZ, R0 ;  /* 0x000000ffff387224 */ /* 0x000fe200078e0000 */
[----:B------:R-:W-:Y:S01]  /*fcc0*/  MOV R10, RZ ;  /* 0x000000ff000a7202 */ /* 0x000fe20000000f00 */
[----:B------:R-:W-:Y:S01]  /*fcd0*/  IMAD.MOV.U32 R3, RZ, RZ, 0x181f ;  /* 0x0000181fff037424 */ /* 0x000fe200078e00ff */
[----:B------:R-:W-:Y:S02]  /*fce0*/  MOV R2, 0xfd00 ;  /* 0x0000fd0000027802 */ /* 0x000fe40000000f00 */
[----:B-12---:R-:W-:Y:S05]  /*fcf0*/  CALL.REL.NOINC `($__internal_1_$__cuda_sm70_shflsync_idx_p) ;  /* 0x00002a4000007944 */ /* 0x006fea0003c00000 */
[----:B------:R-:W-:Y:S01]  /*fd00*/  ISETP.GE.AND P1, PT, R231, c[0x0][0x1d4], PT ;  /* 0x00007500e7007a0c */ /* 0x000fe20003f26270 */
[----:B------:R-:W-:Y:S01]  /*fd10*/  IMAD.MOV.U32 R56, RZ, RZ, R4 ;  /* 0x000000ffff387224 */ /* 0x000fe200078e0004 */
[----:B------:R-:W-:Y:S01]  /*fd20*/  IADD3 R2, P2, R58, R155, RZ ;  /* 0x0000009b3a027210 */ /* 0x000fe20007f5e0ff */
[----:B------:R-:W-:Y:S01]  /*fd30*/  IMAD.MOV.U32 R10, RZ, RZ, 0x1 ;  /* 0x00000001ff0a7424 */ /* 0x000fe200078e00ff */
[----:B------:R-:W-:-:S03]  /*fd40*/  SEL R5, RZ, 0x10, P1 ;  /* 0x00000010ff057807 */ /* 0x000fc60000800000 */
[----:B------:R-:W-:-:S06]  /*fd50*/  IMAD.X R3, R7, 0x1, R36, P2 ;  /* 0x0000000107037824 */ /* 0x000fcc00010e0624 */
[----:B------:R-:W-:Y:S01]  /*fd60*/  @!PT LDS RZ, [RZ] ;  /* 0x00000000fffff984 */ /* 0x000fe20000000800 */
[----:B------:R-:W-:Y:S01]  /*fd70*/  @!PT LDS RZ, [RZ] ;  /* 0x00000000fffff984 */ /* 0x000fe20000000800 */
[----:B------:R-:W-:Y:S01]  /*fd80*/  @!PT LDS RZ, [RZ] ;  /* 0x00000000fffff984 */ /* 0x000fe20000000800 */
[----:B------:R1:W-:Y:S02]  /*fd90*/  LDGSTS.E.BYPASS.LTC128B.128 [R204+0x2900], [R2.64], !P1 ;  /* 0x0290000002cc7fae */ /* 0x0003e4000c901d46 */
[----:B-1----:R-:W-:Y:S01]  /*fda0*/  IMAD.MOV.U32 R3, RZ, RZ, 0x181f ;  /* 0x0000181fff037424 */ /* 0x002fe200078e00ff */
[----:B------:R-:W-:Y:S02]  /*fdb0*/  MOV R2, 0xfdd0 ;  /* 0x0000fdd000027802 */ /* 0x000fe40000000f00 */
[----:B------:R-:W-:Y:S05]  /*fdc0*/  CALL.REL.NOINC `($__internal_1_$__cuda_sm70_shflsync_idx_p) ;  /* 0x0000297000007944 */ /* 0x000fea0003c00000 */
[----:B------:R-:W-:Y:S01]  /*fdd0*/  IMAD.MOV.U32 R7, RZ, RZ, R58 ;  /* 0x000000ffff077224 */ /* 0x000fe200078e003a */
[----:B------:R-:W-:Y:S01]  /*fde0*/  MOV R10, 0x1 ;  /* 0x00000001000a7802 */ /* 0x000fe20000000f00 */
[----:B------:R-:W-:Y:S01]  /*fdf0*/  IMAD.MOV.U32 R56, RZ, RZ, R0 ;  /* 0x000000ffff387224 */ /* 0x000fe200078e0000 */
[----:B------:R-:W-:Y:S02]  /*fe00*/  MOV R3, 0x181f ;  /* 0x0000181f00037802 */ /* 0x000fe40000000f00 */
[----:B------:R-:W-:Y:S02]  /*fe10*/  MOV R2, 0xfe30 ;  /* 0x0000fe3000027802 */ /* 0x000fe40000000f00 */
[----:B------:R-:W-:Y:S05]  /*fe20*/  CALL.REL.NOINC `($__internal_1_$__cuda_sm70_shflsync_idx_p) ;  /* 0x0000291000007944 */ /* 0x000fea0003c00000 */
[C---:B------:R-:W-:Y:S01]  /*fe30*/  IADD3 R2, -R5.reuse, 0x10, RZ ;  /* 0x0000001005027810 */ /* 0x040fe20007ffe1ff */
[----:B------:R-:W-:Y:S01]  /*fe40*/  IMAD.MOV.U32 R56, RZ, RZ, R4 ;  /* 0x000000ffff387224 */ /* 0x000fe200078e0004 */
[----:B------:R-:W-:Y:S01]  /*fe50*/  ISETP.NE.U32.AND P3, PT, R5, RZ, PT ;  /* 0x000000ff0500720c */ /* 0x000fe20003f65070 */
[----:B------:R-:W-:Y:S01]  /*fe60*/  IMAD.MOV.U32 R10, RZ, RZ, 0x2 ;  /* 0x00000002ff0a7424 */ /* 0x000fe200078e00ff */
[----:B------:R-:W-:-:S04]  /*fe70*/  LOP3.LUT R2, R2, 0xf, RZ, 0xc0, !PT ;  /* 0x0000000f02027812 */ /* 0x000fc800078ec0ff */
[----:B------:R-:W-:-:S04]  /*fe80*/  IADD3 R2, P2, P1, R2, R58, R155 ;  /* 0x0000003a02027210 */ /* 0x000fc8000795e09b */
[----:B------:R-:W-:-:S05]  /*fe90*/  IADD3.X R3, RZ, R7, R36, P2, P1 ;  /* 0x00000007ff037210 */ /* 0x000fca00017e2424 */
[----:B------:R-:W-:Y:S01]  /*fea0*/  @!PT LDS RZ, [RZ] ;  /* 0x00000000fffff984 */ /* 0x000fe20000000800 */
[----:B------:R-:W-:Y:S01]  /*feb0*/  @!PT LDS RZ, [RZ] ;  /* 0x00000000fffff984 */ /* 0x000fe20000000800 */
[----:B------:R-:W-:Y:S01]  /*fec0*/  @!PT LDS RZ, [RZ] ;  /* 0x00000000fffff984 */ /* 0x000fe20000000800 */
[----:B------:R1:W-:Y:S02]  /*fed0*/  LDGSTS.E.BYPASS.LTC128B.128.ZFILL [R204+0x3100], [R2.64], P3 ;  /* 0x0310000002cc7fae */ /* 0x0003e40009941d46 */
        /* <DEDUP_REMOVED lines=49> */
[----:B------:R-:W-:Y:S01]  /*101f0*/  MOV R0, R58 ;  /* 0x0000003a00007202 */ /* 0x000fe20000000f00 */
[----:B------:R-:W-:Y:S05]  /*10200*/  BRA `(.L_x_172) ;  /* 0xffff457000007947 */ /* 0x000fea000383ffff */
.L_x_79:
[----:B------:R-:W-:Y:S02]  /*10210*/  MOV R3, 0x2 ;  /* 0x0000000200037802 */ /* 0x000fe40000000f00 */
[----:B------:R-:W-:-:S02]  /*10220*/  MOV R2, 0x10240 ;  /* 0x0001024000027802 */ /* 0x000fc40000000f00 */
[----:B------:R-:W-:Y:S05]  /*10230*/  CALL.REL.NOINC `($__internal_0_$__cuda_sm70_shflsync_bfly_p) ;  /* 0x000024a000007944 */ /* 0x000fea0003c00000 */
[----:B------:R-:W-:Y:S01]  /*10240*/  MOV R0, R8 ;  /* 0x0000000800007202 */ /* 0x000fe20000000f00 */
[----:B------:R-:W-:Y:S05]  /*10250*/  BRA `(.L_x_173) ;  /* 0xffff511000007947 */ /* 0x000fea000383ffff */
.L_x_80:
[----:B------:R-:W-:Y:S02]  /*10260*/  MOV R3, 0x1 ;  /* 0x0000000100037802 */ /* 0x000fe40000000f00 */
[----:B------:R-:W-:-:S02]  /*10270*/  MOV R2, 0x10290 ;  /* 0x0001029000027802 */ /* 0x000fc40000000f00 */
[----:B------:R-:W-:Y:S05]  /*10280*/  CALL.REL.NOINC `($__internal_0_$__cuda_sm70_shflsync_bfly_p) ;  /* 0x0000245000007944 */ /* 0x000fea0003c00000 */
[----:B------:R-:W-:Y:S01]  /*10290*/  FMNMX.FTZ R72, R4, R8, !PT ;  /* 0x0000000804487209 */ /* 0x000fe20007810000 */
[----:B------:R-:W-:Y:S01]  /*102a0*/  IMAD.MOV.U32 R4, RZ, RZ, R5 ;  /* 0x000000ffff047224 */ /* 0x000fe200078e0005 */
[----:B------:R-:W-:Y:S01]  /*102b0*/  MOV R2, 0x102e0 ;  /* 0x000102e000027802 */ /* 0x000fe20000000f00 */
[----:B------:R-:W-:-:S02]  /*102c0*/  IMAD.MOV.U32 R3, RZ, RZ, 0x2 ;  /* 0x00000002ff037424 */ /* 0x000fc400078e00ff */
[----:B------:R-:W-:Y:S05]  /*102d0*/  CALL.REL.NOINC `($__internal_0_$__cuda_sm70_shflsync_bfly_p) ;  /* 0x0000240000007944 */ /* 0x000fea0003c00000 */
[----:B------:R-:W-:Y:S01]  /*102e0*/  FMNMX.FTZ R5, R5, R8, !PT ;  /* 0x0000000805057209 */ /* 0x000fe20007810000 */
[----:B------:R-:W-:Y:S01]  /*102f0*/  IMAD.MOV.U32 R3, RZ, RZ, 0x1 ;  /* 0x00000001ff037424 */ /* 0x000fe200078e00ff */
[----:B------:R-:W-:-:S03]  /*10300*/  MOV R2, 0x10330 ;  /* 0x0001033000027802 */ /* 0x000fc60000000f00 */
[----:B------:R-:W-:Y:S02]  /*10310*/  IMAD.MOV.U32 R4, RZ, RZ, R5 ;  /* 0x000000ffff047224 */ /* 0x000fe400078e0005 */
[----:B------:R-:W-:Y:S05]  /*10320*/  CALL.REL.NOINC `($__internal_0_$__cuda_sm70_shflsync_bfly_p) ;  /* 0x000023b000007944 */ /* 0x000fea0003c00000 */
[----:B------:R-:W-:Y:S01]  /*10330*/  FMNMX.FTZ R71, R5, R8, !PT ;  /* 0x0000000805477209 */ /* 0x000fe20007810000 */
[----:B------:R-:W-:Y:S01]  /*10340*/  IMAD.MOV.U32 R4, RZ, RZ, R6 ;  /* 0x000000ffff047224 */ /* 0x000fe200078e0006 */
[----:B------:R-:W-:Y:S01]  /*10350*/  MOV R2, 0x10380 ;  /* 0x0001038000027802 */ /* 0x000fe20000000f00 */
[----:B------:R-:W-:Y:S02]  /*10360*/  IMAD.MOV.U32 R3, RZ, RZ, 0x2 ;  /* 0x00000002ff037424 */ /* 0x000fe400078e00ff */
        /* <DEDUP_REMOVED lines=16> */
[----:B------:R-:W-:Y:S01]  /*10470*/  MOV R14, R8 ;  /* 0x00000008000e7202 */ /* 0x000fe20000000f00 */
[----:B------:R-:W-:Y:S05]  /*10480*/  BRA `(.L_x_174) ;  /* 0xffff4fd000007947 */ /* 0x000fea000383ffff */
.L_x_82:
[----:B-1--4-:R-:W-:Y:S01]  /*10490*/  MOV R3, 0x181f ;  /* 0x0000181f00037802 */ /* 0x012fe20000000f00 */
[----:B------:R-:W-:Y:S01]  /*104a0*/  IMAD.MOV.U32 R10, RZ, RZ, RZ ;  /* 0x000000ffff0a7224 */ /* 0x000fe200078e00ff */
[----:B------:R-:W-:Y:S02]  /*104b0*/  MOV R2, 0x104d0 ;  /* 0x000104d000027802 */ /* 0x000fe40000000f00 */
[----:B------:R-:W-:Y:S05]  /*104c0*/  CALL.REL.NOINC `($__internal_1_$__cuda_sm70_shflsync_idx_p) ;  /* 0x0000227000007944 */ /* 0x000fea0003c00000 */
[----:B------:R-:W-:-:S05]  /*104d0*/  BRA `(.L_x_175) ;  /* 0xffff6b9000007947 */ /* 0x000fca000383ffff */
.L_x_85:
[----:B------:R-:W-:Y:S01]  /*104e0*/  MOV R10, RZ ;  /* 0x000000ff000a7202 */ /* 0x000fe20000000f00 */
[----:B------:R-:W-:Y:S01]  /*104f0*/  IMAD.MOV.U32 R56, RZ, RZ, R5 ;  /* 0x000000ffff387224 */ /* 0x000fe200078e0005 */
[----:B------:R-:W-:Y:S01]  /*10500*/  MOV R2, 0x10530 ;  /* 0x0001053000027802 */ /* 0x000fe20000000f00 */
[----:B------:R-:W-:Y:S02]  /*10510*/  IMAD.MOV.U32 R3, RZ, RZ, 0x181f ;  /* 0x0000181fff037424 */ /* 0x000fe400078e00ff */
[----:B------:R-:W-:Y:S05]  /*10520*/  CALL.REL.NOINC `($__internal_1_$__cuda_sm70_shflsync_idx_p) ;  /* 0x0000221000007944 */ /* 0x000fea0003c00000 */
[----:B------:R-:W-:Y:S01]  /*10530*/  MOV R9, R58 ;  /* 0x0000003a00097202 */ /* 0x000fe20000000f00 */
[----:B------:R-:W-:-:S05]  /*10540*/  BRA `(.L_x_176) ;  /* 0xffff7ff000007947 */ /* 0x000fca000383ffff */
.L_x_86:
[----:B------:R-:W-:Y:S01]  /*10550*/  MOV R10, RZ ;  /* 0x000000ff000a7202 */ /* 0x000fe20000000f00 */
[----:B------:R-:W-:Y:S01]  /*10560*/  IMAD.MOV.U32 R56, RZ, RZ, R4 ;  /* 0x000000ffff387224 */ /* 0x000fe200078e0004 */
[----:B------:R-:W-:Y:S01]  /*10570*/  MOV R2, 0x105a0 ;  /* 0x000105a000027802 */ /* 0x000fe20000000f00 */
[----:B------:R-:W-:Y:S02]  /*10580*/  IMAD.MOV.U32 R3, RZ, RZ, 0x181f ;  /* 0x0000181fff037424 */ /* 0x000fe400078e00ff */
[----:B-12---:R-:W-:Y:S05]  /*10590*/  CALL.REL.NOINC `($__internal_1_$__cuda_sm70_shflsync_idx_p) ;  /* 0x000021a000007944 */ /* 0x006fea0003c00000 */
[C---:B------:R-:W-:Y:S01]  /*105a0*/  IADD3 R2, -R198.reuse, 0x10, RZ ;  /* 0x00000010c6027810 */ /* 0x040fe20007ffe1ff */
[----:B------:R-:W-:Y:S01]  /*105b0*/  IMAD.MOV.U32 R56, RZ, RZ, R5 ;  /* 0x000000ffff387224 */ /* 0x000fe200078e0005 */
[----:B------:R-:W-:Y:S01]  /*105c0*/  ISETP.NE.U32.AND P1, PT, R198, RZ, PT ;  /* 0x000000ffc600720c */ /* 0x000fe20003f25070 */
[----:B------:R-:W-:Y:S01]  /*105d0*/  IMAD.MOV.U32 R10, RZ, RZ, 0x1 ;  /* 0x00000001ff0a7424 */ /* 0x000fe200078e00ff */
[----:B------:R-:W-:Y:S04]  /*105e0*/  LOP3.LUT R2, R2, 0xf, RZ, 0xc0, !PT ;  /* 0x0000000f02027812 */ /* 0x000fe800078ec0ff */
[----:B------:R-:W-:Y:S04]  /*105f0*/  IADD3 R2, P3, P2, R2, R58, R17 ;  /* 0x0000003a02027210 */ /* 0x000fe80007a7e011 */
[----:B------:R-:W-:Y:S05]  /*10600*/  IADD3.X R3, RZ, R9, R6, P3, P2 ;  /* 0x00000009ff037210 */ /* 0x000fea0001fe4406 */
[----:B------:R-:W-:Y:S01]  /*10610*/  @!PT LDS RZ, [RZ] ;  /* 0x00000000fffff984 */ /* 0x000fe20000000800 */
[----:B------:R-:W-:Y:S01]  /*10620*/  @!PT LDS RZ, [RZ] ;  /* 0x00000000fffff984 */ /* 0x000fe20000000800 */
[----:B------:R-:W-:Y:S01]  /*10630*/  @!PT LDS RZ, [RZ] ;  /* 0x00000000fffff984 */ /* 0x000fe20000000800 */
[----:B------:R1:W-:Y:S02]  /*10640*/  LDGSTS.E.BYPASS.LTC128B.128.ZFILL [R204+0x2900], [R2.64], P1 ;  /* 0x0290000002cc7fae */ /* 0x0003e40008941d46 */
[----:B-1----:R-:W-:Y:S01]  /*10650*/  MOV R2, 0x10680 ;  /* 0x0001068000027802 */ /* 0x002fe20000000f00 */
[----:B------:R-:W-:Y:S04]  /*10660*/  IMAD.MOV.U32 R3, RZ, RZ, 0x181f ;  /* 0x0000181fff037424 */ /* 0x000fe800078e00ff */
[----:B------:R-:W-:Y:S05]  /*10670*/  CALL.REL.NOINC `($__internal_1_$__cuda_sm70_shflsync_idx_p) ;  /* 0x000020c000007944 */ /* 0x000fea0003c00000 */
[----:B------:R-:W-:Y:S01]  /*10680*/  MOV R10, 0x1 ;  /* 0x00000001000a7802 */ /* 0x000fe20000000f00 */
[----:B------:R-:W-:Y:S01]  /*10690*/  IMAD.MOV.U32 R7, RZ, RZ, R58 ;  /* 0x000000ffff077224 */ /* 0x000fe200078e003a */
[----:B------:R-:W-:Y:S01]  /*106a0*/  MOV R3, 0x181f ;  /* 0x0000181f00037802 */ /* 0x000fe20000000f00 */
[----:B------:R-:W-:Y:S01]  /*106b0*/  IMAD.MOV.U32 R56, RZ, RZ, R4 ;  /* 0x000000ffff387224 */ /* 0x000fe200078e0004 */
[----:B------:R-:W-:Y:S02]  /*106c0*/  MOV R2, 0x106e0 ;  /* 0x000106e000027802 */ /* 0x000fe40000000f00 */
[----:B------:R-:W-:Y:S05]  /*106d0*/  CALL.REL.NOINC `($__internal_1_$__cuda_sm70_shflsync_idx_p) ;  /* 0x0000206000007944 */ /* 0x000fea0003c00000 */
        /* <DEDUP_REMOVED lines=60> */
[----:B------:R-:W-:Y:S01]  /*10aa0*/  MOV R4, R58 ;  /* 0x0000003a00047202 */ /* 0x000fe20000000f00 */
[----:B------:R-:W-:-:S05]  /*10ab0*/  BRA `(.L_x_177) ;  /* 0xffff7c1000007947 */ /* 0x000fca000383ffff */
.L_x_87:
[----:B------:R-:W-:Y:S02]  /*10ac0*/  MOV R3, 0x2 ;  /* 0x0000000200037802 */ /* 0x000fe40000000f00 */
[----:B------:R-:W-:Y:S02]  /*10ad0*/  MOV R2, 0x10af0 ;  /* 0x00010af000027802 */ /* 0x000fe40000000f00 */
[----:B------:R-:W-:Y:S05]  /*10ae0*/  CALL.REL.NOINC `($__internal_0_$__cuda_sm70_shflsync_bfly_p) ;  /* 0x00001bf000007944 */ /* 0x000fea0003c00000 */
[----:B------:R-:W-:Y:S01]  /*10af0*/  FMNMX.FTZ R4, R4, R8, !PT ;  /* 0x0000000804047209 */ /* 0x000fe20007810000 */
[----:B------:R-:W-:Y:S01]  /*10b00*/  IMAD.MOV.U32 R3, RZ, RZ, 0x1 ;  /* 0x00000001ff037424 */ /* 0x000fe200078e00ff */
[----:B------:R-:W-:Y:S02]  /*10b10*/  MOV R2, 0x10b30 ;  /* 0x00010b3000027802 */ /* 0x000fe40000000f00 */
[----:B------:R-:W-:Y:S05]  /*10b20*/  CALL.REL.NOINC `($__internal_0_$__cuda_sm70_shflsync_bfly_p) ;  /* 0x00001bb000007944 */ /* 0x000fea0003c00000 */
[----:B------:R-:W-:Y:S01]  /*10b30*/  IMAD.MOV.U32 R3, RZ, RZ, 0x2 ;  /* 0x00000002ff037424 */ /* 0x000fe200078e00ff */
[----:B------:R-:W-:Y:S01]  /*10b40*/  FMNMX.FTZ R72, R4, R8, !PT ;  /* 0x0000000804487209 */ /* 0x000fe20007810000 */
[----:B------:R-:W-:Y:S01]  /*10b50*/  IMAD.MOV.U32 R4, RZ, RZ, R5 ;  /* 0x000000ffff047224 */ /* 0x000fe200078e0005 */
        /* <DEDUP_REMOVED lines=24> */
[----:B------:R-:W-:Y:S01]  /*10ce0*/  MOV R2, R8 ;  /* 0x0000000800027202 */ /* 0x000fe20000000f00 */
[----:B------:R-:W-:-:S05]  /*10cf0*/  BRA `(.L_x_178) ;  /* 0xffff808000007947 */ /* 0x000fca000383ffff */
.L_x_89:
[----:B-1----:R1:W5:Y:S01]  /*10d00*/  LDL R4, [R1] ;  /* 0x0000000001047983 */ /* 0x0023620000100800 */
[----:B------:R-:W-:-:S02]  /*10d10*/  MOV R3, 0x2 ;  /* 0x0000000200037802 */ /* 0x000fc40000000f00 */
[----:B------:R-:W-:Y:S02]  /*10d20*/  MOV R2, 0x10d40 ;  /* 0x00010d4000027802 */ /* 0x000fe40000000f00 */
[----:B-1---5:R-:W-:Y:S05]  /*10d30*/  CALL.REL.NOINC `($__internal_0_$__cuda_sm70_shflsync_bfly_p) ;  /* 0x000019a000007944 */ /* 0x022fea0003c00000 */
[----:B------:R-:W2:Y:S01]  /*10d40*/  LDL.LU R0, [R1] ;  /* 0x0000000001007983 */ /* 0x000ea20000300800 */
[----:B------:R-:W-:Y:S02]  /*10d50*/  MOV R3, 0x1 ;  /* 0x0000000100037802 */ /* 0x000fe40000000f00 */
[----:B------:R-:W-:Y:S01]  /*10d60*/  MOV R2, 0x10da0 ;  /* 0x00010da000027802 */ /* 0x000fe20000000f00 */
[----:B--2---:R-:W-:-:S05]  /*10d70*/  FADD.FTZ R5, R0, R8 ;  /* 0x0000000800057221 */ /* 0x004fca0000010000 */
[----:B------:R-:W-:Y:S02]  /*10d80*/  MOV R4, R5 ;  /* 0x0000000500047202 */ /* 0x000fe40000000f00 */
[----:B------:R-:W-:Y:S05]  /*10d90*/  CALL.REL.NOINC `($__internal_0_$__cuda_sm70_shflsync_bfly_p) ;  /* 0x0000194000007944 */ /* 0x000fea0003c00000 */
[----:B------:R1:W5:Y:S01]  /*10da0*/  LDL R4, [R1+0x4] ;  /* 0x0000040001047983 */ /* 0x0003620000100800 */
[----:B------:R-:W-:Y:S01]  /*10db0*/  FADD.FTZ R5, R5, R8 ;  /* 0x0000000805057221 */ /* 0x000fe20000010000 */
[----:B------:R-:W-:Y:S02]  /*10dc0*/  MOV R3, 0x2 ;  /* 0x0000000200037802 */ /* 0x000fe40000000f00 */
[----:B------:R-:W-:Y:S02]  /*10dd0*/  MOV R2, 0x10df0 ;  /* 0x00010df000027802 */ /* 0x000fe40000000f00 */
[----:B-1---5:R-:W-:Y:S05]  /*10de0*/  CALL.REL.NOINC `($__internal_0_$__cuda_sm70_shflsync_bfly_p) ;  /* 0x000018f000007944 */ /* 0x022fea0003c00000 */
[----:B------:R-:W2:Y:S01]  /*10df0*/  LDL.LU R0, [R1+0x4] ;  /* 0x0000040001007983 */ /* 0x000ea20000300800 */
        /* <DEDUP_REMOVED lines=24> */
[----:B--2---:R-:W-:Y:S02]  /*10f80*/  FADD.FTZ R4, R0, R8 ;  /* 0x0000000800047221 */ /* 0x004fe40000010000 */
[----:B------:R-:W-:Y:S05]  /*10f90*/  CALL.REL.NOINC `($__internal_0_$__cuda_sm70_shflsync_bfly_p) ;  /* 0x0000174000007944 */ /* 0x000fea0003c00000 */
[----:B------:R-:W-:Y:S05]  /*10fa0*/  BRA `(.L_x_179) ;  /* 0xffff9dd000007947 */ /* 0x000fea000383ffff */
.L_x_96:
[----:B-1234-:R-:W-:Y:S01]  /*10fb0*/  IMAD.MOV.U32 R56, RZ, RZ, R5 ;  /* 0x000000ffff387224 */ /* 0x01efe200078e0005 */
[----:B------:R-:W-:Y:S01]  /*10fc0*/  MOV R10, RZ ;  /* 0x000000ff000a7202 */ /* 0x000fe20000000f00 */
[----:B------:R-:W-:Y:S01]  /*10fd0*/  IMAD.MOV.U32 R3, RZ, RZ, 0x181f ;  /* 0x0000181fff037424 */ /* 0x000fe200078e00ff */
[----:B------:R-:W-:-:S02]  /*10fe0*/  MOV R2, 0x11000 ;  /* 0x0001100000027802 */ /* 0x000fc40000000f00 */
[----:B------:R-:W-:Y:S05]  /*10ff0*/  CALL.REL.NOINC `($__internal_1_$__cuda_sm70_shflsync_idx_p) ;  /* 0x0000174000007944 */ /* 0x000fea0003c00000 */
[----:B------:R-:W-:Y:S01]  /*11000*/  MOV R7, R58 ;  /* 0x0000003a00077202 */ /* 0x000fe20000000f00 */
[----:B------:R-:W-:Y:S05]  /*11010*/  BRA `(.L_x_180) ;  /* 0xffffb3c000007947 */ /* 0x000fea000383ffff */
.L_x_97:
[----:B------:R-:W-:Y:S01]  /*11020*/  IMAD.MOV.U32 R56, RZ, RZ, R6 ;  /* 0x000000ffff387224 */ /* 0x000fe200078e0006 */
[----:B------:R-:W-:Y:S01]  /*11030*/  MOV R10, RZ ;  /* 0x000000ff000a7202 */ /* 0x000fe20000000f00 */
[----:B------:R-:W-:Y:S01]  /*11040*/  IMAD.MOV.U32 R3, RZ, RZ, 0x181f ;  /* 0x0000181fff037424 */ /* 0x000fe200078e00ff */
[----:B------:R-:W-:-:S02]  /*11050*/  MOV R2, 0x11070 ;  /* 0x0001107000027802 */ /* 0x000fc40000000f00 */
[----:B-12---:R-:W-:Y:S05]  /*11060*/  CALL.REL.NOINC `($__internal_1_$__cuda_sm70_shflsync_idx_p) ;  /* 0x000016d000007944 */ /* 0x006fea0003c00000 */
[----:B------:R-:W-:Y:S01]  /*11070*/  MOV R2, R58 ;  /* 0x0000003a00027202 */ /* 0x000fe20000000f00 */
[----:B------:R-:W-:Y:S05]  /*11080*/  BRA `(.L_x_181) ;  /* 0xffffb37000007947 */ /* 0x000fea000383ffff */
.L_x_98:
[----:B------:R-:W-:Y:S01]  /*11090*/  IMAD.MOV.U32 R56, RZ, RZ, R5 ;  /* 0x000000ffff387224 */ /* 0x000fe200078e0005 */
[----:B------:R-:W-:Y:S01]  /*110a0*/  MOV R10, 0x1 ;  /* 0x00000001000a7802 */ /* 0x000fe20000000f00 */
[----:B--2---:R-:W-:Y:S01]  /*110b0*/  IMAD.MOV.U32 R3, RZ, RZ, 0x181f ;  /* 0x0000181fff037424 */ /* 0x004fe200078e00ff */
[----:B------:R-:W-:-:S02]  /*110c0*/  MOV R2, 0x110e0 ;  /* 0x000110e000027802 */ /* 0x000fc40000000f00 */
[----:B-1-3--:R-:W-:Y:S05]  /*110d0*/  CALL.REL.NOINC `($__internal_1_$__cuda_sm70_shflsync_idx_p) ;  /* 0x0000166000007944 */ /* 0x00afea0003c00000 */
        /* <DEDUP_REMOVED lines=8> */
.L_x_99:
[----:B------:R-:W-:Y:S01]  /*11160*/  IMAD.MOV.U32 R56, RZ, RZ, R5 ;  /* 0x000000ffff387224 */ /* 0x000fe200078e0005 */
[----:B------:R-:W-:Y:S01]  /*11170*/  MOV R10, 0x2 ;  /* 0x00000002000a7802 */ /* 0x000fe20000000f00 */
[----:B-1----:R-:W-:Y:S01]  /*11180*/  IMAD.MOV.U32 R3, RZ, RZ, 0x181f ;  /* 0x0000181fff037424 */ /* 0x002fe200078e00ff */
[----:B------:R-:W-:Y:S02]  /*11190*/  MOV R2, 0x111b0 ;  /* 0x000111b000027802 */ /* 0x000fe40000000f00 */
[----:B---34-:R-:W-:Y:S05]  /*111a0*/  CALL.REL.NOINC `($__internal_1_$__cuda_sm70_shflsync_idx_p) ;  /* 0x0000159000007944 */ /* 0x018fea0003c00000 */
[----:B------:R-:W-:Y:S01]  /*111b0*/  MOV R7, R58 ;  /* 0x0000003a00077202 */ /* 0x000fe20000000f00 */
[----:B------:R-:W-:Y:S05]  /*111c0*/  BRA `(.L_x_183) ;  /* 0xffffb39000007947 */ /* 0x000fea000383ffff */
.L_x_100:
[----:B------:R-:W-:Y:S01]  /*111d0*/  IMAD.MOV.U32 R56, RZ, RZ, R6 ;  /* 0x000000ffff387224 */ /* 0x000fe200078e0006 */
[----:B------:R-:W-:Y:S01]  /*111e0*/  MOV R10, 0x2 ;  /* 0x00000002000a7802 */ /* 0x000fe20000000f00 */
[----:B-1----:R-:W-:Y:S01]  /*111f0*/  IMAD.MOV.U32 R3, RZ, RZ, 0x181f ;  /* 0x0000181fff037424 */ /* 0x002fe200078e00ff */
[----:B------:R-:W-:Y:S02]  /*11200*/  MOV R2, 0x11220 ;  /* 0x0001122000027802 */ /* 0x000fe40000000f00 */
[----:B--234-:R-:W-:Y:S05]  /*11210*/  CALL.REL.NOINC `($__internal_1_$__cuda_sm70_shflsync_idx_p) ;  /* 0x0000152000007944 */ /* 0x01cfea0003c00000 */
[----:B------:R-:W-:Y:S01]  /*11220*/  MOV R2, R58 ;  /* 0x0000003a00027202 */ /* 0x000fe20000000f00 */
[----:B------:R-:W-:Y:S05]  /*11230*/  BRA `(.L_x_184) ;  /* 0xffffb34000007947 */ /* 0x000fea000383ffff */
.L_x_101:
[----:B------:R-:W-:Y:S01]  /*11240*/  IMAD.MOV.U32 R56, RZ, RZ, R5 ;  /* 0x000000ffff387224 */ /* 0x000fe200078e0005 */
[----:B------:R-:W-:Y:S01]  /*11250*/  MOV R10, 0x3 ;  /* 0x00000003000a7802 */ /* 0x000fe20000000f00 */
[----:B--2---:R-:W-:Y:S01]  /*11260*/  IMAD.MOV.U32 R3, RZ, RZ, 0x181f ;  /* 0x0000181fff037424 */ /* 0x004fe200078e00ff */
[----:B------:R-:W-:-:S02]  /*11270*/  MOV R2, 0x11290 ;  /* 0x0001129000027802 */ /* 0x000fc40000000f00 */
[----:B-1-34-:R-:W-:Y:S05]  /*11280*/  CALL.REL.NOINC `($__internal_1_$__cuda_sm70_shflsync_idx_p) ;  /* 0x000014b000007944 */ /* 0x01afea0003c00000 */
        /* <DEDUP_REMOVED lines=8> */
.L_x_102:
[----:B------:R-:W-:Y:S01]  /*11310*/  IMAD.MOV.U32 R56, RZ, RZ, R5 ;  /* 0x000000ffff387224 */ /* 0x000fe200078e0005 */
[----:B------:R-:W-:Y:S01]  /*11320*/  MOV R10, 0x4 ;  /* 0x00000004000a7802 */ /* 0x000fe20000000f00 */
[----:B--2---:R-:W-:Y:S01]  /*11330*/  IMAD.MOV.U32 R3, RZ, RZ, 0x181f ;  /* 0x0000181fff037424 */ /* 0x004fe200078e00ff */
[----:B------:R-:W-:Y:S02]  /*11340*/  MOV R2, 0x11360 ;  /* 0x0001136000027802 */ /* 0x000fe40000000f00 */
[----:B-1-34-:R-:W-:Y:S05]  /*11350*/  CALL.REL.NOINC `($__internal_1_$__cuda_sm70_shflsync_idx_p) ;  /* 0x000013e000007944 */ /* 0x01afea0003c00000 */
[----:B------:R-:W-:Y:S01]  /*11360*/  MOV R7, R58 ;  /* 0x0000003a00077202 */ /* 0x000fe20000000f00 */
[----:B------:R-:W-:Y:S05]  /*11370*/  BRA `(.L_x_186) ;  /* 0xffffb31000007947 */ /* 0x000fea000383ffff */
.L_x_103:
[----:B------:R-:W-:Y:S01]  /*11380*/  IMAD.MOV.U32 R56, RZ, RZ, R6 ;  /* 0x000000ffff387224 */ /* 0x000fe200078e0006 */
[----:B------:R-:W-:Y:S01]  /*11390*/  MOV R10, 0x4 ;  /* 0x00000004000a7802 */ /* 0x000fe20000000f00 */
[----:B--2---:R-:W-:Y:S01]  /*113a0*/  IMAD.MOV.U32 R3, RZ, RZ, 0x181f ;  /* 0x0000181fff037424 */ /* 0x004fe200078e00ff */
[----:B------:R-:W-:Y:S02]  /*113b0*/  MOV R2, 0x113d0 ;  /* 0x000113d000027802 */ /* 0x000fe40000000f00 */
[----:B-1-34-:R-:W-:Y:S05]  /*113c0*/  CALL.REL.NOINC `($__internal_1_$__cuda_sm70_shflsync_idx_p) ;  /* 0x0000137000007944 */ /* 0x01afea0003c00000 */
[----:B------:R-:W-:Y:S01]  /*113d0*/  MOV R2, R58 ;  /* 0x0000003a00027202 */ /* 0x000fe20000000f00 */
[----:B------:R-:W-:Y:S05]  /*113e0*/  BRA `(.L_x_187) ;  /* 0xffffb2c000007947 */ /* 0x000fea000383ffff */
.L_x_104:
[----:B------:R-:W-:Y:S01]  /*113f0*/  IMAD.MOV.U32 R56, RZ, RZ, R5 ;  /* 0x000000ffff387224 */ /* 0x000fe200078e0005 */
[----:B------:R-:W-:Y:S01]  /*11400*/  MOV R10, 0x5 ;  /* 0x00000005000a7802 */ /* 0x000fe20000000f00 */
[----:B-1----:R-:W-:Y:S01]  /*11410*/  IMAD.MOV.U32 R3, RZ, RZ, 0x181f ;  /* 0x0000181fff037424 */ /* 0x002fe200078e00ff */
[----:B------:R-:W-:-:S02]  /*11420*/  MOV R2, 0x11440 ;  /* 0x0001144000027802 */ /* 0x000fc40000000f00 */
[----:B--234-:R-:W-:Y:S05]  /*11430*/  CALL.REL.NOINC `($__internal_1_$__cuda_sm70_shflsync_idx_p) ;  /* 0x0000130000007944 */ /* 0x01cfea0003c00000 */
        /* <DEDUP_REMOVED lines=8> */
.L_x_105:
[----:B------:R-:W-:Y:S01]  /*114c0*/  IMAD.MOV.U32 R56, RZ, RZ, R5 ;  /* 0x000000ffff387224 */ /* 0x000fe200078e0005 */
[----:B------:R-:W-:Y:S01]  /*114d0*/  MOV R10, 0x6 ;  /* 0x00000006000a7802 */ /* 0x000fe20000000f00 */
[----:B--2---:R-:W-:Y:S01]  /*114e0*/  IMAD.MOV.U32 R3, RZ, RZ, 0x181f ;  /* 0x0000181fff037424 */ /* 0x004fe200078e00ff */
[----:B------:R-:W-:Y:S02]  /*114f0*/  MOV R2, 0x11510 ;  /* 0x0001151000027802 */ /* 0x000fe40000000f00 */
[----:B-1--4-:R-:W-:Y:S05]  /*11500*/  CALL.REL.NOINC `($__internal_1_$__cuda_sm70_shflsync_idx_p) ;  /* 0x0000123000007944 */ /* 0x012fea0003c00000 */
[----:B------:R-:W-:Y:S01]  /*11510*/  MOV R7, R58 ;  /* 0x0000003a00077202 */ /* 0x000fe20000000f00 */
[----:B------:R-:W-:Y:S05]  /*11520*/  BRA `(.L_x_189) ;  /* 0xffffb29000007947 */ /* 0x000fea000383ffff */
.L_x_106:
[----:B------:R-:W-:Y:S01]  /*11530*/  IMAD.MOV.U32 R56, RZ, RZ, R6 ;  /* 0x000000ffff387224 */ /* 0x000fe200078e0006 */
[----:B------:R-:W-:Y:S01]  /*11540*/  MOV R10, 0x6 ;  /* 0x00000006000a7802 */ /* 0x000fe20000000f00 */
[----:B--2---:R-:W-:Y:S01]  /*11550*/  IMAD.MOV.U32 R3, RZ, RZ, 0x181f ;  /* 0x0000181fff037424 */ /* 0x004fe200078e00ff */
[----:B------:R-:W-:Y:S02]  /*11560*/  MOV R2, 0x11580 ;  /* 0x0001158000027802 */ /* 0x000fe40000000f00 */
[----:B-1-34-:R-:W-:Y:S05]  /*11570*/  CALL.REL.NOINC `($__internal_1_$__cuda_sm70_shflsync_idx_p) ;  /* 0x000011c000007944 */ /* 0x01afea0003c00000 */
[----:B------:R-:W-:Y:S01]  /*11580*/  MOV R2, R58 ;  /* 0x0000003a00027202 */ /* 0x000fe20000000f00 */
[----:B------:R-:W-:Y:S05]  /*11590*/  BRA `(.L_x_190) ;  /* 0xffffb24000007947 */ /* 0x000fea000383ffff */
.L_x_107:
[----:B------:R-:W-:Y:S01]  /*115a0*/  IMAD.MOV.U32 R56, RZ, RZ, R5 ;  /* 0x000000ffff387224 */ /* 0x000fe200078e0005 */
[----:B------:R-:W-:Y:S01]  /*115b0*/  MOV R10, 0x7 ;  /* 0x00000007000a7802 */ /* 0x000fe20000000f00 */
[----:B-1----:R-:W-:Y:S01]  /*115c0*/  IMAD.MOV.U32 R3, RZ, RZ, 0x181f ;  /* 0x0000181fff037424 */ /* 0x002fe200078e00ff */
[----:B------:R-:W-:-:S02]  /*115d0*/  MOV R2, 0x115f0 ;  /* 0x000115f000027802 */ /* 0x000fc40000000f00 */
[----:B--2-4-:R-:W-:Y:S05]  /*115e0*/  CALL.REL.NOINC `($__internal_1_$__cuda_sm70_shflsync_idx_p) ;  /* 0x0000115000007944 */ /* 0x014fea0003c00000 */
        /* <DEDUP_REMOVED lines=8> */
.L_x_109:
[----:B------:R-:W-:Y:S01]  /*11670*/  IMAD.MOV.U32 R56, RZ, RZ, R5 ;  /* 0x000000ffff387224 */ /* 0x000fe200078e0005 */
[----:B------:R-:W-:Y:S01]  /*11680*/  MOV R10, RZ ;  /* 0x000000ff000a7202 */ /* 0x000fe20000000f00 */
[----:B------:R-:W-:Y:S01]  /*11690*/  IMAD.MOV.U32 R3, RZ, RZ, 0x1c1f ;  /* 0x00001c1fff037424 */ /* 0x000fe200078e00ff */
[----:B------:R-:W-:Y:S02]  /*116a0*/  MOV R2, 0x116c0 ;  /* 0x000116c000027802 */ /* 0x000fe40000000f00 */
[----:B------:R-:W-:Y:S05]  /*116b0*/  CALL.REL.NOINC `($__internal_1_$__cuda_sm70_shflsync_idx_p) ;  /* 0x0000108000007944 */ /* 0x000fea0003c00000 */
[----:B------:R-:W-:Y:S01]  /*116c0*/  MOV R4, R58 ;  /* 0x0000003a00047202 */ /* 0x000fe20000000f00 */
[----:B------:R-:W-:Y:S05]  /*116d0*/  BRA `(.L_x_192) ;  /* 0xffffb43000007947 */ /* 0x000fea000383ffff */
.L_x_110:
[----:B------:R-:W-:Y:S01]  /*116e0*/  IMAD.MOV.U32 R56, RZ, RZ, R12 ;  /* 0x000000ffff387224 */ /* 0x000fe200078e000c */
[----:B------:R-:W-:Y:S01]  /*116f0*/  MOV R10, RZ ;  /* 0x000000ff000a7202 */ /* 0x000fe20000000f00 */
[----:B------:R-:W-:Y:S01]  /*11700*/  IMAD.MOV.U32 R3, RZ, RZ, 0x1c1f ;  /* 0x00001c1fff037424 */ /* 0x000fe200078e00ff */
[----:B------:R-:W-:Y:S02]  /*11710*/  MOV R2, 0x11730 ;  /* 0x0001173000027802 */ /* 0x000fe40000000f00 */
[----:B-12---:R-:W-:Y:S05]  /*11720*/  CALL.REL.NOINC `($__internal_1_$__cuda_sm70_shflsync_idx_p) ;  /* 0x0000101000007944 */ /* 0x006fea0003c00000 */
[----:B------:R-:W-:Y:S01]  /*11730*/  MOV R0, R58 ;  /* 0x0000003a00007202 */ /* 0x000fe20000000f00 */
[----:B------:R-:W-:Y:S05]  /*11740*/  BRA `(.L_x_193) ;  /* 0xffffb3e000007947 */ /* 0x000fea000383ffff */
.L_x_113:
        /* <DEDUP_REMOVED lines=13> */
.L_x_116:
[----:B------:R-:W-:Y:S01]  /*11820*/  IMAD.MOV.U32 R56, RZ, RZ, R5 ;  /* 0x000000ffff387224 */ /* 0x000fe200078e0005 */
[----:B---3--:R-:W-:Y:S01]  /*11830*/  MOV R10, 0x2 ;  /* 0x00000002000a7802 */ /* 0x008fe20000000f00 */
[----:B------:R-:W-:Y:S01]  /*11840*/  IMAD.MOV.U32 R3, RZ, RZ, 0x1c1f ;  /* 0x00001c1fff037424 */ /* 0x000fe200078e00ff */
[----:B------:R-:W-:Y:S02]  /*11850*/  MOV R2, 0x11870 ;  /* 0x0001187000027802 */ /* 0x000fe40000000f00 */
[----:B-12-4-:R-:W-:Y:S05]  /*11860*/  CALL.REL.NOINC `($__internal_1_$__cuda_sm70_shflsync_idx_p) ;  /* 0x00000ed000007944 */ /* 0x016fea0003c00000 */
[----:B------:R-:W-:Y:S01]  /*11870*/  MOV R4, R58 ;  /* 0x0000003a00047202 */ /* 0x000fe20000000f00 */
[----:B------:R-:W-:Y:S05]  /*11880*/  BRA `(.L_x_195) ;  /* 0xffffb95000007947 */ /* 0x000fea000383ffff */
.L_x_117:
[----:B------:R-:W-:Y:S01]  /*11890*/  IMAD.MOV.U32 R56, RZ, RZ, R12 ;  /* 0x000000ffff387224 */ /* 0x000fe200078e000c */
[----:B---3--:R-:W-:Y:S01]  /*118a0*/  MOV R10, 0x2 ;  /* 0x00000002000a7802 */ /* 0x008fe20000000f00 */
[----:B------:R-:W-:Y:S01]  /*118b0*/  IMAD.MOV.U32 R3, RZ, RZ, 0x1c1f ;  /* 0x00001c1fff037424 */ /* 0x000fe200078e00ff */
[----:B------:R-:W-:Y:S02]  /*118c0*/  MOV R2, 0x118e0 ;  /* 0x000118e000027802 */ /* 0x000fe40000000f00 */
[----:B-12-4-:R-:W-:Y:S05]  /*118d0*/  CALL.REL.NOINC `($__internal_1_$__cuda_sm70_shflsync_idx_p) ;  /* 0x00000e6000007944 */ /* 0x016fea0003c00000 */
[----:B------:R-:W-:Y:S01]  /*118e0*/  MOV R0, R58 ;  /* 0x0000003a00007202 */ /* 0x000fe20000000f00 */
[----:B------:R-:W-:Y:S05]  /*118f0*/  BRA `(.L_x_196) ;  /* 0xffffb90000007947 */ /* 0x000fea000383ffff */
.L_x_120:
[----:B------:R-:W-:Y:S01]  /*11900*/  IMAD.MOV.U32 R56, RZ, RZ, R5 ;  /* 0x000000ffff387224 */ /* 0x000fe200078e0005 */
[----:B--23--:R-:W-:Y:S01]  /*11910*/  MOV R10, 0x3 ;  /* 0x00000003000a7802 */ /* 0x00cfe20000000f00 */
[----:B------:R-:W-:Y:S01]  /*11920*/  IMAD.MOV.U32 R3, RZ, RZ, 0x1c1f ;  /* 0x00001c1fff037424 */ /* 0x000fe200078e00ff */
[----:B------:R-:W-:-:S02]  /*11930*/  MOV R2, 0x11950 ;  /* 0x0001195000027802 */ /* 0x000fc40000000f00 */
[----:B-1--4-:R-:W-:Y:S05]  /*11940*/  CALL.REL.NOINC `($__internal_1_$__cuda_sm70_shflsync_idx_p) ;  /* 0x00000df000007944 */ /* 0x012fea0003c00000 */
        /* <DEDUP_REMOVED lines=8> */
.L_x_124:
[----:B------:R-:W-:Y:S01]  /*119d0*/  IMAD.MOV.U32 R56, RZ, RZ, R5 ;  /* 0x000000ffff387224 */ /* 0x000fe200078e0005 */
[----:B------:R-:W-:Y:S01]  /*119e0*/  MOV R10, RZ ;  /* 0x000000ff000a7202 */ /* 0x000fe20000000f00 */
[----:B------:R-:W-:Y:S01]  /*119f0*/  IMAD.MOV.U32 R3, RZ, RZ, 0x181f ;  /* 0x0000181fff037424 */ /* 0x000fe200078e00ff */
[----:B------:R-:W-:Y:S02]  /*11a00*/  MOV R2, 0x11a20 ;  /* 0x00011a2000027802 */ /* 0x000fe40000000f00 */
[----:B------:R-:W-:Y:S05]  /*11a10*/  CALL.REL.NOINC `($__internal_1_$__cuda_sm70_shflsync_idx_p) ;  /* 0x00000d2000007944 */ /* 0x000fea0003c00000 */
[----:B------:R-:W-:Y:S01]  /*11a20*/  MOV R7, R58 ;  /* 0x0000003a00077202 */ /* 0x000fe20000000f00 */
[----:B------:R-:W-:Y:S05]  /*11a30*/  BRA `(.L_x_198) ;  /* 0xffffc62000007947 */ /* 0x000fea000383ffff */
.L_x_125:
[----:B------:R-:W-:Y:S01]  /*11a40*/  IMAD.MOV.U32 R56, RZ, RZ, R6 ;  /* 0x000000ffff387224 */ /* 0x000fe200078e0006 */
[----:B------:R-:W-:Y:S01]  /*11a50*/  MOV R10, RZ ;  /* 0x000000ff000a7202 */ /* 0x000fe20000000f00 */
[----:B------:R-:W-:Y:S01]  /*11a60*/  IMAD.MOV.U32 R3, RZ, RZ, 0x181f ;  /* 0x0000181fff037424 */ /* 0x000fe200078e00ff */
[----:B------:R-:W-:Y:S02]  /*11a70*/  MOV R2, 0x11a90 ;  /* 0x00011a9000027802 */ /* 0x000fe40000000f00 */
[----:B-12---:R-:W-:Y:S05]  /*11a80*/  CALL.REL.NOINC `($__internal_1_$__cuda_sm70_shflsync_idx_p) ;  /* 0x00000cb000007944 */ /* 0x006fea0003c00000 */
[----:B------:R-:W-:Y:S01]  /*11a90*/  MOV R2, R58 ;  /* 0x0000003a00027202 */ /* 0x000fe20000000f00 */
[----:B------:R-:W-:Y:S05]  /*11aa0*/  BRA `(.L_x_199) ;  /* 0xffffc5d000007947 */ /* 0x000fea000383ffff */
.L_x_126:
        /* <DEDUP_REMOVED lines=13> */
.L_x_127:
[----:B------:R-:W-:Y:S01]  /*11b80*/  IMAD.MOV.U32 R56, RZ, RZ, R5 ;  /* 0x000000ffff387224 */ /* 0x000fe200078e0005 */
[----:B------:R-:W-:Y:S01]  /*11b90*/  MOV R10, 0x2 ;  /* 0x00000002000a7802 */ /* 0x000fe20000000f00 */
[----:B-1----:R-:W-:Y:S01]  /*11ba0*/  IMAD.MOV.U32 R3, RZ, RZ, 0x181f ;  /* 0x0000181fff037424 */ /* 0x002fe200078e00ff */
[----:B------:R-:W-:Y:S02]  /*11bb0*/  MOV R2, 0x11bd0 ;  /* 0x00011bd000027802 */ /* 0x000fe40000000f00 */
[----:B---34-:R-:W-:Y:S05]  /*11bc0*/  CALL.REL.NOINC `($__internal_1_$__cuda_sm70_shflsync_idx_p) ;  /* 0x00000b7000007944 */ /* 0x018fea0003c00000 */
[----:B------:R-:W-:Y:S01]  /*11bd0*/  MOV R7, R58 ;  /* 0x0000003a00077202 */ /* 0x000fe20000000f00 */
[----:B------:R-:W-:Y:S05]  /*11be0*/  BRA `(.L_x_201) ;  /* 0xffffc60000007947 */ /* 0x000fea000383ffff */
.L_x_128:
[----:B------:R-:W-:Y:S01]  /*11bf0*/  IMAD.MOV.U32 R56, RZ, RZ, R6 ;  /* 0x000000ffff387224 */ /* 0x000fe200078e0006 */
[----:B------:R-:W-:Y:S01]  /*11c00*/  MOV R10, 0x2 ;  /* 0x00000002000a7802 */ /* 0x000fe20000000f00 */
[----:B-1----:R-:W-:Y:S01]  /*11c10*/  IMAD.MOV.U32 R3, RZ, RZ, 0x181f ;  /* 0x0000181fff037424 */ /* 0x002fe200078e00ff */
[----:B------:R-:W-:Y:S02]  /*11c20*/  MOV R2, 0x11c40 ;  /* 0x00011c4000027802 */ /* 0x000fe40000000f00 */
[----:B--234-:R-:W-:Y:S05]  /*11c30*/  CALL.REL.NOINC `($__internal_1_$__cuda_sm70_shflsync_idx_p) ;  /* 0x00000b0000007944 */ /* 0x01cfea0003c00000 */
[----:B------:R-:W-:Y:S01]  /*11c40*/  MOV R2, R58 ;  /* 0x0000003a00027202 */ /* 0x000fe20000000f00 */
[----:B------:R-:W-:Y:S05]  /*11c50*/  BRA `(.L_x_202) ;  /* 0xffffc5b000007947 */ /* 0x000fea000383ffff */
.L_x_129:
        /* <DEDUP_REMOVED lines=13> */
.L_x_130:
[----:B------:R-:W-:Y:S01]  /*11d30*/  IMAD.MOV.U32 R56, RZ, RZ, R5 ;  /* 0x000000ffff387224 */ /* 0x000fe200078e0005 */
[----:B------:R-:W-:Y:S01]  /*11d40*/  MOV R10, 0x4 ;  /* 0x00000004000a7802 */ /* 0x000fe20000000f00 */
[----:B--2---:R-:W-:Y:S01]  /*11d50*/  IMAD.MOV.U32 R3, RZ, RZ, 0x181f ;  /* 0x0000181fff037424 */ /* 0x004fe200078e00ff */
[----:B------:R-:W-:Y:S02]  /*11d60*/  MOV R2, 0x11d80 ;  /* 0x00011d8000027802 */ /* 0x000fe40000000f00 */
[----:B-1-34-:R-:W-:Y:S05]  /*11d70*/  CALL.REL.NOINC `($__internal_1_$__cuda_sm70_shflsync_idx_p) ;  /* 0x000009c000007944 */ /* 0x01afea0003c00000 */
[----:B------:R-:W-:Y:S01]  /*11d80*/  MOV R7, R58 ;  /* 0x0000003a00077202 */ /* 0x000fe20000000f00 */
[----:B------:R-:W-:Y:S05]  /*11d90*/  BRA `(.L_x_204) ;  /* 0xffffc58000007947 */ /* 0x000fea000383ffff */
.L_x_131:
[----:B------:R-:W-:Y:S01]  /*11da0*/  IMAD.MOV.U32 R56, RZ, RZ, R6 ;  /* 0x000000ffff387224 */ /* 0x000fe200078e0006 */
[----:B------:R-:W-:Y:S01]  /*11db0*/  MOV R10, 0x4 ;  /* 0x00000004000a7802 */ /* 0x000fe20000000f00 */
[----:B--2---:R-:W-:Y:S01]  /*11dc0*/  IMAD.MOV.U32 R3, RZ, RZ, 0x181f ;  /* 0x0000181fff037424 */ /* 0x004fe200078e00ff */
[----:B------:R-:W-:Y:S02]  /*11dd0*/  MOV R2, 0x11df0 ;  /* 0x00011df000027802 */ /* 0x000fe40000000f00 */
[----:B-1-34-:R-:W-:Y:S05]  /*11de0*/  CALL.REL.NOINC `($__internal_1_$__cuda_sm70_shflsync_idx_p) ;  /* 0x0000095000007944 */ /* 0x01afea0003c00000 */
[----:B------:R-:W-:Y:S01]  /*11df0*/  MOV R2, R58 ;  /* 0x0000003a00027202 */ /* 0x000fe20000000f00 */
[----:B------:R-:W-:Y:S05]  /*11e00*/  BRA `(.L_x_205) ;  /* 0xffffc53000007947 */ /* 0x000fea000383ffff */
.L_x_132:
        /* <DEDUP_REMOVED lines=13> */
.L_x_133:
[----:B------:R-:W-:Y:S01]  /*11ee0*/  IMAD.MOV.U32 R56, RZ, RZ, R5 ;  /* 0x000000ffff387224 */ /* 0x000fe200078e0005 */
[----:B------:R-:W-:Y:S01]  /*11ef0*/  MOV R10, 0x6 ;  /* 0x00000006000a7802 */ /* 0x000fe20000000f00 */
[----:B--2---:R-:W-:Y:S01]  /*11f00*/  IMAD.MOV.U32 R3, RZ, RZ, 0x181f ;  /* 0x0000181fff037424 */ /* 0x004fe200078e00ff */
[----:B------:R-:W-:Y:S02]  /*11f10*/  MOV R2, 0x11f30 ;  /* 0x00011f3000027802 */ /* 0x000fe40000000f00 */
[----:B-1--4-:R-:W-:Y:S05]  /*11f20*/  CALL.REL.NOINC `($__internal_1_$__cuda_sm70_shflsync_idx_p) ;  /* 0x0000081000007944 */ /* 0x012fea0003c00000 */
[----:B------:R-:W-:Y:S01]  /*11f30*/  MOV R7, R58 ;  /* 0x0000003a00077202 */ /* 0x000fe20000000f00 */
[----:B------:R-:W-:Y:S05]  /*11f40*/  BRA `(.L_x_207) ;  /* 0xffffc50000007947 */ /* 0x000fea000383ffff */
.L_x_134:
[----:B------:R-:W-:Y:S01]  /*11f50*/  IMAD.MOV.U32 R56, RZ, RZ, R6 ;  /* 0x000000ffff387224 */ /* 0x000fe200078e0006 */
[----:B------:R-:W-:Y:S01]  /*11f60*/  MOV R10, 0x6 ;  /* 0x00000006000a7802 */ /* 0x000fe20000000f00 */
[----:B--2---:R-:W-:Y:S01]  /*11f70*/  IMAD.MOV.U32 R3, RZ, RZ, 0x181f ;  /* 0x0000181fff037424 */ /* 0x004fe200078e00ff */
[----:B------:R-:W-:Y:S02]  /*11f80*/  MOV R2, 0x11fa0 ;  /* 0x00011fa000027802 */ /* 0x000fe40000000f00 */
[----:B-1-34-:R-:W-:Y:S05]  /*11f90*/  CALL.REL.NOINC `($__internal_1_$__cuda_sm70_shflsync_idx_p) ;  /* 0x000007a000007944 */ /* 0x01afea0003c00000 */
[----:B------:R-:W-:Y:S01]  /*11fa0*/  MOV R2, R58 ;  /* 0x0000003a00027202 */ /* 0x000fe20000000f00 */
[----:B------:R-:W-:Y:S05]  /*11fb0*/  BRA `(.L_x_208) ;  /* 0xffffc4b000007947 */ /* 0x000fea000383ffff */
.L_x_135:
        /* <DEDUP_REMOVED lines=13> */
.L_x_137:
[----:B------:R-:W-:Y:S01]  /*12090*/  IMAD.MOV.U32 R56, RZ, RZ, R57 ;  /* 0x000000ffff387224 */ /* 0x000fe200078e0039 */
[----:B------:R-:W-:Y:S01]  /*120a0*/  MOV R10, RZ ;  /* 0x000000ff000a7202 */ /* 0x000fe20000000f00 */
[----:B----4-:R-:W-:Y:S01]  /*120b0*/  IMAD.MOV.U32 R3, RZ, RZ, 0x1f ;  /* 0x0000001fff037424 */ /* 0x010fe200078e00ff */
[----:B------:R-:W-:Y:S02]  /*120c0*/  MOV R2, 0x120e0 ;  /* 0x000120e000027802 */ /* 0x000fe40000000f00 */
[----:B------:R-:W-:Y:S05]  /*120d0*/  CALL.REL.NOINC `($__internal_1_$__cuda_sm70_shflsync_idx_p) ;  /* 0x0000066000007944 */ /* 0x000fea0003c00000 */
[----:B------:R-:W-:Y:S01]  /*120e0*/  MOV R9, R58 ;  /* 0x0000003a00097202 */ /* 0x000fe20000000f00 */
[----:B------:R-:W-:Y:S05]  /*120f0*/  BRA `(.L_x_210) ;  /* 0xffffc56000007947 */ /* 0x000fea000383ffff */
.L_x_138:
[----:B------:R-:W-:Y:S01]  /*12100*/  IMAD.MOV.U32 R56, RZ, RZ, R57 ;  /* 0x000000ffff387224 */ /* 0x000fe200078e0039 */
[----:B------:R-:W-:Y:S01]  /*12110*/  MOV R10, 0x1 ;  /* 0x00000001000a7802 */ /* 0x000fe20000000f00 */
[----:B----4-:R-:W-:Y:S01]  /*12120*/  IMAD.MOV.U32 R3, RZ, RZ, 0x1f ;  /* 0x0000001fff037424 */ /* 0x010fe200078e00ff */
[----:B------:R-:W-:Y:S02]  /*12130*/  MOV R2, 0x12150 ;  /* 0x0001215000027802 */ /* 0x000fe40000000f00 */
[----:B-12---:R-:W-:Y:S05]  /*12140*/  CALL.REL.NOINC `($__internal_1_$__cuda_sm70_shflsync_idx_p) ;  /* 0x000005f000007944 */ /* 0x006fea0003c00000 */
[----:B------:R-:W-:Y:S01]  /*12150*/  MOV R8, R58 ;  /* 0x0000003a00087202 */ /* 0x000fe20000000f00 */
[----:B------:R-:W-:Y:S05]  /*12160*/  BRA `(.L_x_211) ;  /* 0xffffc51000007947 */ /* 0x000fea000383ffff */
.L_x_139:
[----:B------:R-:W-:Y:S02]  /*12170*/  MOV R2, 0x1 ;  /* 0x0000000100027802 */ /* 0x000fe40000000f00 */
[----:B------:R-:W-:-:S02]  /*12180*/  MOV R3, 0x121a0 ;  /* 0x000121a000037802 */ /* 0x000fc40000000f00 */
[----:B-123--:R-:W-:Y:S05]  /*12190*/  CALL.REL.NOINC `($__internal_2_$__cuda_sm70_shflsync_up_p) ;  /* 0x000005f000007944 */ /* 0x00efea0003c00000 */
[----:B------:R-:W-:Y:S05]  /*121a0*/  BRA `(.L_x_212) ;  /* 0xffffc60000007947 */ /* 0x000fea000383ffff */
.L_x_140:
[----:B------:R-:W-:Y:S02]  /*121b0*/  MOV R2, 0x2 ;  /* 0x0000000200027802 */ /* 0x000fe40000000f00 */
[----:B------:R-:W-:-:S02]  /*121c0*/  MOV R3, 0x121e0 ;  /* 0x000121e000037802 */ /* 0x000fc40000000f00 */
[----:B-12---:R-:W-:Y:S05]  /*121d0*/  CALL.REL.NOINC `($__internal_2_$__cuda_sm70_shflsync_up_p) ;  /* 0x000005b000007944 */ /* 0x006fea0003c00000 */
        /* <DEDUP_REMOVED lines=24> */
.L_x_144:
[----:B------:R-:W-:Y:S02]  /*12360*/  MOV R2, 0x1 ;  /* 0x0000000100027802 */ /* 0x000fe40000000f00 */
[----:B------:R-:W-:Y:S02]  /*12370*/  MOV R3, 0x12390 ;  /* 0x0001239000037802 */ /* 0x000fe40000000f00 */
[----:B------:R-:W-:Y:S05]  /*12380*/  CALL.REL.NOINC `($__internal_2_$__cuda_sm70_shflsync_up_p) ;  /* 0x0000040000007944 */ /* 0x000fea0003c00000 */
[----:B------:R-:W-:Y:S01]  /*12390*/  MOV R2, R4 ;  /* 0x0000000400027202 */ /* 0x000fe20000000f00 */
[----:B------:R-:W-:Y:S05]  /*123a0*/  BRA `(.L_x_214) ;  /* 0xffffc66000007947 */ /* 0x000fea000383ffff */
.L_x_145:
        /* <DEDUP_REMOVED lines=27> */
.L_x_147:
[----:B------:R-:W-:Y:S02]  /*12560*/  SEL R0, RZ, 0x1, P0 ;  /* 0x00000001ff007807 */ /* 0x000fe40000000000 */
[----:B------:R-:W-:Y:S02]  /*12570*/  MOV R2, 0x12590 ;  /* 0x0001259000027802 */ /* 0x000fe40000000f00 */
[----:B---3--:R-:W-:Y:S05]  /*12580*/  CALL.REL.NOINC `($__internal_3_$__cuda_sm70_votesync_ballot) ;  /* 0x0000027000007944 */ /* 0x008fea0003c00000 */
[----:B------:R-:W-:Y:S05]  /*12590*/  BRA `(.L_x_216) ;  /* 0xffffc60000007947 */ /* 0x000fea000383ffff */
.L_x_148:
[----:B------:R-:W-:Y:S01]  /*125a0*/  IMAD.MOV.U32 R56, RZ, RZ, R6 ;  /* 0x000000ffff387224 */ /* 0x000fe200078e0006 */
[----:B--2---:R-:W-:Y:S01]  /*125b0*/  MOV R10, R11 ;  /* 0x0000000b000a7202 */ /* 0x004fe20000000f00 */
[----:B------:R-:W-:Y:S01]  /*125c0*/  IMAD.MOV.U32 R3, RZ, RZ, 0x1f ;  /* 0x0000001fff037424 */ /* 0x000fe200078e00ff */
[----:B------:R-:W-:Y:S02]  /*125d0*/  MOV R2, 0x125f0 ;  /* 0x000125f000027802 */ /* 0x000fe40000000f00 */
[----:B-1-3--:R-:W-:Y:S05]  /*125e0*/  CALL.REL.NOINC `($__internal_1_$__cuda_sm70_shflsync_idx_p) ;  /* 0x0000015000007944 */ /* 0x00afea0003c00000 */
[----:B------:R-:W-:Y:S01]  /*125f0*/  IMAD.MOV.U32 R6, RZ, RZ, R58 ;  /* 0x000000ffff067224 */ /* 0x000fe200078e003a */
[----:B------:R-:W-:Y:S01]  /*12600*/  MOV R10, R11 ;  /* 0x0000000b000a7202 */ /* 0x000fe20000000f00 */
[----:B------:R-:W-:Y:S01]  /*12610*/  IMAD.MOV.U32 R56, RZ, RZ, R7 ;  /* 0x000000ffff387224 */ /* 0x000fe200078e0007 */
[----:B------:R-:W-:Y:S02]  /*12620*/  MOV R3, 0x1f ;  /* 0x0000001f00037802 */ /* 0x000fe40000000f00 */
[----:B------:R-:W-:-:S02]  /*12630*/  MOV R2, 0x12650 ;  /* 0x0001265000027802 */ /* 0x000fc40000000f00 */
[----:B------:R-:W-:Y:S05]  /*12640*/  CALL.REL.NOINC `($__internal_1_$__cuda_sm70_shflsync_idx_p) ;  /* 0x000000f000007944 */ /* 0x000fea0003c00000 */
[----:B------:R-:W-:Y:S01]  /*12650*/  MOV R7, R58 ;  /* 0x0000003a00077202 */ /* 0x000fe20000000f00 */
[----:B------:R-:W-:Y:S05]  /*12660*/  BRA `(.L_x_217) ;  /* 0xffffc57000007947 */ /* 0x000fea000383ffff */
.L_x_151:
[----:B------:R-:W-:Y:S01]  /*12670*/  IMAD.MOV.U32 R56, RZ, RZ, R4 ;  /* 0x000000ffff387224 */ /* 0x000fe200078e0004 */
[----:B------:R-:W-:Y:S01]  /*12680*/  MOV R10, R0 ;  /* 0x00000000000a7202 */ /* 0x000fe20000000f00 */
[----:B------:R-:W-:Y:S01]  /*12690*/  IMAD.MOV.U32 R3, RZ, RZ, 0x1f ;  /* 0x0000001fff037424 */ /* 0x000fe200078e00ff */
[----:B------:R-:W-:-:S02]  /*126a0*/  MOV R2, 0x126c0 ;  /* 0x000126c000027802 */ /* 0x000fc40000000f00 */
[----:B--234-:R-:W-:Y:S05]  /*126b0*/  CALL.REL.NOINC `($__internal_1_$__cuda_sm70_shflsync_idx_p) ;  /* 0x0000008000007944 */ /* 0x01cfea0003c00000 */
[----:B------:R-:W-:Y:S01]  /*126c0*/  MOV R12, R58 ;  /* 0x0000003a000c7202 */ /* 0x000fe20000000f00 */
[----:B------:R-:W-:Y:S05]  /*126d0*/  BRA `(.L_x_150) ;  /* 0xffffc56000007947 */ /* 0x000fea000383ffff */
        .weak           $__internal_0_$__cuda_sm70_shflsync_bfly_p
        .type           $__internal_0_$__cuda_sm70_shflsync_bfly_p,@function
        .size           $__internal_0_$__cuda_sm70_shflsync_bfly_p,($__internal_1_$__cuda_sm70_shflsync_idx_p - $__internal_0_$__cuda_sm70_shflsync_bfly_p)
$__internal_0_$__cuda_sm70_shflsync_bfly_p:
[----:B------:R-:W-:Y:S02]  /*126e0*/  MOV R8, 0x1f ;  /* 0x0000001f00087802 */ /* 0x000fe40000000f00 */
[----:B------:R-:W-:-:S04]  /*126f0*/  MOV R14, 0xffffffff ;  /* 0xffffffff000e7802 */ /* 0x000fc80000000f00 */
[----:B------:R-:W-:Y:S04]  /*12700*/  WARPSYNC R14 ;  /* 0x0000000e00007348 */ /* 0x000fe80003800000 */
[----:B------:R1:W2:Y:S02]  /*12710*/  SHFL.BFLY PT, R8, R4, R3, R8 ;  /* 0x0c00000304087389 */ /* 0x0002a400000e0008 */
[----:B-1----:R-:W-:-:S04]  /*12720*/  MOV R3, 0x0 ;  /* 0x0000000000037802 */ /* 0x002fc80000000f00 */
[----:B--2---:R-:W-:Y:S05]  /*12730*/  RET.REL.NODEC R2 `(_ZN7cutlass13device_kernelIN5flash19enable_sm80_to_sm89INS1_16FlashAttnFwdSm80INS1_25CollectiveMainloopFwdSm80ILi4ELi1ELb0EN4cute5tupleIJNS5_1CILi128EEENS7_ILi80EEENS7_ILi64EEEEEELi64ENS_10bfloat16_tEfNS_4arch4Sm80ELb0ELb0ELb1ELb1ELb1ELb0ELb1ELb1EEENS1_21CollectiveEpilogueFwdINS6_IJS8_SA_S9_EEENS6_IJNS7_ILi1EEESI_SI_EEESC_SE_Li128ELb1ELb1ELb1ELb0EEENS1_36VarlenDynamicPersistentTileSchedulerILi128ELi80ELi128ELi128ELb1ELb1ELb0ELb0ELb1ELb1EEEEEEEEEvNT_6ParamsE) ;  /* 0xfffed8c002007950 */ /* 0x004fea0003c3ffff */
        .weak           $__internal_1_$__cuda_sm70_shflsync_idx_p
        .type           $__internal_1_$__cuda_sm70_shflsync_idx_p,@function
        .size           $__internal_1_$__cuda_sm70_shflsync_idx_p,($__internal_2_$__cuda_sm70_shflsync_up_p - $__internal_1_$__cuda_sm70_shflsync_idx_p)
$__internal_1_$__cuda_sm70_shflsync_idx_p:
[----:B------:R-:W-:-:S04]  /*12740*/  MOV R58, 0xffffffff ;  /* 0xffffffff003a7802 */ /* 0x000fc80000000f00 */
[----:B------:R-:W-:Y:S04]  /*12750*/  WARPSYNC R58 ;  /* 0x0000003a00007348 */ /* 0x000fe80003800000 */
[----:B------:R1:W2:Y:S02]  /*12760*/  SHFL.IDX PT, R58, R56, R10, R3 ;  /* 0x0000000a383a7389 */ /* 0x0002a400000e0003 */
[----:B-1----:R-:W-:-:S04]  /*12770*/  MOV R3, 0x0 ;  /* 0x0000000000037802 */ /* 0x002fc80000000f00 */
[----:B--2---:R-:W-:Y:S05]  /*12780*/  RET.REL.NODEC R2 `(_ZN7cutlass13device_kernelIN5flash19enable_sm80_to_sm89INS1_16FlashAttnFwdSm80INS1_25CollectiveMainloopFwdSm80ILi4ELi1ELb0EN4cute5tupleIJNS5_1CILi128EEENS7_ILi80EEENS7_ILi64EEEEEELi64ENS_10bfloat16_tEfNS_4arch4Sm80ELb0ELb0ELb1ELb1ELb1ELb0ELb1ELb1EEENS1_21CollectiveEpilogueFwdINS6_IJS8_SA_S9_EEENS6_IJNS7_ILi1EEESI_SI_EEESC_SE_Li128ELb1ELb1ELb1ELb0EEENS1_36VarlenDynamicPersistentTileSchedulerILi128ELi80ELi128ELi128ELb1ELb1ELb0ELb0ELb1ELb1EEEEEEEEEvNT_6ParamsE) ;  /* 0xfffed87002007950 */ /* 0x004fea0003c3ffff */
        .weak           $__internal_2_$__cuda_sm70_shflsync_up_p
        .type           $__internal_2_$__cuda_sm70_shflsync_up_p,@function
        .size           $__internal_2_$__cuda_sm70_shflsync_up_p,($__internal_3_$__cuda_sm70_votesync_ballot - $__internal_2_$__cuda_sm70_shflsync_up_p)
$__internal_2_$__cuda_sm70_shflsync_up_p:
[----:B------:R-:W-:Y:S02]  /*12790*/  IMAD.MOV.U32 R4, RZ, RZ, RZ ;  /* 0x000000ffff047224 */ /* 0x000fe400078e00ff */
[----:B------:R-:W-:-:S04]  /*127a0*/  IMAD.MOV.U32 R10, RZ, RZ, -0x1 ;  /* 0xffffffffff0a7424 */ /* 0x000fc800078e00ff */
[----:B------:R-:W-:Y:S04]  /*127b0*/  WARPSYNC R10 ;  /* 0x0000000a00007348 */ /* 0x000fe80003800000 */
[----:B------:R1:W2:Y:S02]  /*127c0*/  SHFL.UP PT, R4, R0, R2, R4 ;  /* 0x0400000200047389 */ /* 0x0002a400000e0004 */
[----:B-1----:R-:W-:Y:S02]  /*127d0*/  MOV R2, R3 ;  /* 0x0000000300027202 */ /* 0x002fe40000000f00 */
[----:B------:R-:W-:-:S04]  /*127e0*/  MOV R3, 0x0 ;  /* 0x0000000000037802 */ /* 0x000fc80000000f00 */
[----:B--2---:R-:W-:Y:S05]  /*127f0*/  RET.REL.NODEC R2 `(_ZN7cutlass13device_kernelIN5flash19enable_sm80_to_sm89INS1_16FlashAttnFwdSm80INS1_25CollectiveMainloopFwdSm80ILi4ELi1ELb0EN4cute5tupleIJNS5_1CILi128EEENS7_ILi80EEENS7_ILi64EEEEEELi64ENS_10bfloat16_tEfNS_4arch4Sm80ELb0ELb0ELb1ELb1ELb1ELb0ELb1ELb1EEENS1_21CollectiveEpilogueFwdINS6_IJS8_SA_S9_EEENS6_IJNS7_ILi1EEESI_SI_EEESC_SE_Li128ELb1ELb1ELb1ELb0EEENS1_36VarlenDynamicPersistentTileSchedulerILi128ELi80ELi128ELi128ELb1ELb1ELb0ELb0ELb1ELb1EEEEEEEEEvNT_6ParamsE) ;  /* 0xfffed80002007950 */ /* 0x004fea0003c3ffff */
        .weak           $__internal_3_$__cuda_sm70_votesync_ballot
        .type           $__internal_3_$__cuda_sm70_votesync_ballot,@function
        .size           $__internal_3_$__cuda_sm70_votesync_ballot,(.L_x_1910 - $__internal_3_$__cuda_sm70_votesync_ballot)
$__internal_3_$__cuda_sm70_votesync_ballot:
[----:B------:R-:W-:Y:S01]  /*12800*/  ISETP.NE.U32.AND P0, PT, R0, 0x1, PT ;  /* 0x000000010000780c */ /* 0x000fe20003f05070 */
[----:B------:R-:W-:-:S04]  /*12810*/  IMAD.MOV.U32 R3, RZ, RZ, -0x1 ;  /* 0xffffffffff037424 */ /* 0x000fc800078e00ff */
[----:B------:R-:W-:Y:S08]  /*12820*/  WARPSYNC R3 ;  /* 0x0000000300007348 */ /* 0x000ff00003800000 */
[----:B------:R-:W-:-:S04]  /*12830*/  VOTE.ANY R0, PT, !P0 ;  /* 0x0000000000007806 */ /* 0x000fc800040e0100 */
[----:B------:R-:W-:Y:S01]  /*12840*/  LOP3.LUT R0, R0, R3, RZ, 0xc0, !PT ;  /* 0x0000000300007212 */ /* 0x000fe200078ec0ff */
[----:B------:R-:W-:-:S04]  /*12850*/  IMAD.MOV.U32 R3, RZ, RZ, 0x0 ;  /* 0x00000000ff037424 */ /* 0x000fc800078e00ff */
[----:B------:R-:W-:Y:S05]  /*12860*/  RET.REL.NODEC R2 `(_ZN7cutlass13device_kernelIN5flash19enable_sm80_to_sm89INS1_16FlashAttnFwdSm80INS1_25CollectiveMainloopFwdSm80ILi4ELi1ELb0EN4cute5tupleIJNS5_1CILi128EEENS7_ILi80EEENS7_ILi64EEEEEELi64ENS_10bfloat16_tEfNS_4arch4Sm80ELb0ELb0ELb1ELb1ELb1ELb0ELb1ELb1EEENS1_21CollectiveEpilogueFwdINS6_IJS8_SA_S9_EEENS6_IJNS7_ILi1EEESI_SI_EEESC_SE_Li128ELb1ELb1ELb1ELb0EEENS1_36VarlenDynamicPersistentTileSchedulerILi128ELi80ELi128ELi128ELb1ELb1ELb0ELb0ELb1ELb1EEEEEEEEEvNT_6ParamsE) ;  /* 0xfffed79002007950 */ /* 0x000fea0003c3ffff */
.L_x_218:
        /* <DEDUP_REMOVED lines=9> */
.L_x_1910:


//--------------------- .text._ZN7cutlass13device_kernelIN5flash19enable_sm80_to_sm89INS1_16FlashAttnFwdSm80INS1_25CollectiveMainloopFwdSm80ILi4ELi1ELb0EN4cute5tupleIJNS5_1CILi128EEENS7_ILi80EEENS7_ILi64EEEEEELi64ENS_10bfloat16_tEfNS_4arch4Sm80ELb0ELb0ELb1ELb1ELb1ELb1ELb1ELb1EEENS1_21CollectiveEpilogueFwdINS6_IJS8_SA_S9_EEENS6_IJNS7_ILi1EEESI_SI_EEESC_SE_Li128ELb1ELb1ELb1ELb0EEENS1_36VarlenDynamicPersistentTileSchedulerILi128ELi80ELi128ELi128ELb1ELb1ELb0ELb0ELb1ELb1EEEEEEEEEvNT_6ParamsE --------------------------
	.section	.text._ZN7cutlass13device_kernelIN5flash19enable_sm80_to_sm89INS1_16FlashAttnFwdSm80INS1_25CollectiveMainloopFwdSm80ILi4ELi1ELb0EN4cute5tupleIJNS5_1CILi128EEENS7_ILi80EEENS7_ILi64EEEEEELi64ENS_10bfloat16_tEfNS_4arch4Sm80ELb0ELb0ELb1ELb1ELb1ELb1ELb1ELb1EEENS1_21CollectiveEpilogueFwdINS6_IJS8_SA_S9_EEENS6_IJNS7_ILi1EEESI_SI_EEESC_SE_Li128ELb1ELb1ELb1ELb0EEENS1_36VarlenDynamicPersistentTileSchedulerILi128ELi80ELi128ELi128ELb1ELb1ELb0ELb0ELb1ELb1EEEEEEEEEvNT_6ParamsE,"ax",@progbits
	.sectioninfo	@"SHI_REGISTERS=255"
	.align	128
.text._ZN7cutlass13device_kernelIN5flash19enable_sm80_to_sm89INS1_16FlashAttnFwdSm80INS1_25CollectiveMainloopFwdSm80ILi4ELi1ELb0EN4cute5tupleIJNS5_1CILi128EEENS7_ILi80EEENS7_ILi64EEEEEELi64ENS_10bfloat16_tEfNS_4arch4Sm80ELb0ELb0ELb1ELb1ELb1ELb1ELb1ELb1EEENS1_21CollectiveEpilogueFwdINS6_IJS8_SA_S9_EEENS6_IJNS7_ILi1EEESI_SI_EEESC_SE_Li128ELb1ELb1ELb1ELb0EEENS1_36VarlenDynamicPersistentTileSchedulerILi128ELi80ELi128ELi128ELb1ELb1ELb0ELb0ELb1ELb1EEEEEEEEEvNT_6ParamsE:
        .type           _ZN7cutlass13device_kernelIN5flash19enable_sm80_to_sm89INS1_16FlashAttnFwdSm80INS1_25CollectiveMainloopFwdSm80ILi4ELi1ELb0EN4cute5tupleIJNS5_1CILi128EEENS7_ILi80EEENS7_ILi64EEEEEELi64ENS_10bfloat16_tEfNS_4arch4Sm80ELb0ELb0ELb1ELb1ELb1ELb1ELb1ELb1EEENS1_21CollectiveEpilogueFwdINS6_IJS8_SA_S9_EEENS6_IJNS7_ILi1EEESI_SI_EEESC_SE_Li128ELb1ELb1ELb1ELb0EEENS1_36VarlenDynamicPersistentTileSchedulerILi128ELi80ELi128ELi128ELb1ELb1ELb0ELb0ELb1ELb1EEEEEEEEEvNT_6ParamsE,@function
        .size           _ZN7cutlass13device_kernelIN5flash19enable_sm80_to_sm89INS1_16FlashAttnFwdSm80INS1_25CollectiveMainloopFwdSm80ILi4ELi1ELb0EN4cute5tupleIJNS5_1CILi128EEENS7_ILi80EEENS7_ILi64EEEEEELi64ENS_10bfloat16_tEfNS_4arch4Sm80ELb0ELb0ELb1ELb1ELb1ELb1ELb1ELb1EEENS1_21CollectiveEpilogueFwdINS6_IJS8_SA_S9_EEENS6_IJNS7_ILi1EEESI_SI_EEESC_SE_Li128ELb1ELb1ELb1ELb0EEENS1_36VarlenDynamicPersistentTileSchedulerILi128ELi80ELi128ELi128ELb1ELb1ELb0ELb0ELb1ELb1EEEEEEEEEvNT_6ParamsE,(.L_x_1915 - _ZN7cutlass13device_kernelIN5flash19enable_sm80_to_sm89INS1_16FlashAttnFwdSm80INS1_25CollectiveMainloopFwdSm80ILi4ELi1ELb0EN4cute5tupleIJNS5_1CILi128EEENS7_ILi80EEENS7_ILi64EEEEEELi64ENS_10bfloat16_tEfNS_4arch4Sm80ELb0ELb0ELb1ELb1ELb1ELb1ELb1ELb1EEENS1_21CollectiveEpilogueFwdINS6_IJS8_SA_S9_EEENS6_IJNS7_ILi1EEESI_SI_EEESC_SE_Li128ELb1ELb1ELb1ELb0EEENS1_36VarlenDynamicPersistentTileSchedulerILi128ELi80ELi128ELi128ELb1ELb1ELb0ELb0ELb1ELb1EEEEEEEEEvNT_6ParamsE)
        .other          _ZN7cutlass13device_kernelIN5flash19enable_sm80_to_sm89INS1_16FlashAttnFwdSm80INS1_25CollectiveMainloopFwdSm80ILi4ELi1ELb0EN4cute5tupleIJNS5_1CILi128EEENS7_ILi80EEENS7_ILi64EEEEEELi64ENS_10bfloat16_tEfNS_4arch4Sm80ELb0ELb0ELb1ELb1ELb1ELb1ELb1ELb1EEENS1_21CollectiveEpilogueFwdINS6_IJS8_SA_S9_EEENS6_IJNS7_ILi1EEESI_SI_EEESC_SE_Li128ELb1ELb1ELb1ELb0EEENS1_36VarlenDynamicPersistentTileSchedulerILi128ELi80ELi128ELi128ELb1ELb1ELb0ELb0ELb1ELb1EEEEEEEEEvNT_6ParamsE,@"STO_CUDA_ENTRY STV_DEFAULT"
_ZN7cutlass13device_kernelIN5flash19enable_sm80_to_sm89INS1_16FlashAttnFwdSm80INS1_25CollectiveMainloopFwdSm80ILi4ELi1ELb0EN4cute5tupleIJNS5_1CILi128EEENS7_ILi80EEENS7_ILi64EEEEEELi64ENS_10bfloat16_tEfNS_4arch4Sm80ELb0ELb0ELb1ELb1ELb1ELb1ELb1ELb1EEENS1_21CollectiveEpilogueFwdINS6_IJS8_SA_S9_EEENS6_IJNS7_ILi1EEESI_SI_EEESC_SE_Li128ELb1ELb1ELb1ELb0EEENS1_36VarlenDynamicPersistentTileSchedulerILi128ELi80ELi128ELi128ELb1ELb1ELb0ELb0ELb1ELb1EEEEEEEEEvNT_6ParamsE:
        /* <DEDUP_REMOVED lines=54> */
.L_x_224:
        /* <DEDUP_REMOVED lines=17> */
.L_x_411:
        /* <DEDUP_REMOVED lines=16> */
.L_x_412:
[----:B--2---:R-:W-:-:S05]  /*0570*/  IMAD R0, R0, c[0x0][0x538], RZ ;  /* 0x00014e0000007a24 */ /* 0x004fca00078e02ff */
[----:B------:R-:W-:-:S04]  /*0580*/  IADD3 R6, R0, R6, RZ ;  /* 0x0000000600067210 */ /* 0x000fc80007ffe0ff */
[----:B------:R-:W-:-:S13]  /*0590*/  ISETP.GT.AND P0, PT, R6, UR4, PT ;  /* 0x0000000406007c0c */ /* 0x000fda000bf04270 */
[----:B-1----:R-:W-:Y:S05]  /*05a0*/  @!P0 BRA `(.L_x_224) ;  /* 0xfffffdb000008947 */ /* 0x002fea000383ffff */
.L_x_220:
[----:B------:R-:W-:-:S05]  /*05b0*/  IADD3 R12, -R0, R6, RZ ;  /* 0x00000006000c7210 */ /* 0x000fca0007ffe1ff */
[----:B------:R-:W-:-:S05]  /*05c0*/  IMAD R0, R4, c[0x0][0x538], R12 ;  /* 0x00014e0004007a24 */ /* 0x000fca00078e020c */
[----:B------:R-:W-:Y:S01]  /*05d0*/  ISETP.GT.AND P0, PT, R0, UR4, PT ;  /* 0x0000000400007c0c */ /* 0x000fe2000bf04270 */
[----:B------:R-:W-:-:S12]  /*05e0*/  BRA.DIV ~URZ, `(.L_x_225) ;  /* 0x000181d27f007947 */ /* 0x000fd8000b800000 */
[----:B------:R-:W-:-:S04]  /*05f0*/  VOTE.ANY R0, PT, !P0 ;  /* 0x0000000000007806 */ /* 0x000fc800040e0100 */
.L_x_413:
[----:B------:R1:W2:Y:S01]  /*0600*/  POPC R13, R0 ;  /* 0x00000000000d7309 */ /* 0x0002a20000000000 */
[----:B------:R-:W-:Y:S05]  /*0610*/  BRA.DIV ~URZ, `(.L_x_226) ;  /* 0x000181e27f007947 */ /* 0x000fea000b800000 */
[----:B--2---:R2:W3:Y:S01]  /*0620*/  SHFL.IDX PT, R11, R8, R13, 0x1f ;  /* 0x00001f0d080b7589 */ /* 0x0044e200000e0000 */
[----:B------:R-:W-:-:S03]  /*0630*/  MOV R6, RZ ;  /* 0x000000ff00067202 */ /* 0x000fc60000000f00 */
[----:B------:R2:W4:Y:S04]  /*0640*/  SHFL.IDX PT, R10, R7, R13, 0x1f ;  /* 0x00001f0d070a7589 */ /* 0x00052800000e0000 */
.L_x_414:
[----:B------:R-:W-:Y:S01]  /*0650*/  ISETP.NE.AND P0, PT, R0, RZ, PT ;  /* 0x000000ff0000720c */ /* 0x000fe20003f05270 */
[----:B------:R-:W-:-:S12]  /*0660*/  BSSY B0, `(.L_x_227) ;  /* 0x0000005000007945 */ /* 0x000fd80003800000 */
[----:B------:R-:W-:Y:S05]  /*0670*/  @!P0 BRA `(.L_x_228) ;  /* 0x0000003000008947 */ /* 0x000fea0003800000 */
[----:B------:R-:W-:Y:S01]  /*0680*/  IADD3 R47, R13, -0x1, RZ ;  /* 0xffffffff0d2f7810 */ /* 0x000fe20007ffe0ff */
[----:B------:R-:W-:Y:S05]  /*0690*/  BRA.DIV ~URZ, `(.L_x_229) ;  /* 0x000182427f007947 */ /* 0x000fea000b800000 */
[----:B------:R1:W2:Y:S02]  /*06a0*/  SHFL.IDX PT, R6, R4, R47, 0x1f ;  /* 0x00001f2f04067589 */ /* 0x0002a400000e0000 */
.L_x_228:
[----:B------:R-:W-:Y:S05]  /*06b0*/  BSYNC B0 ;  /* 0x0000000000007941 */ /* 0x000fea0003800000 */
.L_x_227:
        /* <DEDUP_REMOVED lines=69> */
.L_x_221:
[----:B------:R-:W-:Y:S01]  /*0b10*/  MOV R0, UR4 ;  /* 0x0000000400007c02 */ /* 0x000fe20008000f00 */
[----:B------:R-:W-:Y:S04]  /*0b20*/  STL [R1+0x2c], RZ ;  /* 0x00002cff01007387 */ /* 0x000fe80000100800 */
[----:B------:R-:W-:Y:S04]  /*0b30*/  STL [R1+0x30], RZ ;  /* 0x000030ff01007387 */ /* 0x000fe80000100800 */
[----:B------:R1:W-:Y:S02]  /*0b40*/  STL [R1+0x28], R0 ;  /* 0x0000280001007387 */ /* 0x0003e40000100800 */
[----:B-1----:R-:W-:-:S05]  /*0b50*/  MOV R0, c[0x0][0x53c] ;  /* 0x00014f0000007a02 */ /* 0x002fca0000000f00 */
[----:B------:R1:W-:Y:S02]  /*0b60*/  STL [R1+0x34], R0 ;  /* 0x0000340001007387 */ /* 0x0003e40000100800 */
.L_x_230:
        /* <DEDUP_REMOVED lines=8> */
.L_x_219:
[----:B------:R-:W2:Y:S02]  /*0bf0*/  LDL R0, [R1+0x34] ;  /* 0x0000340001007983 */ /* 0x000ea40000100800 */
[----:B--2---:R-:W-:-:S13]  /*0c00*/  ISETP.GE.AND P0, PT, R0, c[0x0][0x53c], PT ;  /* 0x00014f0000007a0c */ /* 0x004fda0003f06270 */
[----:B------:R-:W-:Y:S05]  /*0c10*/  @P0 EXIT ;  /* 0x000000000000094d */ /* 0x000fea0003800000 */
[----:B------:R-:W2:Y:S01]  /*0c20*/  S2R R15, SR_TID.X ;  /* 0x00000000000f7919 */ /* 0x000ea20000002100 */
[----:B------:R-:W-:Y:S01]  /*0c30*/  IMAD.MOV.U32 R18, RZ, RZ, -0x10 ;  /* 0xfffffff0ff127424 */ /* 0x000fe200078e00ff */
[----:B------:R-:W-:Y:S01]  /*0c40*/  ULDC UR4, c[0x0][0x2ac] ;  /* 0x0000ab0000047ab9 */ /* 0x000fe20000000800 */
[----:B------:R-:W-:Y:S01]  /*0c50*/  IMAD.MOV.U32 R17, RZ, RZ, 0x20 ;  /* 0x00000020ff117424 */ /* 0x000fe200078e00ff */
[----:B------:R-:W-:Y:S01]  /*0c60*/  ULDC UR6, c[0x0][0x1d0] ;  /* 0x0000740000067ab9 */ /* 0x000fe20000000800 */
[----:B------:R-:W-:Y:S01]  /*0c70*/  IMAD.MOV.U32 R16, RZ, RZ, 0x40 ;  /* 0x00000040ff107424 */ /* 0x000fe200078e00ff */
[----:B------:R-:W-:Y:S01]  /*0c80*/  UIMAD UR6, UR4, UR6, URZ ;  /* 0x00000006040672a4 */ /* 0x000fe2000f8e023f */
[----:B--2---:R-:W-:-:S04]  /*0c90*/  SHF.R.S32.HI R14, RZ, 0x1f, R15 ;  /* 0x0000001fff0e7819 */ /* 0x004fc8000001140f */
[CC--:B------:R-:W-:Y:S02]  /*0ca0*/  LEA.HI R10, R14.reuse, R15.reuse, RZ, 0x3 ;  /* 0x0000000f0e0a7211 */ /* 0x0c0fe400078f18ff */
[----:B------:R-:W-:Y:S02]  /*0cb0*/  LEA.HI R2, R14, R15, RZ, 0x4 ;  /* 0x0000000f0e027211 */ /* 0x000fe400078f20ff */
[----:B------:R-:W-:Y:S02]  /*0cc0*/  SHF.R.S32.HI R26, RZ, 0x3, R10 ;  /* 0x00000003ff1a7819 */ /* 0x000fe4000001140a */
[----:B-1----:R-:W-:Y:S02]  /*0cd0*/  LOP3.LUT R4, R10, 0xfffffff8, RZ, 0xc0, !PT ;  /* 0xfffffff80a047812 */ /* 0x002fe400078ec0ff */
[----:B------:R-:W-:Y:S01]  /*0ce0*/  SHF.R.S32.HI R3, RZ, 0x4, R2 ;  /* 0x00000004ff037819 */ /* 0x000fe20000011402 */
[----:B------:R-:W-:Y:S01]  /*0cf0*/  IMAD.SHL.U32 R6, R26, 0x40, RZ ;  /* 0x000000401a067824 */ /* 0x000fe200078e00ff */
[C---:B------:R-:W-:Y:S01]  /*0d00*/  LOP3.LUT R0, R2.reuse, 0xfffffff0, RZ, 0xc0, !PT ;  /* 0xfffffff002007812 */ /* 0x040fe200078ec0ff */
[----:B------:R-:W-:Y:S01]  /*0d10*/  IMAD.IADD R9, R15, 0x1, -R4 ;  /* 0x000000010f097824 */ /* 0x000fe200078e0a04 */
[----:B------:R-:W-:-:S03]  /*0d20*/  LEA.HI R5, R2, R3, RZ, 0x1 ;  /* 0x0000000302057211 */ /* 0x000fc600078f08ff */
[----:B------:R-:W-:Y:S01]  /*0d30*/  IMAD.IADD R2, R15, 0x1, -R0 ;  /* 0x000000010f027824 */ /* 0x000fe200078e0a00 */
[----:B------:R-:W-:Y:S01]  /*0d40*/  LOP3.LUT R0, R6, 0x1c0, RZ, 0xc0, !PT ;  /* 0x000001c006007812 */ /* 0x000fe200078ec0ff */
[----:B------:R-:W-:Y:S01]  /*0d50*/  IMAD.SHL.U32 R244, R9, 0x8, RZ ;  /* 0x0000000809f47824 */ /* 0x000fe200078e00ff */
[----:B------:R-:W-:Y:S01]  /*0d60*/  LOP3.LUT R5, R5, 0xfffffffe, RZ, 0xc0, !PT ;  /* 0xfffffffe05057812 */ /* 0x000fe200078ec0ff */
[C---:B------:R-:W-:Y:S01]  /*0d70*/  IMAD.SHL.U32 R7, R9.reuse, 0x40, RZ ;  /* 0x0000004009077824 */ /* 0x040fe200078e00ff */
[----:B------:R-:W-:Y:S01]  /*0d80*/  SHF.R.S32.HI R8, RZ, 0x1f, R2 ;  /* 0x0000001fff087819 */ /* 0x000fe20000011402 */
[----:B------:R-:W-:Y:S01]  /*0d90*/  IMAD R251, R9, 0x10, R26 ;  /* 0x0000001009fb7824 */ /* 0x000fe200078e021a */
[----:B------:R-:W-:Y:S01]  /*0da0*/  LOP3.LUT R6, R0, 0x38, R244, 0xf8, !PT ;  /* 0x0000003800067812 */ /* 0x000fe200078ef8f4 */
[----:B------:R-:W-:Y:S01]  /*0db0*/  IMAD.IADD R12, R3, 0x1, -R5 ;  /* 0x00000001030c7824 */ /* 0x000fe200078e0a05 */
[----:B------:R-:W-:Y:S02]  /*0dc0*/  SHF.R.U32.HI R4, RZ, 0x3, R0 ;  /* 0x00000003ff047819 */ /* 0x000fe40000011600 */
[----:B------:R-:W-:-:S02]  /*0dd0*/  LEA.HI R11, R8, R2, RZ, 0x3 ;  /* 0x00000002080b7211 */ /* 0x000fc400078f18ff */
[----:B------:R-:W-:Y:S02]  /*0de0*/  LOP3.LUT R0, R7, 0x1c0, RZ, 0xc0, !PT ;  /* 0x000001c007007812 */ /* 0x000fe400078ec0ff */
[----:B------:R-:W-:Y:S02]  /*0df0*/  LOP3.LUT R5, R6, R4, RZ, 0x3c, !PT ;  /* 0x0000000406057212 */ /* 0x000fe400078e3cff */
[-C--:B------:R-:W-:Y:S02]  /*0e00*/  LEA.HI R7, R14, R15.reuse, RZ, 0x6 ;  /* 0x0000000f0e077211 */ /* 0x080fe400078f30ff */
[----:B------:R-:W-:Y:S02]  /*0e10*/  LOP3.LUT R4, R11, 0xfffffff8, RZ, 0xc0, !PT ;  /* 0xfffffff80b047812 */ /* 0x000fe400078ec0ff */
[----:B------:R-:W-:Y:S02]  /*0e20*/  LOP3.LUT R6, R0, 0x8, R10, 0xf8, !PT ;  /* 0x0000000800067812 */ /* 0x000fe400078ef80a */
[----:B------:R-:W-:Y:S01]  /*0e30*/  SHF.R.U32.HI R3, RZ, 0x3, R0 ;  /* 0x00000003ff037819 */ /* 0x000fe20000011600 */
[----:B------:R-:W-:Y:S01]  /*0e40*/  IMAD.SHL.U32 R0, R7, 0x8, RZ ;  /* 0x0000000807007824 */ /* 0x000fe200078e00ff */
[-C--:B------:R-:W-:Y:S01]  /*0e50*/  LEA.HI R10, R14, R15.reuse, RZ, 0x2 ;  /* 0x0000000f0e0a7211 */ /* 0x080fe200078f10ff */
[----:B------:R-:W-:Y:S01]  /*0e60*/  IMAD.IADD R8, R2, 0x1, -R4 ;  /* 0x0000000102087824 */ /* 0x000fe200078e0a04 */
[----:B------:R-:W-:-:S02]  /*0e70*/  LEA.HI R2, R14, R15, RZ, 0x5 ;  /* 0x0000000f0e027211 */ /* 0x000fc400078f28ff */
[----:B------:R-:W-:Y:S02]  /*0e80*/  LOP3.LUT R13, R6, R3, RZ, 0x3c, !PT ;  /* 0x00000003060d7212 */ /* 0x000fe400078e3cff */
[--C-:B------:R-:W-:Y:S02]  /*0e90*/  SHF.R.S32.HI R93, RZ, 0x2, R10.reuse ;  /* 0x00000002ff5d7819 */ /* 0x100fe4000001140a */
[----:B------:R-:W-:Y:S02]  /*0ea0*/  SHF.R.S32.HI R3, RZ, 0x1f, R10 ;  /* 0x0000001fff037819 */ /* 0x000fe4000001140a */
[----:B------:R-:W-:Y:S02]  /*0eb0*/  LOP3.LUT R209, R5, 0x7ffffe00, R0, 0xf8, !PT ;  /* 0x7ffffe0005d17812 */ /* 0x000fe400078ef800 */
[----:B------:R-:W-:Y:S02]  /*0ec0*/  LOP3.LUT R0, R2, 0xffffffe0, RZ, 0xc0, !PT ;  /* 0xffffffe002007812 */ /* 0x000fe400078ec0ff */
[--C-:B------:R-:W-:Y:S01]  /*0ed0*/  SHF.R.S32.HI R7, RZ, 0x5, R2.reuse ;  /* 0x00000005ff077819 */ /* 0x100fe20000011402 */
[----:B------:R-:W-:Y:S01]  /*0ee0*/  IMAD.SHL.U32 R209, R209, 0x2, RZ ;  /* 0x00000002d1d17824 */ /* 0x000fe200078e00ff */
[----:B------:R-:W-:Y:S01]  /*0ef0*/  SHF.R.S32.HI R2, RZ, 0x1f, R2 ;  /* 0x0000001fff027819 */ /* 0x000fe20000011402 */
[----:B------:R-:W-:Y:S01]  /*0f00*/  IMAD.IADD R20, R15, 0x1, -R0 ;  /* 0x000000010f147824 */ /* 0x000fe200078e0a00 */
[----:B------:R-:W-:Y:S01]  /*0f10*/  LEA.HI R4, R3, R93, RZ, 0x3 ;  /* 0x0000005d03047211 */ /* 0x000fe200078f18ff */
[----:B------:R-:W-:Y:S01]  /*0f20*/  IMAD.SHL.U32 R19, R7, 0x200, RZ ;  /* 0x0000020007137824 */ /* 0x000fe200078e00ff */
[----:B------:R-:W-:-:S02]  /*0f30*/  LOP3.LUT R3, R10, 0xfffffffc, RZ, 0xc0, !PT ;  /* 0xfffffffc0a037812 */ /* 0x000fc400078ec0ff */
[----:B------:R-:W-:Y:S02]  /*0f40*/  LEA.HI R0, R2, R7, RZ, 0x2 ;  /* 0x0000000702007211 */ /* 0x000fe400078f10ff */
[----:B------:R-:W-:Y:S01]  /*0f50*/  LOP3.LUT R2, R4, 0xfffffff8, RZ, 0xc0, !PT ;  /* 0xfffffff804027812 */ /* 0x000fe200078ec0ff */
[----:B------:R-:W-:Y:S01]  /*0f60*/  IMAD.IADD R94, R15, 0x1, -R3 ;  /* 0x000000010f5e7824 */ /* 0x000fe200078e0a03 */
[----:B------:R-:W-:Y:S02]  /*0f70*/  SHF.R.S32.HI R4, RZ, 0x1f, R20 ;  /* 0x0000001fff047819 */ /* 0x000fe40000011414 */
[----:B------:R-:W-:Y:S01]  /*0f80*/  LOP3.LUT R3, R0, 0xffffffc, RZ, 0xc0, !PT ;  /* 0x0ffffffc00037812 */ /* 0x000fe200078ec0ff */
[----:B------:R-:W-:Y:S01]  /*0f90*/  IMAD.IADD R0, R93, 0x1, -R2 ;  /* 0x000000015d007824 */ /* 0x000fe200078e0a02 */
[C---:B------:R-:W-:Y:S01]  /*0fa0*/  LEA.HI R2, R94.reuse, R94, RZ, 0x1 ;  /* 0x0000005e5e027211 */ /* 0x040fe200078f08ff */
[----:B------:R-:W-:Y:S01]  /*0fb0*/  IMAD.SHL.U32 R86, R94, 0x4, RZ ;  /* 0x000000045e567824 */ /* 0x000fe200078e00ff */
[----:B------:R-:W-:Y:S01]  /*0fc0*/  LEA.HI R10, R4, R20, RZ, 0x2 ;  /* 0x00000014040a7211 */ /* 0x000fe200078f10ff */
[----:B------:R-:W-:Y:S01]  /*0fd0*/  IMAD.IADD R5, R7, 0x1, -R3 ;  /* 0x0000000107057824 */ /* 0x000fe200078e0a03 */
[C---:B------:R-:W-:Y:S01]  /*0fe0*/  LOP3.LUT R3, R2.reuse, 0x1ffffffe, RZ, 0xc0, !PT ;  /* 0x1ffffffe02037812 */ /* 0x040fe200078ec0ff */
[----:B------:R-:W-:Y:S01]  /*0ff0*/  IMAD.SHL.U32 R2, R2, 0x20, RZ ;  /* 0x0000002002027824 */ /* 0x000fe200078e00ff */
[----:B------:R-:W-:Y:S01]  /*1000*/  SHF.R.S32.HI R4, RZ, 0x2, R10 ;  /* 0x00000002ff047819 */ /* 0x000fe2000001140a */
[----:B------:R-:W-:Y:S01]  /*1010*/  IMAD.SHL.U32 R84, R94, 0x8, RZ ;  /* 0x000000085e547824 */ /* 0x000fe200078e00ff */
[----:B------:R-:W-:Y:S01]  /*1020*/  LOP3.LUT R6, R0, 0x1, RZ, 0xc0, !PT ;  /* 0x0000000100067812 */ /* 0x000fe200078ec0ff */
[----:B------:R-:W-:Y:S01]  /*1030*/  IMAD.IADD R3, R94, 0x1, -R3 ;  /* 0x000000015e037824 */ /* 0x000fe200078e0a03 */
[----:B------:R-:W-:Y:S01]  /*1040*/  LOP3.LUT R2, R2, 0xffffffc0, RZ, 0xc0, !PT ;  /* 0xffffffc002027812 */ /* 0x000fe200078ec0ff */
[----:B------:R-:W-:Y:S01]  /*1050*/  IMAD R27, R5, 0x10, R4 ;  /* 0x00000010051b7824 */ /* 0x000fe200078e0204 */
[C---:B------:R-:W-:Y:S01]  /*1060*/  LOP3.LUT P2, RZ, R0.reuse, 0x4, RZ, 0xc0, !PT ;  /* 0x0000000400ff7812 */ /* 0x040fe2000784c0ff */
[C---:B------:R-:W-:Y:S01]  /*1070*/  IMAD.SHL.U32 R4, R0.reuse, 0x40, RZ ;  /* 0x0000004000047824 */ /* 0x040fe200078e00ff */
[----:B------:R-:W-:Y:S01]  /*1080*/  LOP3.LUT P0, RZ, R0, 0x2, RZ, 0xc0, !PT ;  /* 0x0000000200ff7812 */ /* 0x000fe2000780c0ff */
[----:B------:R-:W-:Y:S01]  /*1090*/  IMAD.SHL.U32 R0, R8, 0x40, RZ ;  /* 0x0000004008007824 */ /* 0x000fe200078e00ff */
[----:B------:R-:W-:Y:S01]  /*10a0*/  ISETP.NE.U32.AND P1, PT, R6, 0x1, PT ;  /* 0x000000010600780c */ /* 0x000fe20003f25070 */
[----:B------:R-:W-:Y:S01]  /*10b0*/  IMAD R14, R3, 0x8, R2 ;  /* 0x00000008030e7824 */ /* 0x000fe200078e0202 */
[----:B------:R-:W-:Y:S01]  /*10c0*/  LOP3.LUT R22, R4, 0x1c0, RZ, 0xc0, !PT ;  /* 0x000001c004167812 */ /* 0x000fe200078ec0ff */
[----:B------:R-:W-:Y:S01]  /*10d0*/  IMAD.SHL.U32 R2, R12, 0x8, RZ ;  /* 0x000000080c027824 */ /* 0x000fe200078e00ff */
[----:B------:R-:W-:Y:S01]  /*10e0*/  LOP3.LUT R0, R0, 0x1c0, RZ, 0xc0, !PT ;  /* 0x000001c000007812 */ /* 0x000fe200078ec0ff */
[----:B------:R-:W-:Y:S01]  /*10f0*/  IMAD.SHL.U32 R5, R7, 0x400, RZ ;  /* 0x0000040007057824 */ /* 0x000fe200078e00ff */
[----:B------:R-:W-:Y:S01]  /*1100*/  SHF.R.U32.HI R21, RZ, 0x3, R22 ;  /* 0x00000003ff157819 */ /* 0x000fe20000011616 */
[----:B------:R-:W-:Y:S01]  /*1110*/  IMAD.SHL.U32 R3, R11, 0x40, RZ ;  /* 0x000000400b037824 */ /* 0x000fe200078e00ff */
[----:B------:R-:W-:Y:S01]  /*1120*/  LOP3.LUT R2, R0, 0x8, R2, 0xf8, !PT ;  /* 0x0000000800027812 */ /* 0x000fe200078ef802 */
[----:B------:R-:W-:Y:S01]  /*1130*/  IMAD R6, R94, 0x2, R5 ;  /* 0x000000025e067824 */ /* 0x000fe200078e0205 */
[----:B------:R-:W-:Y:S01]  /*1140*/  SHF.R.U32.HI R0, RZ, 0x3, R0 ;  /* 0x00000003ff007819 */ /* 0x000fe20000011600 */
[----:B------:R-:W-:Y:S01]  /*1150*/  STL [R1+0xe4], R27 ;  /* 0x0000e41b01007387 */ /* 0x000fe20000100800 */
[----:B------:R-:W-:-:S02]  /*1160*/  LOP3.LUT R4, R21, R22, RZ, 0xfc, !PT ;  /* 0x0000001615047212 */ /* 0x000fc400078efcff */
[----:B------:R-:W-:Y:S01]  /*1170*/  LOP3.LUT R0, R2, R0, RZ, 0x3c, !PT ;  /* 0x0000000002007212 */ /* 0x000fe200078e3cff */
[----:B------:R-:W-:Y:S01]  /*1180*/  IMAD R2, R12, 0x200, R13 ;  /* 0x000002000c027824 */ /* 0x000fe200078e020d */
[----:B------:R-:W-:Y:S01]  /*1190*/  LOP3.LUT R3, R3, 0xfffffe00, RZ, 0xc0, !PT ;  /* 0xfffffe0003037812 */ /* 0x000fe200078ec0ff */
[----:B------:R-:W-:Y:S01]  /*11a0*/  IMAD.IADD R15, R6, 0x1, R4 ;  /* 0x00000001060f7824 */ /* 0x000fe200078e0204 */
[C---:B------:R-:W-:Y:S01]  /*11b0*/  IADD3 R25, R93.reuse, 0x20, RZ ;  /* 0x000000205d197810 */ /* 0x040fe20007ffe0ff */
[----:B------:R-:W-:Y:S01]  /*11c0*/  STL [R1+0x38], R22 ;  /* 0x0000381601007387 */ /* 0x000fe20000100800 */
[C---:B------:R-:W-:Y:S02]  /*11d0*/  IADD3 R24, R93.reuse, 0x60, RZ ;  /* 0x000000605d187810 */ /* 0x040fe40007ffe0ff */
[----:B------:R-:W-:Y:S01]  /*11e0*/  IADD3 R23, R93, 0x40, RZ ;  /* 0x000000405d177810 */ /* 0x000fe20007ffe0ff */
[----:B------:R-:W-:Y:S01]  /*11f0*/  IMAD.SHL.U32 R6, R25, 0x40, RZ ;  /* 0x0000004019067824 */ /* 0x000fe200078e00ff */
[CC--:B------:R-:W-:Y:S01]  /*1200*/  IADD3 R4, R0.reuse, R3.reuse, R5 ;  /* 0x0000000300047210 */ /* 0x0c0fe20007ffe005 */
[----:B------:R-:W-:Y:S01]  /*1210*/  STL [R1+0x3c], R21 ;  /* 0x00003c1501007387 */ /* 0x000fe20000100800 */
[----:B------:R-:W-:Y:S01]  /*1220*/  LOP3.LUT R5, R0, R3, RZ, 0xfc, !PT ;  /* 0x0000000300057212 */ /* 0x000fe200078efcff */
[----:B------:R-:W-:Y:S01]  /*1230*/  IMAD.SHL.U32 R0, R24, 0x40, RZ ;  /* 0x0000004018007824 */ /* 0x000fe200078e00ff */
[C---:B------:R-:W-:Y:S01]  /*1240*/  LOP3.LUT P6, RZ, R8.reuse, 0x2, RZ, 0xc0, !PT ;  /* 0x0000000208ff7812 */ /* 0x040fe200078cc0ff */
[----:B------:R-:W-:Y:S01]  /*1250*/  IMAD.SHL.U32 R3, R23, 0x40, RZ ;  /* 0x0000004017037824 */ /* 0x000fe200078e00ff */
[----:B------:R-:W-:-:S02]  /*1260*/  LOP3.LUT P5, RZ, R8, 0x4, RZ, 0xc0, !PT ;  /* 0x0000000408ff7812 */ /* 0x000fc400078ac0ff */
[----:B------:R-:W-:Y:S02]  /*1270*/  SHF.R.S32.HI R7, RZ, 0x1f, R25 ;  /* 0x0000001fff077819 */ /* 0x000fe40000011419 */
[----:B------:R-:W-:Y:S02]  /*1280*/  SHF.R.S32.HI R8, RZ, 0x1f, R23 ;  /* 0x0000001fff087819 */ /* 0x000fe40000011417 */
[C---:B------:R-:W-:Y:S02]  /*1290*/  LOP3.LUT P4, RZ, R9.reuse, 0x2, RZ, 0xc0, !PT ;  /* 0x0000000209ff7812 */ /* 0x040fe4000788c0ff */
[----:B------:R-:W-:Y:S02]  /*12a0*/  LOP3.LUT P3, RZ, R9, 0x4, RZ, 0xc0, !PT ;  /* 0x0000000409ff7812 */ /* 0x000fe4000786c0ff */
[----:B------:R-:W-:Y:S02]  /*12b0*/  SHF.R.S32.HI R9, RZ, 0x1f, R24 ;  /* 0x0000001fff097819 */ /* 0x000fe40000011418 */
[----:B------:R-:W-:-:S02]  /*12c0*/  LOP3.LUT R11, R6, 0x1c0, RZ, 0xc0, !PT ;  /* 0x000001c0060b7812 */ /* 0x000fc400078ec0ff */
[----:B------:R-:W-:Y:S02]  /*12d0*/  LEA.HI R7, R7, R25, RZ, 0x3 ;  /* 0x0000001907077211 */ /* 0x000fe400078f18ff */
[----:B------:R-:W-:Y:S02]  /*12e0*/  LEA.HI R6, R8, R23, RZ, 0x3 ;  /* 0x0000001708067211 */ /* 0x000fe400078f18ff */
[----:B------:R-:W-:Y:S01]  /*12f0*/  LOP3.LUT R13, R0, 0x1c0, RZ, 0xc0, !PT ;  /* 0x000001c0000d7812 */ /* 0x000fe200078ec0ff */
[----:B------:R-:W-:Y:S01]  /*1300*/  IMAD.SHL.U32 R8, R7, 0x40, RZ ;  /* 0x0000004007087824 */ /* 0x000fe200078e00ff */
[----:B------:R-:W-:Y:S01]  /*1310*/  IADD3 R88, R86, 0x10, RZ ;  /* 0x0000001056587810 */ /* 0x000fe20007ffe0ff */
[----:B------:R-:W-:Y:S01]  /*1320*/  IMAD.SHL.U32 R7, R6, 0x40, RZ ;  /* 0x0000004006077824 */ /* 0x000fe200078e00ff */
[----:B------:R-:W-:Y:S02]  /*1330*/  LOP3.LUT R23, R3, 0x1c0, RZ, 0xc0, !PT ;  /* 0x000001c003177812 */ /* 0x000fe400078ec0ff */
[----:B------:R-:W-:-:S02]  /*1340*/  LEA.HI R3, R9, R24, RZ, 0x3 ;  /* 0x0000001809037211 */ /* 0x000fc400078f18ff */
[----:B------:R-:W-:Y:S02]  /*1350*/  LOP3.LUT R9, R10, 0x7ffffffc, RZ, 0xc0, !PT ;  /* 0x7ffffffc0a097812 */ /* 0x000fe400078ec0ff */
[----:B------:R-:W-:Y:S01]  /*1360*/  LOP3.LUT R10, R13, 0x38, R84, 0xf8, !PT ;  /* 0x000000380d0a7812 */ /* 0x000fe200078ef854 */
[----:B------:R-:W-:Y:S01]  /*1370*/  IMAD.SHL.U32 R6, R3, 0x40, RZ ;  /* 0x0000004003067824 */ /* 0x000fe200078e00ff */
[----:B------:R-:W-:Y:S01]  /*1380*/  SHF.R.U32.HI R24, RZ, 0x3, R13 ;  /* 0x00000003ff187819 */ /* 0x000fe2000001160d */
[----:B------:R-:W-:Y:S01]  /*1390*/  IMAD.SHL.U32 R13, R88, 0x2, RZ ;  /* 0x00000002580d7824 */ /* 0x000fe200078e00ff */
[----:B------:R-:W-:Y:S01]  /*13a0*/  SHF.R.S32.HI R3, RZ, 0x1f, R88 ;  /* 0x0000001fff037819 */ /* 0x000fe20000011458 */
[----:B------:R-:W-:Y:S01]  /*13b0*/  IMAD.IADD R9, R20, 0x1, -R9 ;  /* 0x0000000114097824 */ /* 0x000fe200078e0a09 */
[----:B------:R-:W-:Y:S02]  /*13c0*/  LOP3.LUT R12, R11, 0x38, R84, 0xf8, !PT ;  /* 0x000000380b0c7812 */ /* 0x000fe400078ef854 */
[----:B------:R1:W-:Y:S01]  /*13d0*/  STL [R1+0xd8], R13 ;  /* 0x0000d80d01007387 */ /* 0x0003e20000100800 */
[----:B------:R-:W-:Y:S01]  /*13e0*/  SHF.L.U64.HI R3, R88, 0x1, R3 ;  /* 0x0000000158037819 */ /* 0x000fe20000010203 */
[----:B------:R-:W-:Y:S01]  /*13f0*/  IMAD.SHL.U32 R20, R9, 0x2, RZ ;  /* 0x0000000209147824 */ /* 0x000fe200078e00ff */
[----:B------:R-:W-:-:S02]  /*1400*/  SHF.R.U32.HI R26, RZ, 0x3, R11 ;  /* 0x00000003ff1a7819 */ /* 0x000fc4000001160b */
[--C-:B------:R-:W-:Y:S02]  /*1410*/  LOP3.LUT R11, R23, 0x38, R84.reuse, 0xf8, !PT ;  /* 0x00000038170b7812 */ /* 0x100fe400078ef854 */
[----:B------:R-:W-:Y:S02]  /*1420*/  SHF.R.U32.HI R25, RZ, 0x3, R23 ;  /* 0x00000003ff197819 */ /* 0x000fe40000011617 */
[----:B------:R-:W-:Y:S02]  /*1430*/  LOP3.LUT R7, R7, 0xfffffe00, RZ, 0xc0, !PT ;  /* 0xfffffe0007077812 */ /* 0x000fe400078ec0ff */
[----:B------:R-:W-:Y:S02]  /*1440*/  LOP3.LUT R23, R6, 0xfffffe00, RZ, 0xc0, !PT ;  /* 0xfffffe0006177812 */ /* 0x000fe400078ec0ff */
[----:B------:R-:W-:Y:S02]  /*1450*/  LOP3.LUT R9, R22, 0x38, R84, 0xf8, !PT ;  /* 0x0000003816097812 */ /* 0x000fe400078ef854 */
[----:B------:R-:W-:-:S02]  /*1460*/  LEA R95, R2, 0x2900, 0x1 ;  /* 0x00002900025f7811 */ /* 0x000fc400078e08ff */
[----:B------:R-:W-:Y:S02]  /*1470*/  LOP3.LUT R9, R19, R9, R21, 0xf6, !PT ;  /* 0x0000000913097212 */ /* 0x000fe400078ef615 */
[C---:B------:R-:W-:Y:S02]  /*1480*/  SEL R6, R17.reuse, 0xffffffe0, !P0 ;  /* 0xffffffe011067807 */ /* 0x040fe40004000000 */
[----:B------:R-:W-:Y:S02]  /*1490*/  SEL R2, R17, 0xffffffe0, !P6 ;  /* 0xffffffe011027807 */ /* 0x000fe40007000000 */
[----:B------:R-:W-:Y:S02]  /*14a0*/  SEL R0, R16, 0xffffffc0, !P3 ;  /* 0xffffffc010007807 */ /* 0x000fe40005800000 */
[----:B-1----:R-:W-:Y:S02]  /*14b0*/  LOP3.LUT R13, R8, 0xfffffe00, RZ, 0xc0, !PT ;  /* 0xfffffe00080d7812 */ /* 0x002fe400078ec0ff */
[----:B------:R-:W-:Y:S01]  /*14c0*/  SEL R8, R16, 0xffffffc0, !P2 ;  /* 0xffffffc010087807 */ /* 0x000fe20005000000 */
[----:B------:R-:W-:Y:S01]  /*14d0*/  IMAD.IADD R197, R95, 0x1, R0 ;  /* 0x000000015fc57824 */ /* 0x000fe200078e0200 */
[----:B------:R-:W-:Y:S01]  /*14e0*/  IADD3 R17, R20, 0x18, RZ ;  /* 0x0000001814117810 */ /* 0x000fe20007ffe0ff */
[----:B------:R1:W-:Y:S01]  /*14f0*/  STL [R1+0x44], R13 ;  /* 0x0000440d01007387 */ /* 0x0003e20000100800 */
[----:B------:R-:W-:-:S02]  /*1500*/  LEA R9, R9, 0x5100, 0x1 ;  /* 0x0000510009097811 */ /* 0x000fc400078e08ff */
[C---:B------:R-:W-:Y:S01]  /*1510*/  IADD3 R202, R95.reuse, 0x20, RZ ;  /* 0x000000205fca7810 */ /* 0x040fe20007ffe0ff */
[----:B------:R2:W-:Y:S01]  /*1520*/  STL [R1+0xd4], R3 ;  /* 0x0000d40301007387 */ /* 0x0005e20000100800 */
[----:B------:R-:W-:Y:S02]  /*1530*/  @P4 IADD3 R202, R95, -0x20, RZ ;  /* 0xffffffe05fca4810 */ /* 0x000fe40007ffe0ff */
[----:B------:R-:W-:Y:S01]  /*1540*/  LEA R198, R4, 0x5100, 0x1 ;  /* 0x0000510004c67811 */ /* 0x000fe200078e08ff */
[----:B------:R3:W-:Y:S01]  /*1550*/  STL [R1+0x40], R7 ;  /* 0x0000400701007387 */ /* 0x0007e20000100800 */
[----:B------:R-:W-:Y:S01]  /*1560*/  LEA R192, R5, 0x100, 0x1 ;  /* 0x0000010005c07811 */ /* 0x000fe200078e08ff */
[----:B------:R-:W-:Y:S01]  /*1570*/  IMAD.IADD R194, R0, 0x1, R202 ;  /* 0x0000000100c27824 */ /* 0x000fe200078e02ca */
[----:B------:R-:W-:Y:S01]  /*1580*/  IADD3 R208, R84, 0x20, RZ ;  /* 0x0000002054d07810 */ /* 0x000fe20007ffe0ff */
[----:B------:R-:W-:Y:S01]  /*1590*/  STL [R1+0xe0], R23 ;  /* 0x0000e01701007387 */ /* 0x000fe20000100800 */
[----:B------:R-:W-:Y:S01]  /*15a0*/  SHF.R.S32.HI R245, RZ, 0x1f, R244 ;  /* 0x0000001ffff57819 */ /* 0x000fe200000114f4 */
[----:B------:R-:W-:Y:S01]  /*15b0*/  IMAD.IADD R201, R198, 0x1, R2 ;  /* 0x00000001c6c97824 */ /* 0x000fe200078e0202 */
[----:B------:R-:W-:Y:S01]  /*15c0*/  SHF.R.S32.HI R85, RZ, 0x1f, R84 ;  /* 0x0000001fff557819 */ /* 0x000fe20000011454 */
[----:B------:R-:W-:Y:S01]  /*15d0*/  IMAD.IADD R196, R2, 0x1, R192 ;  /* 0x0000000102c47824 */ /* 0x000fe200078e02c0 */
[----:B------:R-:W-:-:S02]  /*15e0*/  SHF.R.S32.HI R250, RZ, 0x1f, R208 ;  /* 0x0000001ffffa7819 */ /* 0x000fc400000114d0 */
[C---:B------:R-:W-:Y:S02]  /*15f0*/  IADD3 R206, R202.reuse, 0x800, RZ ;  /* 0x00000800cace7810 */ /* 0x040fe40007ffe0ff */
[C---:B------:R-:W-:Y:S02]  /*1600*/  IADD3 R205, R202.reuse, 0x1000, RZ ;  /* 0x00001000cacd7810 */ /* 0x040fe40007ffe0ff */
[----:B------:R-:W-:Y:S02]  /*1610*/  IADD3 R204, R202, 0x1800, RZ ;  /* 0x00001800cacc7810 */ /* 0x000fe40007ffe0ff */
[----:B-1----:R-:W-:Y:S02]  /*1620*/  LOP3.LUT R13, R13, R12, R26, 0xf6, !PT ;  /* 0x0000000c0d0d7212 */ /* 0x002fe400078ef61a */
[----:B------:R-:W-:Y:S01]  /*1630*/  LOP3.LUT R12, R7, R11, R25, 0xf6, !PT ;  /* 0x0000000b070c7212 */ /* 0x000fe200078ef619 */
[----:B--2---:R-:W-:Y:S01]  /*1640*/  IMAD.IADD R3, R27, 0x1, R14 ;  /* 0x000000011b037824 */ /* 0x004fe200078e020e */
[----:B------:R-:W-:-:S02]  /*1650*/  LOP3.LUT R11, R23, R10, R24, 0xf6, !PT ;  /* 0x0000000a170b7212 */ /* 0x000fc400078ef618 */
[----:B------:R-:W-:Y:S02]  /*1660*/  LEA R13, R13, 0x5100, 0x1 ;  /* 0x000051000d0d7811 */ /* 0x000fe400078e08ff */
[----:B------:R1:W-:Y:S01]  /*1670*/  STL [R1+0xe8], R3 ;  /* 0x0000e80301007387 */ /* 0x0003e20000100800 */
[----:B------:R-:W-:Y:S02]  /*1680*/  LEA R12, R12, 0x5100, 0x1 ;  /* 0x000051000c0c7811 */ /* 0x000fe400078e08ff */
[----:B------:R-:W-:Y:S01]  /*1690*/  LEA R11, R11, 0x5100, 0x1 ;  /* 0x000051000b0b7811 */ /* 0x000fe200078e08ff */
[----:B------:R-:W-:Y:S01]  /*16a0*/  STL [R1+0x74], R20 ;  /* 0x0000741401007387 */ /* 0x000fe20000100800 */
[----:B---3--:R-:W-:Y:S02]  /*16b0*/  SEL R7, R18, 0x10, !P1 ;  /* 0x0000001012077807 */ /* 0x008fe40004800000 */
[C---:B------:R-:W-:Y:S01]  /*16c0*/  IADD3 R18, R20.reuse, 0x10, RZ ;  /* 0x0000001014127810 */ /* 0x040fe20007ffe0ff */
[----:B------:R2:W-:Y:S01]  /*16d0*/  STL [R1+0xd0], R13 ;  /* 0x0000d00d01007387 */ /* 0x0005e20000100800 */
[----:B------:R-:W-:-:S02]  /*16e0*/  IADD3 R14, R20, 0x28, RZ ;  /* 0x00000028140e7810 */ /* 0x000fc40007ffe0ff */
[----:B------:R-:W-:Y:S01]  /*16f0*/  IADD3 R203, R202, 0x2000, RZ ;  /* 0x00002000cacb7810 */ /* 0x000fe20007ffe0ff */
[----:B------:R3:W-:Y:S04]  /*1700*/  STL [R1+0xcc], R12 ;  /* 0x0000cc0c01007387 */ /* 0x0007e80000100800 */
[----:B------:R4:W-:Y:S01]  /*1710*/  STL [R1+0xc8], R11 ;  /* 0x0000c80b01007387 */ /* 0x0009e20000100800 */
[----:B-1----:R-:W-:-:S04]  /*1720*/  LOP3.LUT R3, R22, 0x18, R84, 0xf8, !PT ;  /* 0x0000001816037812 */ /* 0x002fc800078ef854 */
[----:B------:R-:W-:Y:S02]  /*1730*/  LOP3.LUT R10, R19, R3, R21, 0xf6, !PT ;  /* 0x00000003130a7212 */ /* 0x000fe400078ef615 */
[----:B------:R-:W-:Y:S02]  /*1740*/  IADD3 R19, R20, 0x8, RZ ;  /* 0x0000000814137810 */ /* 0x000fe40007ffe0ff */
[----:B------:R-:W-:Y:S02]  /*1750*/  SEL R3, R16, 0xffffffc0, !P5 ;  /* 0xffffffc010037807 */ /* 0x000fe40006800000 */
[C---:B------:R-:W-:Y:S01]  /*1760*/  IADD3 R16, R20.reuse, 0x20, RZ ;  /* 0x0000002014107810 */ /* 0x040fe20007ffe0ff */
[----:B------:R-:W-:Y:S01]  /*1770*/  STL [R1+0x6c], R19 ;  /* 0x00006c1301007387 */ /* 0x000fe20000100800 */
[----:B--2---:R-:W-:Y:S01]  /*1780*/  IADD3 R13, R20, 0x30, RZ ;  /* 0x00000030140d7810 */ /* 0x004fe20007ffe0ff */
[----:B------:R-:W-:Y:S01]  /*1790*/  IMAD.IADD R199, R198, 0x1, R3 ;  /* 0x00000001c6c77824 */ /* 0x000fe200078e0203 */
[----:B---3--:R-:W-:Y:S01]  /*17a0*/  IADD3 R12, R20, 0x38, RZ ;  /* 0x00000038140c7810 */ /* 0x008fe20007ffe0ff */
[----:B------:R-:W-:Y:S01]  /*17b0*/  STL [R1+0x68], R18 ;  /* 0x0000681201007387 */ /* 0x000fe20000100800 */
[----:B----4-:R-:W-:Y:S01]  /*17c0*/  SHF.R.S32.HI R11, RZ, 0x1f, R19 ;  /* 0x0000001fff0b7819 */ /* 0x010fe20000011413 */
[----:B------:R-:W-:Y:S01]  /*17d0*/  IMAD.IADD R193, R3, 0x1, R192 ;  /* 0x0000000103c17824 */ /* 0x000fe200078e02c0 */
[----:B------:R-:W-:Y:S01]  /*17e0*/  LEA R248, R10, 0x100, 0x1 ;  /* 0x000001000af87811 */ /* 0x000fe200078e08ff */
[----:B------:R-:W-:Y:S01]  /*17f0*/  STL [R1+0x64], R17 ;  /* 0x0000641101007387 */ /* 0x000fe20000100800 */
[----:B------:R-:W-:Y:S01]  /*1800*/  SHF.R.S32.HI R10, RZ, 0x1f, R18 ;  /* 0x0000001fff0a7819 */ /* 0x000fe20000011412 */
[----:B------:R-:W-:-:S02]  /*1810*/  IMAD.IADD R200, R2, 0x1, R199 ;  /* 0x0000000102c87824 */ /* 0x000fc400078e02c7 */
[----:B------:R-:W-:Y:S01]  /*1820*/  STL [R1+0x60], R16 ;  /* 0x0000601001007387 */ /* 0x000fe20000100800 */
[----:B------:R-:W-:Y:S02]  /*1830*/  IMAD.IADD R249, R8, 0x1, R248 ;  /* 0x0000000108f97824 */ /* 0x000fe400078e02f8 */
[----:B------:R-:W-:Y:S01]  /*1840*/  IMAD.IADD R195, R2, 0x1, R193 ;  /* 0x0000000102c37824 */ /* 0x000fe200078e02c1 */
[----:B------:R-:W-:Y:S04]  /*1850*/  STL [R1+0x5c], R14 ;  /* 0x00005c0e01007387 */ /* 0x000fe80000100800 */
[----:B------:R-:W-:Y:S04]  /*1860*/  STL [R1+0x58], R13 ;  /* 0x0000580d01007387 */ /* 0x000fe80000100800 */
[----:B------:R1:W-:Y:S04]  /*1870*/  STL [R1+0xc4], R9 ;  /* 0x0000c40901007387 */ /* 0x0003e80000100800 */
[----:B------:R-:W-:Y:S04]  /*1880*/  STL [R1+0x54], R12 ;  /* 0x0000540c01007387 */ /* 0x000fe80000100800 */
[----:B------:R2:W-:Y:S04]  /*1890*/  STL [R1+0xb8], R11 ;  /* 0x0000b80b01007387 */ /* 0x0005e80000100800 */
[----:B------:R3:W-:Y:S01]  /*18a0*/  STL [R1+0xb4], R10 ;  /* 0x0000b40a01007387 */ /* 0x0007e20000100800 */
[----:B-1----:R-:W-:-:S05]  /*18b0*/  SHF.R.S32.HI R9, RZ, 0x1f, R17 ;  /* 0x0000001fff097819 */ /* 0x002fca0000011411 */
[----:B------:R1:W-:Y:S01]  /*18c0*/  STL [R1+0xb0], R9 ;  /* 0x0000b00901007387 */ /* 0x0003e20000100800 */
[----:B--2---:R-:W-:Y:S02]  /*18d0*/  SHF.R.S32.HI R11, RZ, 0x1f, R16 ;  /* 0x0000001fff0b7819 */ /* 0x004fe40000011410 */
[----:B---3--:R-:W-:-:S03]  /*18e0*/  SHF.R.S32.HI R10, RZ, 0x1f, R14 ;  /* 0x0000001fff0a7819 */ /* 0x008fc6000001140e */
[----:B------:R2:W-:Y:S04]  /*18f0*/  STL [R1+0xac], R11 ;  /* 0x0000ac0b01007387 */ /* 0x0005e80000100800 */
[----:B------:R3:W-:Y:S01]  /*1900*/  STL [R1+0xa8], R10 ;  /* 0x0000a80a01007387 */ /* 0x0007e20000100800 */
[----:B-1----:R-:W-:-:S05]  /*1910*/  SHF.R.S32.HI R9, RZ, 0x1f, R13 ;  /* 0x0000001fff097819 */ /* 0x002fca000001140d */
[----:B------:R1:W-:Y:S01]  /*1920*/  STL [R1+0xa4], R9 ;  /* 0x0000a40901007387 */ /* 0x0003e20000100800 */
[----:B--2---:R-:W-:-:S05]  /*1930*/  LEA R11, R15, 0x80, 0x1 ;  /* 0x000000800f0b7811 */ /* 0x004fca00078e08ff */
[C---:B---3--:R-:W-:Y:S02]  /*1940*/  IMAD.IADD R10, R11.reuse, 0x1, R8 ;  /* 0x000000010b0a7824 */ /* 0x048fe400078e0208 */
[----:B------:R-:W-:Y:S02]  /*1950*/  IMAD.IADD R0, R11, 0x1, R6 ;  /* 0x000000010b007824 */ /* 0x000fe400078e0206 */
[----:B------:R-:W-:-:S04]  /*1960*/  IMAD.IADD R4, R6, 0x1, R10 ;  /* 0x0000000106047824 */ /* 0x000fc800078e020a */
[----:B------:R-:W-:Y:S01]  /*1970*/  IMAD.IADD R3, R7, 0x1, R4 ;  /* 0x0000000107037824 */ /* 0x000fe200078e0204 */
[----:B-1----:R-:W-:-:S05]  /*1980*/  SHF.R.S32.HI R9, RZ, 0x1f, R12 ;  /* 0x0000001fff097819 */ /* 0x002fca000001140c */
[----:B------:R1:W-:Y:S04]  /*1990*/  STL [R1+0xa0], R9 ;  /* 0x0000a00901007387 */ /* 0x0003e80000100800 */
[----:B------:R-:W-:Y:S04]  /*19a0*/  STL [R1+0x84], R11 ;  /* 0x0000840b01007387 */ /* 0x000fe80000100800 */
[----:B------:R-:W-:Y:S04]  /*19b0*/  STL [R1+0x88], R10 ;  /* 0x0000880a01007387 */ /* 0x000fe80000100800 */
[----:B------:R2:W-:Y:S01]  /*19c0*/  STL [R1+0x9c], R0 ;  /* 0x00009c0001007387 */ /* 0x0005e20000100800 */
[----:B-1----:R-:W-:-:S04]  /*19d0*/  IMAD.IADD R9, R11, 0x1, R7 ;  /* 0x000000010b097824 */ /* 0x002fc800078e0207 */
[----:B------:R-:W-:Y:S01]  /*19e0*/  IMAD.IADD R5, R9, 0x1, R6 ;  /* 0x0000000109057824 */ /* 0x000fe200078e0206 */
[----:B------:R-:W-:Y:S01]  /*19f0*/  STL [R1+0x94], R9 ;  /* 0x0000940901007387 */ /* 0x000fe20000100800 */
[----:B--2---:R-:W-:-:S05]  /*1a00*/  IMAD.IADD R0, R7, 0x1, R10 ;  /* 0x0000000107007824 */ /* 0x004fca00078e020a */
[----:B------:R1:W-:Y:S04]  /*1a10*/  STL [R1+0x90], R0 ;  /* 0x0000900001007387 */ /* 0x0003e80000100800 */
[----:B------:R2:W-:Y:S04]  /*1a20*/  STL [R1+0x98], R5 ;  /* 0x0000980501007387 */ /* 0x0005e80000100800 */
[----:B------:R2:W-:Y:S04]  /*1a30*/  STL [R1+0x8c], R4 ;  /* 0x00008c0401007387 */ /* 0x0005e80000100800 */
[----:B------:R2:W-:Y:S01]  /*1a40*/  STL [R1+0xc0], R3 ;  /* 0x0000c00301007387 */ /* 0x0005e20000100800 */
[----:B-1----:R-:W-:-:S05]  /*1a50*/  IMAD.IADD R0, R6, 0x1, R0 ;  /* 0x0000000106007824 */ /* 0x002fca00078e0200 */
[----:B------:R2:W-:Y:S02]  /*1a60*/  STL [R1+0xbc], R0 ;  /* 0x0000bc0001007387 */ /* 0x0005e40000100800 */
.L_x_410:
[----:B--2---:R-:W2:Y:S01]  /*1a70*/  LDL R0, [R1+0x34] ;  /* 0x0000340001007983 */ /* 0x004ea20000100800 */
[----:B------:R-:W-:Y:S01]  /*1a80*/  IMAD.MOV.U32 R2, RZ, RZ, 0x4 ;  /* 0x00000004ff027424 */ /* 0x000fe200078e00ff */
[----:B------:R-:W-:-:S04]  /*1a90*/  ISETP.NE.U32.AND P0, PT, RZ, c[0x0][0x370], PT ;  /* 0x0000dc00ff007a0c */ /* 0x000fc80003f05070 */
[----:B------:R-:W-:Y:S01]  /*1aa0*/  ISETP.NE.AND.EX P1, PT, RZ, c[0x0][0x374], PT, P0 ;  /* 0x0000dd00ff007a0c */ /* 0x000fe20003f25300 */
[----:B--2---:R-:W-:-:S05]  /*1ab0*/  IMAD.WIDE R2, R0, R2, c[0x0][0x588] ;  /* 0x0001620000027625 */ /* 0x004fca00078e0202 */
[----:B------:R-:W2:Y:S01]  /*1ac0*/  LDG.E R27, [R2.64] ;  /* 0x00000008021b7981 */ /* 0x000ea2000c1e1900 */
[----:B------:R-:W-:Y:S01]  /*1ad0*/  ISETP.NE.U32.AND P4, PT, RZ, c[0x0][0x360], PT ;  /* 0x0000d800ff007a0c */ /* 0x000fe20003f85070 */
[----:B------:R-:W-:Y:S01]  /*1ae0*/  IMAD.MOV.U32 R9, RZ, RZ, RZ ;  /* 0x000000ffff097224 */ /* 0x000fe200078e00ff */
[----:B------:R-:W-:Y:S02]  /*1af0*/  ISETP.NE.U32.AND P3, PT, RZ, c[0x0][0x348], PT ;  /* 0x0000d200ff007a0c */ /* 0x000fe40003f65070 */
[----:B------:R-:W-:Y:S02]  /*1b00*/  ISETP.NE.AND.EX P4, PT, RZ, c[0x0][0x364], PT, P4 ;  /* 0x0000d900ff007a0c */ /* 0x000fe40003f85340 */
[----:B------:R-:W-:Y:S02]  /*1b10*/  ISETP.NE.U32.AND P5, PT, RZ, c[0x0][0x350], PT ;  /* 0x0000d400ff007a0c */ /* 0x000fe40003fa5070 */
[----:B------:R-:W-:Y:S02]  /*1b20*/  ISETP.NE.U32.AND P6, PT, RZ, c[0x0][0x358], PT ;  /* 0x0000d600ff007a0c */ /* 0x000fe40003fc5070 */
[----:B------:R-:W-:-:S02]  /*1b30*/  ISETP.NE.AND.EX P3, PT, RZ, c[0x0][0x34c], PT, P3 ;  /* 0x0000d300ff007a0c */ /* 0x000fc40003f65330 */
[----:B------:R-:W-:Y:S02]  /*1b40*/  ISETP.NE.AND.EX P5, PT, RZ, c[0x0][0x354], PT, P5 ;  /* 0x0000d500ff007a0c */ /* 0x000fe40003fa5350 */
[----:B------:R-:W-:Y:S01]  /*1b50*/  ISETP.NE.AND.EX P6, PT, RZ, c[0x0][0x35c], PT, P6 ;  /* 0x0000d700ff007a0c */ /* 0x000fe20003fc5360 */
[----:B------:R-:W-:Y:S01]  /*1b60*/  IMAD.MOV.U32 R144, RZ, RZ, RZ ;  /* 0x000000ffff907224 */ /* 0x000fe200078e00ff */
[----:B------:R-:W-:Y:S01]  /*1b70*/  CS2R R12, SRZ ;  /* 0x00000000000c7805 */ /* 0x000fe2000001ff00 */
[----:B--2---:R-:W-:Y:S01]  /*1b80*/  SHF.R.S32.HI R28, RZ, 0x1f, R27 ;  /* 0x0000001fff1c7819 */ /* 0x004fe2000001141b */
[C---:B------:R-:W-:Y:S01]  /*1b90*/  IMAD.SHL.U32 R16, R27.reuse, 0x4, RZ ;  /* 0x000000041b107824 */ /* 0x040fe200078e00ff */
[C---:B------:R-:W-:Y:S01]  /*1ba0*/  @P1 LEA R4, P0, R27.reuse, c[0x0][0x370], 0x2 ;  /* 0x0000dc001b041a11 */ /* 0x040fe200078010ff */
[----:B------:R1:W-:Y:S01]  /*1bb0*/  STL [R1+0x50], R27 ;  /* 0x0000501b01007387 */ /* 0x0003e20000100800 */
[C-C-:B------:R-:W-:Y:S02]  /*1bc0*/  SHF.L.U64.HI R15, R27.reuse, 0x2, R28.reuse ;  /* 0x000000021b0f7819 */ /* 0x140fe4000001021c */
[----:B------:R-:W-:Y:S01]  /*1bd0*/  @P1 LEA.HI.X R5, R27, c[0x0][0x374], R28, 0x2, P0 ;  /* 0x0000dd001b051a11 */ /* 0x000fe200000f141c */
[----:B------:R1:W-:Y:S01]  /*1be0*/  STL [R1+0x78], R28 ;  /* 0x0000781c01007387 */ /* 0x0003e20000100800 */
[----:B------:R-:W-:-:S03]  /*1bf0*/  @P4 IADD3 R2, P0, R16, c[0x0][0x360], RZ ;  /* 0x0000d80010024a10 */ /* 0x000fc60007f1e0ff */
[----:B------:R2:W3:Y:S01]  /*1c00*/  @P1 LDG.E R9, [R4.64] ;  /* 0x0000000804091981 */ /* 0x0004e2000c1e1900 */
[C---:B------:R-:W-:Y:S02]  /*1c10*/  @P4 IADD3.X R3, R15.reuse, c[0x0][0x364], RZ, P0, !PT ;  /* 0x0000d9000f034a10 */ /* 0x040fe400007fe4ff */
[----:B------:R-:W-:Y:S01]  /*1c20*/  IADD3 R6, P2, R16, c[0x0][0x348], RZ ;  /* 0x0000d20010067a10 */ /* 0x000fe20007f5e0ff */
[----:B------:R1:W-:Y:S04]  /*1c30*/  STL [R1+0x48], R16 ;  /* 0x0000481001007387 */ /* 0x0003e80000100800 */
[----:B------:R4:W5:Y:S01]  /*1c40*/  @P4 LDG.E R148, [R2.64] ;  /* 0x0000000802944981 */ /* 0x000962000c1e1900 */
[----:B------:R-:W-:-:S03]  /*1c50*/  IADD3.X R7, R15, c[0x0][0x34c], RZ, P2, !PT ;  /* 0x0000d3000f077a10 */ /* 0x000fc600017fe4ff */
[----:B------:R1:W-:Y:S04]  /*1c60*/  STL [R1+0x4c], R15 ;  /* 0x00004c0f01007387 */ /* 0x0003e80000100800 */
[----:B------:R1:W5:Y:S01]  /*1c70*/  @P3 LDG.E R144, [R6.64] ;  /* 0x0000000806903981 */ /* 0x000362000c1e1900 */
[----:B--2---:R-:W-:-:S04]  /*1c80*/  IADD3 R4, P1, R16, c[0x0][0x350], RZ ;  /* 0x0000d40010047a10 */ /* 0x004fc80007f3e0ff */
[----:B------:R-:W-:Y:S02]  /*1c90*/  IADD3.X R5, R15, c[0x0][0x354], RZ, P1, !PT ;  /* 0x0000d5000f057a10 */ /* 0x000fe40000ffe4ff */
[----:B----4-:R-:W-:-:S03]  /*1ca0*/  IADD3 R2, P0, R16, c[0x0][0x358], RZ ;  /* 0x0000d60010027a10 */ /* 0x010fc60007f1e0ff */
[----:B------:R1:W5:Y:S01]  /*1cb0*/  @P5 LDG.E R13, [R4.64] ;  /* 0x00000008040d5981 */ /* 0x000362000c1e1900 */
[----:B------:R-:W-:-:S05]  /*1cc0*/  IADD3.X R3, R15, c[0x0][0x35c], RZ, P0, !PT ;  /* 0x0000d7000f037a10 */ /* 0x000fca00007fe4ff */
[----:B------:R1:W5:Y:S01]  /*1cd0*/  @P6 LDG.E R12, [R2.64] ;  /* 0x00000008020c6981 */ /* 0x000362000c1e1900 */
[----:B------:R-:W-:Y:S03]  /*1ce0*/  YIELD ;  /* 0x0000000000007946 */ /* 0x000fe60003800000 */
[----:B---3--:R1:W-:Y:S01]  /*1cf0*/  STL [R1+0x24], R9 ;  /* 0x0000240901007387 */ /* 0x0083e20000100800 */
[----:B------:R-:W-:Y:S05]  /*1d00*/  @P4 BRA `(.L_x_231) ;  /* 0x0000005000004947 */ /* 0x000fea0003800000 */
[----:B-----5:R-:W-:Y:S01]  /*1d10*/  MOV R148, c[0x0][0x168] ;  /* 0x00005a0000947a02 */ /* 0x020fe20000000f00 */
[----:B------:R-:W-:Y:S05]  /*1d20*/  @!P3 BRA `(.L_x_231) ;  /* 0x000000300000b947 */ /* 0x000fea0003800000 */
[----:B------:R-:W2:Y:S04]  /*1d30*/  LDG.E R8, [R6.64] ;  /* 0x0000000806087981 */ /* 0x000ea8000c1e1900 */
[----:B------:R-:W2:Y:S02]  /*1d40*/  LDG.E R0, [R6.64+0x4] ;  /* 0x0000040806007981 */ /* 0x000ea4000c1e1900 */
[----:B--2---:R-:W-:-:S02]  /*1d50*/  IADD3 R148, -R8, R0, RZ ;  /* 0x0000000008947210 */ /* 0x004fc40007ffe1ff */
.L_x_231:
[----:B------:R-:W-:-:S04]  /*1d60*/  ISETP.NE.U32.AND P0, PT, RZ, c[0x0][0x368], PT ;  /* 0x0000da00ff007a0c */ /* 0x000fc80003f05070 */
[----:B------:R-:W-:-:S13]  /*1d70*/  ISETP.NE.AND.EX P0, PT, RZ, c[0x0][0x36c], PT, P0 ;  /* 0x0000db00ff007a0c */ /* 0x000fda0003f05300 */
[----:B------:R-:W-:Y:S05]  /*1d80*/  @!P0 BRA `(.L_x_232) ;  /* 0x0000004000008947 */ /* 0x000fea0003800000 */
[----:B-1----:R-:W-:-:S04]  /*1d90*/  IADD3 R6, P0, R16, c[0x0][0x368], RZ ;  /* 0x0000da0010067a10 */ /* 0x002fc80007f1e0ff */
[----:B------:R-:W-:-:S05]  /*1da0*/  IADD3.X R7, R15, c[0x0][0x36c], RZ, P0, !PT ;  /* 0x0000db000f077a10 */ /* 0x000fca00007fe4ff */
[----:B------:R1:W5:Y:S01]  /*1db0*/  LDG.E R6, [R6.64] ;  /* 0x0000000806067981 */ /* 0x000362000c1e1900 */
[----:B------:R-:W-:Y:S05]  /*1dc0*/  BRA `(.L_x_233) ;  /* 0x0000005000007947 */ /* 0x000fea0003800000 */
.L_x_232:
[----:B-1----:R-:W-:Y:S01]  /*1dd0*/  MOV R6, UR6 ;  /* 0x0000000600067c02 */ /* 0x002fe20008000f00 */
[----:B------:R-:W-:Y:S05]  /*1de0*/  @!P5 BRA `(.L_x_233) ;  /* 0x000000300000d947 */ /* 0x000fea0003800000 */
[----:B------:R-:W2:Y:S04]  /*1df0*/  LDG.E R6, [R4.64] ;  /* 0x0000000804067981 */ /* 0x000ea8000c1e1900 */
[----:B------:R-:W2:Y:S02]  /*1e00*/  LDG.E R0, [R4.64+0x4] ;  /* 0x0000040804007981 */ /* 0x000ea4000c1e1900 */
[----:B--2---:R-:W-:Y:S02]  /*1e10*/  IADD3 R6, -R6, R0, RZ ;  /* 0x0000000006067210 */ /* 0x004fe40007ffe1ff */
.L_x_233:
[----:B------:R-:W2:Y:S04]  /*1e20*/  LDL R14, [R1+0x30] ;  /* 0x00003000010e7983 */ /* 0x000ea80000100800 */
[----:B------:R3:W4:Y:S04]  /*1e30*/  @P6 LDG.E R4, [R2.64] ;  /* 0x0000000802046981 */ /* 0x000728000c1e1900 */
[----:B------:R3:W4:Y:S01]  /*1e40*/  @P6 LDG.E R0, [R2.64+0x4] ;  /* 0x0000040802006981 */ /* 0x000722000c1e1900 */
[----:B------:R-:W-:Y:S01]  /*1e50*/  ISETP.NE.U32.AND P0, PT, RZ, c[0x0][0x378], PT ;  /* 0x0000de00ff007a0c */ /* 0x000fe20003f05070 */
[----:B-----5:R-:W-:-:S03]  /*1e60*/  IMAD.MOV.U32 R142, RZ, RZ, R6 ;  /* 0x000000ffff8e7224 */ /* 0x020fc600078e0006 */
[----:B------:R-:W-:-:S13]  /*1e70*/  ISETP.NE.AND.EX P1, PT, RZ, c[0x0][0x37c], PT, P0 ;  /* 0x0000df00ff007a0c */ /* 0x000fda0003f25300 */
[----:B---3--:R-:W-:-:S04]  /*1e80*/  @P1 IADD3 R2, P0, R16, c[0x0][0x378], RZ ;  /* 0x0000de0010021a10 */ /* 0x008fc80007f1e0ff */
[----:B------:R-:W-:-:S05]  /*1e90*/  @P1 IADD3.X R3, R15, c[0x0][0x37c], RZ, P0, !PT ;  /* 0x0000df000f031a10 */ /* 0x000fca00007fe4ff */
[----:B------:R3:W5:Y:S01]  /*1ea0*/  @P1 LDG.E R142, [R2.64] ;  /* 0x00000008028e1981 */ /* 0x000762000c1e1900 */
[----:B-1----:R-:W-:Y:S01]  /*1eb0*/  IMAD.IADD R7, R6, 0x1, -R9 ;  /* 0x0000000106077824 */ /* 0x002fe200078e0a09 */
[----:B------:R-:W-:Y:S01]  /*1ec0*/  BSSY B0, `(.L_x_234) ;  /* 0x0000031000007945 */ /* 0x000fe20003800000 */
[----:B---3--:R-:W-:Y:S01]  /*1ed0*/  IMAD.MOV.U32 R2, RZ, RZ, c[0x0][0x228] ;  /* 0x00008a00ff027624 */ /* 0x008fe200078e00ff */
[----:B--2---:R-:W-:-:S04]  /*1ee0*/  LOP3.LUT R3, R14, 0xff000000, RZ, 0xc0, !PT ;  /* 0xff0000000e037812 */ /* 0x004fc800078ec0ff */
[----:B------:R-:W-:Y:S01]  /*1ef0*/  SHF.R.U32.HI R3, RZ, 0x8, R3 ;  /* 0x00000008ff037819 */ /* 0x000fe20000011603 */
[----:B----4-:R-:W-:Y:S01]  /*1f00*/  @P6 IMAD.IADD R2, R0, 0x1, -R4 ;  /* 0x0000000100026824 */ /* 0x010fe200078e0a04 */
[----:B------:R-:W-:-:S03]  /*1f10*/  LOP3.LUT R4, R14, 0xff0000, RZ, 0xc0, !PT ;  /* 0x00ff00000e047812 */ /* 0x000fc600078ec0ff */
[----:B------:R-:W-:Y:S01]  /*1f20*/  IMAD.IADD R143, R7, 0x1, R2 ;  /* 0x00000001078f7824 */ /* 0x000fe200078e0202 */
[----:B------:R-:W-:-:S04]  /*1f30*/  LEA.HI R3, R4, R3, RZ, 0x10 ;  /* 0x0000000304037211 */ /* 0x000fc800078f80ff */
[----:B------:R-:W-:Y:S02]  /*1f40*/  SHF.R.U32.HI R5, RZ, 0x10, R3 ;  /* 0x00000010ff057819 */ /* 0x000fe40000011603 */
[----:B------:R-:W-:Y:S02]  /*1f50*/  LOP3.LUT R17, R3, 0xff, RZ, 0xc0, !PT ;  /* 0x000000ff03117812 */ /* 0x000fe400078ec0ff */
[C---:B------:R-:W-:Y:S01]  /*1f60*/  IADD3 R0, R143.reuse, 0x4f, RZ ;  /* 0x0000004f8f007810 */ /* 0x040fe20007ffe0ff */
[----:B------:R1:W-:Y:S01]  /*1f70*/  STL [R1+0x7c], R5 ;  /* 0x00007c0501007387 */ /* 0x0003e20000100800 */
[----:B------:R-:W-:Y:S02]  /*1f80*/  ISETP.GE.AND P0, PT, R143, 0x1, PT ;  /* 0x000000018f00780c */ /* 0x000fe40003f06270 */
[----:B------:R-:W-:Y:S01]  /*1f90*/  ISETP.NE.AND P1, PT, R5, RZ, PT ;  /* 0x000000ff0500720c */ /* 0x000fe20003f25270 */
[----:B------:R1:W-:Y:S01]  /*1fa0*/  STL [R1+0x80], R17 ;  /* 0x0000801101007387 */ /* 0x0003e20000100800 */
[----:B------:R-:W-:-:S02]  /*1fb0*/  IMAD.HI R0, R0, 0x66666667, RZ ;  /* 0x6666666700007827 */ /* 0x000fc400078e02ff */
[----:B------:R-:W-:-:S03]  /*1fc0*/  SEL R130, R5, c[0x0][0x338], P1 ;  /* 0x0000ce0005827a07 */ /* 0x000fc60000800000 */
[----:B------:R-:W-:-:S04]  /*1fd0*/  SHF.R.U32.HI R4, RZ, 0x1f, R0 ;  /* 0x0000001fff047819 */ /* 0x000fc80000011600 */
[----:B------:R-:W-:Y:S01]  /*1fe0*/  LEA.HI.SX32 R138, R0, R4, 0x1b ;  /* 0x00000004008a7211 */ /* 0x000fe200078fdaff */
[----:B------:R-:W-:Y:S01]  /*1ff0*/  IMAD.MOV.U32 R0, RZ, RZ, RZ ;  /* 0x000000ffff007224 */ /* 0x000fe200078e00ff */
[----:B------:R-:W-:Y:S05]  /*2000*/  @!P0 BRA `(.L_x_235) ;  /* 0x000001c000008947 */ /* 0x000fea0003800000 */
        /* <DEDUP_REMOVED lines=11> */
[----:B------:R-:W-:Y:S02]  /*20c0*/  IMAD.MOV.U32 R4, RZ, RZ, RZ ;  /* 0x000000ffff047224 */ /* 0x000fe400078e00ff */
        /* <DEDUP_REMOVED lines=16> */
.L_x_235:
[----:B------:R-:W-:Y:S05]  /*21d0*/  BSYNC B0 ;  /* 0x0000000000007941 */ /* 0x000fea0003800000 */
.L_x_234:
[----:B------:R-:W-:-:S04]  /*21e0*/  IMAD R3, R17, R0, RZ ;  /* 0x0000000011037224 */ /* 0x000fc800078e02ff */
[C---:B------:R-:W-:Y:S02]  /*21f0*/  IMAD.IADD R0, R3.reuse, 0x1, R0 ;  /* 0x0000000103007824 */ /* 0x040fe400078e0200 */
[----:B------:R-:W-:-:S03]  /*2200*/  IMAD R3, R3, 0x50, -R7 ;  /* 0x0000005003037824 */ /* 0x000fc600078e0a07 */
[----:B------:R-:W-:Y:S02]  /*2210*/  IMNMX R0, R138, R0, PT ;  /* 0x000000008a007217 */ /* 0x000fe40003800200 */
[----:B------:R-:W-:-:S03]  /*2220*/  IMNMX R3, RZ, R3, !PT ;  /* 0x00000003ff037217 */ /* 0x000fc60007800200 */
[----:B------:R-:W-:Y:S02]  /*2230*/  IMAD R0, R0, 0x50, -R7 ;  /* 0x0000005000007824 */ /* 0x000fe400078e0a07 */
[----:B-1----:R-:W-:-:S03]  /*2240*/  IMAD.WIDE.U32 R4, R3, -0x33333333, RZ ;  /* 0xcccccccd03047825 */ /* 0x002fc600078e00ff */
[----:B------:R-:W-:Y:S02]  /*2250*/  IMNMX R0, R0, R2, PT ;  /* 0x0000000200007217 */ /* 0x000fe40003800200 */
[----:B------:R-:W-:Y:S02]  /*2260*/  SHF.R.U32.HI R120, RZ, 0x6, R5 ;  /* 0x00000006ff787819 */ /* 0x000fe40000011605 */
[----:B------:R-:W-:-:S13]  /*2270*/  ISETP.GT.AND P0, PT, R0, R3, PT ;  /* 0x000000030000720c */ /* 0x000fda0003f04270 */
[----:B------:R-:W-:Y:S01]  /*2280*/  @P0 IADD3 R3, R0, 0x4f, RZ ;  /* 0x0000004f00030810 */ /* 0x000fe20007ffe0ff */
[----:B------:R-:W-:-:S04]  /*2290*/  IMAD.MOV.U32 R0, RZ, RZ, R120 ;  /* 0x000000ffff007224 */ /* 0x000fc800078e0078 */
[----:B------:R-:W-:-:S05]  /*22a0*/  @P0 IMAD.HI R3, R3, 0x66666667, RZ ;  /* 0x6666666703030827 */ /* 0x000fca00078e02ff */
[----:B------:R-:W-:-:S04]  /*22b0*/  @P0 SHF.R.U32.HI R4, RZ, 0x1f, R3 ;  /* 0x0000001fff040819 */ /* 0x000fc80000011603 */
[----:B------:R-:W-:-:S04]  /*22c0*/  @P0 LEA.HI.SX32 R0, R3, R4, 0x1b ;  /* 0x0000000403000211 */ /* 0x000fc800078fdaff */
[----:B------:R-:W-:-:S13]  /*22d0*/  ISETP.GT.AND P0, PT, R0, R120, PT ;  /* 0x000000780000720c */ /* 0x000fda0003f04270 */
[----:B------:R-:W-:Y:S05]  /*22e0*/  @!P0 BRA `(.L_x_236) ;  /* 0x0000592000008947 */ /* 0x000fea0003800000 */
[----:B------:R-:W-:Y:S01]  /*22f0*/  ISETP.NE.U32.AND P0, PT, RZ, c[0x0][0x340], PT ;  /* 0x0000d000ff007a0c */ /* 0x000fe20003f05070 */
[----:B------:R-:W1:Y:S03]  /*2300*/  S2R R9, SR_TID.X ;  /* 0x0000000000097919 */ /* 0x000e660000002100 */
[----:B------:R-:W-:-:S13]  /*2310*/  ISETP.NE.AND.EX P5, PT, RZ, c[0x0][0x344], PT, P0 ;  /* 0x0000d100ff007a0c */ /* 0x000fda0003fa5300 */
[----:B------:R-:W-:-:S04]  /*2320*/  @P5 IADD3 R4, P0, R16, c[0x0][0x340], RZ ;  /* 0x0000d00010045a10 */ /* 0x000fc80007f1e0ff */
[----:B------:R-:W-:Y:S02]  /*2330*/  @P5 IADD3.X R5, R15, c[0x0][0x344], RZ, P0, !PT ;  /* 0x0000d1000f055a10 */ /* 0x000fe400007fe4ff */
[----:B-1----:R-:W-:-:S03]  /*2340*/  SHF.R.S32.HI R8, RZ, 0x1f, R9 ;  /* 0x0000001fff087819 */ /* 0x002fc60000011409 */
[----:B------:R1:W2:Y:S01]  /*2350*/  @P5 LDG.E R23, [R4.64] ;  /* 0x0000000804175981 */ /* 0x0002a2000c1e1900 */
[----:B------:R-:W-:-:S04]  /*2360*/  LEA.HI R8, R8, R9, RZ, 0x3 ;  /* 0x0000000908087211 */ /* 0x000fc800078f18ff */
[----:B------:R-:W-:Y:S02]  /*2370*/  SHF.R.S32.HI R8, RZ, 0x3, R8 ;  /* 0x00000003ff087819 */ /* 0x000fe40000011408 */
[----:B------:R-:W-:Y:S02]  /*2380*/  SHF.R.S32.HI R3, RZ, 0x1f, R12 ;  /* 0x0000001fff037819 */ /* 0x000fe4000001140c */
[----:B------:R-:W-:-:S04]  /*2390*/  IADD3 R108, P0, R8, R12, RZ ;  /* 0x0000000c086c7210 */ /* 0x000fc80007f1e0ff */
[----:B------:R-:W-:-:S05]  /*23a0*/  LEA.HI.X.SX32 R109, R8, R3, 0x1, P0 ;  /* 0x00000003086d7211 */ /* 0x000fca00000f0eff */
[----:B------:R-:W-:Y:S01]  /*23b0*/  IMAD R3, R109, c[0x0][0x238], RZ ;  /* 0x00008e006d037a24 */ /* 0x000fe200078e02ff */
[----:B------:R-:W-:-:S03]  /*23c0*/  LOP3.LUT R26, R14, 0xffff, RZ, 0xc0, !PT ;  /* 0x0000ffff0e1a7812 */ /* 0x000fc600078ec0ff */
[C---:B------:R-:W-:Y:S02]  /*23d0*/  IMAD R3, R108.reuse, c[0x0][0x23c], R3 ;  /* 0x00008f006c037a24 */ /* 0x040fe400078e0203 */
[----:B-1----:R-:W-:Y:S01]  /*23e0*/  IMAD.WIDE.U32 R4, R108, c[0x0][0x238], R244 ;  /* 0x00008e006c047a25 */ /* 0x002fe200078e00f4 */
[----:B------:R-:W-:-:S03]  /*23f0*/  SEL R24, R28, RZ, !P6 ;  /* 0x000000ff1c187207 */ /* 0x000fc60007000000 */
[----:B------:R-:W-:Y:S01]  /*2400*/  IMAD.IADD R5, R5, 0x1, R3 ;  /* 0x0000000105057824 */ /* 0x000fe200078e0203 */
[----:B------:R-:W-:Y:S01]  /*2410*/  IADD3 R29, R0, -0x1, RZ ;  /* 0xffffffff001d7810 */ /* 0x000fe20007ffe0ff */
[----:B------:R-:W-:Y:S01]  /*2420*/  IMAD.MOV.U32 R134, RZ, RZ, 0x50 ;  /* 0x00000050ff867424 */ /* 0x000fe200078e00ff */
[----:B------:R-:W-:Y:S01]  /*2430*/  IADD3 R107, -R8, R2, RZ ;  /* 0x00000002086b7210 */ /* 0x000fe20007ffe1ff */
[----:B------:R-:W-:Y:S01]  /*2440*/  IMAD.WIDE.U32 R4, R26, c[0x0][0x240], R4 ;  /* 0x000090001a047a25 */ /* 0x000fe200078e0004 */
[----:B------:R-:W-:-:S03]  /*2450*/  SEL R25, R27, RZ, !P6 ;  /* 0x000000ff1b197207 */ /* 0x000fc60007000000 */
[----:B------:R-:W-:Y:S02]  /*2460*/  IMAD R5, R26, c[0x0][0x244], R5 ;  /* 0x000091001a057a24 */ /* 0x000fe400078e0205 */
[----:B------:R-:W-:Y:S02]  /*2470*/  IMAD R3, R24, c[0x0][0x248], RZ ;  /* 0x0000920018037a24 */ /* 0x000fe400078e02ff */
[C---:B------:R-:W-:Y:S02]  /*2480*/  IMAD R151, R134.reuse, c[0x0][0x23c], RZ ;  /* 0x00008f0086977a24 */ /* 0x040fe400078e02ff */
[----:B------:R-:W-:-:S04]  /*2490*/  IMAD.WIDE.U32 R132, R134, c[0x0][0x238], RZ ;  /* 0x00008e0086847a25 */ /* 0x000fc800078e00ff */
[----:B------:R-:W-:Y:S02]  /*24a0*/  IMAD R0, R29, -0x50, R107 ;  /* 0xffffffb01d007824 */ /* 0x000fe400078e026b */
[C---:B------:R-:W-:Y:S02]  /*24b0*/  IMAD R7, R25.reuse, c[0x0][0x24c], R3 ;  /* 0x0000930019077a24 */ /* 0x040fe400078e0203 */
[----:B------:R-:W-:Y:S01]  /*24c0*/  IMAD.WIDE.U32 R112, R25, c[0x0][0x248], R4 ;  /* 0x0000920019707a25 */ /* 0x000fe200078e0004 */
[----:B------:R-:W-:-:S03]  /*24d0*/  ISETP.GE.AND P1, PT, R0, 0x1, PT ;  /* 0x000000010000780c */ /* 0x000fc60003f26270 */
[----:B------:R-:W-:Y:S01]  /*24e0*/  IMAD.IADD R151, R133, 0x1, R151 ;  /* 0x0000000185977824 */ /* 0x000fe200078e0297 */
[----:B------:R-:W-:Y:S01]  /*24f0*/  SHF.R.S32.HI R4, RZ, 0x1f, R29 ;  /* 0x0000001fff047819 */ /* 0x000fe2000001141d */
[----:B------:R-:W-:Y:S01]  /*2500*/  IMAD.MOV.U32 R110, RZ, RZ, R112 ;  /* 0x000000ffff6e7224 */ /* 0x000fe200078e0070 */
[----:B------:R-:W-:Y:S01]  /*2510*/  IADD3 R111, R113, R7, RZ ;  /* 0x00000007716f7210 */ /* 0x000fe20007ffe0ff */
[----:B------:R-:W-:Y:S01]  /*2520*/  IMAD R3, R151, R29, RZ ;  /* 0x0000001d97037224 */ /* 0x000fe200078e02ff */
[----:B------:R-:W-:-:S03]  /*2530*/  ISETP.GE.AND P3, PT, R0, 0x11, PT ;  /* 0x000000110000780c */ /* 0x000fc60003f66270 */
[-C--:B------:R-:W-:Y:S01]  /*2540*/  IMAD R3, R4, R132.reuse, R3 ;  /* 0x0000008404037224 */ /* 0x080fe200078e0203 */
[----:B------:R-:W-:Y:S01]  /*2550*/  ISETP.GE.AND P6, PT, R244, c[0x0][0x1d4], PT ;  /* 0x00007500f4007a0c */ /* 0x000fe20003fc6270 */
[----:B------:R-:W-:Y:S01]  /*2560*/  IMAD.WIDE.U32 R4, R29, R132, R110 ;  /* 0x000000841d047225 */ /* 0x000fe200078e006e */
[----:B------:R-:W-:Y:S02]  /*2570*/  SHF.R.S32.HI R10, RZ, 0x1f, R93 ;  /* 0x0000001fff0a7819 */ /* 0x000fe4000001145d */
[----:B------:R-:W-:Y:S01]  /*2580*/  ISETP.GE.AND P2, PT, R0, 0x21, PT ;  /* 0x000000210000780c */ /* 0x000fe20003f46270 */
[----:B------:R-:W-:Y:S01]  /*2590*/  IMAD.IADD R128, R6, 0x1, R13 ;  /* 0x0000000106807824 */ /* 0x000fe200078e020d */
[----:B------:R-:W-:Y:S01]  /*25a0*/  @P1 LEA R6, P0, R4, c[0x0][0x220], 0x1 ;  /* 0x0000880004061a11 */ /* 0x000fe200078008ff */
[----:B------:R-:W-:Y:S01]  /*25b0*/  IMAD.IADD R5, R5, 0x1, R3 ;  /* 0x0000000105057824 */ /* 0x000fe200078e0203 */
[----:B------:R-:W-:Y:S01]  /*25c0*/  SHF.R.S32.HI R87, RZ, 0x1f, R86 ;  /* 0x0000001fff577819 */ /* 0x000fe20000011456 */
[----:B------:R-:W-:Y:S01]  /*25d0*/  IMAD R3, R10, c[0x0][0x280], RZ ;  /* 0x0000a0000a037a24 */ /* 0x000fe200078e02ff */
[----:B------:R-:W-:-:S02]  /*25e0*/  MOV R139, c[0x0][0x238] ;  /* 0x00008e00008b7a02 */ /* 0x000fc40000000f00 */
[----:B------:R-:W-:Y:S01]  /*25f0*/  @P1 LEA.HI.X R7, R4, c[0x0][0x224], R5, 0x1, P0 ;  /* 0x0000890004071a11 */ /* 0x000fe200000f0c05 */
[C---:B------:R-:W-:Y:S01]  /*2600*/  IMAD R22, R93.reuse, c[0x0][0x284], R3 ;  /* 0x0000a1005d167a24 */ /* 0x040fe200078e0203 */
[----:B------:R-:W-:Y:S01]  /*2610*/  ISETP.GE.AND P0, PT, R0, 0x31, PT ;  /* 0x000000310000780c */ /* 0x000fe20003f06270 */
[----:B------:R-:W-:Y:S01]  /*2620*/  IMAD.WIDE.U32 R8, R93, c[0x0][0x280], R86 ;  /* 0x0000a0005d087a25 */ /* 0x000fe200078e0056 */
[----:B------:R-:W-:Y:S01]  /*2630*/  MOV R131, c[0x0][0x23c] ;  /* 0x00008f0000837a02 */ /* 0x000fe20000000f00 */
[----:B------:R-:W-:Y:S01]  /*2640*/  @!PT LDS RZ, [RZ] ;  /* 0x00000000fffff984 */ /* 0x000fe20000000800 */
[----:B------:R-:W-:Y:S01]  /*2650*/  @!PT LDS RZ, [RZ] ;  /* 0x00000000fffff984 */ /* 0x000fe20000000800 */
[----:B------:R-:W-:Y:S01]  /*2660*/  @!PT LDS RZ, [RZ] ;  /* 0x00000000fffff984 */ /* 0x000fe20000000800 */
[----:B------:R1:W-:Y:S01]  /*2670*/  @P1 LDGSTS.E.BYPASS.LTC128B.128 [R209+0x2900], [R6.64], !P6 ;  /* 0x0290000006d11fae */ /* 0x0003e2000f101d48 */
[C---:B------:R-:W-:Y:S01]  /*2680*/  @P3 LEA R3, P4, R139.reuse, R4, 0x4 ;  /* 0x000000048b033211 */ /* 0x040fe200078820ff */
[----:B------:R-:W-:Y:S01]  /*2690*/  IMAD.WIDE.U32 R14, R139, 0x20, RZ ;  /* 0x000000208b0e7825 */ /* 0x000fe200078e00ff */
[----:B------:R-:W-:Y:S02]  /*26a0*/  IADD3 R13, R9, R22, RZ ;  /* 0x00000016090d7210 */ /* 0x000fe40007ffe0ff */
[----:B------:R-:W-:-:S02]  /*26b0*/  @P3 LEA R20, P1, R3, c[0x0][0x220], 0x1 ;  /* 0x0000880003143a11 */ /* 0x000fc400078208ff */
[----:B-1----:R-:W-:Y:S01]  /*26c0*/  @P3 LEA.HI.X R6, R139, R5, R131, 0x4, P4 ;  /* 0x000000058b063211 */ /* 0x002fe200020f2483 */
[----:B------:R-:W-:Y:S01]  /*26d0*/  IMAD.SHL.U32 R7, R131, 0x20, RZ ;  /* 0x0000002083077824 */ /* 0x000fe200078e00ff */
[----:B------:R-:W-:Y:S02]  /*26e0*/  @P2 IADD3 R9, P4, R4, R14, RZ ;  /* 0x0000000e04092210 */ /* 0x000fe40007f9e0ff */
[----:B------:R-:W-:Y:S02]  /*26f0*/  @P3 LEA.HI.X R21, R3, c[0x0][0x224], R6, 0x1, P1 ;  /* 0x0000890003153a11 */ /* 0x000fe400008f0c06 */
[----:B------:R-:W-:Y:S02]  /*2700*/  ISETP.GE.AND P1, PT, R0, 0x41, PT ;  /* 0x000000410000780c */ /* 0x000fe40003f26270 */
[----:B------:R-:W-:Y:S01]  /*2710*/  @P2 IADD3.X R0, R5, R15, R7, P4, !PT ;  /* 0x0000000f05002210 */ /* 0x000fe200027fe407 */
[----:B------:R-:W-:Y:S01]  /*2720*/  @P0 IMAD R3, R131, 0x30, RZ ;  /* 0x0000003083030824 */ /* 0x000fe200078e02ff */
[----:B------:R-:W-:Y:S01]  /*2730*/  @P2 LEA R18, P4, R9, c[0x0][0x220], 0x1 ;  /* 0x0000880009122a11 */ /* 0x000fe200078808ff */
[----:B------:R-:W-:Y:S01]  /*2740*/  @P0 IMAD.WIDE.U32 R6, R139, 0x30, R4 ;  /* 0x000000308b060825 */ /* 0x000fe200078e0004 */
[----:B------:R1:W-:Y:S02]  /*2750*/  @P3 LDGSTS.E.BYPASS.LTC128B.128 [R209+0x3100], [R20.64], !P6 ;  /* 0x0310000014d13fae */ /* 0x0003e4000f101d48 */
[----:B------:R-:W-:Y:S01]  /*2760*/  @P2 LEA.HI.X R19, R9, c[0x0][0x224], R0, 0x1, P4 ;  /* 0x0000890009132a11 */ /* 0x000fe200020f0c00 */
[----:B------:R-:W-:Y:S01]  /*2770*/  IMAD R0, R10, c[0x0][0x290], RZ ;  /* 0x0000a4000a007a24 */ /* 0x000fe200078e02ff */
[----:B------:R-:W-:Y:S01]  /*2780*/  @P0 LEA R16, P4, R6, c[0x0][0x220], 0x1 ;  /* 0x0000880006100a11 */ /* 0x000fe200078808ff */
[----:B------:R-:W-:-:S02]  /*2790*/  @P0 IMAD.IADD R3, R7, 0x1, R3 ;  /* 0x0000000107030824 */ /* 0x000fc400078e0203 */
[C---:B------:R-:W-:Y:S01]  /*27a0*/  IMAD.WIDE.U32 R10, R93.reuse, c[0x0][0x290], R86 ;  /* 0x0000a4005d0a7a25 */ /* 0x040fe200078e0056 */
[----:B------:R1:W-:Y:S02]  /*27b0*/  @P2 LDGSTS.E.BYPASS.LTC128B.128 [R209+0x3900], [R18.64], !P6 ;  /* 0x0390000012d12fae */ /* 0x0003e4000f101d48 */
[----:B------:R-:W-:Y:S01]  /*27c0*/  @P0 LEA.HI.X R17, R6, c[0x0][0x224], R3, 0x1, P4 ;  /* 0x0000890006110a11 */ /* 0x000fe200020f0c03 */
[C---:B------:R-:W-:Y:S02]  /*27d0*/  IMAD R0, R93.reuse, c[0x0][0x294], R0 ;  /* 0x0000a5005d007a24 */ /* 0x040fe400078e0200 */
[----:B------:R-:W-:Y:S01]  /*27e0*/  IMAD.WIDE.U32 R14, R93, c[0x0][0x290], R84 ;  /* 0x0000a4005d0e7a25 */ /* 0x000fe200078e0054 */
[----:B------:R-:W-:Y:S01]  /*27f0*/  @P1 LEA R3, P4, R139, R4, 0x6 ;  /* 0x000000048b031211 */ /* 0x000fe200078830ff */
[----:B------:R1:W-:Y:S01]  /*2800*/  @P0 LDGSTS.E.BYPASS.LTC128B.128 [R209+0x4100], [R16.64], !P6 ;  /* 0x0410000010d10fae */ /* 0x0003e2000f101d48 */
[----:B------:R-:W-:Y:S02]  /*2810*/  IADD3 R11, R11, R0, RZ ;  /* 0x000000000b0b7210 */ /* 0x000fe40007ffe0ff */
[----:B------:R-:W-:-:S02]  /*2820*/  IADD3 R7, R0, R15, RZ ;  /* 0x0000000f00077210 */ /* 0x000fc40007ffe0ff */
[----:B------:R-:W-:Y:S02]  /*2830*/  @P1 LEA.HI.X R0, R139, R5, R131, 0x6, P4 ;  /* 0x000000058b001211 */ /* 0x000fe400020f3483 */
[----:B------:R-:W-:-:S04]  /*2840*/  @P1 LEA R4, P4, R3, c[0x0][0x220], 0x1 ;  /* 0x0000880003041a11 */ /* 0x000fc800078808ff */
[----:B------:R-:W-:Y:S02]  /*2850*/  @P1 LEA.HI.X R5, R3, c[0x0][0x224], R0, 0x1, P4 ;  /* 0x0000890003051a11 */ /* 0x000fe400020f0c00 */
[----:B-----5:R-:W-:Y:S02]  /*2860*/  SHF.R.S32.HI R0, RZ, 0x1f, R142 ;  /* 0x0000001fff007819 */ /* 0x020fe4000001148e */
[----:B------:R-:W-:Y:S01]  /*2870*/  MOV R12, R8 ;  /* 0x00000008000c7202 */ /* 0x000fe20000000f00 */
[----:B------:R2:W-:Y:S01]  /*2880*/  @P1 LDGSTS.E.BYPASS.LTC128B.128 [R209+0x4900], [R4.64], !P6 ;  /* 0x0490000004d11fae */ /* 0x0005e2000f101d48 */
[----:B------:R-:W-:-:S04]  /*2890*/  IMAD.WIDE.U32 R8, R93, c[0x0][0x280], R84 ;  /* 0x0000a0005d087a25 */ /* 0x000fc800078e0054 */
[----:B------:R-:W-:Y:S02]  /*28a0*/  IMAD R3, R0, c[0x0][0x280], RZ ;  /* 0x0000a00000037a24 */ /* 0x000fe400078e02ff */
[----:B------:R-:W-:Y:S01]  /*28b0*/  IMAD.MOV.U32 R6, RZ, RZ, R14 ;  /* 0x000000ffff067224 */ /* 0x000fe200078e000e */
[----:B------:R-:W-:Y:S01]  /*28c0*/  MOV R147, 0x5 ;  /* 0x0000000500937802 */ /* 0x000fe20000000f00 */
[----:B------:R-:W-:Y:S02]  /*28d0*/  IMAD.IADD R9, R22, 0x1, R9 ;  /* 0x0000000116097824 */ /* 0x000fe400078e0209 */
[----:B------:R-:W-:Y:S02]  /*28e0*/  IMAD.MOV.U32 R140, RZ, RZ, c[0x0][0x280] ;  /* 0x0000a000ff8c7624 */ /* 0x000fe400078e00ff */
[C---:B------:R-:W-:Y:S02]  /*28f0*/  IMAD R149, R134.reuse, c[0x0][0x284], RZ ;  /* 0x0000a10086957a24 */ /* 0x040fe400078e02ff */
[----:B------:R-:W-:-:S02]  /*2900*/  IMAD R150, R134, c[0x0][0x294], RZ ;  /* 0x0000a50086967a24 */ /* 0x000fc400078e02ff */
[----:B------:R-:W-:Y:S01]  /*2910*/  IMAD.WIDE.U32 R136, R134, c[0x0][0x280], RZ ;  /* 0x0000a00086887a25 */ /* 0x000fe200078e00ff */
[----:B------:R-:W-:Y:S01]  /*2920*/  ISETP.GE.AND P1, PT, R208, c[0x0][0x1d4], PT ;  /* 0x00007500d0007a0c */ /* 0x000fe20003f26270 */
[----:B------:R-:W0:Y:S02]  /*2930*/  LDGDEPBAR ;  /* 0x00000000000079af */ /* 0x000e240000000000 */
[----:B------:R-:W-:Y:S01]  /*2940*/  IMAD R0, R0, c[0x0][0x290], RZ ;  /* 0x0000a40000007a24 */ /* 0x000fe200078e02ff */
[----:B------:R-:W-:Y:S01]  /*2950*/  ISETP.GE.AND P0, PT, R84, c[0x0][0x1d4], PT ;  /* 0x0000750054007a0c */ /* 0x000fe20003f06270 */
[----:B------:R-:W-:Y:S01]  /*2960*/  IMAD.MOV.U32 R153, RZ, RZ, c[0x0][0x290] ;  /* 0x0000a400ff997624 */ /* 0x000fe200078e00ff */
[----:B------:R-:W-:Y:S01]  /*2970*/  MOV R145, c[0x0][0x27c] ;  /* 0x00009f0000917a02 */ /* 0x000fe20000000f00 */
[----:B------:R-:W-:Y:S01]  /*2980*/  IMAD.WIDE.U32 R134, R134, c[0x0][0x290], RZ ;  /* 0x0000a40086867a25 */ /* 0x000fe200078e00ff */
[----:B------:R-:W-:Y:S03]  /*2990*/  WARPSYNC 0xffffffff ;  /* 0xffffffff00007948 */ /* 0x000fe60003800000 */
[----:B------:R-:W-:-:S02]  /*29a0*/  IMAD R3, R142, c[0x0][0x284], R3 ;  /* 0x0000a1008e037a24 */ /* 0x000fc400078e0203 */
[C---:B------:R-:W-:Y:S02]  /*29b0*/  IMAD R0, R142.reuse, c[0x0][0x294], R0 ;  /* 0x0000a5008e007a24 */ /* 0x040fe400078e0200 */
[----:B------:R-:W-:-:S04]  /*29c0*/  IMAD.WIDE.U32 R90, R142, c[0x0][0x280], R8 ;  /* 0x0000a0008e5a7a25 */ /* 0x000fc800078e0008 */
[----:B------:R-:W-:Y:S01]  /*29d0*/  IMAD.WIDE.U32 R82, R142, c[0x0][0x290], R6 ;  /* 0x0000a4008e527a25 */ /* 0x000fe200078e0006 */
[----:B------:R-:W-:-:S03]  /*29e0*/  SHF.L.U64.HI R146, R140, R147, c[0x0][0x284] ;  /* 0x0000a1008c927619 */ /* 0x000fc60000010293 */
[----:B------:R-:W-:-:S04]  /*29f0*/  IMAD.WIDE.U32 R118, R26, c[0x0][0x1e8], RZ ;  /* 0x00007a001a767a25 */ /* 0x000fc800078e00ff */
[----:B------:R-:W-:-:S04]  /*2a00*/  IMAD.WIDE.U32 R116, R26, c[0x0][0x210], RZ ;  /* 0x000084001a747a25 */ /* 0x000fc800078e00ff */
[----:B------:R-:W-:-:S04]  /*2a10*/  IMAD.WIDE.U32 R98, R142, c[0x0][0x280], R12 ;  /* 0x0000a0008e627a25 */ /* 0x000fc800078e000c */
[----:B------:R-:W-:Y:S01]  /*2a20*/  IMAD.WIDE.U32 R96, R142, c[0x0][0x290], R10 ;  /* 0x0000a4008e607a25 */ /* 0x000fe200078e000a */
[----:B------:R-:W-:Y:S02]  /*2a30*/  P2R R106, PR, RZ, 0x2 ;  /* 0x00000002ff6a7803 */ /* 0x000fe40000000000 */
[----:B------:R-:W-:Y:S01]  /*2a40*/  P2R R81, PR, RZ, 0x1 ;  /* 0x00000001ff517803 */ /* 0x000fe20000000000 */
[----:B------:R-:W-:Y:S01]  /*2a50*/  IMAD.SHL.U32 R154, R140, 0x20, RZ ;  /* 0x000000208c9a7824 */ /* 0x000fe200078e00ff */
[----:B------:R-:W-:Y:S01]  /*2a60*/  SHF.L.U32 R145, R145, 0x1, RZ ;  /* 0x0000000191917819 */ /* 0x000fe200000006ff */
[----:B------:R-:W-:Y:S01]  /*2a70*/  IMAD.IADD R149, R137, 0x1, R149 ;  /* 0x0000000189957824 */ /* 0x000fe200078e0295 */
[C---:B------:R-:W-:Y:S01]  /*2a80*/  SHF.L.U64.HI R147, R153.reuse, R147, c[0x0][0x294] ;  /* 0x0000a50099937619 */ /* 0x040fe20000010293 */
[C---:B------:R-:W-:Y:S01]  /*2a90*/  IMAD R127, R26.reuse, c[0x0][0x1ec], R119 ;  /* 0x00007b001a7f7a24 */ /* 0x040fe200078e0277 */
[----:B------:R-:W-:Y:S01]  /*2aa0*/  SHF.L.U32 R155, R153, 0x5, RZ ;  /* 0x00000005999b7819 */ /* 0x000fe200000006ff */
[----:B------:R-:W-:Y:S01]  /*2ab0*/  IMAD R126, R26, c[0x0][0x214], R117 ;  /* 0x000085001a7e7a24 */ /* 0x000fe200078e0275 */
[----:B------:R-:W-:Y:S01]  /*2ac0*/  IADD3 R150, R135, R150, RZ ;  /* 0x0000009687967210 */ /* 0x000fe20007ffe0ff */
[----:B------:R-:W-:Y:S01]  /*2ad0*/  IMAD.IADD R105, R99, 0x1, R3 ;  /* 0x0000000163697824 */ /* 0x000fe200078e0203 */
[----:B------:R-:W-:Y:S01]  /*2ae0*/  IADD3 R103, R3, R91, RZ ;  /* 0x0000005b03677210 */ /* 0x000fe20007ffe0ff */
[----:B------:R-:W-:Y:S01]  /*2af0*/  IMAD.IADD R104, R97, 0x1, R0 ;  /* 0x0000000161687824 */ /* 0x000fe200078e0200 */
[----:B------:R-:W-:-:S02]  /*2b00*/  IADD3 R102, R0, R83, RZ ;  /* 0x0000005300667210 */ /* 0x000fc40007ffe0ff */
[----:B--2---:R-:W-:Y:S01]  /*2b10*/  @P5 SHF.R.S32.HI R4, RZ, 0x1f, R23 ;  /* 0x0000001fff045819 */ /* 0x004fe20000011417 */
[----:B------:R-:W-:Y:S01]  /*2b20*/  @!P5 IMAD.MOV.U32 R4, RZ, RZ, R28 ;  /* 0x000000ffff04d224 */ /* 0x000fe200078e001c */
[----:B------:R-:W-:-:S03]  /*2b30*/  @!P5 MOV R23, R27 ;  /* 0x0000001b0017d202 */ /* 0x000fc60000000f00 */
[----:B------:R-:W-:Y:S02]  /*2b40*/  IMAD R4, R4, c[0x0][0x2b0], RZ ;  /* 0x0000ac0004047a24 */ /* 0x000fe400078e02ff */
[----:B------:R-:W-:-:S04]  /*2b50*/  IMAD.WIDE.U32 R114, R23, c[0x0][0x2b0], RZ ;  /* 0x0000ac0017727a25 */ /* 0x000fc800078e00ff */
[----:B------:R-:W-:-:S04]  /*2b60*/  IMAD R4, R23, c[0x0][0x2b4], R4 ;  /* 0x0000ad0017047a24 */ /* 0x000fc800078e0204 */
[----:B------:R-:W-:Y:S02]  /*2b70*/  IMAD.IADD R124, R115, 0x1, R4 ;  /* 0x00000001737c7824 */ /* 0x000fe400078e0204 */
[----:B-1----:R-:W2:Y:S04]  /*2b80*/  LDL R17, [R1+0x38] ;  /* 0x0000380001117983 */ /* 0x002ea80000100800 */
[----:B------:R-:W3:Y:S04]  /*2b90*/  LDL R14, [R1+0x3c] ;  /* 0x00003c00010e7983 */ /* 0x000ee80000100800 */
[----:B------:R-:W4:Y:S04]  /*2ba0*/  LDL R13, [R1+0x44] ;  /* 0x00004400010d7983 */ /* 0x000f280000100800 */
[----:B------:R-:W5:Y:S01]  /*2bb0*/  LDL R12, [R1+0x40] ;  /* 0x00004000010c7983 */ /* 0x000f620000100800 */
[----:B------:R-:W-:Y:S01]  /*2bc0*/  ISETP.GE.AND P0, PT, R84, c[0x0][0x27c], PT ;  /* 0x00009f0054007a0c */ /* 0x000fe20003f06270 */
[C---:B------:R-:W-:Y:S01]  /*2bd0*/  IMAD.WIDE.U32 R4, R26.reuse, c[0x0][0x260], R244 ;  /* 0x000098001a047a25 */ /* 0x040fe200078e00f4 */
[C---:B------:R-:W-:Y:S01]  /*2be0*/  IADD3 R15, R93.reuse, 0x20, RZ ;  /* 0x000000205d0f7810 */ /* 0x040fe20007ffe0ff */
[----:B------:R-:W-:Y:S01]  /*2bf0*/  ULDC.U8 UR5, c[0x0][0x298] ;  /* 0x0000a60000057ab9 */ /* 0x000fe20000000000 */
[----:B------:R-:W-:Y:S01]  /*2c00*/  SEL R3, RZ, c[0x0][0x27c], !P0 ;  /* 0x00009f00ff037a07 */ /* 0x000fe20004000000 */
[----:B------:R-:W-:Y:S01]  /*2c10*/  IMAD R5, R26, c[0x0][0x264], R5 ;  /* 0x000099001a057a24 */ /* 0x000fe200078e0205 */
[----:B------:R-:W-:Y:S01]  /*2c20*/  IADD3 R16, R93, 0x40, RZ ;  /* 0x000000405d107810 */ /* 0x000fe20007ffe0ff */
[----:B------:R-:W-:Y:S01]  /*2c30*/  IMAD.SHL.U32 R15, R15, 0x40, RZ ;  /* 0x000000400f0f7824 */ /* 0x000fe200078e00ff */
[----:B------:R-:W-:Y:S01]  /*2c40*/  P2R R125, PR, RZ, 0x1 ;  /* 0x00000001ff7d7803 */ /* 0x000fe20000000000 */
[----:B------:R-:W-:Y:S01]  /*2c50*/  IMAD.IADD R3, R84, 0x1, R3 ;  /* 0x0000000154037824 */ /* 0x000fe200078e0203 */
[----:B------:R-:W-:Y:S01]  /*2c60*/  SHF.L.U64.HI R131, R139, 0x5, R131 ;  /* 0x000000058b837819 */ /* 0x000fe20000010283 */
[----:B------:R-:W-:Y:S01]  /*2c70*/  IMAD.WIDE.U32 R78, R25, c[0x0][0x268], R4 ;  /* 0x00009a00194e7a25 */ /* 0x000fe200078e0004 */
[----:B------:R-:W-:-:S02]  /*2c80*/  LOP3.LUT R15, R15, 0x1c0, RZ, 0xc0, !PT ;  /* 0x000001c00f0f7812 */ /* 0x000fc400078ec0ff */
[----:B------:R-:W-:Y:S01]  /*2c90*/  SHF.R.S32.HI R6, RZ, 0x1f, R3 ;  /* 0x0000001fff067819 */ /* 0x000fe20000011403 */
[----:B------:R-:W-:Y:S02]  /*2ca0*/  IMAD.SHL.U32 R16, R16, 0x40, RZ ;  /* 0x0000004010107824 */ /* 0x000fe400078e00ff */
[----:B------:R-:W-:Y:S01]  /*2cb0*/  IMAD R0, R24, c[0x0][0x268], RZ ;  /* 0x00009a0018007a24 */ /* 0x000fe200078e02ff */
[----:B------:R-:W-:Y:S01]  /*2cc0*/  LEA.HI R3, R6, R3, RZ, 0x3 ;  /* 0x0000000306037211 */ /* 0x000fe200078f18ff */
[----:B------:R-:W-:Y:S01]  /*2cd0*/  IMAD.MOV.U32 R141, RZ, RZ, 0x6 ;  /* 0x00000006ff8d7424 */ /* 0x000fe200078e00ff */
[----:B------:R-:W-:Y:S01]  /*2ce0*/  LOP3.LUT R16, R16, 0x1c0, RZ, 0xc0, !PT ;  /* 0x000001c010107812 */ /* 0x000fe200078ec0ff */
[----:B------:R-:W-:Y:S01]  /*2cf0*/  IMAD.MOV.U32 R157, RZ, RZ, c[0x0][0x2b8] ;  /* 0x0000ae00ff9d7624 */ /* 0x000fe200078e00ff */
[--C-:B------:R-:W-:Y:S01]  /*2d00*/  LOP3.LUT R5, R15, 0x38, R3.reuse, 0xf8, !PT ;  /* 0x000000380f057812 */ /* 0x100fe200078ef803 */
[----:B------:R-:W-:Y:S01]  /*2d10*/  IMAD.MOV.U32 R156, RZ, RZ, c[0x0][0x27c] ;  /* 0x00009f00ff9c7624 */ /* 0x000fe200078e00ff */
[----:B------:R-:W1:Y:S01]  /*2d20*/  S2R R15, SR_TID.X ;  /* 0x00000000000f7919 */ /* 0x000e620000002100 */
[--C-:B------:R-:W-:Y:S01]  /*2d30*/  LOP3.LUT R4, R16, 0x38, R3.reuse, 0xf8, !PT ;  /* 0x0000003810047812 */ /* 0x100fe200078ef803 */
[----:B------:R-:W-:Y:S01]  /*2d40*/  IMAD R7, R25, c[0x0][0x26c], R0 ;  /* 0x00009b0019077a24 */ /* 0x000fe200078e0200 */
[----:B------:R-:W-:Y:S01]  /*2d50*/  IADD3 R16, R93, 0x20, RZ ;  /* 0x000000205d107810 */ /* 0x000fe20007ffe0ff */
[----:B------:R-:W-:Y:S01]  /*2d60*/  IMAD.SHL.U32 R152, R140, 0x40, RZ ;  /* 0x000000408c987824 */ /* 0x000fe200078e00ff */
[----:B------:R-:W-:Y:S01]  /*2d70*/  SHF.R.S32.HI R101, RZ, 0x3, R3 ;  /* 0x00000003ff657819 */ /* 0x000fe20000011403 */
[----:B------:R-:W-:Y:S01]  /*2d80*/  IMAD.SHL.U32 R139, R139, 0x20, RZ ;  /* 0x000000208b8b7824 */ /* 0x000fe200078e00ff */
[----:B------:R-:W-:Y:S01]  /*2d90*/  LOP3.LUT R77, R3, 0xfffffff8, RZ, 0xc0, !PT ;  /* 0xfffffff8034d7812 */ /* 0x000fe200078ec0ff */
[----:B------:R-:W-:Y:S01]  /*2da0*/  IMAD.SHL.U32 R16, R16, 0x40, RZ ;  /* 0x0000004010107824 */ /* 0x000fe200078e00ff */
[-C--:B------:R-:W-:Y:S01]  /*2db0*/  SHF.L.U64.HI R140, R140, R141.reuse, c[0x0][0x284] ;  /* 0x0000a1008c8c7619 */ /* 0x080fe2000001028d */
[----:B------:R-:W-:Y:S01]  /*2dc0*/  IMAD R0, R94, 0x20, R93 ;  /* 0x000000205e007824 */ /* 0x000fe200078e025d */
[C---:B------:R-:W-:Y:S01]  /*2dd0*/  SHF.L.U64.HI R141, R153.reuse, R141, c[0x0][0x294] ;  /* 0x0000a500998d7619 */ /* 0x040fe2000001028d */
[----:B------:R-:W-:Y:S01]  /*2de0*/  IMAD.SHL.U32 R153, R153, 0x40, RZ ;  /* 0x0000004099997824 */ /* 0x000fe200078e00ff */
[----:B------:R-:W-:Y:S01]  /*2df0*/  LOP3.LUT R16, R16, 0x1c0, RZ, 0xc0, !PT ;  /* 0x000001c010107812 */ /* 0x000fe200078ec0ff */
[----:B------:R-:W-:Y:S01]  /*2e00*/  IMAD.IADD R80, R79, 0x1, R7 ;  /* 0x000000014f507824 */ /* 0x000fe200078e0207 */
[----:B------:R-:W-:-:S02]  /*2e10*/  SHF.R.S32.HI R100, RZ, 0x1f, R77 ;  /* 0x0000001fff647819 */ /* 0x000fc4000001144d */
[----:B------:R-:W-:Y:S01]  /*2e20*/  SHF.R.U32.HI R16, RZ, 0x3, R16 ;  /* 0x00000003ff107819 */ /* 0x000fe20000011610 */
[----:B------:R-:W-:Y:S01]  /*2e30*/  BAR.SYNC.DEFER_BLOCKING 0x0 ;  /* 0x0000000000007b1d */ /* 0x000fe20000010000 */
[----:B------:R-:W-:Y:S02]  /*2e40*/  ISETP.NE.AND P1, PT, R157, 0x1, PT ;  /* 0x000000019d00780c */ /* 0x000fe40003f25270 */
[----:B------:R-:W-:Y:S02]  /*2e50*/  LOP3.LUT R5, R5, R16, RZ, 0x3c, !PT ;  /* 0x0000001005057212 */ /* 0x000fe400078e3cff */
[----:B------:R-:W-:Y:S02]  /*2e60*/  ISETP.GE.AND P0, PT, R156, 0x1, PT ;  /* 0x000000019c00780c */ /* 0x000fe40003f06270 */
[----:B--2---:R-:W-:-:S04]  /*2e70*/  LOP3.LUT R6, R17, 0x38, R3, 0xf8, !PT ;  /* 0x0000003811067812 */ /* 0x004fc800078ef803 */
[----:B---3--:R-:W-:Y:S02]  /*2e80*/  LOP3.LUT R6, R6, R14, RZ, 0x3c, !PT ;  /* 0x0000000e06067212 */ /* 0x008fe400078e3cff */
[----:B-1----:R-:W-:Y:S01]  /*2e90*/  SHF.R.S32.HI R14, RZ, 0x1f, R15 ;  /* 0x0000001fff0e7819 */ /* 0x002fe2000001140f */
[----:B----4-:R-:W-:-:S03]  /*2ea0*/  IMAD.IADD R5, R13, 0x1, R5 ;  /* 0x000000010d057824 */ /* 0x010fc600078e0205 */
[----:B------:R-:W-:Y:S02]  /*2eb0*/  LEA.HI R14, R14, R15, RZ, 0x5 ;  /* 0x0000000f0e0e7211 */ /* 0x000fe400078f28ff */
[----:B------:R-:W-:Y:S01]  /*2ec0*/  IADD3 R15, R93, 0x40, RZ ;  /* 0x000000405d0f7810 */ /* 0x000fe20007ffe0ff */
[----:B------:R-:W-:Y:S01]  /*2ed0*/  IMAD.SHL.U32 R122, R5, 0x2, RZ ;  /* 0x00000002057a7824 */ /* 0x000fe200078e00ff */
[----:B------:R-:W-:-:S03]  /*2ee0*/  SHF.R.S32.HI R14, RZ, 0x5, R14 ;  /* 0x00000005ff0e7819 */ /* 0x000fc6000001140e */
[----:B------:R-:W-:Y:S02]  /*2ef0*/  IMAD.SHL.U32 R15, R15, 0x40, RZ ;  /* 0x000000400f0f7824 */ /* 0x000fe400078e00ff */
[----:B------:R-:W-:-:S03]  /*2f00*/  IMAD.SHL.U32 R14, R14, 0x200, RZ ;  /* 0x000002000e0e7824 */ /* 0x000fc600078e00ff */
[----:B------:R-:W-:Y:S01]  /*2f10*/  LOP3.LUT R15, R15, 0x1c0, RZ, 0xc0, !PT ;  /* 0x000001c00f0f7812 */ /* 0x000fe200078ec0ff */
[----:B------:R-:W-:-:S03]  /*2f20*/  IMAD.IADD R6, R14, 0x1, R6 ;  /* 0x000000010e067824 */ /* 0x000fc600078e0206 */
[----:B------:R-:W-:Y:S01]  /*2f30*/  SHF.R.U32.HI R15, RZ, 0x3, R15 ;  /* 0x00000003ff0f7819 */ /* 0x000fe2000001160f */
[----:B------:R-:W-:-:S03]  /*2f40*/  IMAD.SHL.U32 R123, R6, 0x2, RZ ;  /* 0x00000002067b7824 */ /* 0x000fc600078e00ff */
[----:B------:R-:W-:-:S05]  /*2f50*/  LOP3.LUT R4, R4, R15, RZ, 0x3c, !PT ;  /* 0x0000000f04047212 */ /* 0x000fca00078e3cff */
[----:B-----5:R-:W-:-:S04]  /*2f60*/  IMAD.IADD R3, R12, 0x1, R4 ;  /* 0x000000010c037824 */ /* 0x020fc800078e0204 */
[----:B------:R-:W-:Y:S02]  /*2f70*/  IMAD.SHL.U32 R121, R3, 0x2, RZ ;  /* 0x0000000203797824 */ /* 0x000fe400078e00ff */
.L_x_271:
[----:B------:R-:W-:Y:S01]  /*2f80*/  IMAD R3, R29, 0x50, R0 ;  /* 0x000000501d037824 */ /* 0x000fe200078e0200 */
[----:B------:R-:W-:Y:S01]  /*2f90*/  ISETP.NE.AND P1, PT, R157, 0x1, PT ;  /* 0x000000019d00780c */ /* 0x000fe20003f25270 */
[----:B------:R-:W-:Y:S01]  /*2fa0*/  IMAD.MOV.U32 R75, RZ, RZ, RZ ;  /* 0x000000ffff4b7224 */ /* 0x000fe200078e00ff */
[----:B------:R-:W-:Y:S04]  /*2fb0*/  DEPBAR.LE SB0, 0x0 ;  /* 0x000080000000791a */ /* 0x000fe80000000000 */
[----:B-1----:R-:W-:Y:S01]  /*2fc0*/  IMAD.IADD R4, R128, 0x1, R3 ;  /* 0x0000000180047824 */ /* 0x002fe200078e0203 */
[----:B------:R-:W-:Y:S01]  /*2fd0*/  ISETP.GE.AND P0, PT, R3, R2, PT ;  /* 0x000000020300720c */ /* 0x000fe20003f06270 */
[----:B------:R-:W-:Y:S01]  /*2fe0*/  WARPSYNC 0xffffffff ;  /* 0xffffffff00007948 */ /* 0x000fe20003800000 */
[----:B------:R-:W-:Y:S01]  /*2ff0*/  ISETP.GE.AND P2, PT, R156, 0x1, PT ;  /* 0x000000019c00780c */ /* 0x000fe20003f46270 */
[--C-:B------:R-:W-:Y:S01]  /*3000*/  IMAD.MOV.U32 R3, RZ, RZ, R4.reuse ;  /* 0x000000ffff037224 */ /* 0x100fe200078e0004 */
[----:B------:R-:W-:Y:S01]  /*3010*/  ISETP.GT.OR P0, PT, R0, 0x4f, P0 ;  /* 0x0000004f0000780c */ /* 0x000fe20000704670 */
[----:B------:R-:W-:Y:S01]  /*3020*/  BSSY B2, `(.L_x_237) ;  /* 0x0000415000027945 */ /* 0x000fe20003800000 */
[----:B------:R-:W-:Y:S05]  /*3030*/  @P1 IMAD.HI.U32 R5, R4, c[0x0][0x2bc], RZ ;  /* 0x0000af0004051a27 */ /* 0x000fea00078e00ff */
[----:B------:R-:W-:Y:S06]  /*3040*/  @P1 SHF.R.U32.HI R3, RZ, c[0x0][0x2c0], R5 ;  /* 0x0000b000ff031a19 */ /* 0x000fec0000011605 */
[C---:B------:R-:W-:Y:S04]  /*3050*/  @!P0 IADD3 R5, P1, R3.reuse, R114, RZ ;  /* 0x0000007203058210 */ /* 0x040fe80007f3e0ff */
[----:B------:R-:W-:Y:S01]  /*3060*/  @!P0 LEA.HI.X.SX32 R7, R3, R124, 0x1, P1 ;  /* 0x0000007c03078211 */ /* 0x000fe200008f0eff */
[----:B------:R-:W-:Y:S01]  /*3070*/  IMAD.MOV R3, RZ, RZ, -R3 ;  /* 0x000000ffff037224 */ /* 0x000fe200078e0a03 */
[----:B------:R-:W-:Y:S03]  /*3080*/  @!P0 LEA R6, P1, R5, c[0x0][0x2a0], 0x2 ;  /* 0x0000a80005068a11 */ /* 0x000fe600078210ff */
[----:B------:R-:W-:Y:S01]  /*3090*/  IMAD R76, R3, c[0x0][0x2b8], R4 ;  /* 0x0000ae00034c7a24 */ /* 0x000fe200078e0204 */
[----:B------:R-:W-:Y:S03]  /*30a0*/  @!P0 LEA.HI.X R7, R5, c[0x0][0x2a4], R7, 0x2, P1 ;  /* 0x0000a90005078a11 */ /* 0x000fe600008f1407 */
[C---:B------:R-:W-:Y:S01]  /*30b0*/  IMAD.WIDE.U32 R4, R76.reuse, c[0x0][0x1e0], RZ ;  /* 0x000078004c047a25 */ /* 0x040fe200078e00ff */
[----:B------:R-:W-:Y:S01]  /*30c0*/  SHF.R.S32.HI R89, RZ, 0x1f, R76 ;  /* 0x0000001fff597819 */ /* 0x000fe2000001144c */
[----:B------:R-:W2:Y:S04]  /*30d0*/  @!P0 LDG.E R75, [R6.64] ;  /* 0x00000008064b8981 */ /* 0x000ea8000c1e1900 */
[----:B------:R-:W-:Y:S01]  /*30e0*/  IMAD R3, R89, c[0x0][0x1e0], RZ ;  /* 0x0000780059037a24 */ /* 0x000fe200078e02ff */
[----:B------:R-:W-:Y:S03]  /*30f0*/  BAR.SYNC.DEFER_BLOCKING 0x0 ;  /* 0x0000000000007b1d */ /* 0x000fe60000010000 */
[----:B------:R-:W-:Y:S04]  /*3100*/  IMAD R3, R76, c[0x0][0x1e4], R3 ;  /* 0x000079004c037a24 */ /* 0x000fe800078e0203 */
[----:B------:R-:W-:Y:S01]  /*3110*/  IMAD.IADD R5, R5, 0x1, R3 ;  /* 0x0000000105057824 */ /* 0x000fe200078e0203 */
[----:B--2---:R-:W-:Y:S03]  /*3120*/  SHF.R.S32.HI R92, RZ, 0x1f, R75 ;  /* 0x0000001fff5c7819 */ /* 0x004fe6000001144b */
[C---:B------:R-:W-:Y:S04]  /*3130*/  IMAD.WIDE.U32 R4, R75.reuse, c[0x0][0x1f0], R4 ;  /* 0x00007c004b047a25 */ /* 0x040fe800078e0004 */
[----:B------:R-:W-:Y:S01]  /*3140*/  IMAD R6, R92, c[0x0][0x1f0], RZ ;  /* 0x00007c005c067a24 */ /* 0x000fe200078e02ff */
[----:B------:R-:W-:Y:S03]  /*3150*/  IADD3 R3, P0, R118, R4, RZ ;  /* 0x0000000476037210 */ /* 0x000fe60007f1e0ff */
[----:B------:R-:W-:Y:S05]  /*3160*/  IMAD R6, R75, c[0x0][0x1f4], R6 ;  /* 0x00007d004b067a24 */ /* 0x000fea00078e0206 */
[----:B------:R-:W-:Y:S02]  /*3170*/  IADD3.X R4, R127, R5, R6, P0, !PT ;  /* 0x000000057f047210 */ /* 0x000fe400007fe406 */
[C---:B------:R-:W-:Y:S04]  /*3180*/  LEA R74, P0, R3.reuse, c[0x0][0x1c8], 0x1 ;  /* 0x00007200034a7a11 */ /* 0x040fe800078008ff */
[----:B------:R-:W-:Y:S01]  /*3190*/  LEA.HI.X R71, R3, c[0x0][0x1cc], R4, 0x1, P0 ;  /* 0x0000730003477a11 */ /* 0x000fe200000f0c04 */
[----:B------:R-:W-:-:S05]  /*31a0*/  @!P2 BRA `(.L_x_238) ;  /* 0x00003c400000a947 */ /* 0x000fca0003800000 */
[-C--:B------:R-:W-:Y:S01]  /*31b0*/  IMAD R5, R149, R29.reuse, RZ ;  /* 0x0000001d95057224 */ /* 0x080fe200078e02ff */
[----:B------:R-:W-:Y:S01]  /*31c0*/  ISETP.NE.AND P0, PT, RZ, UR5, PT ;  /* 0x00000005ff007c0c */ /* 0x000fe2000bf05270 */
[-C--:B------:R-:W-:Y:S01]  /*31d0*/  IMAD R4, R150, R29.reuse, RZ ;  /* 0x0000001d96047224 */ /* 0x080fe200078e02ff */
[----:B------:R-:W-:Y:S01]  /*31e0*/  SHF.R.S32.HI R3, RZ, 0x1f, R29 ;  /* 0x0000001fff037819 */ /* 0x000fe2000001141d */
[----:B------:R-:W-:Y:S04]  /*31f0*/  IMAD.WIDE.U32 R32, R136, R29, RZ ;  /* 0x0000001d88207225 */ /* 0x000fe800078e00ff */
[C---:B------:R-:W-:Y:S02]  /*3200*/  IMAD R5, R3.reuse, R136, R5 ;  /* 0x0000008803057224 */ /* 0x040fe400078e0205 */
[----:B------:R-:W-:Y:S02]  /*3210*/  IMAD R4, R3, R134, R4 ;  /* 0x0000008603047224 */ /* 0x000fe400078e0204 */
[----:B------:R-:W-:Y:S01]  /*3220*/  IMAD R3, R29, -0x50, R2 ;  /* 0xffffffb01d037824 */ /* 0x000fe200078e0202 */
[----:B------:R-:W-:Y:S01]  /*3230*/  IADD3 R34, R33, R5, RZ ;  /* 0x0000000521227210 */ /* 0x000fe20007ffe0ff */
[----:B------:R-:W-:Y:S03]  /*3240*/  IMAD.WIDE.U32 R10, R134, R29, RZ ;  /* 0x0000001d860a7225 */ /* 0x000fe600078e00ff */
[----:B------:R-:W-:Y:S02]  /*3250*/  IMNMX R60, R3, 0x50, PT ;  /* 0x00000050033c7817 */ /* 0x000fe40003800200 */
[----:B------:R-:W-:Y:S01]  /*3260*/  IADD3 R56, R11, R4, RZ ;  /* 0x000000040b387210 */ /* 0x000fe20007ffe0ff */
[----:B------:R-:W-:-:S05]  /*3270*/  @!P0 BRA `(.L_x_239) ;  /* 0x00001e2000008947 */ /* 0x000fca0003800000 */
[----:B------:R-:W-:Y:S01]  /*3280*/  ISETP.GE.AND P3, PT, R93, R60, PT ;  /* 0x0000003c5d00720c */ /* 0x000fe20003f66270 */
[----:B------:R-:W-:Y:S01]  /*3290*/  BSSY B0, `(.L_x_240) ;  /* 0x000001b000007945 */ /* 0x000fe20003800000 */
[----:B------:R-:W-:Y:S01]  /*32a0*/  CS2R R16, SRZ ;  /* 0x0000000000107805 */ /* 0x000fe2000001ff00 */
[----:B------:R-:W-:Y:S01]  /*32b0*/  CS2R R12, SRZ ;  /* 0x00000000000c7805 */ /* 0x000fe2000001ff00 */
[----:B------:R-:W-:Y:S01]  /*32c0*/  CS2R R4, SRZ ;  /* 0x0000000000047805 */ /* 0x000fe2000001ff00 */
[----:B------:R-:W-:Y:S01]  /*32d0*/  CS2R R36, SRZ ;  /* 0x0000000000247805 */ /* 0x000fe2000001ff00 */
[----:B------:R-:W-:Y:S07]  /*32e0*/  CS2R R30, SRZ ;  /* 0x00000000001e7805 */ /* 0x000fee000001ff00 */
[----:B------:R-:W-:-:S05]  /*32f0*/  @P3 BRA `(.L_x_241) ;  /* 0x0000014000003947 */ /* 0x000fca0003800000 */
[----:B------:R-:W-:Y:S01]  /*3300*/  IADD3 R3, P0, R98, R32, RZ ;  /* 0x0000002062037210 */ /* 0x000fe20007f1e0ff */
[----:B------:R-:W-:Y:S01]  /*3310*/  CS2R R30, SRZ ;  /* 0x00000000001e7805 */ /* 0x000fe2000001ff00 */
[----:B------:R-:W-:Y:S01]  /*3320*/  CS2R R12, SRZ ;  /* 0x00000000000c7805 */ /* 0x000fe2000001ff00 */
[----:B------:R-:W-:Y:S02]  /*3330*/  CS2R R36, SRZ ;  /* 0x0000000000247805 */ /* 0x000fe4000001ff00 */
[----:B------:R-:W-:Y:S01]  /*3340*/  IMAD.X R5, R34, 0x1, R105, P0 ;  /* 0x0000000122057824 */ /* 0x000fe200000e0669 */
[----:B------:R-:W-:Y:S05]  /*3350*/  IADD3 R4, P0, R96, R10, RZ ;  /* 0x0000000a60047210 */ /* 0x000fea0007f1e0ff */
[----:B------:R-:W-:Y:S01]  /*3360*/  IMAD.X R7, R56, 0x1, R104, P0 ;  /* 0x0000000138077824 */ /* 0x000fe200000e0668 */
[C---:B------:R-:W-:Y:S04]  /*3370*/  LEA R8, P0, R3.reuse, c[0x0][0x270], 0x1 ;  /* 0x00009c0003087a11 */ /* 0x040fe800078008ff */
[----:B------:R-:W-:Y:S02]  /*3380*/  LEA.HI.X R9, R3, c[0x0][0x274], R5, 0x1, P0 ;  /* 0x00009d0003097a11 */ /* 0x000fe400000f0c05 */
[C---:B------:R-:W-:Y:S04]  /*3390*/  LEA R6, P0, R4.reuse, c[0x0][0x288], 0x1 ;  /* 0x0000a20004067a11 */ /* 0x040fe800078008ff */
[----:B------:R-:W-:Y:S02]  /*33a0*/  LEA.HI.X R7, R4, c[0x0][0x28c], R7, 0x1, P0 ;  /* 0x0000a30004077a11 */ /* 0x000fe400000f0c07 */
[----:B------:R-:W-:Y:S01]  /*33b0*/  ISETP.GE.AND P0, PT, R86, c[0x0][0x27c], PT ;  /* 0x00009f0056007a0c */ /* 0x000fe20003f06270 */
[----:B------:R-:W-:Y:S11]  /*33c0*/  CS2R R4, SRZ ;  /* 0x0000000000047805 */ /* 0x000ff6000001ff00 */
[----:B------:R-:W-:Y:S01]  /*33d0*/  @!UPT UIADD3 URZ, URZ, URZ, URZ ;  /* 0x0000003f3f3ff290 */ /* 0x000fe2000fffe03f */
[----:B------:R1:W5:Y:S04]  /*33e0*/  @!P0 LDG.E.64 R4, [R8.64] ;  /* 0x0000000808048981 */ /* 0x000368000c1e1b00 */
[----:B------:R1:W5:Y:S01]  /*33f0*/  @!P0 LDG.E.64 R30, [R6.64] ;  /* 0x00000008061e8981 */ /* 0x000362000c1e1b00 */
[----:B------:R-:W-:Y:S11]  /*3400*/  ISETP.GE.AND P0, PT, R88, c[0x0][0x27c], PT ;  /* 0x00009f0058007a0c */ /* 0x000ff60003f06270 */
[----:B------:R-:W-:Y:S02]  /*3410*/  @!UPT UIADD3 URZ, URZ, URZ, URZ ;  /* 0x0000003f3f3ff290 */ /* 0x000fe4000fffe03f */
[----:B------:R1:W5:Y:S04]  /*3420*/  @!P0 LDG.E.64 R12, [R8.64+0x20] ;  /* 0x00002008080c8981 */ /* 0x000368000c1e1b00 */
[----:B------:R1:W5:Y:S02]  /*3430*/  @!P0 LDG.E.64 R36, [R6.64+0x20] ;  /* 0x0000200806248981 */ /* 0x000364000c1e1b00 */
.L_x_241:
[----:B------:R-:W-:Y:S05]  /*3440*/  BSYNC B0 ;  /* 0x0000000000007941 */ /* 0x000fea0003800000 */
.L_x_240:
[----:B-1----:R-:W-:Y:S01]  /*3450*/  IADD3 R9, R93, 0x20, RZ ;  /* 0x000000205d097810 */ /* 0x002fe20007ffe0ff */
[----:B-----5:R-:W-:Y:S01]  /*3460*/  IMAD.MOV.U32 R8, RZ, RZ, R12 ;  /* 0x000000ffff087224 */ /* 0x020fe200078e000c */
[----:B------:R-:W-:Y:S01]  /*3470*/  BSSY B0, `(.L_x_242) ;  /* 0x0000025000007945 */ /* 0x000fe20003800000 */
[----:B------:R-:W-:Y:S01]  /*3480*/  IMAD.MOV.U32 R7, RZ, RZ, R13 ;  /* 0x000000ffff077224 */ /* 0x000fe200078e000d */
[----:B------:R-:W-:Y:S01]  /*3490*/  ISETP.GE.AND P4, PT, R9, R60, PT ;  /* 0x0000003c0900720c */ /* 0x000fe20003f86270 */
[----:B------:R-:W-:Y:S01]  /*34a0*/  IMAD.MOV.U32 R6, RZ, RZ, R4 ;  /* 0x000000ffff067224 */ /* 0x000fe200078e0004 */
[----:B------:R-:W-:Y:S01]  /*34b0*/  CS2R R14, SRZ ;  /* 0x00000000000e7805 */ /* 0x000fe2000001ff00 */
[----:B------:R-:W-:Y:S01]  /*34c0*/  IMAD.MOV.U32 R3, RZ, RZ, R5 ;  /* 0x000000ffff037224 */ /* 0x000fe200078e0005 */
[----:B------:R-:W-:Y:S01]  /*34d0*/  PRMT R23, R7, 0x5410, R8 ;  /* 0x0000541007177816 */ /* 0x000fe20000000008 */
[----:B------:R-:W-:Y:S01]  /*34e0*/  IMAD.MOV.U32 R7, RZ, RZ, R37 ;  /* 0x000000ffff077224 */ /* 0x000fe200078e0025 */
[----:B------:R-:W-:Y:S01]  /*34f0*/  MOV R8, R36 ;  /* 0x0000002400087202 */ /* 0x000fe20000000f00 */
[----:B------:R-:W-:Y:S01]  /*3500*/  CS2R R40, SRZ ;  /* 0x0000000000287805 */ /* 0x000fe2000001ff00 */
[----:B------:R-:W-:Y:S01]  /*3510*/  PRMT R22, R3, 0x5410, R6 ;  /* 0x0000541003167816 */ /* 0x000fe20000000006 */
[----:B------:R-:W-:Y:S01]  /*3520*/  IMAD.MOV.U32 R6, RZ, RZ, R30 ;  /* 0x000000ffff067224 */ /* 0x000fe200078e001e */
[----:B------:R-:W-:Y:S01]  /*3530*/  MOV R3, R31 ;  /* 0x0000001f00037202 */ /* 0x000fe20000000f00 */
[----:B------:R-:W-:Y:S01]  /*3540*/  CS2R R38, SRZ ;  /* 0x0000000000267805 */ /* 0x000fe2000001ff00 */
[----:B------:R-:W-:Y:S02]  /*3550*/  PRMT R35, R8, 0x5410, R7 ;  /* 0x0000541008237816 */ /* 0x000fe40000000007 */
[----:B------:R-:W-:Y:S01]  /*3560*/  PRMT R28, R6, 0x5410, R3 ;  /* 0x00005410061c7816 */ /* 0x000fe20000000003 */
[----:B------:R-:W-:-:S05]  /*3570*/  @P4 BRA `(.L_x_243) ;  /* 0x0000014000004947 */ /* 0x000fca0003800000 */
[----:B------:R-:W-:Y:S01]  /*3580*/  IADD3 R3, P1, P0, R98, R32, R154 ;  /* 0x0000002062037210 */ /* 0x000fe2000783e09a */
[----:B------:R-:W-:Y:S01]  /*3590*/  CS2R R38, SRZ ;  /* 0x0000000000267805 */ /* 0x000fe2000001ff00 */
[----:B------:R-:W-:Y:S01]  /*35a0*/  CS2R R16, SRZ ;  /* 0x0000000000107805 */ /* 0x000fe2000001ff00 */
[----:B------:R-:W-:Y:S01]  /*35b0*/  CS2R R40, SRZ ;  /* 0x0000000000287805 */ /* 0x000fe2000001ff00 */
[----:B------:R-:W-:Y:S02]  /*35c0*/  IADD3.X R6, R105, R34, R146, P1, P0 ;  /* 0x0000002269067210 */ /* 0x000fe40000fe0492 */
[----:B------:R-:W-:Y:S04]  /*35d0*/  IADD3 R7, P1, P0, R96, R10, R155 ;  /* 0x0000000a60077210 */ /* 0x000fe8000783e09b */
[----:B------:R-:W-:Y:S02]  /*35e0*/  IADD3.X R14, R104, R56, R147, P1, P0 ;  /* 0x00000038680e7210 */ /* 0x000fe40000fe0493 */
        /* <DEDUP_REMOVED lines=13> */
.L_x_243:
[----:B------:R-:W-:Y:S05]  /*36c0*/  BSYNC B0 ;  /* 0x0000000000007941 */ /* 0x000fea0003800000 */
.L_x_242:
        /* <DEDUP_REMOVED lines=16> */
[----:B------:R-:W-:Y:S01]  /*37d0*/  PRMT R47, R8, 0x5410, R7 ;  /* 0x00005410082f7816 */ /* 0x000fe20000000007 */
[----:B------:R-:W-:Y:S01]  /*37e0*/  CS2R R42, SRZ ;  /* 0x00000000002a7805 */ /* 0x000fe2000001ff00 */
[----:B------:R-:W-:Y:S01]  /*37f0*/  PRMT R46, R6, 0x5410, R3 ;  /* 0x00005410062e7816 */ /* 0x000fe20000000003 */
[----:B------:R-:W-:-:S05]  /*3800*/  @P2 BRA `(.L_x_245) ;  /* 0x0000012000002947 */ /* 0x000fca0003800000 */
[----:B------:R-:W-:Y:S01]  /*3810*/  IADD3 R6, P1, P0, R98, R152, R32 ;  /* 0x0000009862067210 */ /* 0x000fe2000783e020 */
[----:B------:R-:W-:Y:S01]  /*3820*/  CS2R R20, SRZ ;  /* 0x0000000000147805 */ /* 0x000fe2000001ff00 */
[----:B------:R-:W-:Y:S02]  /*3830*/  CS2R R44, SRZ ;  /* 0x00000000002c7805 */ /* 0x000fe4000001ff00 */
[----:B------:R-:W-:Y:S02]  /*3840*/  IADD3.X R9, R105, R140, R34, P1, P0 ;  /* 0x0000008c69097210 */ /* 0x000fe40000fe0422 */
[----:B------:R-:W-:Y:S04]  /*3850*/  IADD3 R3, P1, P0, R96, R153, R10 ;  /* 0x0000009960037210 */ /* 0x000fe8000783e00a */
[----:B------:R-:W-:Y:S02]  /*3860*/  IADD3.X R7, R104, R141, R56, P1, P0 ;  /* 0x0000008d68077210 */ /* 0x000fe40000fe0438 */
[C---:B------:R-:W-:Y:S04]  /*3870*/  LEA R8, P0, R6.reuse, c[0x0][0x270], 0x1 ;  /* 0x00009c0006087a11 */ /* 0x040fe800078008ff */
[----:B------:R-:W-:Y:S02]  /*3880*/  LEA.HI.X R9, R6, c[0x0][0x274], R9, 0x1, P0 ;  /* 0x00009d0006097a11 */ /* 0x000fe400000f0c09 */
[C---:B------:R-:W-:Y:S04]  /*3890*/  LEA R6, P0, R3.reuse, c[0x0][0x288], 0x1 ;  /* 0x0000a20003067a11 */ /* 0x040fe800078008ff */
[----:B------:R-:W-:Y:S02]  /*38a0*/  LEA.HI.X R7, R3, c[0x0][0x28c], R7, 0x1, P0 ;  /* 0x0000a30003077a11 */ /* 0x000fe400000f0c07 */
[----:B------:R-:W-:Y:S11]  /*38b0*/  ISETP.GE.AND P0, PT, R86, c[0x0][0x27c], PT ;  /* 0x00009f0056007a0c */ /* 0x000ff60003f06270 */
[----:B------:R-:W-:Y:S02]  /*38c0*/  @!UPT UIADD3 URZ, URZ, URZ, URZ ;  /* 0x0000003f3f3ff290 */ /* 0x000fe4000fffe03f */
[----:B------:R1:W5:Y:S04]  /*38d0*/  @!P0 LDG.E.64 R18, [R8.64] ;  /* 0x0000000808128981 */ /* 0x000368000c1e1b00 */
[----:B------:R1:W5:Y:S01]  /*38e0*/  @!P0 LDG.E.64 R42, [R6.64] ;  /* 0x00000008062a8981 */ /* 0x000362000c1e1b00 */
[----:B------:R-:W-:Y:S11]  /*38f0*/  ISETP.GE.AND P0, PT, R88, c[0x0][0x27c], PT ;  /* 0x00009f0058007a0c */ /* 0x000ff60003f06270 */
[----:B------:R-:W-:Y:S02]  /*3900*/  @!UPT UIADD3 URZ, URZ, URZ, URZ ;  /* 0x0000003f3f3ff290 */ /* 0x000fe4000fffe03f */
[----:B------:R1:W5:Y:S04]  /*3910*/  @!P0 LDG.E.64 R20, [R8.64+0x20] ;  /* 0x0000200808148981 */ /* 0x000368000c1e1b00 */
[----:B------:R1:W5:Y:S02]  /*3920*/  @!P0 LDG.E.64 R44, [R6.64+0x20] ;  /* 0x00002008062c8981 */ /* 0x000364000c1e1b00 */
.L_x_245:
[----:B------:R-:W-:Y:S05]  /*3930*/  BSYNC B0 ;  /* 0x0000000000007941 */ /* 0x000fea0003800000 */
.L_x_244:
[----:B-1---5:R-:W-:Y:S01]  /*3940*/  MOV R6, R18 ;  /* 0x0000001200067202 */ /* 0x022fe20000000f00 */
[----:B------:R1:W2:Y:S01]  /*3950*/  SHFL.IDX PT, R53, R71, RZ, 0x1c1f ;  /* 0x001c1fff47357589 */ /* 0x0002a200000e0000 */
[----:B------:R-:W-:Y:S01]  /*3960*/  IMAD.MOV.U32 R8, RZ, RZ, R20 ;  /* 0x000000ffff087224 */ /* 0x000fe200078e0014 */
[----:B------:R-:W-:Y:S01]  /*3970*/  BSSY B1, `(.L_x_246) ;  /* 0x0000081000017945 */ /* 0x000fe20003800000 */
[----:B------:R-:W-:Y:S02]  /*3980*/  IMAD.MOV.U32 R7, RZ, RZ, R21 ;  /* 0x000000ffff077224 */ /* 0x000fe400078e0015 */
[----:B------:R-:W-:Y:S01]  /*3990*/  IMAD.MOV.U32 R3, RZ, RZ, R19 ;  /* 0x000000ffff037224 */ /* 0x000fe200078e0013 */
[----:B------:R1:W3:Y:S02]  /*39a0*/  SHFL.IDX PT, R52, R74, RZ, 0x1c1f ;  /* 0x001c1fff4a347589 */ /* 0x0002e400000e0000 */
[----:B------:R-:W-:Y:S01]  /*39b0*/  PRMT R27, R7, 0x5410, R8 ;  /* 0x00005410071b7816 */ /* 0x000fe20000000008 */
[----:B------:R-:W-:Y:S01]  /*39c0*/  IMAD.MOV.U32 R8, RZ, RZ, R44 ;  /* 0x000000ffff087224 */ /* 0x000fe200078e002c */
[----:B------:R-:W-:Y:S01]  /*39d0*/  PRMT R26, R3, 0x5410, R6 ;  /* 0x00005410031a7816 */ /* 0x000fe20000000006 */
[----:B------:R-:W-:Y:S01]  /*39e0*/  IMAD.MOV.U32 R6, RZ, RZ, R42 ;  /* 0x000000ffff067224 */ /* 0x000fe200078e002a */
[----:B------:R-:W-:Y:S02]  /*39f0*/  MOV R7, R45 ;  /* 0x0000002d00077202 */ /* 0x000fe40000000f00 */
[----:B------:R-:W-:Y:S02]  /*3a00*/  MOV R3, R43 ;  /* 0x0000002b00037202 */ /* 0x000fe40000000f00 */
[----:B------:R-:W-:Y:S02]  /*3a10*/  PRMT R49, R8, 0x5410, R7 ;  /* 0x0000541008317816 */ /* 0x000fe40000000007 */
[----:B------:R-:W-:Y:S01]  /*3a20*/  PRMT R48, R6, 0x5410, R3 ;  /* 0x0000541006307816 */ /* 0x000fe20000000003 */
[----:B------:R-:W-:-:S05]  /*3a30*/  @P3 BRA `(.L_x_247) ;  /* 0x0000074000003947 */ /* 0x000fca0003800000 */
[----:B------:R-:W-:Y:S01]  /*3a40*/  ISETP.NE.AND P0, PT, R81, RZ, PT ;  /* 0x000000ff5100720c */ /* 0x000fe20003f05270 */
[----:B------:R-:W-:Y:S01]  /*3a50*/  @!UPT UIADD3 URZ, URZ, URZ, URZ ;  /* 0x0000003f3f3ff290 */ /* 0x000fe2000fffe03f */
[----:B------:R-:W-:Y:S11]  /*3a60*/  BSSY B0, `(.L_x_248) ;  /* 0x0000038000007945 */ /* 0x000ff60003800000 */
[----:B------:R-:W-:-:S05]  /*3a70*/  @P0 BRA `(.L_x_249) ;  /* 0x0000036000000947 */ /* 0x000fca0003800000 */
[C---:B---3--:R-:W-:Y:S01]  /*3a80*/  LEA R50, P0, R84.reuse, R52, 0x1 ;  /* 0x0000003454327211 */ /* 0x048fe200078008ff */
[----:B------:R-:W3:Y:S03]  /*3a90*/  LDS.128 R8, [R248+0x2800] ;  /* 0x00280000f8087984 */ /* 0x000ee60000000c00 */
[----:B--2---:R-:W-:Y:S02]  /*3aa0*/  LEA.HI.X R51, R84, R53, R85, 0x1, P0 ;  /* 0x0000003554337211 */ /* 0x004fe400000f0c55 */
[----:B------:R-:W-:Y:S11]  /*3ab0*/  ISETP.GE.AND P0, PT, R86, c[0x0][0x27c], PT ;  /* 0x00009f0056007a0c */ /* 0x000ff60003f06270 */
[----:B------:R-:W-:Y:S02]  /*3ac0*/  @!UPT UIADD3 URZ, URZ, URZ, URZ ;  /* 0x0000003f3f3ff290 */ /* 0x000fe4000fffe03f */
[----:B------:R-:W-:Y:S02]  /*3ad0*/  @!P0 SHF.R.U64 R6, R30, 0x10, R31 ;  /* 0x000000101e068819 */ /* 0x000fe4000000121f */
[--C-:B------:R-:W-:Y:S02]  /*3ae0*/  @!P0 SHF.R.U64 R3, R4, 0x10, R5.reuse ;  /* 0x0000001004038819 */ /* 0x100fe40000001205 */
[----:B------:R-:W-:Y:S02]  /*3af0*/  @!P0 SHF.R.U32.HI R4, RZ, 0x10, R5 ;  /* 0x00000010ff048819 */ /* 0x000fe40000011605 */
[----:B------:R-:W-:Y:S02]  /*3b00*/  @!P0 SHF.R.U32.HI R7, RZ, 0x10, R31 ;  /* 0x00000010ff078819 */ /* 0x000fe4000001161f */
[----:B------:R-:W-:Y:S02]  /*3b10*/  @!P0 PRMT R6, R28, 0x5410, R6 ;  /* 0x000054101c068816 */ /* 0x000fe40000000006 */
[----:B------:R-:W-:Y:S02]  /*3b20*/  @!P0 PRMT R3, R22, 0x5432, R3 ;  /* 0x0000543216038816 */ /* 0x000fe40000000003 */
[----:B------:R-:W-:Y:S01]  /*3b30*/  @!P0 PRMT R33, R28, 0x5432, R7 ;  /* 0x000054321c218816 */ /* 0x000fe20000000007 */
[----:B------:R-:W-:Y:S01]  /*3b40*/  @!P0 IMAD.U32 R28, R6, 0x10000, RZ ;  /* 0x00010000061c8824 */ /* 0x000fe200078e00ff */
[----:B------:R-:W-:Y:S01]  /*3b50*/  @!P0 PRMT R7, R22, 0x5410, R4 ;  /* 0x0000541016078816 */ /* 0x000fe20000000004 */
[C---:B------:R-:W-:Y:S01]  /*3b60*/  @!P0 IMAD.U32 R22, R3.reuse, 0x10000, RZ ;  /* 0x0001000003168824 */ /* 0x040fe200078e00ff */
[----:B------:R-:W-:Y:S02]  /*3b70*/  @!P0 LOP3.LUT R31, R6, 0xffff0000, RZ, 0xc0, !PT ;  /* 0xffff0000061f8812 */ /* 0x000fe400078ec0ff */
[----:B------:R-:W-:Y:S01]  /*3b80*/  @!P0 LOP3.LUT R6, R3, 0xffff0000, RZ, 0xc0, !PT ;  /* 0xffff000003068812 */ /* 0x000fe200078ec0ff */
[C---:B---3--:R-:W-:Y:S01]  /*3b90*/  @!P0 IMAD.U32 R30, R8.reuse, 0x10000, RZ ;  /* 0x00010000081e8824 */ /* 0x048fe200078e00ff */
[----:B------:R-:W-:Y:S02]  /*3ba0*/  @!P0 LOP3.LUT R4, R8, 0xffff0000, RZ, 0xc0, !PT ;  /* 0xffff000008048812 */ /* 0x000fe400078ec0ff */
[C---:B------:R-:W-:Y:S02]  /*3bb0*/  @!P0 LOP3.LUT R5, R9.reuse, 0xffff0000, RZ, 0xc0, !PT ;  /* 0xffff000009058812 */ /* 0x040fe400078ec0ff */
[----:B------:R-:W-:Y:S01]  /*3bc0*/  @!P0 SHF.L.U32 R32, R9, 0x10, RZ ;  /* 0x0000001009208819 */ /* 0x000fe200000006ff */
[C---:B------:R-:W-:Y:S02]  /*3bd0*/  @!P0 FMUL.FTZ R34, R4.reuse, R28 ;  /* 0x0000001c04228220 */ /* 0x040fe40000410000 */
[-C--:B------:R-:W-:Y:S02]  /*3be0*/  @!P0 FMUL.FTZ R3, R4, R22.reuse ;  /* 0x0000001604038220 */ /* 0x080fe40000410000 */
[----:B------:R-:W-:Y:S02]  /*3bf0*/  @!P0 FMUL.FTZ R54, R5, R31 ;  /* 0x0000001f05368220 */ /* 0x000fe40000410000 */
[----:B------:R-:W-:Y:S01]  /*3c00*/  @!P0 FFMA.FTZ R57, R30, R22, -R34 ;  /* 0x000000161e398223 */ /* 0x000fe20000010822 */
[----:B------:R-:W-:Y:S01]  /*3c10*/  @!P0 SHF.L.U32 R22, R7, 0x10, RZ ;  /* 0x0000001007168819 */ /* 0x000fe200000006ff */
[----:B------:R-:W-:Y:S01]  /*3c20*/  @!P0 FMUL.FTZ R4, R5, R6 ;  /* 0x0000000605048220 */ /* 0x000fe20000410000 */
[----:B------:R-:W-:Y:S01]  /*3c30*/  @!P0 LOP3.LUT R5, R10, 0xffff0000, RZ, 0xc0, !PT ;  /* 0xffff00000a058812 */ /* 0x000fe200078ec0ff */
[----:B------:R-:W-:Y:S01]  /*3c40*/  @!P0 FFMA.FTZ R3, R28, R30, R3 ;  /* 0x0000001e1c038223 */ /* 0x000fe20000010003 */
[----:B------:R-:W-:Y:S01]  /*3c50*/  @!P0 LOP3.LUT R7, R7, 0xffff0000, RZ, 0xc0, !PT ;  /* 0xffff000007078812 */ /* 0x000fe200078ec0ff */
[C---:B------:R-:W-:Y:S01]  /*3c60*/  @!P0 IMAD.U32 R28, R33.reuse, 0x10000, RZ ;  /* 0x00010000211c8824 */ /* 0x040fe200078e00ff */
[----:B------:R-:W-:Y:S01]  /*3c70*/  @!P0 LOP3.LUT R33, R33, 0xffff0000, RZ, 0xc0, !PT ;  /* 0xffff000021218812 */ /* 0x000fe200078ec0ff */
[----:B------:R-:W-:Y:S01]  /*3c80*/  @!P0 FFMA.FTZ R56, R32, R6, -R54 ;  /* 0x0000000620388223 */ /* 0x000fe20000010836 */
[----:B------:R-:W-:Y:S01]  /*3c90*/  @!P0 LOP3.LUT R6, R11, 0xffff0000, RZ, 0xc0, !PT ;  /* 0xffff00000b068812 */ /* 0x000fe200078ec0ff */
[----:B------:R-:W-:Y:S02]  /*3ca0*/  @!P0 IMAD.U32 R30, R10, 0x10000, RZ ;  /* 0x000100000a1e8824 */ /* 0x000fe400078e00ff */
[C---:B------:R-:W-:Y:S02]  /*3cb0*/  @!P0 FMUL.FTZ R54, R5.reuse, R28 ;  /* 0x0000001c05368220 */ /* 0x040fe40000410000 */
[----:B------:R-:W-:Y:S02]  /*3cc0*/  @!P0 FMUL.FTZ R5, R5, R22 ;  /* 0x0000001605058220 */ /* 0x000fe40000410000 */
[----:B------:R-:W-:Y:S02]  /*3cd0*/  @!P0 IMAD.U32 R34, R11, 0x10000, RZ ;  /* 0x000100000b228824 */ /* 0x000fe400078e00ff */
[C---:B------:R-:W-:Y:S02]  /*3ce0*/  @!P0 FMUL.FTZ R55, R6.reuse, R33 ;  /* 0x0000002106378220 */ /* 0x040fe40000410000 */
[-C--:B------:R-:W-:Y:S02]  /*3cf0*/  @!P0 FMUL.FTZ R6, R6, R7.reuse ;  /* 0x0000000706068220 */ /* 0x080fe40000410000 */
[----:B------:R-:W-:Y:S02]  /*3d00*/  @!P0 FFMA.FTZ R4, R31, R32, R4 ;  /* 0x000000201f048223 */ /* 0x000fe40000010004 */
[----:B------:R-:W-:Y:S02]  /*3d10*/  @!P0 FFMA.FTZ R5, R28, R30, R5 ;  /* 0x0000001e1c058223 */ /* 0x000fe40000010005 */
[----:B------:R-:W-:Y:S01]  /*3d20*/  @!P0 FFMA.FTZ R54, R30, R22, -R54 ;  /* 0x000000161e368223 */ /* 0x000fe20000010836 */
[----:B------:R-:W-:Y:S01]  /*3d30*/  @!P0 F2FP.BF16.PACK_AB R4, R4, R56 ;  /* 0x000000380404823e */ /* 0x000fe200000010ff */
[----:B------:R-:W-:Y:S01]  /*3d40*/  @!P0 FFMA.FTZ R55, R34, R7, -R55 ;  /* 0x0000000722378223 */ /* 0x000fe20000010837 */
[----:B------:R-:W-:Y:S01]  /*3d50*/  @!P0 F2FP.BF16.PACK_AB R7, R3, R57 ;  /* 0x000000390307823e */ /* 0x000fe200000010ff */
[----:B------:R-:W-:Y:S01]  /*3d60*/  @!P0 FFMA.FTZ R6, R33, R34, R6 ;  /* 0x0000002221068223 */ /* 0x000fe20000010006 */
[----:B------:R-:W-:Y:S02]  /*3d70*/  @!P0 F2FP.BF16.PACK_AB R5, R5, R54 ;  /* 0x000000360505823e */ /* 0x000fe400000010ff */
[----:B------:R-:W-:Y:S01]  /*3d80*/  @!P0 MOV R9, R4 ;  /* 0x0000000400098202 */ /* 0x000fe20000000f00 */
[----:B------:R-:W-:Y:S01]  /*3d90*/  @!P0 IMAD.MOV.U32 R8, RZ, RZ, R7 ;  /* 0x000000ffff088224 */ /* 0x000fe200078e0007 */
[----:B------:R-:W-:Y:S01]  /*3da0*/  @!P0 F2FP.BF16.PACK_AB R3, R6, R55 ;  /* 0x000000370603823e */ /* 0x000fe200000010ff */
[----:B------:R-:W-:Y:S03]  /*3db0*/  @!P0 IMAD.MOV.U32 R10, RZ, RZ, R5 ;  /* 0x000000ffff0a8224 */ /* 0x000fe600078e0005 */
[----:B------:R-:W-:Y:S05]  /*3dc0*/  @!P0 MOV R11, R3 ;  /* 0x00000003000b8202 */ /* 0x000fea0000000f00 */
[----:B------:R2:W-:Y:S02]  /*3dd0*/  ST.E.128 [R50.64], R8 ;  /* 0x0000000832007985 */ /* 0x0005e4000c101d08 */
.L_x_249:
[----:B------:R-:W-:Y:S05]  /*3de0*/  BSYNC B0 ;  /* 0x0000000000007941 */ /* 0x000fea0003800000 */
.L_x_248:
[----:B------:R-:W-:Y:S11]  /*3df0*/  ISETP.NE.AND P0, PT, R106, RZ, PT ;  /* 0x000000ff6a00720c */ /* 0x000ff60003f05270 */
[----:B------:R-:W-:Y:S02]  /*3e00*/  @!UPT UIADD3 URZ, URZ, URZ, URZ ;  /* 0x0000003f3f3ff290 */ /* 0x000fe4000fffe03f */
[----:B------:R-:W-:-:S05]  /*3e10*/  @P0 BRA `(.L_x_247) ;  /* 0x0000036000000947 */ /* 0x000fca0003800000 */
[C---:B---3--:R-:W-:Y:S01]  /*3e20*/  LEA R32, P0, R208.reuse, R52, 0x1 ;  /* 0x00000034d0207211 */ /* 0x048fe200078008ff */
[----:B--2---:R-:W2:Y:S03]  /*3e30*/  LDS.128 R8, [R249+0x2800] ;  /* 0x00280000f9087984 */ /* 0x004ea60000000c00 */
[----:B------:R-:W-:Y:S02]  /*3e40*/  LEA.HI.X R33, R208, R53, R250, 0x1, P0 ;  /* 0x00000035d0217211 */ /* 0x000fe400000f0cfa */
[----:B------:R-:W-:Y:S11]  /*3e50*/  ISETP.GE.AND P0, PT, R88, c[0x0][0x27c], PT ;  /* 0x00009f0058007a0c */ /* 0x000ff60003f06270 */
[----:B------:R-:W-:Y:S02]  /*3e60*/  @!UPT UIADD3 URZ, URZ, URZ, URZ ;  /* 0x0000003f3f3ff290 */ /* 0x000fe4000fffe03f */
[----:B------:R-:W-:Y:S02]  /*3e70*/  @!P0 SHF.R.U64 R6, R36, 0x10, R37 ;  /* 0x0000001024068819 */ /* 0x000fe40000001225 */
[--C-:B------:R-:W-:Y:S02]  /*3e80*/  @!P0 SHF.R.U64 R3, R12, 0x10, R13.reuse ;  /* 0x000000100c038819 */ /* 0x100fe4000000120d */
[----:B------:R-:W-:Y:S02]  /*3e90*/  @!P0 SHF.R.U32.HI R4, RZ, 0x10, R13 ;  /* 0x00000010ff048819 */ /* 0x000fe4000001160d */
[----:B------:R-:W-:Y:S02]  /*3ea0*/  @!P0 PRMT R6, R35, 0x5410, R6 ;  /* 0x0000541023068816 */ /* 0x000fe40000000006 */
[C---:B------:R-:W-:Y:S02]  /*3eb0*/  @!P0 PRMT R3, R23.reuse, 0x5432, R3 ;  /* 0x0000543217038816 */ /* 0x040fe40000000003 */
[----:B------:R-:W-:Y:S01]  /*3ec0*/  @!P0 SHF.R.U32.HI R5, RZ, 0x10, R37 ;  /* 0x00000010ff058819 */ /* 0x000fe20000011625 */
[C---:B------:R-:W-:Y:S01]  /*3ed0*/  @!P0 IMAD.U32 R13, R6.reuse, 0x10000, RZ ;  /* 0x00010000060d8824 */ /* 0x040fe200078e00ff */
[----:B------:R-:W-:Y:S01]  /*3ee0*/  @!P0 PRMT R7, R23, 0x5410, R4 ;  /* 0x0000541017078816 */ /* 0x000fe20000000004 */
[----:B------:R-:W-:Y:S01]  /*3ef0*/  @!P0 IMAD.U32 R12, R3, 0x10000, RZ ;  /* 0x00010000030c8824 */ /* 0x000fe200078e00ff */
[----:B------:R-:W-:Y:S02]  /*3f00*/  @!P0 PRMT R30, R35, 0x5432, R5 ;  /* 0x00005432231e8816 */ /* 0x000fe40000000005 */
[----:B------:R-:W-:Y:S02]  /*3f10*/  @!P0 LOP3.LUT R23, R6, 0xffff0000, RZ, 0xc0, !PT ;  /* 0xffff000006178812 */ /* 0x000fe400078ec0ff */
[----:B------:R-:W-:Y:S01]  /*3f20*/  @!P0 LOP3.LUT R6, R3, 0xffff0000, RZ, 0xc0, !PT ;  /* 0xffff000003068812 */ /* 0x000fe200078ec0ff */
[C---:B--2---:R-:W-:Y:S01]  /*3f30*/  @!P0 IMAD.U32 R22, R8.reuse, 0x10000, RZ ;  /* 0x0001000008168824 */ /* 0x044fe200078e00ff */
        /* <DEDUP_REMOVED lines=36> */
.L_x_247:
[----:B------:R-:W-:Y:S05]  /*4180*/  BSYNC B1 ;  /* 0x0000000000017941 */ /* 0x000fea0003800000 */
.L_x_246:
[----:B--2---:R2:W4:Y:S01]  /*4190*/  SHFL.IDX PT, R32, R71, 0x1, 0x1c1f ;  /* 0x003c1f0047207f89 */ /* 0x00452200000e0000 */
[----:B------:R-:W-:Y:S03]  /*41a0*/  BSSY B1, `(.L_x_250) ;  /* 0x0000077000017945 */ /* 0x000fe60003800000 */
[----:B------:R2:W1:Y:S01]  /*41b0*/  SHFL.IDX PT, R28, R74, 0x1, 0x1c1f ;  /* 0x003c1f004a1c7f89 */ /* 0x00046200000e0000 */
[----:B------:R-:W-:-:S05]  /*41c0*/  @P4 BRA `(.L_x_251) ;  /* 0x0000074000004947 */ /* 0x000fca0003800000 */
[----:B------:R-:W-:Y:S01]  /*41d0*/  ISETP.NE.AND P0, PT, R81, RZ, PT ;  /* 0x000000ff5100720c */ /* 0x000fe20003f05270 */
[----:B------:R-:W-:Y:S01]  /*41e0*/  @!UPT UIADD3 URZ, URZ, URZ, URZ ;  /* 0x0000003f3f3ff290 */ /* 0x000fe2000fffe03f */
[----:B------:R-:W-:Y:S11]  /*41f0*/  BSSY B0, `(.L_x_252) ;  /* 0x0000038000007945 */ /* 0x000ff60003800000 */
[----:B------:R-:W-:-:S05]  /*4200*/  @P0 BRA `(.L_x_253) ;  /* 0x0000036000000947 */ /* 0x000fca0003800000 */
[C---:B-1----:R-:W-:Y:S01]  /*4210*/  LEA R30, P0, R84.reuse, R28, 0x1 ;  /* 0x0000001c541e7211 */ /* 0x042fe200078008ff */
[----:B------:R-:W1:Y:S03]  /*4220*/  LDS.128 R8, [R248+0x3800] ;  /* 0x00380000f8087984 */ /* 0x000e660000000c00 */
[----:B----4-:R-:W-:Y:S02]  /*4230*/  LEA.HI.X R31, R84, R32, R85, 0x1, P0 ;  /* 0x00000020541f7211 */ /* 0x010fe400000f0c55 */
[----:B------:R-:W-:Y:S11]  /*4240*/  ISETP.GE.AND P0, PT, R86, c[0x0][0x27c], PT ;  /* 0x00009f0056007a0c */ /* 0x000ff60003f06270 */
[----:B------:R-:W-:Y:S02]  /*4250*/  @!UPT UIADD3 URZ, URZ, URZ, URZ ;  /* 0x0000003f3f3ff290 */ /* 0x000fe4000fffe03f */
[----:B------:R-:W-:Y:S02]  /*4260*/  @!P0 SHF.R.U64 R6, R38, 0x10, R39 ;  /* 0x0000001026068819 */ /* 0x000fe40000001227 */
[--C-:B------:R-:W-:Y:S02]  /*4270*/  @!P0 SHF.R.U64 R3, R14, 0x10, R15.reuse ;  /* 0x000000100e038819 */ /* 0x100fe4000000120f */
[----:B------:R-:W-:Y:S02]  /*4280*/  @!P0 SHF.R.U32.HI R4, RZ, 0x10, R15 ;  /* 0x00000010ff048819 */ /* 0x000fe4000001160f */
[----:B------:R-:W-:Y:S02]  /*4290*/  @!P0 PRMT R6, R46, 0x5410, R6 ;  /* 0x000054102e068816 */ /* 0x000fe40000000006 */
[----:B------:R-:W-:Y:S02]  /*42a0*/  @!P0 PRMT R3, R24, 0x5432, R3 ;  /* 0x0000543218038816 */ /* 0x000fe40000000003 */
[----:B------:R-:W-:Y:S01]  /*42b0*/  @!P0 SHF.R.U32.HI R5, RZ, 0x10, R39 ;  /* 0x00000010ff058819 */ /* 0x000fe20000011627 */
[----:B------:R-:W-:Y:S01]  /*42c0*/  @!P0 IMAD.U32 R13, R6, 0x10000, RZ ;  /* 0x00010000060d8824 */ /* 0x000fe200078e00ff */
[----:B------:R-:W-:Y:S01]  /*42d0*/  @!P0 PRMT R7, R24, 0x5410, R4 ;  /* 0x0000541018078816 */ /* 0x000fe20000000004 */
[C---:B------:R-:W-:Y:S01]  /*42e0*/  @!P0 IMAD.U32 R12, R3.reuse, 0x10000, RZ ;  /* 0x00010000030c8824 */ /* 0x040fe200078e00ff */
[----:B------:R-:W-:Y:S02]  /*42f0*/  @!P0 PRMT R23, R46, 0x5432, R5 ;  /* 0x000054322e178816 */ /* 0x000fe40000000005 */
[----:B------:R-:W-:Y:S02]  /*4300*/  @!P0 LOP3.LUT R15, R6, 0xffff0000, RZ, 0xc0, !PT ;  /* 0xffff0000060f8812 */ /* 0x000fe400078ec0ff */
[----:B------:R-:W-:Y:S01]  /*4310*/  @!P0 LOP3.LUT R6, R3, 0xffff0000, RZ, 0xc0, !PT ;  /* 0xffff000003068812 */ /* 0x000fe200078ec0ff */
[C---:B-1----:R-:W-:Y:S01]  /*4320*/  @!P0 IMAD.U32 R14, R8.reuse, 0x10000, RZ ;  /* 0x00010000080e8824 */ /* 0x042fe200078e00ff */
        /* <DEDUP_REMOVED lines=21> */
[----:B------:R-:W-:Y:S02]  /*4480*/  @!P0 FMUL.FTZ R6, R6, R7 ;  /* 0x0000000706068220 */ /* 0x000fe40000410000 */
        /* <DEDUP_REMOVED lines=14> */
.L_x_253:
[----:B------:R-:W-:Y:S05]  /*4570*/  BSYNC B0 ;  /* 0x0000000000007941 */ /* 0x000fea0003800000 */
.L_x_252:
[----:B------:R-:W-:Y:S11]  /*4580*/  ISETP.NE.AND P0, PT, R106, RZ, PT ;  /* 0x000000ff6a00720c */ /* 0x000ff60003f05270 */
[----:B------:R-:W-:Y:S02]  /*4590*/  @!UPT UIADD3 URZ, URZ, URZ, URZ ;  /* 0x0000003f3f3ff290 */ /* 0x000fe4000fffe03f */
        /* <DEDUP_REMOVED lines=55> */
.L_x_251:
[----:B------:R-:W-:Y:S05]  /*4910*/  BSYNC B1 ;  /* 0x0000000000017941 */ /* 0x000fea0003800000 */
.L_x_250:
[----:B-1----:R1:W2:Y:S04]  /*4920*/  SHFL.IDX PT, R28, R71, 0x2, 0x1c1f ;  /* 0x005c1f00471c7f89 */ /* 0x0022a800000e0000 */
[----:B------:R1:W4:Y:S01]  /*4930*/  SHFL.IDX PT, R25, R74, 0x2, 0x1c1f ;  /* 0x005c1f004a197f89 */ /* 0x00032200000e0000 */
[----:B------:R-:W-:-:S05]  /*4940*/  @P2 BRA `(.L_x_254) ;  /* 0x0000282000002947 */ /* 0x000fca0003800000 */
[----:B------:R-:W-:Y:S01]  /*4950*/  ISETP.NE.AND P0, PT, R81, RZ, PT ;  /* 0x000000ff5100720c */ /* 0x000fe20003f05270 */
[----:B------:R-:W-:Y:S01]  /*4960*/  @!UPT UIADD3 URZ, URZ, URZ, URZ ;  /* 0x0000003f3f3ff290 */ /* 0x000fe2000fffe03f */
[----:B------:R-:W-:Y:S11]  /*4970*/  BSSY B0, `(.L_x_255) ;  /* 0x0000038000007945 */ /* 0x000ff60003800000 */
[----:B------:R-:W-:-:S05]  /*4980*/  @P0 BRA `(.L_x_256) ;  /* 0x0000036000000947 */ /* 0x000fca0003800000 */
[C---:B----4-:R-:W-:Y:S01]  /*4990*/  LEA R22, P0, R84.reuse, R25, 0x1 ;  /* 0x0000001954167211 */ /* 0x050fe200078008ff */
[----:B------:R-:W4:Y:S03]  /*49a0*/  LDS.128 R8, [R248+0x4800] ;  /* 0x00480000f8087984 */ /* 0x000f260000000c00 */
[----:B--2---:R-:W-:Y:S02]  /*49b0*/  LEA.HI.X R23, R84, R28, R85, 0x1, P0 ;  /* 0x0000001c54177211 */ /* 0x004fe400000f0c55 */
        /* <DEDUP_REMOVED lines=14> */
[C---:B----4-:R-:W-:Y:S01]  /*4aa0*/  @!P0 IMAD.U32 R14, R8.reuse, 0x10000, RZ ;  /* 0x00010000080e8824 */ /* 0x050fe200078e00ff */
        /* <DEDUP_REMOVED lines=36> */
.L_x_256:
[----:B------:R-:W-:Y:S05]  /*4cf0*/  BSYNC B0 ;  /* 0x0000000000007941 */ /* 0x000fea0003800000 */
.L_x_255:
[----:B------:R-:W-:Y:S11]  /*4d00*/  ISETP.NE.AND P0, PT, R106, RZ, PT ;  /* 0x000000ff6a00720c */ /* 0x000ff60003f05270 */
[----:B------:R-:W-:Y:S02]  /*4d10*/  @!UPT UIADD3 URZ, URZ, URZ, URZ ;  /* 0x0000003f3f3ff290 */ /* 0x000fe4000fffe03f */
[----:B------:R-:W-:-:S05]  /*4d20*/  @P0 BRA `(.L_x_254) ;  /* 0x0000244000000947 */ /* 0x000fca0003800000 */
[C---:B--2-4-:R-:W-:Y:S01]  /*4d30*/  LEA R22, P0, R208.reuse, R25, 0x1 ;  /* 0x00000019d0167211 */ /* 0x054fe200078008ff */
[----:B------:R-:W2:Y:S03]  /*4d40*/  LDS.128 R8, [R249+0x4800] ;  /* 0x00480000f9087984 */ /* 0x000ea60000000c00 */
        /* <DEDUP_REMOVED lines=51> */
[----:B------:R2:W-:Y:S01]  /*5080*/  ST.E.128 [R22.64], R8 ;  /* 0x0000000816007985 */ /* 0x0005e2000c101d08 */
[----:B------:R-:W-:-:S05]  /*5090*/  BRA `(.L_x_254) ;  /* 0x000020d000007947 */ /* 0x000fca0003800000 */
.L_x_239:
[C---:B------:R-:W-:Y:S01]  /*50a0*/  IADD3 R159, R93.reuse, 0x20, RZ ;  /* 0x000000205d9f7810 */ /* 0x040fe20007ffe0ff */
[----:B------:R-:W-:Y:S01]  /*50b0*/  CS2R R50, SRZ ;  /* 0x0000000000327805 */ /* 0x000fe2000001ff00 */
[----:B------:R-:W-:Y:S01]  /*50c0*/  IADD3 R158, R93, 0x40, RZ ;  /* 0x000000405d9e7810 */ /* 0x000fe20007ffe0ff */
[----:B------:R-:W-:Y:S01]  /*50d0*/  CS2R R48, SRZ ;  /* 0x0000000000307805 */ /* 0x000fe2000001ff00 */
[----:B------:R-:W-:Y:S01]  /*50e0*/  ISETP.GE.AND P0, PT, R159, R60, PT ;  /* 0x0000003c9f00720c */ /* 0x000fe20003f06270 */
[----:B------:R-:W-:Y:S01]  /*50f0*/  CS2R R26, SRZ ;  /* 0x00000000001a7805 */ /* 0x000fe2000001ff00 */
[----:B------:R-:W-:Y:S01]  /*5100*/  ISETP.NE.AND P5, PT, R81, RZ, PT ;  /* 0x000000ff5100720c */ /* 0x000fe20003fa5270 */
[----:B------:R-:W-:Y:S01]  /*5110*/  CS2R R24, SRZ ;  /* 0x0000000000187805 */ /* 0x000fe2000001ff00 */
[----:B------:R-:W-:Y:S01]  /*5120*/  ISETP.GE.OR P2, PT, R84, c[0x0][0x27c], P0 ;  /* 0x00009f0054007a0c */ /* 0x000fe20000746670 */
[----:B------:R-:W-:Y:S01]  /*5130*/  CS2R R54, SRZ ;  /* 0x0000000000367805 */ /* 0x000fe2000001ff00 */
[----:B------:R-:W-:Y:S01]  /*5140*/  ISETP.NE.AND P4, PT, R125, RZ, PT ;  /* 0x000000ff7d00720c */ /* 0x000fe20003f85270 */
[----:B------:R-:W-:Y:S01]  /*5150*/  CS2R R52, SRZ ;  /* 0x0000000000347805 */ /* 0x000fe2000001ff00 */
[----:B------:R-:W-:Y:S01]  /*5160*/  IADD3 R129, -R145, c[0x0][0x1d4], RZ ;  /* 0x0000750091817a10 */ /* 0x000fe20007ffe1ff */
[----:B------:R-:W-:Y:S01]  /*5170*/  CS2R R22, SRZ ;  /* 0x0000000000167805 */ /* 0x000fe2000001ff00 */
[----:B------:R-:W-:Y:S01]  /*5180*/  CS2R R20, SRZ ;  /* 0x0000000000147805 */ /* 0x000fe2000001ff00 */
[----:B------:R1:W2:Y:S01]  /*5190*/  SHFL.IDX PT, R41, R71, RZ, 0x1c1f ;  /* 0x001c1fff47297589 */ /* 0x0002a200000e0000 */
[----:B------:R-:W-:Y:S05]  /*51a0*/  BSSY B0, `(.L_x_257) ;  /* 0x00000c5000007945 */ /* 0x000fea0003800000 */
[----:B------:R-:W-:Y:S02]  /*51b0*/  @!P2 IADD3 R3, P1, P0, R90, R32, R154 ;  /* 0x000000205a03a210 */ /* 0x000fe4000783e09a */
[----:B------:R1:W3:Y:S02]  /*51c0*/  SHFL.IDX PT, R40, R74, RZ, 0x1c1f ;  /* 0x001c1fff4a287589 */ /* 0x0002e400000e0000 */
[C---:B------:R-:W-:Y:S02]  /*51d0*/  @!P2 IADD3.X R4, R103.reuse, R34, R146, P1, P0 ;  /* 0x000000226704a210 */ /* 0x040fe40000fe0492 */
[----:B------:R-:W-:Y:S04]  /*51e0*/  @!P2 IADD3 R5, P1, P0, R82, R10, R155 ;  /* 0x0000000a5205a210 */ /* 0x000fe8000783e09b */
[----:B------:R-:W-:Y:S02]  /*51f0*/  @!P2 IADD3.X R11, R102, R56, R147, P1, P0 ;  /* 0x00000038660ba210 */ /* 0x000fe40000fe0493 */
[----:B------:R-:W-:Y:S04]  /*5200*/  ISETP.GE.AND P0, PT, R158, R60, PT ;  /* 0x0000003c9e00720c */ /* 0x000fe80003f06270 */
[----:B------:R-:W-:Y:S11]  /*5210*/  ISETP.GE.OR P1, PT, R84, c[0x0][0x27c], P0 ;  /* 0x00009f0054007a0c */ /* 0x000ff60000726670 */
[----:B------:R-:W-:Y:S02]  /*5220*/  @!UPT UIADD3 URZ, URZ, URZ, URZ ;  /* 0x0000003f3f3ff290 */ /* 0x000fe4000fffe03f */
[----:B------:R-:W-:Y:S04]  /*5230*/  @!P1 IADD3 R8, P3, P0, R90, R152, R32 ;  /* 0x000000985a089210 */ /* 0x000fe8000787e020 */
[----:B------:R-:W-:Y:S02]  /*5240*/  @!P1 IADD3.X R13, R103, R140, R34, P3, P0 ;  /* 0x0000008c670d9210 */ /* 0x000fe40001fe0422 */
[----:B------:R-:W-:Y:S04]  /*5250*/  @!P1 IADD3 R9, P3, P0, R82, R153, R10 ;  /* 0x0000009952099210 */ /* 0x000fe8000787e00a */
[----:B------:R-:W-:Y:S02]  /*5260*/  @!P1 IADD3.X R14, R102, R141, R56, P3, P0 ;  /* 0x0000008d660e9210 */ /* 0x000fe40001fe0438 */
[C---:B------:R-:W-:Y:S04]  /*5270*/  @!P2 LEA R6, P0, R3.reuse, c[0x0][0x270], 0x1 ;  /* 0x00009c000306aa11 */ /* 0x040fe800078008ff */
[----:B------:R-:W-:Y:S02]  /*5280*/  @!P2 LEA.HI.X R7, R3, c[0x0][0x274], R4, 0x1, P0 ;  /* 0x00009d000307aa11 */ /* 0x000fe400000f0c04 */
[C---:B------:R-:W-:Y:S03]  /*5290*/  @!P2 LEA R4, P0, R5.reuse, c[0x0][0x288], 0x1 ;  /* 0x0000a2000504aa11 */ /* 0x040fe600078008ff */
[----:B------:R4:W2:Y:S01]  /*52a0*/  @!P2 LDG.E.128 R20, [R6.64] ;  /* 0x000000080614a981 */ /* 0x0008a2000c1e1d00 */
[----:B------:R-:W-:Y:S02]  /*52b0*/  @!P2 LEA.HI.X R5, R5, c[0x0][0x28c], R11, 0x1, P0 ;  /* 0x0000a3000505aa11 */ /* 0x000fe400000f0c0b */
[C---:B------:R-:W-:Y:S04]  /*52c0*/  @!P1 LEA R12, P0, R8.reuse, c[0x0][0x270], 0x1 ;  /* 0x00009c00080c9a11 */ /* 0x040fe800078008ff */
[----:B------:R-:W-:Y:S01]  /*52d0*/  @!P1 LEA.HI.X R13, R8, c[0x0][0x274], R13, 0x1, P0 ;  /* 0x00009d00080d9a11 */ /* 0x000fe200000f0c0d */
[----:B------:R1:W3:Y:S01]  /*52e0*/  @!P2 LDG.E.128 R48, [R4.64] ;  /* 0x000000080430a981 */ /* 0x0002e2000c1e1d00 */
[C---:B------:R-:W-:Y:S04]  /*52f0*/  @!P1 LEA R8, P0, R9.reuse, c[0x0][0x288], 0x1 ;  /* 0x0000a20009089a11 */ /* 0x040fe800078008ff */
[----:B------:R-:W-:Y:S02]  /*5300*/  @!P1 LEA.HI.X R9, R9, c[0x0][0x28c], R14, 0x1, P0 ;  /* 0x0000a30009099a11 */ /* 0x000fe400000f0c0e */
[----:B------:R-:W-:Y:S01]  /*5310*/  ISETP.GE.AND P0, PT, R93, R60, PT ;  /* 0x0000003c5d00720c */ /* 0x000fe20003f06270 */
[----:B------:R1:W3:Y:S03]  /*5320*/  @!P1 LDG.E.128 R24, [R12.64] ;  /* 0x000000080c189981 */ /* 0x0002e6000c1e1d00 */
[----:B------:R-:W-:Y:S05]  /*5330*/  ISETP.GE.OR P0, PT, R84, c[0x0][0x27c], P0 ;  /* 0x00009f0054007a0c */ /* 0x000fea0000706670 */
[----:B------:R1:W3:Y:S01]  /*5340*/  @!P1 LDG.E.128 R52, [R8.64] ;  /* 0x0000000808349981 */ /* 0x0002e2000c1e1d00 */
[----:B----4-:R-:W-:Y:S07]  /*5350*/  CS2R R6, SRZ ;  /* 0x0000000000067805 */ /* 0x010fee000001ff00 */
[----:B------:R-:W-:Y:S02]  /*5360*/  @!P0 IADD3 R3, P1, R90, R32, RZ ;  /* 0x000000205a038210 */ /* 0x000fe40007f3e0ff */
[----:B------:R-:W-:Y:S03]  /*5370*/  CS2R R32, SRZ ;  /* 0x0000000000207805 */ /* 0x000fe6000001ff00 */
[----:B-1----:R-:W-:Y:S02]  /*5380*/  @!P0 IMAD.X R4, R34, 0x1, R103, P1 ;  /* 0x0000000122048824 */ /* 0x002fe400008e0667 */
[----:B------:R-:W-:Y:S01]  /*5390*/  CS2R R34, SRZ ;  /* 0x0000000000227805 */ /* 0x000fe2000001ff00 */
[C---:B------:R-:W-:Y:S04]  /*53a0*/  @!P0 LEA R12, P1, R3.reuse, c[0x0][0x270], 0x1 ;  /* 0x00009c00030c8a11 */ /* 0x040fe800078208ff */
[----:B------:R-:W-:Y:S02]  /*53b0*/  @!P0 LEA.HI.X R13, R3, c[0x0][0x274], R4, 0x1, P1 ;  /* 0x00009d00030d8a11 */ /* 0x000fe400008f0c04 */
[----:B------:R-:W-:Y:S05]  /*53c0*/  @!P0 IADD3 R3, P1, R82, R10, RZ ;  /* 0x0000000a52038210 */ /* 0x000fea0007f3e0ff */
[----:B------:R-:W-:Y:S01]  /*53d0*/  @!P0 IMAD.X R4, R56, 0x1, R102, P1 ;  /* 0x0000000138048824 */ /* 0x000fe200008e0666 */
[C---:B------:R-:W-:Y:S04]  /*53e0*/  @!P0 LEA R8, P1, R3.reuse, c[0x0][0x288], 0x1 ;  /* 0x0000a20003088a11 */ /* 0x040fe800078208ff */
[----:B------:R-:W-:Y:S02]  /*53f0*/  @!P0 LEA.HI.X R9, R3, c[0x0][0x28c], R4, 0x1, P1 ;  /* 0x0000a30003098a11 */ /* 0x000fe400008f0c04 */
[----:B------:R-:W-:Y:S01]  /*5400*/  CS2R R4, SRZ ;  /* 0x0000000000047805 */ /* 0x000fe2000001ff00 */
[----:B------:R-:W-:Y:S02]  /*5410*/  ISETP.GE.AND P1, PT, R84, c[0x0][0x27c], PT ;  /* 0x00009f0054007a0c */ /* 0x000fe40003f26270 */
[----:B------:R1:W5:Y:S08]  /*5420*/  @!P0 LDG.E.128 R32, [R8.64] ;  /* 0x0000000808208981 */ /* 0x000370000c1e1d00 */
[----:B------:R4:W5:Y:S01]  /*5430*/  @!P0 LDG.E.128 R4, [R12.64] ;  /* 0x000000080c048981 */ /* 0x000962000c1e1d00 */
[----:B------:R-:W-:Y:S01]  /*5440*/  ISETP.GE.OR P0, PT, R93, R60, P5 ;  /* 0x0000003c5d00720c */ /* 0x000fe20002f06670 */
[----:B--2---:R-:W-:Y:S02]  /*5450*/  IMAD.MOV.U32 R10, RZ, RZ, R22 ;  /* 0x000000ffff0a7224 */ /* 0x004fe400078e0016 */
[----:B-1----:R-:W-:Y:S02]  /*5460*/  IMAD.MOV.U32 R9, RZ, RZ, R23 ;  /* 0x000000ffff097224 */ /* 0x002fe400078e0017 */
[----:B------:R-:W-:Y:S02]  /*5470*/  IMAD.MOV.U32 R8, RZ, RZ, R20 ;  /* 0x000000ffff087224 */ /* 0x000fe400078e0014 */
[----:B------:R-:W-:Y:S01]  /*5480*/  IMAD.MOV.U32 R3, RZ, RZ, R21 ;  /* 0x000000ffff037224 */ /* 0x000fe200078e0015 */
[----:B------:R-:W-:Y:S01]  /*5490*/  PRMT R18, R9, 0x5410, R10 ;  /* 0x0000541009127816 */ /* 0x000fe2000000000a */
[----:B---3--:R-:W-:Y:S02]  /*54a0*/  IMAD.MOV.U32 R10, RZ, RZ, R50 ;  /* 0x000000ffff0a7224 */ /* 0x008fe400078e0032 */
[----:B------:R-:W-:Y:S01]  /*54b0*/  IMAD.MOV.U32 R9, RZ, RZ, R51 ;  /* 0x000000ffff097224 */ /* 0x000fe200078e0033 */
[----:B------:R-:W-:Y:S01]  /*54c0*/  PRMT R17, R3, 0x5410, R8 ;  /* 0x0000541003117816 */ /* 0x000fe20000000008 */
[----:B------:R-:W-:Y:S02]  /*54d0*/  IMAD.MOV.U32 R8, RZ, RZ, R48 ;  /* 0x000000ffff087224 */ /* 0x000fe400078e0030 */
        /* <DEDUP_REMOVED lines=13> */
[----:B------:R-:W-:Y:S04]  /*55b0*/  PRMT R59, R10, 0x5410, R9 ;  /* 0x000054100a3b7816 */ /* 0x000fe80000000009 */
[----:B------:R-:W-:Y:S01]  /*55c0*/  PRMT R58, R3, 0x5410, R8 ;  /* 0x00005410033a7816 */ /* 0x000fe20000000008 */
[----:B------:R-:W-:-:S05]  /*55d0*/  @P0 BRA `(.L_x_258) ;  /* 0x0000081000000947 */ /* 0x000fca0003800000 */
[----:B----4-:R-:W-:Y:S01]  /*55e0*/  SEL R3, R145, R129, !P4 ;  /* 0x0000008191037207 */ /* 0x010fe20006000000 */
[----:B------:R-:W2:Y:S01]  /*55f0*/  LDL R30, [R1+0x38] ;  /* 0x00003800011e7983 */ /* 0x000ea20000100800 */
[----:B-----5:R-:W-:Y:S01]  /*5600*/  MOV R11, R7 ;  /* 0x00000007000b7202 */ /* 0x020fe20000000f00 */
[----:B------:R-:W-:Y:S01]  /*5610*/  IMAD.MOV.U32 R37, RZ, RZ, R35 ;  /* 0x000000ffff257224 */ /* 0x000fe200078e0023 */
[----:B------:R-:W-:Y:S01]  /*5620*/  SHF.R.S32.HI R8, RZ, 0x1f, R3 ;  /* 0x0000001fff087819 */ /* 0x000fe20000011403 */
[----:B------:R-:W3:Y:S01]  /*5630*/  LDL R16, [R1+0x3c] ;  /* 0x00003c0001107983 */ /* 0x000ee20000100800 */
[----:B------:R-:W-:Y:S01]  /*5640*/  MOV R10, R5 ;  /* 0x00000005000a7202 */ /* 0x000fe20000000f00 */
[----:B------:R-:W-:Y:S01]  /*5650*/  IMAD.MOV.U32 R9, RZ, RZ, R6 ;  /* 0x000000ffff097224 */ /* 0x000fe200078e0006 */
[----:B------:R-:W-:Y:S01]  /*5660*/  LEA.HI R3, R8, R3, RZ, 0x4 ;  /* 0x0000000308037211 */ /* 0x000fe200078f20ff */
[----:B------:R-:W-:Y:S01]  /*5670*/  IMAD.MOV.U32 R36, RZ, RZ, R33 ;  /* 0x000000ffff247224 */ /* 0x000fe200078e0021 */
[----:B------:R-:W-:Y:S01]  /*5680*/  @!P1 SHF.R.U64 R8, R4, 0x10, R5 ;  /* 0x0000001004089819 */ /* 0x000fe20000001205 */
[----:B------:R-:W1:Y:S01]  /*5690*/  S2R R31, SR_TID.X ;  /* 0x00000000001f7919 */ /* 0x000e620000002100 */
[----:B------:R-:W-:Y:S02]  /*56a0*/  LEA.HI.SX32 R3, R3, R101, 0x1c ;  /* 0x0000006503037211 */ /* 0x000fe400078fe2ff */
[----:B------:R-:W-:Y:S02]  /*56b0*/  LEA R64, P0, R77, R40, 0x1 ;  /* 0x000000284d407211 */ /* 0x000fe400078008ff */
[----:B------:R-:W-:Y:S01]  /*56c0*/  @!P1 SHF.R.U64 R6, R6, 0x10, R7 ;  /* 0x0000001006069819 */ /* 0x000fe20000001207 */
[----:B------:R-:W-:Y:S01]  /*56d0*/  IMAD.SHL.U32 R39, R3, 0x8, RZ ;  /* 0x0000000803277824 */ /* 0x000fe200078e00ff */
[----:B------:R-:W-:Y:S01]  /*56e0*/  LEA.HI.X R65, R77, R41, R100, 0x1, P0 ;  /* 0x000000294d417211 */ /* 0x000fe200000f0c64 */
[----:B------:R-:W4:Y:S01]  /*56f0*/  LDS.128 R44, [R123+0x2900] ;  /* 0x002900007b2c7984 */ /* 0x000f220000000c00 */
[----:B------:R-:W-:Y:S02]  /*5700*/  @!P1 SHF.R.U32.HI R5, RZ, 0x10, R5 ;  /* 0x00000010ff059819 */ /* 0x000fe40000011605 */
[C---:B------:R-:W-:Y:S11]  /*5710*/  ISETP.GE.AND P0, PT, R39.reuse, c[0x0][0x1d4], PT ;  /* 0x0000750027007a0c */ /* 0x040ff60003f06270 */
[----:B------:R-:W-:Y:S02]  /*5720*/  @!UPT UIADD3 URZ, URZ, URZ, URZ ;  /* 0x0000003f3f3ff290 */ /* 0x000fe4000fffe03f */
[----:B------:R-:W-:Y:S04]  /*5730*/  @!P0 IMAD.WIDE R72, R39, 0x2, R40 ;  /* 0x0000000227488825 */ /* 0x000fe800078e0228 */
[C---:B----4-:R-:W-:Y:S01]  /*5740*/  @!P1 IMAD.U32 R41, R47.reuse, 0x10000, RZ ;  /* 0x000100002f299824 */ /* 0x050fe200078e00ff */
[----:B-1----:R-:W-:Y:S02]  /*5750*/  SHF.R.S32.HI R15, RZ, 0x1f, R31 ;  /* 0x0000001fff0f7819 */ /* 0x002fe4000001141f */
[----:B------:R-:W-:Y:S02]  /*5760*/  @!P1 LOP3.LUT R43, R47, 0xffff0000, RZ, 0xc0, !PT ;  /* 0xffff00002f2b9812 */ /* 0x000fe400078ec0ff */
[----:B------:R-:W-:Y:S02]  /*5770*/  LEA.HI R15, R15, R31, RZ, 0x5 ;  /* 0x0000001f0f0f7211 */ /* 0x000fe400078f28ff */
[----:B------:R-:W-:Y:S02]  /*5780*/  @!P1 SHF.R.U64 R31, R32, 0x10, R33 ;  /* 0x00000010201f9819 */ /* 0x000fe40000001221 */
[----:B------:R-:W-:Y:S05]  /*5790*/  SHF.R.S32.HI R15, RZ, 0x5, R15 ;  /* 0x00000005ff0f7819 */ /* 0x000fea000001140f */
[----:B------:R-:W-:Y:S01]  /*57a0*/  IMAD.SHL.U32 R15, R15, 0x200, RZ ;  /* 0x000002000f0f7824 */ /* 0x000fe200078e00ff */
[----:B--2---:R-:W-:Y:S01]  /*57b0*/  LOP3.LUT R3, R30, 0x38, R39, 0xf8, !PT ;  /* 0x000000381e037812 */ /* 0x004fe200078ef827 */
[----:B------:R-:W-:Y:S01]  /*57c0*/  IMAD.MOV.U32 R30, RZ, RZ, R34 ;  /* 0x000000ffff1e7224 */ /* 0x000fe200078e0022 */
[----:B------:R-:W-:Y:S02]  /*57d0*/  @!P1 LOP3.LUT R39, R46, 0xffff0000, RZ, 0xc0, !PT ;  /* 0xffff00002e279812 */ /* 0x000fe400078ec0ff */
[----:B---3--:R-:W-:Y:S01]  /*57e0*/  LOP3.LUT R3, R3, R16, RZ, 0x3c, !PT ;  /* 0x0000001003037212 */ /* 0x008fe200078e3cff */
[----:B------:R-:W-:Y:S01]  /*57f0*/  IMAD.MOV.U32 R16, RZ, RZ, R32 ;  /* 0x000000ffff107224 */ /* 0x000fe200078e0020 */
[----:B------:R-:W-:Y:S02]  /*5800*/  @!P1 SHF.R.U32.HI R32, RZ, 0x10, R33 ;  /* 0x00000010ff209819 */ /* 0x000fe40000011621 */
[----:B------:R-:W-:Y:S01]  /*5810*/  @!P1 SHF.R.U64 R33, R34, 0x10, R35 ;  /* 0x0000001022219819 */ /* 0x000fe20000001223 */
[----:B------:R-:W-:Y:S01]  /*5820*/  IMAD.IADD R3, R15, 0x1, R3 ;  /* 0x000000010f037824 */ /* 0x000fe200078e0203 */
[----:B------:R-:W-:Y:S02]  /*5830*/  @!P1 SHF.R.U32.HI R35, RZ, 0x10, R35 ;  /* 0x00000010ff239819 */ /* 0x000fe40000011623 */
[----:B------:R-:W-:Y:S02]  /*5840*/  @!P1 PRMT R38, R30, 0x5410, R33 ;  /* 0x000054101e269816 */ /* 0x000fe40000000021 */
[----:B------:R-:W-:Y:S02]  /*5850*/  SHF.L.U32 R3, R3, 0x1, RZ ;  /* 0x0000000103037819 */ /* 0x000fe400000006ff */
[----:B------:R-:W-:Y:S01]  /*5860*/  @!P1 PRMT R42, R37, 0x5410, R35 ;  /* 0x00005410252a9816 */ /* 0x000fe20000000023 */
[----:B------:R-:W-:Y:S01]  /*5870*/  @!P1 IMAD.U32 R37, R46, 0x10000, RZ ;  /* 0x000100002e259824 */ /* 0x000fe200078e00ff */
[----:B------:R-:W-:Y:S01]  /*5880*/  @!P1 LOP3.LUT R35, R45, 0xffff0000, RZ, 0xc0, !PT ;  /* 0xffff00002d239812 */ /* 0x000fe200078ec0ff */
[----:B------:R1:W2:Y:S01]  /*5890*/  LDS.128 R12, [R3+0x2900] ;  /* 0x00290000030c7984 */ /* 0x0002a20000000c00 */
[----:B------:R-:W-:Y:S01]  /*58a0*/  @!P1 PRMT R34, R36, 0x5410, R32 ;  /* 0x0000541024229816 */ /* 0x000fe20000000020 */
[C---:B------:R-:W-:Y:S01]  /*58b0*/  @!P1 IMAD.U32 R36, R38.reuse, 0x10000, RZ ;  /* 0x0001000026249824 */ /* 0x040fe200078e00ff */
[----:B------:R-:W-:Y:S01]  /*58c0*/  @!P1 LOP3.LUT R38, R38, 0xffff0000, RZ, 0xc0, !PT ;  /* 0xffff000026269812 */ /* 0x000fe200078ec0ff */
[----:B-1----:R-:W-:Y:S01]  /*58d0*/  IMAD.MOV.U32 R3, RZ, RZ, R4 ;  /* 0x000000ffff037224 */ /* 0x002fe200078e0004 */
[----:B------:R-:W-:Y:S02]  /*58e0*/  @!P1 SHF.R.U32.HI R4, RZ, 0x10, R7 ;  /* 0x00000010ff049819 */ /* 0x000fe40000011607 */
[----:B------:R-:W-:Y:S02]  /*58f0*/  @!P1 PRMT R7, R16, 0x5410, R31 ;  /* 0x0000541010079816 */ /* 0x000fe4000000001f */
[C---:B------:R-:W-:Y:S02]  /*5900*/  @!P1 LOP3.LUT R31, R44.reuse, 0xffff0000, RZ, 0xc0, !PT ;  /* 0xffff00002c1f9812 */ /* 0x040fe400078ec0ff */
[----:B------:R-:W-:Y:S02]  /*5910*/  @!P1 LOP3.LUT R30, R7, 0xffff0000, RZ, 0xc0, !PT ;  /* 0xffff0000071e9812 */ /* 0x000fe400078ec0ff */
[----:B------:R-:W-:Y:S01]  /*5920*/  @!P1 PRMT R16, R11, 0x5410, R4 ;  /* 0x000054100b109816 */ /* 0x000fe20000000004 */
[----:B------:R-:W-:Y:S01]  /*5930*/  @!P1 IMAD.U32 R11, R44, 0x10000, RZ ;  /* 0x000100002c0b9824 */ /* 0x000fe200078e00ff */
[----:B------:R-:W-:Y:S02]  /*5940*/  @!P1 PRMT R3, R3, 0x5410, R8 ;  /* 0x0000541003039816 */ /* 0x000fe40000000008 */
[----:B------:R-:W-:Y:S02]  /*5950*/  @!P1 PRMT R8, R10, 0x5410, R5 ;  /* 0x000054100a089816 */ /* 0x000fe40000000005 */
[----:B------:R-:W-:Y:S01]  /*5960*/  @!P1 LOP3.LUT R5, R3, 0xffff0000, RZ, 0xc0, !PT ;  /* 0xffff000003059812 */ /* 0x000fe200078ec0ff */
[C---:B--2---:R-:W-:Y:S01]  /*5970*/  @!P1 IMAD.U32 R4, R12.reuse, 0x10000, RZ ;  /* 0x000100000c049824 */ /* 0x044fe200078e00ff */
[----:B------:R-:W-:Y:S01]  /*5980*/  @!P1 PRMT R10, R9, 0x5410, R6 ;  /* 0x00005410090a9816 */ /* 0x000fe20000000006 */
[----:B------:R-:W-:Y:S01]  /*5990*/  @!P1 IMAD.U32 R9, R7, 0x10000, RZ ;  /* 0x0001000007099824 */ /* 0x000fe200078e00ff */
[----:B------:R-:W-:Y:S02]  /*59a0*/  @!P1 LOP3.LUT R7, R12, 0xffff0000, RZ, 0xc0, !PT ;  /* 0xffff00000c079812 */ /* 0x000fe400078ec0ff */
[----:B------:R-:W-:Y:S01]  /*59b0*/  @!P1 SHF.L.U32 R6, R3, 0x10, RZ ;  /* 0x0000001003069819 */ /* 0x000fe200000006ff */
[C---:B------:R-:W-:Y:S02]  /*59c0*/  @!P1 FMUL.FTZ R32, R4.reuse, R9 ;  /* 0x0000000904209220 */ /* 0x040fe40000410000 */
[----:B------:R-:W-:Y:S02]  /*59d0*/  @!P1 FMUL.FTZ R33, R7, R30 ;  /* 0x0000001e07219220 */ /* 0x000fe40000410000 */
[-C--:B------:R-:W-:Y:S02]  /*59e0*/  @!P1 FMUL.FTZ R3, R4, R6.reuse ;  /* 0x0000000604039220 */ /* 0x080fe40000410000 */
[----:B------:R-:W-:Y:S01]  /*59f0*/  @!P1 FFMA.FTZ R70, R11, R6, -R32 ;  /* 0x000000060b469223 */ /* 0x000fe20000010820 */
[C---:B------:R-:W-:Y:S01]  /*5a00*/  @!P1 SHF.L.U32 R6, R8.reuse, 0x10, RZ ;  /* 0x0000001008069819 */ /* 0x040fe200000006ff */
[-C--:B------:R-:W-:Y:S01]  /*5a10*/  @!P1 FMUL.FTZ R4, R7, R5.reuse ;  /* 0x0000000507049220 */ /* 0x080fe20000410000 */
[----:B------:R-:W-:Y:S01]  /*5a20*/  @!P1 LOP3.LUT R7, R13, 0xffff0000, RZ, 0xc0, !PT ;  /* 0xffff00000d079812 */ /* 0x000fe200078ec0ff */
[----:B------:R-:W-:Y:S01]  /*5a30*/  @!P1 FFMA.FTZ R69, R31, R5, -R33 ;  /* 0x000000051f459223 */ /* 0x000fe20000010821 */
[----:B------:R-:W-:Y:S01]  /*5a40*/  @!P1 LOP3.LUT R8, R8, 0xffff0000, RZ, 0xc0, !PT ;  /* 0xffff000008089812 */ /* 0x000fe200078ec0ff */
[C---:B------:R-:W-:Y:S01]  /*5a50*/  @!P1 IMAD.U32 R32, R34.reuse, 0x10000, RZ ;  /* 0x0001000022209824 */ /* 0x040fe200078e00ff */
[----:B------:R-:W-:Y:S01]  /*5a60*/  @!P1 LOP3.LUT R34, R34, 0xffff0000, RZ, 0xc0, !PT ;  /* 0xffff000022229812 */ /* 0x000fe200078ec0ff */
[----:B------:R-:W-:Y:S02]  /*5a70*/  @!P1 IMAD.U32 R5, R13, 0x10000, RZ ;  /* 0x000100000d059824 */ /* 0x000fe400078e00ff */
[----:B------:R-:W-:Y:S02]  /*5a80*/  @!P1 FFMA.FTZ R3, R9, R11, R3 ;  /* 0x0000000b09039223 */ /* 0x000fe40000010003 */
[----:B------:R-:W-:Y:S02]  /*5a90*/  @!P1 IMAD.U32 R33, R45, 0x10000, RZ ;  /* 0x000100002d219824 */ /* 0x000fe400078e00ff */
[----:B------:R-:W-:Y:S02]  /*5aa0*/  @!P1 FMUL.FTZ R9, R5, R32 ;  /* 0x0000002005099220 */ /* 0x000fe40000410000 */
[----:B------:R-:W-:Y:S02]  /*5ab0*/  @!P1 FMUL.FTZ R11, R7, R34 ;  /* 0x00000022070b9220 */ /* 0x000fe40000410000 */
[-C--:B------:R-:W-:Y:S02]  /*5ac0*/  @!P1 FMUL.FTZ R5, R5, R6.reuse ;  /* 0x0000000605059220 */ /* 0x080fe40000410000 */
[----:B------:R-:W-:Y:S01]  /*5ad0*/  @!P1 FFMA.FTZ R68, R33, R6, -R9 ;  /* 0x0000000621449223 */ /* 0x000fe20000010809 */
[C---:B------:R-:W-:Y:S01]  /*5ae0*/  @!P1 LOP3.LUT R9, R14.reuse, 0xffff0000, RZ, 0xc0, !PT ;  /* 0xffff00000e099812 */ /* 0x040fe200078ec0ff */
[-C--:B------:R-:W-:Y:S01]  /*5af0*/  @!P1 FMUL.FTZ R6, R7, R8.reuse ;  /* 0x0000000807069220 */ /* 0x080fe20000410000 */
[----:B------:R-:W-:Y:S01]  /*5b00*/  @!P1 SHF.L.U32 R7, R14, 0x10, RZ ;  /* 0x000000100e079819 */ /* 0x000fe200000006ff */
[----:B------:R-:W-:Y:S02]  /*5b10*/  @!P1 FFMA.FTZ R67, R35, R8, -R11 ;  /* 0x0000000823439223 */ /* 0x000fe4000001080b */
[C---:B------:R-:W-:Y:S01]  /*5b20*/  @!P1 IMAD.U32 R8, R10.reuse, 0x10000, RZ ;  /* 0x000100000a089824 */ /* 0x040fe200078e00ff */
[----:B------:R-:W-:Y:S01]  /*5b30*/  @!P1 LOP3.LUT R10, R10, 0xffff0000, RZ, 0xc0, !PT ;  /* 0xffff00000a0a9812 */ /* 0x000fe200078ec0ff */
[----:B------:R-:W-:Y:S02]  /*5b40*/  @!P1 FMUL.FTZ R11, R7, R36 ;  /* 0x00000024070b9220 */ /* 0x000fe40000410000 */
[----:B------:R-:W-:Y:S02]  /*5b50*/  @!P1 FMUL.FTZ R40, R9, R38 ;  /* 0x0000002609289220 */ /* 0x000fe40000410000 */
[----:B------:R-:W-:Y:S01]  /*5b60*/  @!P1 FFMA.FTZ R66, R37, R8, -R11 ;  /* 0x0000000825429223 */ /* 0x000fe2000001080b */
[----:B------:R-:W-:Y:S01]  /*5b70*/  @!P1 LOP3.LUT R11, R15, 0xffff0000, RZ, 0xc0, !PT ;  /* 0xffff00000f0b9812 */ /* 0x000fe200078ec0ff */
[----:B------:R-:W-:Y:S01]  /*5b80*/  @!P1 FFMA.FTZ R63, R39, R10, -R40 ;  /* 0x0000000a273f9223 */ /* 0x000fe20000010828 */
[C---:B------:R-:W-:Y:S01]  /*5b90*/  @!P1 SHF.L.U32 R40, R42.reuse, 0x10, RZ ;  /* 0x000000102a289819 */ /* 0x040fe200000006ff */
[----:B------:R-:W-:Y:S01]  /*5ba0*/  @!P1 FMUL.FTZ R7, R7, R8 ;  /* 0x0000000807079220 */ /* 0x000fe20000410000 */
[----:B------:R-:W-:Y:S01]  /*5bb0*/  @!P1 LOP3.LUT R42, R42, 0xffff0000, RZ, 0xc0, !PT ;  /* 0xffff00002a2a9812 */ /* 0x000fe200078ec0ff */
[----:B------:R-:W-:Y:S02]  /*5bc0*/  @!P1 FMUL.FTZ R8, R9, R10 ;  /* 0x0000000a09089220 */ /* 0x000fe40000410000 */
[----:B------:R-:W-:Y:S02]  /*5bd0*/  @!P1 IMAD.U32 R9, R15, 0x10000, RZ ;  /* 0x000100000f099824 */ /* 0x000fe400078e00ff */
[C---:B------:R-:W-:Y:S01]  /*5be0*/  @!P1 IMAD.U32 R10, R16.reuse, 0x10000, RZ ;  /* 0x00010000100a9824 */ /* 0x040fe200078e00ff */
[----:B------:R-:W-:Y:S01]  /*5bf0*/  @!P1 LOP3.LUT R16, R16, 0xffff0000, RZ, 0xc0, !PT ;  /* 0xffff000010109812 */ /* 0x000fe200078ec0ff */
[----:B------:R-:W-:Y:S01]  /*5c00*/  @!P1 FFMA.FTZ R4, R30, R31, R4 ;  /* 0x0000001f1e049223 */ /* 0x000fe20000010004 */
[----:B------:R-:W-:Y:S01]  /*5c10*/  @!P1 F2FP.BF16.PACK_AB R30, R63, R66 ;  /* 0x000000423f1e923e */ /* 0x000fe200000010ff */
[----:B------:R-:W-:Y:S02]  /*5c20*/  @!P1 FMUL.FTZ R61, R9, R40 ;  /* 0x00000028093d9220 */ /* 0x000fe40000410000 */
[----:B------:R-:W-:Y:S01]  /*5c30*/  @!P1 FMUL.FTZ R62, R11, R42 ;  /* 0x0000002a0b3e9220 */ /* 0x000fe20000410000 */
[----:B------:R-:W-:Y:S01]  /*5c40*/  @!P1 F2FP.BF16.PACK_AB R4, R4, R3 ;  /* 0x000000030404923e */ /* 0x000fe200000010ff */
[----:B------:R-:W-:Y:S02]  /*5c50*/  @!P1 FFMA.FTZ R5, R32, R33, R5 ;  /* 0x0000002120059223 */ /* 0x000fe40000010005 */
[----:B------:R-:W-:Y:S02]  /*5c60*/  @!P1 FFMA.FTZ R6, R34, R35, R6 ;  /* 0x0000002322069223 */ /* 0x000fe40000010006 */
[----:B------:R-:W-:Y:S02]  /*5c70*/  @!P1 FFMA.FTZ R61, R41, R10, -R61 ;  /* 0x0000000a293d9223 */ /* 0x000fe4000001083d */
[----:B------:R-:W-:Y:S01]  /*5c80*/  @!P1 FFMA.FTZ R62, R43, R16, -R62 ;  /* 0x000000102b3e9223 */ /* 0x000fe2000001083e */
[----:B------:R-:W-:Y:S01]  /*5c90*/  @!P1 F2FP.BF16.PACK_AB R5, R6, R5 ;  /* 0x000000050605923e */ /* 0x000fe200000010ff */
[----:B------:R-:W-:Y:S02]  /*5ca0*/  @!P1 FMUL.FTZ R9, R9, R10 ;  /* 0x0000000a09099220 */ /* 0x000fe40000410000 */
[----:B------:R-:W-:Y:S01]  /*5cb0*/  @!P1 FFMA.FTZ R7, R36, R37, R7 ;  /* 0x0000002524079223 */ /* 0x000fe20000010007 */
[----:B------:R-:W-:Y:S01]  /*5cc0*/  @!P1 F2FP.BF16.PACK_AB R31, R62, R61 ;  /* 0x0000003d3e1f923e */ /* 0x000fe200000010ff */
[----:B------:R-:W-:Y:S01]  /*5cd0*/  @!P1 FMUL.FTZ R10, R11, R16 ;  /* 0x000000100b0a9220 */ /* 0x000fe20000410000 */
[----:B------:R-:W-:Y:S01]  /*5ce0*/  @!P1 F2FP.BF16.PACK_AB R16, R67, R68 ;  /* 0x000000444310923e */ /* 0x000fe200000010ff */
[----:B------:R-:W-:Y:S01]  /*5cf0*/  @!P1 FFMA.FTZ R8, R38, R39, R8 ;  /* 0x0000002726089223 */ /* 0x000fe20000010008 */
[----:B------:R-:W-:Y:S01]  /*5d00*/  @!P1 F2FP.BF16.PACK_AB R11, R69, R70 ;  /* 0x00000046450b923e */ /* 0x000fe200000010ff */
[----:B------:R-:W-:Y:S01]  /*5d10*/  @!P1 FFMA.FTZ R9, R40, R41, R9 ;  /* 0x0000002928099223 */ /* 0x000fe20000010009 */
[----:B------:R-:W-:Y:S01]  /*5d20*/  @!P1 MOV R47, R31 ;  /* 0x0000001f002f9202 */ /* 0x000fe20000000f00 */
[----:B------:R-:W-:Y:S01]  /*5d30*/  @!P1 FFMA.FTZ R10, R42, R43, R10 ;  /* 0x0000002b2a0a9223 */ /* 0x000fe2000001000a */
[----:B------:R-:W-:Y:S01]  /*5d40*/  @!P1 MOV R44, R11 ;  /* 0x0000000b002c9202 */ /* 0x000fe20000000f00 */
[----:B------:R-:W-:Y:S01]  /*5d50*/  @!P1 IMAD.MOV.U32 R45, RZ, RZ, R16 ;  /* 0x000000ffff2d9224 */ /* 0x000fe200078e0010 */
[----:B------:R-:W-:Y:S01]  /*5d60*/  @!P1 F2FP.BF16.PACK_AB R7, R8, R7 ;  /* 0x000000070807923e */ /* 0x000fe200000010ff */
[----:B------:R-:W-:Y:S01]  /*5d70*/  @!P1 IMAD.MOV.U32 R46, RZ, RZ, R30 ;  /* 0x000000ffff2e9224 */ /* 0x000fe200078e001e */
[----:B------:R-:W-:Y:S01]  /*5d80*/  @!P1 F2FP.BF16.PACK_AB R3, R10, R9 ;  /* 0x000000090a03923e */ /* 0x000fe200000010ff */
[----:B------:R-:W-:Y:S01]  /*5d90*/  @!P1 IMAD.MOV.U32 R12, RZ, RZ, R4 ;  /* 0x000000ffff0c9224 */ /* 0x000fe200078e0004 */
[----:B------:R-:W-:Y:S01]  /*5da0*/  @!P1 MOV R14, R7 ;  /* 0x00000007000e9202 */ /* 0x000fe20000000f00 */
[----:B------:R-:W-:Y:S01]  /*5db0*/  @!P1 IMAD.MOV.U32 R13, RZ, RZ, R5 ;  /* 0x000000ffff0d9224 */ /* 0x000fe200078e0005 */
[----:B------:R1:W-:Y:S01]  /*5dc0*/  ST.E.128 [R64.64], R44 ;  /* 0x0000002c40007985 */ /* 0x0003e2000c101d08 */
[----:B------:R-:W-:Y:S07]  /*5dd0*/  @!P1 IMAD.MOV.U32 R15, RZ, RZ, R3 ;  /* 0x000000ffff0f9224 */ /* 0x000fee00078e0003 */
[----:B------:R1:W-:Y:S02]  /*5de0*/  @!P0 ST.E.128 [R72.64], R12 ;  /* 0x0000000c48008985 */ /* 0x0003e4000c101d08 */
.L_x_258:
[----:B----4-:R-:W-:Y:S05]  /*5df0*/  BSYNC B0 ;  /* 0x0000000000007941 */ /* 0x010fea0003800000 */
.L_x_257:
[----:B-----5:R2:W3:Y:S01]  /*5e00*/  SHFL.IDX PT, R35, R71, 0x1, 0x1c1f ;  /* 0x003c1f0047237f89 */ /* 0x0204e200000e0000 */
[----:B------:R-:W-:Y:S01]  /*5e10*/  ISETP.GE.OR P0, PT, R159, R60, P5 ;  /* 0x0000003c9f00720c */ /* 0x000fe20002f06670 */
[----:B------:R-:W-:Y:S02]  /*5e20*/  BSSY B0, `(.L_x_259) ;  /* 0x000007c000007945 */ /* 0x000fe40003800000 */
[----:B------:R2:W4:Y:S10]  /*5e30*/  SHFL.IDX PT, R34, R74, 0x1, 0x1c1f ;  /* 0x003c1f004a227f89 */ /* 0x00053400000e0000 */
[----:B------:R-:W-:-:S05]  /*5e40*/  @P0 BRA `(.L_x_260) ;  /* 0x0000079000000947 */ /* 0x000fca0003800000 */
[----:B------:R-:W-:Y:S01]  /*5e50*/  SEL R3, R145, R129, !P4 ;  /* 0x0000008191037207 */ /* 0x000fe20006000000 */
[----:B------:R-:W5:Y:S01]  /*5e60*/  LDL R5, [R1+0x44] ;  /* 0x0000440001057983 */ /* 0x000f620000100800 */
[C---:B------:R-:W-:Y:S02]  /*5e70*/  IADD3 R6, R93.reuse, 0x20, RZ ;  /* 0x000000205d067810 */ /* 0x040fe40007ffe0ff */
[----:B------:R-:W-:Y:S01]  /*5e80*/  SHF.R.S32.HI R4, RZ, 0x1f, R3 ;  /* 0x0000001fff047819 */ /* 0x000fe20000011403 */
[----:B------:R-:W1:Y:S01]  /*5e90*/  LDS.128 R40, [R122+0x2900] ;  /* 0x002900007a287984 */ /* 0x000e620000000c00 */
[----:B------:R-:W-:Y:S01]  /*5ea0*/  IADD3 R7, R93, 0x20, RZ ;  /* 0x000000205d077810 */ /* 0x000fe20007ffe0ff */
[----:B------:R-:W-:Y:S01]  /*5eb0*/  IMAD.SHL.U32 R6, R6, 0x40, RZ ;  /* 0x0000004006067824 */ /* 0x000fe200078e00ff */
[----:B------:R-:W-:Y:S02]  /*5ec0*/  LEA.HI R3, R4, R3, RZ, 0x4 ;  /* 0x0000000304037211 */ /* 0x000fe400078f20ff */
[----:B----4-:R-:W-:Y:S01]  /*5ed0*/  LEA R62, P0, R77, R34, 0x1 ;  /* 0x000000224d3e7211 */ /* 0x010fe200078008ff */
[----:B------:R-:W-:Y:S01]  /*5ee0*/  IMAD.SHL.U32 R7, R7, 0x40, RZ ;  /* 0x0000004007077824 */ /* 0x000fe200078e00ff */
[----:B------:R-:W-:Y:S02]  /*5ef0*/  LEA.HI.SX32 R3, R3, R101, 0x1c ;  /* 0x0000006503037211 */ /* 0x000fe400078fe2ff */
[----:B---3--:R-:W-:Y:S02]  /*5f00*/  LEA.HI.X R63, R77, R35, R100, 0x1, P0 ;  /* 0x000000234d3f7211 */ /* 0x008fe400000f0c64 */
[----:B------:R-:W-:Y:S01]  /*5f10*/  @!P1 SHF.R.U64 R10, R50, 0x10, R51 ;  /* 0x00000010320a9819 */ /* 0x000fe20000001233 */
[----:B------:R-:W-:Y:S01]  /*5f20*/  IMAD.SHL.U32 R33, R3, 0x8, RZ ;  /* 0x0000000803217824 */ /* 0x000fe200078e00ff */
[----:B------:R-:W-:Y:S02]  /*5f30*/  LOP3.LUT R7, R7, 0x1c0, RZ, 0xc0, !PT ;  /* 0x000001c007077812 */ /* 0x000fe400078ec0ff */
[----:B------:R-:W-:Y:S02]  /*5f40*/  LOP3.LUT R6, R6, 0x1c0, RZ, 0xc0, !PT ;  /* 0x000001c006067812 */ /* 0x000fe400078ec0ff */
[----:B------:R-:W-:Y:S02]  /*5f50*/  LOP3.LUT R3, R7, 0x38, R33, 0xf8, !PT ;  /* 0x0000003807037812 */ /* 0x000fe400078ef821 */
[----:B------:R-:W-:Y:S02]  /*5f60*/  SHF.R.U32.HI R6, RZ, 0x3, R6 ;  /* 0x00000003ff067819 */ /* 0x000fe40000011606 */
[----:B------:R-:W-:Y:S02]  /*5f70*/  ISETP.GE.AND P0, PT, R33, c[0x0][0x1d4], PT ;  /* 0x0000750021007a0c */ /* 0x000fe40003f06270 */
[----:B------:R-:W-:Y:S02]  /*5f80*/  LOP3.LUT R3, R3, R6, RZ, 0x3c, !PT ;  /* 0x0000000603037212 */ /* 0x000fe400078e3cff */
[----:B------:R-:W-:Y:S02]  /*5f90*/  @!P1 SHF.R.U32.HI R11, RZ, 0x10, R51 ;  /* 0x00000010ff0b9819 */ /* 0x000fe40000011633 */
[----:B------:R-:W-:Y:S02]  /*5fa0*/  @!P1 SHF.R.U32.HI R4, RZ, 0x10, R21 ;  /* 0x00000010ff049819 */ /* 0x000fe40000011615 */
[----:B------:R-:W-:Y:S02]  /*5fb0*/  @!P1 SHF.R.U32.HI R6, RZ, 0x10, R23 ;  /* 0x00000010ff069819 */ /* 0x000fe40000011617 */
[----:B------:R-:W-:Y:S02]  /*5fc0*/  @!P1 PRMT R32, R57, 0x5432, R10 ;  /* 0x0000543239209816 */ /* 0x000fe4000000000a */
[----:B------:R-:W-:Y:S01]  /*5fd0*/  @!P1 SHF.R.U64 R7, R48, 0x10, R49 ;  /* 0x0000001030079819 */ /* 0x000fe20000001231 */
[----:B------:R-:W-:Y:S01]  /*5fe0*/  @!P0 IMAD.WIDE R50, R33, 0x2, R34 ;  /* 0x0000000221328825 */ /* 0x000fe200078e0222 */
[----:B------:R-:W-:Y:S02]  /*5ff0*/  @!P1 SHF.R.U32.HI R8, RZ, 0x10, R49 ;  /* 0x00000010ff089819 */ /* 0x000fe40000011631 */
[----:B------:R-:W-:Y:S02]  /*6000*/  @!P1 PRMT R30, R56, 0x5410, R7 ;  /* 0x00005410381e9816 */ /* 0x000fe40000000007 */
[----:B------:R-:W-:Y:S01]  /*6010*/  @!P1 PRMT R31, R57, 0x5410, R11 ;  /* 0x00005410391f9816 */ /* 0x000fe2000000000b */
[C---:B-1----:R-:W-:Y:S01]  /*6020*/  @!P1 IMAD.U32 R35, R43.reuse, 0x10000, RZ ;  /* 0x000100002b239824 */ /* 0x042fe200078e00ff */
[----:B------:R-:W-:Y:S01]  /*6030*/  @!P1 SHF.L.U32 R10, R40, 0x10, RZ ;  /* 0x00000010280a9819 */ /* 0x000fe200000006ff */
[----:B------:R-:W-:Y:S01]  /*6040*/  @!P1 IMAD.U32 R7, R30, 0x10000, RZ ;  /* 0x000100001e079824 */ /* 0x000fe200078e00ff */
[----:B------:R-:W-:Y:S01]  /*6050*/  @!P1 LOP3.LUT R37, R43, 0xffff0000, RZ, 0xc0, !PT ;  /* 0xffff00002b259812 */ /* 0x000fe200078ec0ff */
[C---:B------:R-:W-:Y:S01]  /*6060*/  @!P1 IMAD.U32 R34, R31.reuse, 0x10000, RZ ;  /* 0x000100001f229824 */ /* 0x040fe200078e00ff */
[----:B------:R-:W-:Y:S02]  /*6070*/  @!P1 LOP3.LUT R33, R42, 0xffff0000, RZ, 0xc0, !PT ;  /* 0xffff00002a219812 */ /* 0x000fe400078ec0ff */
[----:B------:R-:W-:Y:S02]  /*6080*/  @!P1 PRMT R11, R18, 0x5410, R6 ;  /* 0x00005410120b9816 */ /* 0x000fe40000000006 */
[----:B------:R-:W-:Y:S01]  /*6090*/  @!P1 LOP3.LUT R36, R31, 0xffff0000, RZ, 0xc0, !PT ;  /* 0xffff00001f249812 */ /* 0x000fe200078ec0ff */
[----:B-----5:R-:W-:Y:S01]  /*60a0*/  IMAD.IADD R3, R5, 0x1, R3 ;  /* 0x0000000105037824 */ /* 0x020fe200078e0203 */
[----:B------:R-:W-:Y:S02]  /*60b0*/  @!P1 SHF.R.U64 R5, R22, 0x10, R23 ;  /* 0x0000001016059819 */ /* 0x000fe40000001217 */
[----:B------:R-:W-:Y:S01]  /*60c0*/  @!P1 LOP3.LUT R23, R41, 0xffff0000, RZ, 0xc0, !PT ;  /* 0xffff000029179812 */ /* 0x000fe200078ec0ff */
[----:B------:R-:W-:Y:S01]  /*60d0*/  IMAD.SHL.U32 R3, R3, 0x2, RZ ;  /* 0x0000000203037824 */ /* 0x000fe200078e00ff */
[----:B------:R-:W-:Y:S02]  /*60e0*/  @!P1 PRMT R16, R18, 0x5432, R5 ;  /* 0x0000543212109816 */ /* 0x000fe40000000005 */
[----:B------:R-:W-:Y:S02]  /*60f0*/  @!P1 PRMT R22, R56, 0x5432, R8 ;  /* 0x0000543238169816 */ /* 0x000fe40000000008 */
[----:B------:R1:W3:Y:S01]  /*6100*/  LDS.128 R12, [R3+0x2900] ;  /* 0x00290000030c7984 */ /* 0x0002e20000000c00 */
[----:B------:R-:W-:Y:S05]  /*6110*/  @!P1 PRMT R8, R17, 0x5410, R4 ;  /* 0x0000541011089816 */ /* 0x000fea0000000004 */
[----:B------:R-:W-:Y:S01]  /*6120*/  @!P1 IMAD.U32 R6, R8, 0x10000, RZ ;  /* 0x0001000008069824 */ /* 0x000fe200078e00ff */
[----:B-1----:R-:W-:Y:S01]  /*6130*/  @!P1 SHF.R.U64 R3, R20, 0x10, R21 ;  /* 0x0000001014039819 */ /* 0x002fe20000001215 */
[C---:B------:R-:W-:Y:S01]  /*6140*/  @!P1 IMAD.U32 R20, R22.reuse, 0x10000, RZ ;  /* 0x0001000016149824 */ /* 0x040fe200078e00ff */
[----:B------:R-:W-:Y:S01]  /*6150*/  @!P1 LOP3.LUT R22, R22, 0xffff0000, RZ, 0xc0, !PT ;  /* 0xffff000016169812 */ /* 0x000fe200078ec0ff */
[----:B------:R-:W-:Y:S01]  /*6160*/  @!P1 IMAD.U32 R21, R41, 0x10000, RZ ;  /* 0x0001000029159824 */ /* 0x000fe200078e00ff */
[----:B------:R-:W-:Y:S05]  /*6170*/  @!P1 PRMT R9, R17, 0x5432, R3 ;  /* 0x0000543211099816 */ /* 0x000fea0000000003 */
[----:B------:R-:W-:Y:S02]  /*6180*/  @!P1 IMAD.U32 R4, R9, 0x10000, RZ ;  /* 0x0001000009049824 */ /* 0x000fe400078e00ff */
[----:B---3--:R-:W-:Y:S01]  /*6190*/  @!P1 IMAD.U32 R3, R12, 0x10000, RZ ;  /* 0x000100000c039824 */ /* 0x008fe200078e00ff */
[----:B------:R-:W-:Y:S03]  /*61a0*/  @!P1 SHF.L.U32 R5, R13, 0x10, RZ ;  /* 0x000000100d059819 */ /* 0x000fe600000006ff */
[C---:B------:R-:W-:Y:S02]  /*61b0*/  @!P1 FMUL.FTZ R17, R3.reuse, R7 ;  /* 0x0000000703119220 */ /* 0x040fe40000410000 */
[----:B------:R-:W-:Y:S02]  /*61c0*/  @!P1 FMUL.FTZ R3, R3, R4 ;  /* 0x0000000403039220 */ /* 0x000fe40000410000 */
[----:B------:R-:W-:Y:S02]  /*61d0*/  @!P1 FMUL.FTZ R18, R5, R20 ;  /* 0x0000001405129220 */ /* 0x000fe40000410000 */
[----:B------:R-:W-:Y:S01]  /*61e0*/  @!P1 FFMA.FTZ R49, R10, R4, -R17 ;  /* 0x000000040a319223 */ /* 0x000fe20000010811 */
[----:B------:R-:W-:Y:S01]  /*61f0*/  @!P1 LOP3.LUT R17, R30, 0xffff0000, RZ, 0xc0, !PT ;  /* 0xffff00001e119812 */ /* 0x000fe200078ec0ff */
[----:B------:R-:W-:Y:S01]  /*6200*/  @!P1 FFMA.FTZ R3, R7, R10, R3 ;  /* 0x0000000a07039223 */ /* 0x000fe20000010003 */
[----:B------:R-:W-:Y:S01]  /*6210*/  @!P1 LOP3.LUT R7, R12, 0xffff0000, RZ, 0xc0, !PT ;  /* 0xffff00000c079812 */ /* 0x000fe200078ec0ff */
[-C--:B------:R-:W-:Y:S01]  /*6220*/  @!P1 FMUL.FTZ R5, R5, R6.reuse ;  /* 0x0000000605059220 */ /* 0x080fe20000410000 */
[----:B------:R-:W-:Y:S01]  /*6230*/  @!P1 LOP3.LUT R4, R8, 0xffff0000, RZ, 0xc0, !PT ;  /* 0xffff000008049812 */ /* 0x000fe200078ec0ff */
[----:B------:R-:W-:Y:S01]  /*6240*/  @!P1 FFMA.FTZ R48, R21, R6, -R18 ;  /* 0x0000000615309223 */ /* 0x000fe20000010812 */
[----:B------:R-:W-:Y:S01]  /*6250*/  @!P1 LOP3.LUT R6, R13, 0xffff0000, RZ, 0xc0, !PT ;  /* 0xffff00000d069812 */ /* 0x000fe200078ec0ff */
[----:B------:R-:W-:Y:S01]  /*6260*/  @!P1 FMUL.FTZ R10, R7, R17 ;  /* 0x00000011070a9220 */ /* 0x000fe20000410000 */
[----:B------:R-:W-:Y:S02]  /*6270*/  @!P1 LOP3.LUT R18, R40, 0xffff0000, RZ, 0xc0, !PT ;  /* 0xffff000028129812 */ /* 0x000fe400078ec0ff */
[----:B------:R-:W-:Y:S01]  /*6280*/  @!P1 LOP3.LUT R8, R9, 0xffff0000, RZ, 0xc0, !PT ;  /* 0xffff000009089812 */ /* 0x000fe200078ec0ff */
[C---:B------:R-:W-:Y:S02]  /*6290*/  @!P1 FMUL.FTZ R9, R6.reuse, R22 ;  /* 0x0000001606099220 */ /* 0x040fe40000410000 */
[-C--:B------:R-:W-:Y:S02]  /*62a0*/  @!P1 FMUL.FTZ R6, R6, R4.reuse ;  /* 0x0000000406069220 */ /* 0x080fe40000410000 */
[----:B------:R-:W-:Y:S02]  /*62b0*/  @!P1 FFMA.FTZ R47, R23, R4, -R9 ;  /* 0x00000004172f9223 */ /* 0x000fe40000010809 */
[-C--:B------:R-:W-:Y:S01]  /*62c0*/  @!P1 FMUL.FTZ R4, R7, R8.reuse ;  /* 0x0000000807049220 */ /* 0x080fe20000410000 */
[C---:B------:R-:W-:Y:S01]  /*62d0*/  @!P1 SHF.L.U32 R7, R15.reuse, 0x10, RZ ;  /* 0x000000100f079819 */ /* 0x040fe200000006ff */
[----:B------:R-:W-:Y:S01]  /*62e0*/  @!P1 FFMA.FTZ R46, R18, R8, -R10 ;  /* 0x00000008122e9223 */ /* 0x000fe2000001080a */
[----:B------:R-:W-:Y:S01]  /*62f0*/  @!P1 LOP3.LUT R10, R15, 0xffff0000, RZ, 0xc0, !PT ;  /* 0xffff00000f0a9812 */ /* 0x000fe200078ec0ff */
[C---:B------:R-:W-:Y:S01]  /*6300*/  @!P1 IMAD.U32 R8, R11.reuse, 0x10000, RZ ;  /* 0x000100000b089824 */ /* 0x040fe200078e00ff */
[----:B------:R-:W-:Y:S01]  /*6310*/  @!P1 LOP3.LUT R11, R11, 0xffff0000, RZ, 0xc0, !PT ;  /* 0xffff00000b0b9812 */ /* 0x000fe200078ec0ff */
[----:B------:R-:W-:Y:S02]  /*6320*/  @!P1 FMUL.FTZ R30, R7, R34 ;  /* 0x00000022071e9220 */ /* 0x000fe40000410000 */
[C---:B------:R-:W-:Y:S02]  /*6330*/  @!P1 FMUL.FTZ R31, R10.reuse, R36 ;  /* 0x000000240a1f9220 */ /* 0x040fe40000410000 */
[-C--:B------:R-:W-:Y:S02]  /*6340*/  @!P1 FFMA.FTZ R45, R35, R8.reuse, -R30 ;  /* 0x00000008232d9223 */ /* 0x080fe4000001081e */
[-C--:B------:R-:W-:Y:S02]  /*6350*/  @!P1 FMUL.FTZ R10, R10, R11.reuse ;  /* 0x0000000b0a0a9220 */ /* 0x080fe40000410000 */
[----:B------:R-:W-:Y:S01]  /*6360*/  @!P1 FFMA.FTZ R44, R37, R11, -R31 ;  /* 0x0000000b252c9223 */ /* 0x000fe2000001081f */
[----:B------:R-:W-:Y:S01]  /*6370*/  @!P1 LOP3.LUT R11, R14, 0xffff0000, RZ, 0xc0, !PT ;  /* 0xffff00000e0b9812 */ /* 0x000fe200078ec0ff */
[C---:B------:R-:W-:Y:S01]  /*6380*/  @!P1 IMAD.U32 R30, R32.reuse, 0x10000, RZ ;  /* 0x00010000201e9824 */ /* 0x040fe200078e00ff */
[----:B------:R-:W-:Y:S01]  /*6390*/  @!P1 LOP3.LUT R32, R32, 0xffff0000, RZ, 0xc0, !PT ;  /* 0xffff000020209812 */ /* 0x000fe200078ec0ff */
[----:B------:R-:W-:Y:S01]  /*63a0*/  @!P1 FMUL.FTZ R9, R7, R8 ;  /* 0x0000000807099220 */ /* 0x000fe20000410000 */
[----:B------:R-:W-:Y:S01]  /*63b0*/  @!P1 SHF.L.U32 R8, R16, 0x10, RZ ;  /* 0x0000001010089819 */ /* 0x000fe200000006ff */
[----:B------:R-:W-:Y:S01]  /*63c0*/  @!P1 IMAD.U32 R7, R14, 0x10000, RZ ;  /* 0x000100000e079824 */ /* 0x000fe200078e00ff */
[----:B------:R-:W-:Y:S01]  /*63d0*/  @!P1 LOP3.LUT R16, R16, 0xffff0000, RZ, 0xc0, !PT ;  /* 0xffff000010109812 */ /* 0x000fe200078ec0ff */
[----:B------:R-:W-:Y:S02]  /*63e0*/  @!P1 IMAD.U32 R31, R42, 0x10000, RZ ;  /* 0x000100002a1f9824 */ /* 0x000fe400078e00ff */
[----:B------:R-:W-:Y:S02]  /*63f0*/  @!P1 FMUL.FTZ R38, R7, R30 ;  /* 0x0000001e07269220 */ /* 0x000fe40000410000 */
[----:B------:R-:W-:Y:S02]  /*6400*/  @!P1 FMUL.FTZ R39, R11, R32 ;  /* 0x000000200b279220 */ /* 0x000fe40000410000 */
[----:B------:R-:W-:Y:S01]  /*6410*/  @!P1 FFMA.FTZ R4, R17, R18, R4 ;  /* 0x0000001211049223 */ /* 0x000fe20000010004 */
[----:B------:R-:W-:Y:S01]  /*6420*/  @!P1 F2FP.BF16.PACK_AB R18, R44, R45 ;  /* 0x0000002d2c12923e */ /* 0x000fe200000010ff */
[-C--:B------:R-:W-:Y:S02]  /*6430*/  @!P1 FMUL.FTZ R7, R7, R8.reuse ;  /* 0x0000000807079220 */ /* 0x080fe40000410000 */
[----:B------:R-:W-:Y:S01]  /*6440*/  @!P1 FFMA.FTZ R5, R20, R21, R5 ;  /* 0x0000001514059223 */ /* 0x000fe20000010005 */
[----:B------:R-:W-:Y:S01]  /*6450*/  @!P1 F2FP.BF16.PACK_AB R4, R4, R3 ;  /* 0x000000030404923e */ /* 0x000fe200000010ff */
[----:B------:R-:W-:Y:S02]  /*6460*/  @!P1 FFMA.FTZ R38, R31, R8, -R38 ;  /* 0x000000081f269223 */ /* 0x000fe40000010826 */
[----:B------:R-:W-:Y:S01]  /*6470*/  @!P1 FMUL.FTZ R8, R11, R16 ;  /* 0x000000100b089220 */ /* 0x000fe20000410000 */
[----:B------:R-:W-:Y:S01]  /*6480*/  @!P1 MOV R12, R4 ;  /* 0x00000004000c9202 */ /* 0x000fe20000000f00 */
[----:B------:R-:W-:Y:S01]  /*6490*/  @!P1 FFMA.FTZ R39, R33, R16, -R39 ;  /* 0x0000001021279223 */ /* 0x000fe20000010827 */
[----:B------:R-:W-:Y:S01]  /*64a0*/  @!P1 F2FP.BF16.PACK_AB R16, R47, R48 ;  /* 0x000000302f10923e */ /* 0x000fe200000010ff */
[----:B------:R-:W-:Y:S01]  /*64b0*/  @!P1 FFMA.FTZ R6, R22, R23, R6 ;  /* 0x0000001716069223 */ /* 0x000fe20000010006 */
[----:B------:R-:W-:Y:S01]  /*64c0*/  @!P1 F2FP.BF16.PACK_AB R11, R46, R49 ;  /* 0x000000312e0b923e */ /* 0x000fe200000010ff */
[----:B------:R-:W-:Y:S01]  /*64d0*/  @!P1 FFMA.FTZ R7, R30, R31, R7 ;  /* 0x0000001f1e079223 */ /* 0x000fe20000010007 */
[----:B------:R-:W-:Y:S01]  /*64e0*/  @!P1 F2FP.BF16.PACK_AB R17, R39, R38 ;  /* 0x000000262711923e */ /* 0x000fe200000010ff */
[----:B------:R-:W-:Y:S01]  /*64f0*/  @!P1 FFMA.FTZ R8, R32, R33, R8 ;  /* 0x0000002120089223 */ /* 0x000fe20000010008 */
[----:B------:R-:W-:Y:S01]  /*6500*/  @!P1 F2FP.BF16.PACK_AB R5, R6, R5 ;  /* 0x000000050605923e */ /* 0x000fe200000010ff */
[----:B------:R-:W-:Y:S02]  /*6510*/  @!P1 FFMA.FTZ R9, R34, R35, R9 ;  /* 0x0000002322099223 */ /* 0x000fe40000010009 */
[----:B------:R-:W-:Y:S01]  /*6520*/  @!P1 FFMA.FTZ R10, R36, R37, R10 ;  /* 0x00000025240a9223 */ /* 0x000fe2000001000a */
[----:B------:R-:W-:Y:S01]  /*6530*/  @!P1 F2FP.BF16.PACK_AB R7, R8, R7 ;  /* 0x000000070807923e */ /* 0x000fe200000010ff */
[----:B------:R-:W-:Y:S02]  /*6540*/  @!P1 IMAD.MOV.U32 R40, RZ, RZ, R11 ;  /* 0x000000ffff289224 */ /* 0x000fe400078e000b */
[----:B------:R-:W-:Y:S01]  /*6550*/  @!P1 IMAD.MOV.U32 R41, RZ, RZ, R16 ;  /* 0x000000ffff299224 */ /* 0x000fe200078e0010 */
[----:B------:R-:W-:Y:S01]  /*6560*/  @!P1 F2FP.BF16.PACK_AB R3, R10, R9 ;  /* 0x000000090a03923e */ /* 0x000fe200000010ff */
[----:B------:R-:W-:Y:S02]  /*6570*/  @!P1 IMAD.MOV.U32 R42, RZ, RZ, R17 ;  /* 0x000000ffff2a9224 */ /* 0x000fe400078e0011 */
[----:B------:R-:W-:Y:S02]  /*6580*/  @!P1 IMAD.MOV.U32 R43, RZ, RZ, R18 ;  /* 0x000000ffff2b9224 */ /* 0x000fe400078e0012 */
[----:B------:R-:W-:Y:S02]  /*6590*/  @!P1 IMAD.MOV.U32 R13, RZ, RZ, R5 ;  /* 0x000000ffff0d9224 */ /* 0x000fe400078e0005 */
[----:B------:R-:W-:Y:S01]  /*65a0*/  @!P1 IMAD.MOV.U32 R14, RZ, RZ, R7 ;  /* 0x000000ffff0e9224 */ /* 0x000fe200078e0007 */
[----:B------:R1:W-:Y:S01]  /*65b0*/  ST.E.128 [R62.64], R40 ;  /* 0x000000283e007985 */ /* 0x0003e2000c101d08 */
[----:B------:R-:W-:Y:S07]  /*65c0*/  @!P1 IMAD.MOV.U32 R15, RZ, RZ, R3 ;  /* 0x000000ffff0f9224 */ /* 0x000fee00078e0003 */
[----:B------:R1:W-:Y:S02]  /*65d0*/  @!P0 ST.E.128 [R50.64], R12 ;  /* 0x0000000c32008985 */ /* 0x0003e4000c101d08 */
.L_x_260:
[----:B------:R-:W-:Y:S05]  /*65e0*/  BSYNC B0 ;  /* 0x0000000000007941 */ /* 0x000fea0003800000 */
.L_x_259:
[----:B-1----:R1:W2:Y:S01]  /*65f0*/  SHFL.IDX PT, R41, R71, 0x2, 0x1c1f ;  /* 0x005c1f0047297f89 */ /* 0x0022a200000e0000 */
[----:B------:R-:W-:Y:S03]  /*6600*/  ISETP.GE.OR P0, PT, R158, R60, P5 ;  /* 0x0000003c9e00720c */ /* 0x000fe60002f06670 */
        /* <DEDUP_REMOVED lines=13> */
[----:B--2---:R-:W-:Y:S02]  /*66e0*/  LEA.HI.X R49, R77, R41, R100, 0x1, P0 ;  /* 0x000000294d317211 */ /* 0x004fe400000f0c64 */
[----:B------:R-:W-:Y:S01]  /*66f0*/  @!P1 SHF.R.U64 R4, R24, 0x10, R25 ;  /* 0x0000001018049819 */ /* 0x000fe20000001219 */
[----:B------:R-:W-:Y:S01]  /*6700*/  IMAD.SHL.U32 R44, R3, 0x8, RZ ;  /* 0x00000008032c7824 */ /* 0x000fe200078e00ff */
[----:B------:R-:W-:Y:S02]  /*6710*/  LOP3.LUT R7, R7, 0x1c0, RZ, 0xc0, !PT ;  /* 0x000001c007077812 */ /* 0x000fe400078ec0ff */
[----:B------:R-:W-:Y:S02]  /*6720*/  LOP3.LUT R6, R6, 0x1c0, RZ, 0xc0, !PT ;  /* 0x000001c006067812 */ /* 0x000fe400078ec0ff */
[----:B------:R-:W-:Y:S02]  /*6730*/  LOP3.LUT R3, R7, 0x38, R44, 0xf8, !PT ;  /* 0x0000003807037812 */ /* 0x000fe400078ef82c */
[----:B------:R-:W-:Y:S02]  /*6740*/  SHF.R.U32.HI R6, RZ, 0x3, R6 ;  /* 0x00000003ff067819 */ /* 0x000fe40000011606 */
[----:B------:R-:W-:Y:S02]  /*6750*/  @!P1 PRMT R9, R19, 0x5432, R4 ;  /* 0x0000543213099816 */ /* 0x000fe40000000004 */
[----:B------:R-:W-:Y:S02]  /*6760*/  LOP3.LUT R3, R3, R6, RZ, 0x3c, !PT ;  /* 0x0000000603037212 */ /* 0x000fe400078e3cff */
[----:B------:R-:W-:Y:S02]  /*6770*/  @!P1 SHF.R.U32.HI R7, RZ, 0x10, R27 ;  /* 0x00000010ff079819 */ /* 0x000fe4000001161b */
[--C-:B------:R-:W-:Y:S02]  /*6780*/  @!P1 SHF.R.U32.HI R6, RZ, 0x10, R53.reuse ;  /* 0x00000010ff069819 */ /* 0x100fe40000011635 */
[----:B------:R-:W-:Y:S02]  /*6790*/  @!P1 SHF.R.U64 R11, R52, 0x10, R53 ;  /* 0x00000010340b9819 */ /* 0x000fe40000001235 */
[C---:B------:R-:W-:Y:S02]  /*67a0*/  @!P1 PRMT R8, R58.reuse, 0x5410, R6 ;  /* 0x000054103a089816 */ /* 0x040fe40000000006 */
[----:B------:R-:W-:Y:S02]  /*67b0*/  @!P1 PRMT R11, R58, 0x5432, R11 ;  /* 0x000054323a0b9816 */ /* 0x000fe4000000000b */
[C---:B------:R-:W-:Y:S02]  /*67c0*/  @!P1 SHF.L.U32 R22, R8.reuse, 0x10, RZ ;  /* 0x0000001008169819 */ /* 0x040fe400000006ff */
[----:B------:R-:W-:Y:S02]  /*67d0*/  @!P1 LOP3.LUT R24, R8, 0xffff0000, RZ, 0xc0, !PT ;  /* 0xffff000008189812 */ /* 0x000fe400078ec0ff */
[----:B------:R-:W-:Y:S01]  /*67e0*/  @!P1 PRMT R16, R28, 0x5432, R7 ;  /* 0x000054321c109816 */ /* 0x000fe20000000007 */
[----:B-1----:R-:W-:Y:S01]  /*67f0*/  @!P1 IMAD.U32 R23, R37, 0x10000, RZ ;  /* 0x0001000025179824 */ /* 0x002fe200078e00ff */
[----:B------:R-:W-:Y:S01]  /*6800*/  @!P1 LOP3.LUT R34, R39, 0xffff0000, RZ, 0xc0, !PT ;  /* 0xffff000027229812 */ /* 0x000fe200078ec0ff */
[----:B------:R-:W-:Y:S01]  /*6810*/  @!P1 IMAD.U32 R7, R9, 0x10000, RZ ;  /* 0x0001000009079824 */ /* 0x000fe200078e00ff */
[----:B------:R-:W-:Y:S01]  /*6820*/  @!P1 LOP3.LUT R30, R38, 0xffff0000, RZ, 0xc0, !PT ;  /* 0xffff0000261e9812 */ /* 0x000fe200078ec0ff */
[----:B------:R-:W-:Y:S01]  /*6830*/  @!P1 IMAD.U32 R32, R39, 0x10000, RZ ;  /* 0x0001000027209824 */ /* 0x000fe200078e00ff */
[--C-:B------:R-:W-:Y:S02]  /*6840*/  @!P1 SHF.R.U64 R10, R54, 0x10, R55.reuse ;  /* 0x00000010360a9819 */ /* 0x100fe40000001237 */
[----:B------:R-:W-:Y:S02]  /*6850*/  @!P1 SHF.R.U32.HI R17, RZ, 0x10, R55 ;  /* 0x00000010ff119819 */ /* 0x000fe40000011637 */
[C---:B---3--:R-:W-:Y:S02]  /*6860*/  @!P1 PRMT R35, R59.reuse, 0x5410, R10 ;  /* 0x000054103b239816 */ /* 0x048fe4000000000a */
[----:B------:R-:W-:Y:S02]  /*6870*/  @!P1 PRMT R17, R59, 0x5432, R17 ;  /* 0x000054323b119816 */ /* 0x000fe40000000011 */
[----:B------:R-:W-:Y:S02]  /*6880*/  ISETP.GE.AND P0, PT, R44, c[0x0][0x1d4], PT ;  /* 0x000075002c007a0c */ /* 0x000fe40003f06270 */
[C---:B------:R-:W-:Y:S01]  /*6890*/  @!P1 LOP3.LUT R33, R17.reuse, 0xffff0000, RZ, 0xc0, !PT ;  /* 0xffff000011219812 */ /* 0x040fe200078ec0ff */
[----:B------:R-:W-:Y:S02]  /*68a0*/  @!P1 IMAD.U32 R31, R17, 0x10000, RZ ;  /* 0x00010000111f9824 */ /* 0x000fe400078e00ff */
[----:B-----5:R-:W-:Y:S01]  /*68b0*/  IMAD.IADD R3, R5, 0x1, R3 ;  /* 0x0000000105037824 */ /* 0x020fe200078e0203 */
[----:B------:R-:W-:Y:S01]  /*68c0*/  @!P1 SHF.R.U64 R5, R26, 0x10, R27 ;  /* 0x000000101a059819 */ /* 0x000fe2000000121b */
[----:B------:R-:W-:Y:S02]  /*68d0*/  @!P1 IMAD.U32 R26, R35, 0x10000, RZ ;  /* 0x00010000231a9824 */ /* 0x000fe400078e00ff */
[----:B------:R-:W-:Y:S01]  /*68e0*/  IMAD.SHL.U32 R3, R3, 0x2, RZ ;  /* 0x0000000203037824 */ /* 0x000fe200078e00ff */
[----:B------:R-:W-:Y:S01]  /*68f0*/  @!P1 PRMT R10, R28, 0x5410, R5 ;  /* 0x000054101c0a9816 */ /* 0x000fe20000000005 */
[----:B------:R-:W-:Y:S03]  /*6900*/  @!P1 IMAD.U32 R27, R38, 0x10000, RZ ;  /* 0x00010000261b9824 */ /* 0x000fe600078e00ff */
[----:B------:R1:W2:Y:S02]  /*6910*/  LDS.128 R12, [R3+0x2900] ;  /* 0x00290000030c7984 */ /* 0x0002a40000000c00 */
[----:B-1----:R-:W-:Y:S02]  /*6920*/  @!P1 SHF.R.U32.HI R3, RZ, 0x10, R25 ;  /* 0x00000010ff039819 */ /* 0x002fe40000011619 */
[----:B------:R-:W-:Y:S02]  /*6930*/  @!P1 LOP3.LUT R25, R37, 0xffff0000, RZ, 0xc0, !PT ;  /* 0xffff000025199812 */ /* 0x000fe400078ec0ff */
[----:B------:R-:W-:Y:S01]  /*6940*/  @!P1 PRMT R6, R19, 0x5410, R3 ;  /* 0x0000541013069816 */ /* 0x000fe20000000003 */
[----:B------:R-:W-:Y:S04]  /*6950*/  @!P1 IMAD.U32 R19, R36, 0x10000, RZ ;  /* 0x0001000024139824 */ /* 0x000fe800078e00ff */
[----:B------:R-:W-:Y:S02]  /*6960*/  @!P1 IMAD.U32 R4, R6, 0x10000, RZ ;  /* 0x0001000006049824 */ /* 0x000fe400078e00ff */
[----:B--2---:R-:W-:Y:S01]  /*6970*/  @!P1 IMAD.U32 R3, R13, 0x10000, RZ ;  /* 0x000100000d039824 */ /* 0x004fe200078e00ff */
[----:B------:R-:W-:Y:S02]  /*6980*/  @!P1 SHF.L.U32 R8, R12, 0x10, RZ ;  /* 0x000000100c089819 */ /* 0x000fe400000006ff */
[----:B------:R-:W-:Y:S01]  /*6990*/  @!P1 LOP3.LUT R17, R15, 0xffff0000, RZ, 0xc0, !PT ;  /* 0xffff00000f119812 */ /* 0x000fe200078ec0ff */
[C---:B------:R-:W-:Y:S02]  /*69a0*/  @!P1 FMUL.FTZ R18, R3.reuse, R22 ;  /* 0x0000001603129220 */ /* 0x040fe40000410000 */
[-C--:B------:R-:W-:Y:S01]  /*69b0*/  @!P1 FMUL.FTZ R5, R3, R4.reuse ;  /* 0x0000000403059220 */ /* 0x080fe20000410000 */
[----:B------:R-:W-:Y:S01]  /*69c0*/  @!P1 LOP3.LUT R3, R13, 0xffff0000, RZ, 0xc0, !PT ;  /* 0xffff00000d039812 */ /* 0x000fe200078ec0ff */
[----:B------:R-:W-:Y:S01]  /*69d0*/  @!P1 FFMA.FTZ R52, R23, R4, -R18 ;  /* 0x0000000417349223 */ /* 0x000fe20000010812 */
[----:B------:R-:W-:Y:S01]  /*69e0*/  @!P1 LOP3.LUT R4, R6, 0xffff0000, RZ, 0xc0, !PT ;  /* 0xffff000006049812 */ /* 0x000fe200078ec0ff */
[----:B------:R-:W-:Y:S02]  /*69f0*/  @!P1 IMAD.U32 R18, R11, 0x10000, RZ ;  /* 0x000100000b129824 */ /* 0x000fe400078e00ff */
[C---:B------:R-:W-:Y:S02]  /*6a00*/  @!P1 FMUL.FTZ R20, R3.reuse, R24 ;  /* 0x0000001803149220 */ /* 0x040fe40000410000 */
[C---:B------:R-:W-:Y:S02]  /*6a10*/  @!P1 FMUL.FTZ R21, R8.reuse, R18 ;  /* 0x0000001208159220 */ /* 0x040fe40000410000 */
[-C--:B------:R-:W-:Y:S02]  /*6a20*/  @!P1 FMUL.FTZ R6, R3, R4.reuse ;  /* 0x0000000403069220 */ /* 0x080fe40000410000 */
[----:B------:R-:W-:Y:S01]  /*6a30*/  @!P1 FFMA.FTZ R51, R25, R4, -R20 ;  /* 0x0000000419339223 */ /* 0x000fe20000010814 */
[----:B------:R-:W-:Y:S01]  /*6a40*/  @!P1 LOP3.LUT R20, R11, 0xffff0000, RZ, 0xc0, !PT ;  /* 0xffff00000b149812 */ /* 0x000fe200078ec0ff */
[-C--:B------:R-:W-:Y:S01]  /*6a50*/  @!P1 FMUL.FTZ R3, R8, R7.reuse ;  /* 0x0000000708039220 */ /* 0x080fe20000410000 */
[----:B------:R-:W-:Y:S01]  /*6a60*/  @!P1 LOP3.LUT R4, R12, 0xffff0000, RZ, 0xc0, !PT ;  /* 0xffff00000c049812 */ /* 0x000fe200078ec0ff */
[----:B------:R-:W-:Y:S02]  /*6a70*/  @!P1 IMAD.U32 R8, R14, 0x10000, RZ ;  /* 0x000100000e089824 */ /* 0x000fe400078e00ff */
[----:B------:R-:W-:Y:S01]  /*6a80*/  @!P1 FFMA.FTZ R50, R19, R7, -R21 ;  /* 0x0000000713329223 */ /* 0x000fe20000010815 */
[----:B------:R-:W-:Y:S01]  /*6a90*/  @!P1 LOP3.LUT R21, R36, 0xffff0000, RZ, 0xc0, !PT ;  /* 0xffff000024159812 */ /* 0x000fe200078ec0ff */
[----:B------:R-:W-:Y:S01]  /*6aa0*/  @!P1 FMUL.FTZ R11, R4, R20 ;  /* 0x00000014040b9220 */ /* 0x000fe20000410000 */
[----:B------:R-:W-:Y:S01]  /*6ab0*/  @!P1 LOP3.LUT R7, R9, 0xffff0000, RZ, 0xc0, !PT ;  /* 0xffff000009079812 */ /* 0x000fe200078ec0ff */
[----:B------:R-:W-:Y:S01]  /*6ac0*/  @!P1 FMUL.FTZ R28, R8, R26 ;  /* 0x0000001a081c9220 */ /* 0x000fe20000410000 */
[----:B------:R-:W-:Y:S01]  /*6ad0*/  @!P1 SHF.L.U32 R9, R10, 0x10, RZ ;  /* 0x000000100a099819 */ /* 0x000fe200000006ff */
[----:B------:R-:W-:Y:S01]  /*6ae0*/  @!P1 FFMA.FTZ R3, R18, R19, R3 ;  /* 0x0000001312039223 */ /* 0x000fe20000010003 */
[----:B------:R-:W-:Y:S01]  /*6af0*/  @!P1 LOP3.LUT R10, R10, 0xffff0000, RZ, 0xc0, !PT ;  /* 0xffff00000a0a9812 */ /* 0x000fe200078ec0ff */
[-C--:B------:R-:W-:Y:S02]  /*6b00*/  @!P1 FMUL.FTZ R4, R4, R7.reuse ;  /* 0x0000000704049220 */ /* 0x080fe40000410000 */
[----:B------:R-:W-:Y:S02]  /*6b10*/  @!P1 FFMA.FTZ R47, R21, R7, -R11 ;  /* 0x00000007152f9223 */ /* 0x000fe4000001080b */
[-C--:B------:R-:W-:Y:S01]  /*6b20*/  @!P1 FMUL.FTZ R7, R8, R9.reuse ;  /* 0x0000000908079220 */ /* 0x080fe20000410000 */
[----:B------:R-:W-:Y:S01]  /*6b30*/  @!P1 LOP3.LUT R8, R14, 0xffff0000, RZ, 0xc0, !PT ;  /* 0xffff00000e089812 */ /* 0x000fe200078ec0ff */
[----:B------:R-:W-:Y:S01]  /*6b40*/  @!P1 FFMA.FTZ R46, R27, R9, -R28 ;  /* 0x000000091b2e9223 */ /* 0x000fe2000001081c */
[----:B------:R-:W-:Y:S01]  /*6b50*/  @!P1 LOP3.LUT R28, R35, 0xffff0000, RZ, 0xc0, !PT ;  /* 0xffff0000231c9812 */ /* 0x000fe200078ec0ff */
[----:B------:R-:W-:Y:S01]  /*6b60*/  @!P1 IMAD.U32 R11, R15, 0x10000, RZ ;  /* 0x000100000f0b9824 */ /* 0x000fe200078e00ff */
[C---:B------:R-:W-:Y:S01]  /*6b70*/  @!P1 SHF.L.U32 R9, R16.reuse, 0x10, RZ ;  /* 0x0000001010099819 */ /* 0x040fe200000006ff */
[----:B------:R-:W-:Y:S01]  /*6b80*/  @!P1 FMUL.FTZ R35, R17, R33 ;  /* 0x0000002111239220 */ /* 0x000fe20000410000 */
[----:B------:R-:W-:Y:S01]  /*6b90*/  @!P1 LOP3.LUT R16, R16, 0xffff0000, RZ, 0xc0, !PT ;  /* 0xffff000010109812 */ /* 0x000fe200078ec0ff */
[----:B------:R-:W-:Y:S02]  /*6ba0*/  @!P1 FMUL.FTZ R42, R11, R31 ;  /* 0x0000001f0b2a9220 */ /* 0x000fe40000410000 */
[C---:B------:R-:W-:Y:S02]  /*6bb0*/  @!P1 FMUL.FTZ R43, R8.reuse, R28 ;  /* 0x0000001c082b9220 */ /* 0x040fe40000410000 */
[----:B------:R-:W-:Y:S02]  /*6bc0*/  @!P1 FMUL.FTZ R8, R8, R10 ;  /* 0x0000000a08089220 */ /* 0x000fe40000410000 */
[-C--:B------:R-:W-:Y:S01]  /*6bd0*/  @!P1 FFMA.FTZ R45, R32, R9.reuse, -R42 ;  /* 0x00000009202d9223 */ /* 0x080fe2000001082a */
[----:B------:R-:W-:Y:S01]  /*6be0*/  @!P1 F2FP.BF16.PACK_AB R42, R47, R50 ;  /* 0x000000322f2a923e */ /* 0x000fe200000010ff */
[----:B------:R-:W-:Y:S02]  /*6bf0*/  @!P1 FFMA.FTZ R35, R34, R16, -R35 ;  /* 0x0000001022239223 */ /* 0x000fe40000010823 */
[----:B------:R-:W-:Y:S01]  /*6c00*/  @!P1 FFMA.FTZ R10, R30, R10, -R43 ;  /* 0x0000000a1e0a9223 */ /* 0x000fe2000001082b */
[----:B------:R-:W-:Y:S01]  /*6c10*/  @!P1 F2FP.BF16.PACK_AB R43, R51, R52 ;  /* 0x00000034332b923e */ /* 0x000fe200000010ff */
[----:B------:R-:W-:Y:S01]  /*6c20*/  @!P1 FMUL.FTZ R9, R11, R9 ;  /* 0x000000090b099220 */ /* 0x000fe20000410000 */
[----:B------:R-:W-:Y:S01]  /*6c30*/  @!P1 F2FP.BF16.PACK_AB R35, R35, R45 ;  /* 0x0000002d2323923e */ /* 0x000fe200000010ff */
[----:B------:R-:W-:Y:S01]  /*6c40*/  @!P1 IMAD.MOV.U32 R36, RZ, RZ, R42 ;  /* 0x000000ffff249224 */ /* 0x000fe200078e002a */
[----:B------:R-:W-:Y:S01]  /*6c50*/  @!P1 F2FP.BF16.PACK_AB R11, R10, R46 ;  /* 0x0000002e0a0b923e */ /* 0x000fe200000010ff */
[----:B------:R-:W-:Y:S02]  /*6c60*/  @!P1 IMAD.MOV.U32 R37, RZ, RZ, R43 ;  /* 0x000000ffff259224 */ /* 0x000fe400078e002b */
[----:B------:R-:W-:Y:S02]  /*6c70*/  @!P1 IMAD.MOV.U32 R39, RZ, RZ, R35 ;  /* 0x000000ffff279224 */ /* 0x000fe400078e0023 */
[----:B------:R-:W-:Y:S02]  /*6c80*/  @!P1 IMAD.MOV.U32 R38, RZ, RZ, R11 ;  /* 0x000000ffff269224 */ /* 0x000fe400078e000b */
[----:B------:R-:W-:Y:S02]  /*6c90*/  @!P1 FFMA.FTZ R4, R20, R21, R4 ;  /* 0x0000001514049223 */ /* 0x000fe40000010004 */
[----:B------:R-:W-:Y:S01]  /*6ca0*/  @!P1 FFMA.FTZ R5, R22, R23, R5 ;  /* 0x0000001716059223 */ /* 0x000fe20000010005 */
[----:B------:R1:W-:Y:S01]  /*6cb0*/  ST.E.128 [R48.64], R36 ;  /* 0x0000002430007985 */ /* 0x0003e2000c101d08 */
[----:B------:R-:W-:Y:S01]  /*6cc0*/  @!P1 FFMA.FTZ R6, R24, R25, R6 ;  /* 0x0000001918069223 */ /* 0x000fe20000010006 */
[----:B------:R-:W-:Y:S01]  /*6cd0*/  @!P1 F2FP.BF16.PACK_AB R4, R4, R3 ;  /* 0x000000030404923e */ /* 0x000fe200000010ff */
[----:B------:R-:W-:Y:S02]  /*6ce0*/  @!P1 FFMA.FTZ R7, R26, R27, R7 ;  /* 0x0000001b1a079223 */ /* 0x000fe40000010007 */
[----:B------:R-:W-:Y:S01]  /*6cf0*/  @!P1 FMUL.FTZ R10, R17, R16 ;  /* 0x00000010110a9220 */ /* 0x000fe20000410000 */
[----:B------:R-:W-:Y:S01]  /*6d00*/  @!P1 F2FP.BF16.PACK_AB R5, R6, R5 ;  /* 0x000000050605923e */ /* 0x000fe200000010ff */
[----:B------:R-:W-:Y:S01]  /*6d10*/  @!P1 FFMA.FTZ R8, R28, R30, R8 ;  /* 0x0000001e1c089223 */ /* 0x000fe20000010008 */
[----:B------:R-:W-:Y:S01]  /*6d20*/  @!P1 MOV R12, R4 ;  /* 0x00000004000c9202 */ /* 0x000fe20000000f00 */
[----:B------:R-:W-:Y:S02]  /*6d30*/  @!P1 FFMA.FTZ R9, R31, R32, R9 ;  /* 0x000000201f099223 */ /* 0x000fe40000010009 */
[----:B------:R-:W-:Y:S01]  /*6d40*/  @!P1 FFMA.FTZ R10, R33, R34, R10 ;  /* 0x00000022210a9223 */ /* 0x000fe2000001000a */
[----:B------:R-:W-:Y:S01]  /*6d50*/  @!P1 F2FP.BF16.PACK_AB R7, R8, R7 ;  /* 0x000000070807923e */ /* 0x000fe200000010ff */
[----:B------:R-:W-:Y:S03]  /*6d60*/  @!P1 IMAD.MOV.U32 R13, RZ, RZ, R5 ;  /* 0x000000ffff0d9224 */ /* 0x000fe600078e0005 */
[----:B------:R-:W-:Y:S01]  /*6d70*/  @!P1 F2FP.BF16.PACK_AB R3, R10, R9 ;  /* 0x000000090a03923e */ /* 0x000fe200000010ff */
[----:B------:R-:W-:Y:S04]  /*6d80*/  @!P1 IMAD.MOV.U32 R14, RZ, RZ, R7 ;  /* 0x000000ffff0e9224 */ /* 0x000fe800078e0007 */
[----:B------:R-:W-:Y:S01]  /*6d90*/  @!P1 IMAD.MOV.U32 R15, RZ, RZ, R3 ;  /* 0x000000ffff0f9224 */ /* 0x000fe200078e0003 */
[----:B------:R-:W-:-:S05]  /*6da0*/  @P0 BRA `(.L_x_254) ;  /* 0x000003c000000947 */ /* 0x000fca0003800000 */
[C---:B------:R-:W-:Y:S04]  /*6db0*/  LEA R4, P0, R44.reuse, R40, 0x1 ;  /* 0x000000282c047211 */ /* 0x040fe800078008ff */
[----:B------:R-:W-:Y:S05]  /*6dc0*/  LEA.HI.X.SX32 R5, R44, R41, 0x1, P0 ;  /* 0x000000292c057211 */ /* 0x000fea00000f0eff */
[----:B------:R2:W-:Y:S01]  /*6dd0*/  ST.E.128 [R4.64], R12 ;  /* 0x0000000c04007985 */ /* 0x0005e2000c101d08 */
[----:B------:R-:W-:-:S05]  /*6de0*/  BRA `(.L_x_254) ;  /* 0x0000038000007947 */ /* 0x000fca0003800000 */
.L_x_238:
[----:B------:R1:W2:Y:S01]  /*6df0*/  SHFL.IDX PT, R5, R71, RZ, 0x1c1f ;  /* 0x001c1fff47057589 */ /* 0x0002a200000e0000 */
[----:B------:R-:W-:Y:S01]  /*6e00*/  IMAD R3, R29, -0x50, R2 ;  /* 0xffffffb01d037824 */ /* 0x000fe200078e0202 */
[----:B------:R-:W-:Y:S02]  /*6e10*/  BSSY B0, `(.L_x_261) ;  /* 0x0000013000007945 */ /* 0x000fe40003800000 */
[----:B------:R1:W3:Y:S02]  /*6e20*/  SHFL.IDX PT, R4, R74, RZ, 0x1c1f ;  /* 0x001c1fff4a047589 */ /* 0x0002e400000e0000 */
[----:B------:R-:W-:Y:S04]  /*6e30*/  IMNMX R3, R3, 0x50, PT ;  /* 0x0000005003037817 */ /* 0x000fe80003800200 */
[----:B------:R-:W-:Y:S04]  /*6e40*/  IADD3 R3, -R93, R3, RZ ;  /* 0x000000035d037210 */ /* 0x000fe80007ffe1ff */
[----:B------:R-:W-:Y:S11]  /*6e50*/  ISETP.GE.AND P0, PT, R3, 0x1, PT ;  /* 0x000000010300780c */ /* 0x000ff60003f06270 */
[----:B------:R-:W-:Y:S02]  /*6e60*/  @!UPT UIADD3 URZ, URZ, URZ, URZ ;  /* 0x0000003f3f3ff290 */ /* 0x000fe4000fffe03f */
[----:B------:R-:W-:-:S05]  /*6e70*/  @!P0 BRA `(.L_x_262) ;  /* 0x000000c000008947 */ /* 0x000fca0003800000 */
[C---:B-12---:R-:W-:Y:S11]  /*6e80*/  ISETP.GE.AND P1, PT, R84.reuse, c[0x0][0x1d4], PT ;  /* 0x0000750054007a0c */ /* 0x046ff60003f26270 */
[----:B------:R-:W-:Y:S02]  /*6e90*/  @!UPT UIADD3 URZ, URZ, URZ, URZ ;  /* 0x0000003f3f3ff290 */ /* 0x000fe4000fffe03f */
[----:B------:R-:W1:Y:S01]  /*6ea0*/  @!P1 LDS.128 R8, [R248+0x2800] ;  /* 0x00280000f8089984 */ /* 0x000e620000000c00 */
[CC--:B---3--:R-:W-:Y:S04]  /*6eb0*/  @!P1 LEA R6, P0, R84.reuse, R4.reuse, 0x1 ;  /* 0x0000000454069211 */ /* 0x0c8fe800078008ff */
[-C--:B------:R-:W-:Y:S02]  /*6ec0*/  @!P1 LEA.HI.X R7, R84, R5.reuse, R85, 0x1, P0 ;  /* 0x0000000554079211 */ /* 0x080fe400000f0c55 */
[C---:B------:R-:W-:Y:S11]  /*6ed0*/  ISETP.GE.AND P0, PT, R208.reuse, c[0x0][0x1d4], PT ;  /* 0x00007500d0007a0c */ /* 0x040ff60003f06270 */
[----:B------:R-:W-:Y:S02]  /*6ee0*/  @!UPT UIADD3 URZ, URZ, URZ, URZ ;  /* 0x0000003f3f3ff290 */ /* 0x000fe4000fffe03f */
[C---:B------:R-:W-:Y:S04]  /*6ef0*/  @!P0 LEA R4, P2, R208.reuse, R4, 0x1 ;  /* 0x00000004d0048211 */ /* 0x040fe800078408ff */
[----:B------:R-:W-:Y:S01]  /*6f00*/  @!P0 LEA.HI.X R5, R208, R5, R250, 0x1, P2 ;  /* 0x00000005d0058211 */ /* 0x000fe200010f0cfa */
[----:B-1----:R-:W-:Y:S04]  /*6f10*/  @!P1 ST.E.128 [R6.64], R8 ;  /* 0x0000000806009985 */ /* 0x002fe8000c101d08 */
[----:B------:R-:W1:Y:S04]  /*6f20*/  @!P0 LDS.128 R8, [R249+0x2800] ;  /* 0x00280000f9088984 */ /* 0x000e680000000c00 */
[----:B-1----:R1:W-:Y:S02]  /*6f30*/  @!P0 ST.E.128 [R4.64], R8 ;  /* 0x0000000804008985 */ /* 0x0023e4000c101d08 */
.L_x_262:
[----:B-12---:R-:W-:Y:S05]  /*6f40*/  BSYNC B0 ;  /* 0x0000000000007941 */ /* 0x006fea0003800000 */
.L_x_261:
[----:B------:R1:W2:Y:S01]  /*6f50*/  SHFL.IDX PT, R5, R71, 0x1, 0x1c1f ;  /* 0x003c1f0047057f89 */ /* 0x0002a200000e0000 */
[----:B------:R-:W-:Y:S01]  /*6f60*/  ISETP.GE.AND P0, PT, R3, 0x21, PT ;  /* 0x000000210300780c */ /* 0x000fe20003f06270 */
[----:B------:R-:W-:Y:S02]  /*6f70*/  BSSY B0, `(.L_x_263) ;  /* 0x000000f000007945 */ /* 0x000fe40003800000 */
[----:B---3--:R1:W3:Y:S10]  /*6f80*/  SHFL.IDX PT, R4, R74, 0x1, 0x1c1f ;  /* 0x003c1f004a047f89 */ /* 0x0082f400000e0000 */
[----:B------:R-:W-:-:S05]  /*6f90*/  @!P0 BRA `(.L_x_264) ;  /* 0x000000c000008947 */ /* 0x000fca0003800000 */
[C---:B------:R-:W-:Y:S11]  /*6fa0*/  ISETP.GE.AND P1, PT, R84.reuse, c[0x0][0x1d4], PT ;  /* 0x0000750054007a0c */ /* 0x040ff60003f26270 */
[----:B------:R-:W-:Y:S02]  /*6fb0*/  @!UPT UIADD3 URZ, URZ, URZ, URZ ;  /* 0x0000003f3f3ff290 */ /* 0x000fe4000fffe03f */
[----:B------:R-:W4:Y:S01]  /*6fc0*/  @!P1 LDS.128 R8, [R248+0x3800] ;  /* 0x00380000f8089984 */ /* 0x000f220000000c00 */
[CC--:B---3--:R-:W-:Y:S04]  /*6fd0*/  @!P1 LEA R6, P0, R84.reuse, R4.reuse, 0x1 ;  /* 0x0000000454069211 */ /* 0x0c8fe800078008ff */
[-C--:B--2---:R-:W-:Y:S02]  /*6fe0*/  @!P1 LEA.HI.X R7, R84, R5.reuse, R85, 0x1, P0 ;  /* 0x0000000554079211 */ /* 0x084fe400000f0c55 */
[C---:B------:R-:W-:Y:S11]  /*6ff0*/  ISETP.GE.AND P0, PT, R208.reuse, c[0x0][0x1d4], PT ;  /* 0x00007500d0007a0c */ /* 0x040ff60003f06270 */
[----:B------:R-:W-:Y:S02]  /*7000*/  @!UPT UIADD3 URZ, URZ, URZ, URZ ;  /* 0x0000003f3f3ff290 */ /* 0x000fe4000fffe03f */
[C---:B------:R-:W-:Y:S04]  /*7010*/  @!P0 LEA R4, P2, R208.reuse, R4, 0x1 ;  /* 0x00000004d0048211 */ /* 0x040fe800078408ff */
[----:B------:R-:W-:Y:S01]  /*7020*/  @!P0 LEA.HI.X R5, R208, R5, R250, 0x1, P2 ;  /* 0x00000005d0058211 */ /* 0x000fe200010f0cfa */
[----:B----4-:R-:W-:Y:S04]  /*7030*/  @!P1 ST.E.128 [R6.64], R8 ;  /* 0x0000000806009985 */ /* 0x010fe8000c101d08 */
[----:B------:R-:W2:Y:S04]  /*7040*/  @!P0 LDS.128 R8, [R249+0x3800] ;  /* 0x00380000f9088984 */ /* 0x000ea80000000c00 */
[----:B--2---:R2:W-:Y:S02]  /*7050*/  @!P0 ST.E.128 [R4.64], R8 ;  /* 0x0000000804008985 */ /* 0x0045e4000c101d08 */
.L_x_264:
[----:B------:R-:W-:Y:S05]  /*7060*/  BSYNC B0 ;  /* 0x0000000000007941 */ /* 0x000fea0003800000 */
.L_x_263:
[----:B--2---:R2:W4:Y:S01]  /*7070*/  SHFL.IDX PT, R5, R71, 0x2, 0x1c1f ;  /* 0x005c1f0047057f89 */ /* 0x00452200000e0000 */
[----:B------:R-:W-:Y:S03]  /*7080*/  ISETP.GE.AND P0, PT, R3, 0x41, PT ;  /* 0x000000410300780c */ /* 0x000fe60003f06270 */
[----:B---3--:R2:W3:Y:S10]  /*7090*/  SHFL.IDX PT, R4, R74, 0x2, 0x1c1f ;  /* 0x005c1f004a047f89 */ /* 0x0084f400000e0000 */
[----:B------:R-:W-:-:S05]  /*70a0*/  @!P0 BRA `(.L_x_254) ;  /* 0x000000c000008947 */ /* 0x000fca0003800000 */
[C---:B------:R-:W-:Y:S11]  /*70b0*/  ISETP.GE.AND P1, PT, R84.reuse, c[0x0][0x1d4], PT ;  /* 0x0000750054007a0c */ /* 0x040ff60003f26270 */
[----:B------:R-:W-:Y:S02]  /*70c0*/  @!UPT UIADD3 URZ, URZ, URZ, URZ ;  /* 0x0000003f3f3ff290 */ /* 0x000fe4000fffe03f */
[----:B------:R-:W5:Y:S01]  /*70d0*/  @!P1 LDS.128 R8, [R248+0x4800] ;  /* 0x00480000f8089984 */ /* 0x000f620000000c00 */
[CC--:B---3--:R-:W-:Y:S04]  /*70e0*/  @!P1 LEA R6, P0, R84.reuse, R4.reuse, 0x1 ;  /* 0x0000000454069211 */ /* 0x0c8fe800078008ff */
[-C--:B----4-:R-:W-:Y:S02]  /*70f0*/  @!P1 LEA.HI.X R7, R84, R5.reuse, R85, 0x1, P0 ;  /* 0x0000000554079211 */ /* 0x090fe400000f0c55 */
[C---:B------:R-:W-:Y:S11]  /*7100*/  ISETP.GE.AND P0, PT, R208.reuse, c[0x0][0x1d4], PT ;  /* 0x00007500d0007a0c */ /* 0x040ff60003f06270 */
[----:B------:R-:W-:Y:S02]  /*7110*/  @!UPT UIADD3 URZ, URZ, URZ, URZ ;  /* 0x0000003f3f3ff290 */ /* 0x000fe4000fffe03f */
[C---:B------:R-:W-:Y:S04]  /*7120*/  @!P0 LEA R4, P2, R208.reuse, R4, 0x1 ;  /* 0x00000004d0048211 */ /* 0x040fe800078408ff */
[----:B------:R-:W-:Y:S01]  /*7130*/  @!P0 LEA.HI.X R5, R208, R5, R250, 0x1, P2 ;  /* 0x00000005d0058211 */ /* 0x000fe200010f0cfa */
[----:B-----5:R-:W-:Y:S04]  /*7140*/  @!P1 ST.E.128 [R6.64], R8 ;  /* 0x0000000806009985 */ /* 0x020fe8000c101d08 */
[----:B------:R-:W3:Y:S04]  /*7150*/  @!P0 LDS.128 R8, [R249+0x4800] ;  /* 0x00480000f9088984 */ /* 0x000ee80000000c00 */
[----:B---3--:R3:W-:Y:S02]  /*7160*/  @!P0 ST.E.128 [R4.64], R8 ;  /* 0x0000000804008985 */ /* 0x0087e4000c101d08 */
.L_x_254:
[----:B------:R-:W-:Y:S05]  /*7170*/  BSYNC B2 ;  /* 0x0000000000027941 */ /* 0x000fea0003800000 */
.L_x_237:
[C---:B------:R-:W-:Y:S01]  /*7180*/  IMAD R18, R29.reuse, -0x50, RZ ;  /* 0xffffffb01d127824 */ /* 0x040fe200078e02ff */
[----:B------:R-:W-:Y:S01]  /*7190*/  BSSY B0, `(.L_x_265) ;  /* 0x0000064000007945 */ /* 0x000fe20003800000 */
[----:B------:R-:W-:Y:S04]  /*71a0*/  IMAD.WIDE R6, R29, 0x50, R108 ;  /* 0x000000501d067825 */ /* 0x000fe800078e026c */
[----:B------:R-:W-:Y:S05]  /*71b0*/  IMAD.IADD R3, R107, 0x1, R18 ;  /* 0x000000016b037824 */ /* 0x000fea00078e0212 */
[C---:B------:R-:W-:Y:S02]  /*71c0*/  ISETP.GE.AND P3, PT, R3.reuse, 0x11, PT ;  /* 0x000000110300780c */ /* 0x040fe40003f66270 */
[C---:B------:R-:W-:Y:S02]  /*71d0*/  ISETP.GE.AND P2, PT, R3.reuse, 0x21, PT ;  /* 0x000000210300780c */ /* 0x040fe40003f46270 */
[C---:B------:R-:W-:Y:S09]  /*71e0*/  ISETP.GE.AND P1, PT, R3.reuse, 0x31, PT ;  /* 0x000000310300780c */ /* 0x040ff20003f26270 */
[C---:B--23--:R-:W-:Y:S04]  /*71f0*/  @P3 IADD3 R8, P0, R6.reuse, 0x10, RZ ;  /* 0x0000001006083810 */ /* 0x04cfe80007f1e0ff */
[-C--:B------:R-:W-:Y:S02]  /*7200*/  @P3 IADD3.X R10, RZ, R7.reuse, RZ, P0, !PT ;  /* 0x00000007ff0a3210 */ /* 0x080fe400007fe4ff */
[C---:B------:R-:W-:Y:S05]  /*7210*/  @P2 IADD3 R9, P0, R6.reuse, 0x20, RZ ;  /* 0x0000002006092810 */ /* 0x040fea0007f1e0ff */
[--C-:B------:R-:W-:Y:S01]  /*7220*/  @P2 IMAD.X R11, RZ, RZ, R7.reuse, P0 ;  /* 0x000000ffff0b2224 */ /* 0x100fe200000e0607 */
[C---:B------:R-:W-:Y:S04]  /*7230*/  @P1 IADD3 R16, P0, R6.reuse, 0x30, RZ ;  /* 0x0000003006101810 */ /* 0x040fe80007f1e0ff */
[----:B------:R-:W-:Y:S02]  /*7240*/  @P1 IADD3.X R19, RZ, R7, RZ, P0, !PT ;  /* 0x00000007ff131210 */ /* 0x000fe400007fe4ff */
[C---:B------:R-:W-:Y:S11]  /*7250*/  ISETP.GE.AND P0, PT, R3.reuse, 0x41, PT ;  /* 0x000000410300780c */ /* 0x040ff60003f06270 */
[----:B------:R-:W-:Y:S02]  /*7260*/  @!UPT UIADD3 URZ, URZ, URZ, URZ ;  /* 0x0000003f3f3ff290 */ /* 0x000fe4000fffe03f */
[C---:B------:R-:W-:Y:S05]  /*7270*/  @P0 IADD3 R17, P4, R6.reuse, 0x40, RZ ;  /* 0x0000004006110810 */ /* 0x040fea0007f9e0ff */
[----:B------:R-:W-:Y:S01]  /*7280*/  @P0 IMAD.X R20, RZ, RZ, R7, P4 ;  /* 0x000000ffff140224 */ /* 0x000fe200020e0607 */
[----:B------:R-:W-:Y:S11]  /*7290*/  ISETP.GE.AND P4, PT, R3, 0x1, PT ;  /* 0x000000010300780c */ /* 0x000ff60003f86270 */
[----:B------:R-:W-:Y:S02]  /*72a0*/  @!UPT UIADD3 URZ, URZ, URZ, URZ ;  /* 0x0000003f3f3ff290 */ /* 0x000fe4000fffe03f */
[----:B------:R-:W-:Y:S01]  /*72b0*/  @P4 IMAD R3, R7, c[0x0][0x258], RZ ;  /* 0x0000960007034a24 */ /* 0x000fe200078e02ff */
[----:B------:R-:W-:Y:S01]  /*72c0*/  @P4 MOV R4, R78 ;  /* 0x0000004e00044202 */ /* 0x000fe20000000f00 */
[----:B----4-:R-:W-:Y:S02]  /*72d0*/  @P4 IMAD.MOV.U32 R5, RZ, RZ, R80 ;  /* 0x000000ffff054224 */ /* 0x010fe400078e0050 */
[C---:B------:R-:W-:Y:S02]  /*72e0*/  @P4 IMAD R3, R6.reuse, c[0x0][0x25c], R3 ;  /* 0x0000970006034a24 */ /* 0x040fe400078e0203 */
[----:B------:R-:W-:Y:S05]  /*72f0*/  @P4 IMAD.WIDE.U32 R4, R6, c[0x0][0x258], R4 ;  /* 0x0000960006044a25 */ /* 0x000fea00078e0004 */
[C---:B------:R-:W-:Y:S02]  /*7300*/  @P4 LEA R14, P5, R4.reuse, c[0x0][0x250], 0x1 ;  /* 0x00009400040e4a11 */ /* 0x040fe400078a08ff */
[----:B------:R-:W-:Y:S02]  /*7310*/  @P4 IADD3 R3, R5, R3, RZ ;  /* 0x0000000305034210 */ /* 0x000fe40007ffe0ff */
[----:B------:R-:W-:Y:S02]  /*7320*/  @P3 MOV R5, R80 ;  /* 0x0000005000053202 */ /* 0x000fe40000000f00 */
[----:B------:R-:W-:Y:S01]  /*7330*/  @P4 LEA.HI.X R15, R4, c[0x0][0x254], R3, 0x1, P5 ;  /* 0x00009500040f4a11 */ /* 0x000fe200028f0c03 */
[----:B------:R-:W-:Y:S02]  /*7340*/  @P3 IMAD R3, R10, c[0x0][0x258], RZ ;  /* 0x000096000a033a24 */ /* 0x000fe400078e02ff */
[----:B------:R-:W-:Y:S02]  /*7350*/  @P3 IMAD.MOV.U32 R4, RZ, RZ, R78 ;  /* 0x000000ffff043224 */ /* 0x000fe400078e004e */
[----:B------:R-:W-:Y:S01]  /*7360*/  @!PT LDS RZ, [RZ] ;  /* 0x00000000fffff984 */ /* 0x000fe20000000800 */
[----:B------:R-:W-:Y:S01]  /*7370*/  @!PT LDS RZ, [RZ] ;  /* 0x00000000fffff984 */ /* 0x000fe20000000800 */
[----:B------:R-:W-:Y:S01]  /*7380*/  @!PT LDS RZ, [RZ] ;  /* 0x00000000fffff984 */ /* 0x000fe20000000800 */
[----:B------:R2:W-:Y:S01]  /*7390*/  @P4 LDGSTS.E.BYPASS.LTC128B.128 [R209+0x100], [R14.64], !P6 ;  /* 0x001000000ed14fae */ /* 0x0005e2000f101d48 */
[C---:B------:R-:W-:Y:S02]  /*73a0*/  @P3 IMAD R3, R8.reuse, c[0x0][0x25c], R3 ;  /* 0x0000970008033a24 */ /* 0x040fe400078e0203 */
[----:B------:R-:W-:Y:S04]  /*73b0*/  @P3 IMAD.WIDE.U32 R4, R8, c[0x0][0x258], R4 ;  /* 0x0000960008043a25 */ /* 0x000fe800078e0004 */
[----:B------:R-:W-:Y:S01]  /*73c0*/  @P3 IMAD.IADD R3, R5, 0x1, R3 ;  /* 0x0000000105033824 */ /* 0x000fe200078e0203 */
[C---:B------:R-:W-:Y:S01]  /*73d0*/  @P3 LEA R12, P5, R4.reuse, c[0x0][0x250], 0x1 ;  /* 0x00009400040c3a11 */ /* 0x040fe200078a08ff */
[----:B------:R-:W-:Y:S03]  /*73e0*/  @P2 IMAD.MOV.U32 R5, RZ, RZ, R80 ;  /* 0x000000ffff052224 */ /* 0x000fe600078e0050 */
[----:B------:R-:W-:Y:S01]  /*73f0*/  @P3 LEA.HI.X R13, R4, c[0x0][0x254], R3, 0x1, P5 ;  /* 0x00009500040d3a11 */ /* 0x000fe200028f0c03 */
[----:B------:R-:W-:Y:S01]  /*7400*/  @P2 IMAD R3, R11, c[0x0][0x258], RZ ;  /* 0x000096000b032a24 */ /* 0x000fe200078e02ff */
[----:B------:R-:W-:Y:S03]  /*7410*/  @P2 MOV R4, R78 ;  /* 0x0000004e00042202 */ /* 0x000fe60000000f00 */
[----:B------:R2:W-:Y:S01]  /*7420*/  @P3 LDGSTS.E.BYPASS.LTC128B.128 [R209+0x900], [R12.64], !P6 ;  /* 0x009000000cd13fae */ /* 0x0005e2000f101d48 */
[C---:B------:R-:W-:Y:S02]  /*7430*/  @P2 IMAD R3, R9.reuse, c[0x0][0x25c], R3 ;  /* 0x0000970009032a24 */ /* 0x040fe400078e0203 */
[----:B------:R-:W-:Y:S05]  /*7440*/  @P2 IMAD.WIDE.U32 R4, R9, c[0x0][0x258], R4 ;  /* 0x0000960009042a25 */ /* 0x000fea00078e0004 */
[C---:B------:R-:W-:Y:S02]  /*7450*/  @P2 LEA R10, P5, R4.reuse, c[0x0][0x250], 0x1 ;  /* 0x00009400040a2a11 */ /* 0x040fe400078a08ff */
[----:B------:R-:W-:Y:S02]  /*7460*/  @P2 IADD3 R3, R5, R3, RZ ;  /* 0x0000000305032210 */ /* 0x000fe40007ffe0ff */
[----:B------:R-:W-:Y:S02]  /*7470*/  @P1 MOV R5, R80 ;  /* 0x0000005000051202 */ /* 0x000fe40000000f00 */
[----:B------:R-:W-:Y:S01]  /*7480*/  @P2 LEA.HI.X R11, R4, c[0x0][0x254], R3, 0x1, P5 ;  /* 0x00009500040b2a11 */ /* 0x000fe200028f0c03 */
[----:B------:R-:W-:Y:S02]  /*7490*/  @P1 IMAD.MOV.U32 R4, RZ, RZ, R78 ;  /* 0x000000ffff041224 */ /* 0x000fe400078e004e */
[----:B------:R-:W-:Y:S02]  /*74a0*/  @P1 IMAD R3, R19, c[0x0][0x258], RZ ;  /* 0x0000960013031a24 */ /* 0x000fe400078e02ff */
[----:B------:R2:W-:Y:S01]  /*74b0*/  @P2 LDGSTS.E.BYPASS.LTC128B.128 [R209+0x1100], [R10.64], !P6 ;  /* 0x011000000ad12fae */ /* 0x0005e2000f101d48 */
[C---:B------:R-:W-:Y:S04]  /*74c0*/  @P1 IMAD.WIDE.U32 R4, R16.reuse, c[0x0][0x258], R4 ;  /* 0x0000960010041a25 */ /* 0x040fe800078e0004 */
[----:B------:R-:W-:Y:S01]  /*74d0*/  @P1 IMAD R3, R16, c[0x0][0x25c], R3 ;  /* 0x0000970010031a24 */ /* 0x000fe200078e0203 */
[C---:B------:R-:W-:Y:S03]  /*74e0*/  @P1 LEA R6, P5, R4.reuse, c[0x0][0x250], 0x1 ;  /* 0x0000940004061a11 */ /* 0x040fe600078a08ff */
[----:B------:R-:W-:Y:S02]  /*74f0*/  @P1 IMAD.IADD R3, R5, 0x1, R3 ;  /* 0x0000000105031824 */ /* 0x000fe400078e0203 */
        /* <DEDUP_REMOVED lines=8> */
[----:B------:R-:W-:Y:S04]  /*7580*/  @P0 IADD3 R3, R5, R3, RZ ;  /* 0x0000000305030210 */ /* 0x000fe80007ffe0ff */
[----:B------:R-:W-:Y:S01]  /*7590*/  @P0 LEA.HI.X R9, R4, c[0x0][0x254], R3, 0x1, P5 ;  /* 0x0000950004090a11 */ /* 0x000fe200028f0c03 */
[----:B------:R-:W-:Y:S02]  /*75a0*/  IMAD R3, R89, c[0x0][0x208], RZ ;  /* 0x0000820059037a24 */ /* 0x000fe400078e02ff */
[C---:B------:R-:W-:Y:S02]  /*75b0*/  IMAD.WIDE.U32 R4, R76.reuse, c[0x0][0x208], RZ ;  /* 0x000082004c047a25 */ /* 0x040fe400078e00ff */
[----:B------:R2:W-:Y:S02]  /*75c0*/  @P0 LDGSTS.E.BYPASS.LTC128B.128 [R209+0x2100], [R8.64], !P6 ;  /* 0x0210000008d10fae */ /* 0x0005e4000f101d48 */
[----:B------:R-:W-:Y:S04]  /*75d0*/  IMAD R3, R76, c[0x0][0x20c], R3 ;  /* 0x000083004c037a24 */ /* 0x000fe800078e0203 */
[----:B------:R-:W-:Y:S01]  /*75e0*/  IMAD.IADD R5, R5, 0x1, R3 ;  /* 0x0000000105057824 */ /* 0x000fe200078e0203 */
[----:B------:R-:W0:Y:S01]  /*75f0*/  LDGDEPBAR ;  /* 0x00000000000079af */ /* 0x000e220000000000 */
[----:B---3--:R-:W-:Y:S02]  /*7600*/  IMAD R6, R92, c[0x0][0x218], RZ ;  /* 0x000086005c067a24 */ /* 0x008fe400078e02ff */
[C---:B------:R-:W-:Y:S04]  /*7610*/  IMAD.WIDE.U32 R4, R75.reuse, c[0x0][0x218], R4 ;  /* 0x000086004b047a25 */ /* 0x040fe800078e0004 */
[----:B------:R-:W-:Y:S01]  /*7620*/  IMAD R6, R75, c[0x0][0x21c], R6 ;  /* 0x000087004b067a24 */ /* 0x000fe200078e0206 */
[----:B------:R-:W-:Y:S04]  /*7630*/  IADD3 R3, P0, R116, R4, RZ ;  /* 0x0000000474037210 */ /* 0x000fe80007f1e0ff */
[----:B------:R-:W-:Y:S02]  /*7640*/  IADD3.X R4, R126, R5, R6, P0, !PT ;  /* 0x000000057e047210 */ /* 0x000fe400007fe406 */
[C---:B------:R-:W-:Y:S04]  /*7650*/  LEA R5, P0, R3.reuse, c[0x0][0x1f8], 0x1 ;  /* 0x00007e0003057a11 */ /* 0x040fe800078008ff */
[----:B------:R-:W-:Y:S01]  /*7660*/  LEA.HI.X R4, R3, c[0x0][0x1fc], R4, 0x1, P0 ;  /* 0x00007f0003047a11 */ /* 0x000fe200000f0c04 */
[----:B------:R2:W3:Y:S01]  /*7670*/  SHFL.IDX PT, R6, R5, RZ, 0x1c1f ;  /* 0x001c1fff05067589 */ /* 0x0004e200000e0000 */
[----:B------:R-:W-:Y:S04]  /*7680*/  IADD3 R3, R18, R2, RZ ;  /* 0x0000000212037210 */ /* 0x000fe80007ffe0ff */
[----:B------:R-:W-:Y:S01]  /*7690*/  IMNMX R3, R3, 0x50, PT ;  /* 0x0000005003037817 */ /* 0x000fe20003800200 */
[----:B------:R-:W-:Y:S04]  /*76a0*/  DEPBAR.LE SB0, 0x0 ;  /* 0x000080000000791a */ /* 0x000fe80000000000 */
[----:B------:R2:W4:Y:S01]  /*76b0*/  SHFL.IDX PT, R7, R4, RZ, 0x1c1f ;  /* 0x001c1fff04077589 */ /* 0x00052200000e0000 */
[----:B------:R-:W-:Y:S06]  /*76c0*/  IMAD.IADD R3, R3, 0x1, -R93 ;  /* 0x0000000103037824 */ /* 0x000fec00078e0a5d */
[----:B------:R-:W-:Y:S01]  /*76d0*/  BAR.SYNC.DEFER_BLOCKING 0x0 ;  /* 0x0000000000007b1d */ /* 0x000fe20000010000 */
[----:B------:R-:W-:Y:S11]  /*76e0*/  ISETP.GE.AND P0, PT, R3, 0x1, PT ;  /* 0x000000010300780c */ /* 0x000ff60003f06270 */
[----:B------:R-:W-:Y:S02]  /*76f0*/  @!UPT UIADD3 URZ, URZ, URZ, URZ ;  /* 0x0000003f3f3ff290 */ /* 0x000fe4000fffe03f */
[----:B------:R-:W-:-:S05]  /*7700*/  @!P0 BRA `(.L_x_266) ;  /* 0x000000c000008947 */ /* 0x000fca0003800000 */
[C---:B---3--:R-:W-:Y:S11]  /*7710*/  ISETP.GE.AND P1, PT, R84.reuse, c[0x0][0x1d4], PT ;  /* 0x0000750054007a0c */ /* 0x048ff60003f26270 */
[----:B------:R-:W-:Y:S02]  /*7720*/  @!UPT UIADD3 URZ, URZ, URZ, URZ ;  /* 0x0000003f3f3ff290 */ /* 0x000fe4000fffe03f */
[----:B--2---:R-:W2:Y:S01]  /*7730*/  @!P1 LDS.128 R12, [R248] ;  /* 0x00000000f80c9984 */ /* 0x004ea20000000c00 */
[CC--:B------:R-:W-:Y:S04]  /*7740*/  @!P1 LEA R8, P0, R84.reuse, R6.reuse, 0x1 ;  /* 0x0000000654089211 */ /* 0x0c0fe800078008ff */
[-C--:B----4-:R-:W-:Y:S02]  /*7750*/  @!P1 LEA.HI.X R9, R84, R7.reuse, R85, 0x1, P0 ;  /* 0x0000000754099211 */ /* 0x090fe400000f0c55 */
[C---:B------:R-:W-:Y:S11]  /*7760*/  ISETP.GE.AND P0, PT, R208.reuse, c[0x0][0x1d4], PT ;  /* 0x00007500d0007a0c */ /* 0x040ff60003f06270 */
[----:B------:R-:W-:Y:S02]  /*7770*/  @!UPT UIADD3 URZ, URZ, URZ, URZ ;  /* 0x0000003f3f3ff290 */ /* 0x000fe4000fffe03f */
[C---:B------:R-:W-:Y:S04]  /*7780*/  @!P0 LEA R6, P2, R208.reuse, R6, 0x1 ;  /* 0x00000006d0068211 */ /* 0x040fe800078408ff */
[----:B------:R-:W-:Y:S01]  /*7790*/  @!P0 LEA.HI.X R7, R208, R7, R250, 0x1, P2 ;  /* 0x00000007d0078211 */ /* 0x000fe200010f0cfa */
[----:B--2---:R-:W-:Y:S04]  /*77a0*/  @!P1 ST.E.128 [R8.64], R12 ;  /* 0x0000000c08009985 */ /* 0x004fe8000c101d08 */
[----:B------:R-:W2:Y:S04]  /*77b0*/  @!P0 LDS.128 R8, [R249] ;  /* 0x00000000f9088984 */ /* 0x000ea80000000c00 */
[----:B--2---:R2:W-:Y:S02]  /*77c0*/  @!P0 ST.E.128 [R6.64], R8 ;  /* 0x0000000806008985 */ /* 0x0045e4000c101d08 */
.L_x_266:
[----:B---3--:R-:W-:Y:S05]  /*77d0*/  BSYNC B0 ;  /* 0x0000000000007941 */ /* 0x008fea0003800000 */
.L_x_265:
[----:B--2-4-:R2:W3:Y:S01]  /*77e0*/  SHFL.IDX PT, R7, R4, 0x1, 0x1c1f ;  /* 0x003c1f0004077f89 */ /* 0x0144e200000e0000 */
[----:B------:R-:W-:Y:S01]  /*77f0*/  ISETP.GE.AND P0, PT, R3, 0x21, PT ;  /* 0x000000210300780c */ /* 0x000fe20003f06270 */
[----:B------:R-:W-:Y:S02]  /*7800*/  BSSY B0, `(.L_x_267) ;  /* 0x000000f000007945 */ /* 0x000fe40003800000 */
[----:B------:R2:W4:Y:S10]  /*7810*/  SHFL.IDX PT, R6, R5, 0x1, 0x1c1f ;  /* 0x003c1f0005067f89 */ /* 0x00053400000e0000 */
[----:B------:R-:W-:-:S05]  /*7820*/  @!P0 BRA `(.L_x_268) ;  /* 0x000000c000008947 */ /* 0x000fca0003800000 */
[C---:B------:R-:W-:Y:S11]  /*7830*/  ISETP.GE.AND P1, PT, R84.reuse, c[0x0][0x1d4], PT ;  /* 0x0000750054007a0c */ /* 0x040ff60003f26270 */
[----:B------:R-:W-:Y:S02]  /*7840*/  @!UPT UIADD3 URZ, URZ, URZ, URZ ;  /* 0x0000003f3f3ff290 */ /* 0x000fe4000fffe03f */
[----:B------:R-:W5:Y:S01]  /*7850*/  @!P1 LDS.128 R12, [R248+0x1000] ;  /* 0x00100000f80c9984 */ /* 0x000f620000000c00 */
[CC--:B----4-:R-:W-:Y:S04]  /*7860*/  @!P1 LEA R8, P0, R84.reuse, R6.reuse, 0x1 ;  /* 0x0000000654089211 */ /* 0x0d0fe800078008ff */
[-C--:B---3--:R-:W-:Y:S02]  /*7870*/  @!P1 LEA.HI.X R9, R84, R7.reuse, R85, 0x1, P0 ;  /* 0x0000000754099211 */ /* 0x088fe400000f0c55 */
[C---:B------:R-:W-:Y:S11]  /*7880*/  ISETP.GE.AND P0, PT, R208.reuse, c[0x0][0x1d4], PT ;  /* 0x00007500d0007a0c */ /* 0x040ff60003f06270 */
[----:B------:R-:W-:Y:S02]  /*7890*/  @!UPT UIADD3 URZ, URZ, URZ, URZ ;  /* 0x0000003f3f3ff290 */ /* 0x000fe4000fffe03f */
[C---:B------:R-:W-:Y:S04]  /*78a0*/  @!P0 LEA R6, P2, R208.reuse, R6, 0x1 ;  /* 0x00000006d0068211 */ /* 0x040fe800078408ff */
[----:B------:R-:W-:Y:S01]  /*78b0*/  @!P0 LEA.HI.X R7, R208, R7, R250, 0x1, P2 ;  /* 0x00000007d0078211 */ /* 0x000fe200010f0cfa */
[----:B-----5:R-:W-:Y:S04]  /*78c0*/  @!P1 ST.E.128 [R8.64], R12 ;  /* 0x0000000c08009985 */ /* 0x020fe8000c101d08 */
[----:B------:R-:W3:Y:S04]  /*78d0*/  @!P0 LDS.128 R8, [R249+0x1000] ;  /* 0x00100000f9088984 */ /* 0x000ee80000000c00 */
[----:B---3--:R3:W-:Y:S02]  /*78e0*/  @!P0 ST.E.128 [R6.64], R8 ;  /* 0x0000000806008985 */ /* 0x0087e4000c101d08 */
.L_x_268:
[----:B------:R-:W-:Y:S05]  /*78f0*/  BSYNC B0 ;  /* 0x0000000000007941 */ /* 0x000fea0003800000 */
.L_x_267:
[----:B---3--:R3:W1:Y:S01]  /*7900*/  SHFL.IDX PT, R8, R4, 0x2, 0x1c1f ;  /* 0x005c1f0004087f89 */ /* 0x00866200000e0000 */
[----:B------:R-:W-:Y:S01]  /*7910*/  ISETP.GE.AND P0, PT, R3, 0x41, PT ;  /* 0x000000410300780c */ /* 0x000fe20003f06270 */
[----:B------:R-:W-:Y:S02]  /*7920*/  BSSY B0, `(.L_x_269) ;  /* 0x000000f000007945 */ /* 0x000fe40003800000 */
[----:B--2---:R-:W2:Y:S10]  /*7930*/  SHFL.IDX PT, R5, R5, 0x2, 0x1c1f ;  /* 0x005c1f0005057f89 */ /* 0x004eb400000e0000 */
[----:B------:R-:W-:-:S05]  /*7940*/  @!P0 BRA `(.L_x_270) ;  /* 0x000000c000008947 */ /* 0x000fca0003800000 */
[C---:B------:R-:W-:Y:S11]  /*7950*/  ISETP.GE.AND P1, PT, R84.reuse, c[0x0][0x1d4], PT ;  /* 0x0000750054007a0c */ /* 0x040ff60003f26270 */
[----:B------:R-:W-:Y:S02]  /*7960*/  @!UPT UIADD3 URZ, URZ, URZ, URZ ;  /* 0x0000003f3f3ff290 */ /* 0x000fe4000fffe03f */
[CC--:B--2-4-:R-:W-:Y:S04]  /*7970*/  @!P1 LEA R6, P0, R84.reuse, R5.reuse, 0x1 ;  /* 0x0000000554069211 */ /* 0x0d4fe800078008ff */
[-C--:B-1----:R-:W-:Y:S02]  /*7980*/  @!P1 LEA.HI.X R7, R84, R8.reuse, R85, 0x1, P0 ;  /* 0x0000000854079211 */ /* 0x082fe400000f0c55 */
[C---:B------:R-:W-:Y:S11]  /*7990*/  ISETP.GE.AND P0, PT, R208.reuse, c[0x0][0x1d4], PT ;  /* 0x00007500d0007a0c */ /* 0x040ff60003f06270 */
[----:B------:R-:W-:Y:S02]  /*79a0*/  @!UPT UIADD3 URZ, URZ, URZ, URZ ;  /* 0x0000003f3f3ff290 */ /* 0x000fe4000fffe03f */
[C---:B---3--:R-:W-:Y:S04]  /*79b0*/  @!P0 LEA R4, P2, R208.reuse, R5, 0x1 ;  /* 0x00000005d0048211 */ /* 0x048fe800078408ff */
[----:B------:R-:W-:Y:S02]  /*79c0*/  @!P0 LEA.HI.X R5, R208, R8, R250, 0x1, P2 ;  /* 0x00000008d0058211 */ /* 0x000fe400010f0cfa */
[----:B------:R-:W1:Y:S04]  /*79d0*/  @!P1 LDS.128 R8, [R248+0x2000] ;  /* 0x00200000f8089984 */ /* 0x000e680000000c00 */
[----:B-1----:R-:W-:Y:S04]  /*79e0*/  @!P1 ST.E.128 [R6.64], R8 ;  /* 0x0000000806009985 */ /* 0x002fe8000c101d08 */
[----:B------:R-:W1:Y:S04]  /*79f0*/  @!P0 LDS.128 R8, [R249+0x2000] ;  /* 0x00200000f9088984 */ /* 0x000e680000000c00 */
[----:B-1----:R1:W-:Y:S02]  /*7a00*/  @!P0 ST.E.128 [R4.64], R8 ;  /* 0x0000000804008985 */ /* 0x0023e4000c101d08 */
.L_x_270:
[----:B------:R-:W-:Y:S05]  /*7a10*/  BSYNC B0 ;  /* 0x0000000000007941 */ /* 0x000fea0003800000 */
.L_x_269:
[C---:B------:R-:W-:Y:S02]  /*7a20*/  ISETP.GT.AND P0, PT, R29.reuse, R120, PT ;  /* 0x000000781d00720c */ /* 0x040fe40003f04270 */
[----:B------:R-:W-:Y:S11]  /*7a30*/  IADD3 R29, R29, -0x1, RZ ;  /* 0xffffffff1d1d7810 */ /* 0x000ff60007ffe0ff */
[----:B----4-:R-:W-:Y:S01]  /*7a40*/  @P0 SHF.R.S32.HI R6, RZ, 0x1f, R29 ;  /* 0x0000001fff060819 */ /* 0x010fe2000001141d */
[----:B------:R-:W-:Y:S02]  /*7a50*/  @P0 IMAD R3, R151, R29, RZ ;  /* 0x0000001d97030224 */ /* 0x000fe400078e02ff */
[----:B-1-3--:R-:W-:Y:S02]  /*7a60*/  @P0 IMAD.MOV.U32 R4, RZ, RZ, R112 ;  /* 0x000000ffff040224 */ /* 0x00afe400078e0070 */
[----:B--2---:R-:W-:Y:S02]  /*7a70*/  @P0 IMAD.MOV.U32 R5, RZ, RZ, R111 ;  /* 0x000000ffff050224 */ /* 0x004fe400078e006f */
[-C--:B------:R-:W-:Y:S02]  /*7a80*/  @P0 IMAD R3, R6, R132.reuse, R3 ;  /* 0x0000008406030224 */ /* 0x080fe400078e0203 */
[----:B------:R-:W-:Y:S04]  /*7a90*/  @P0 IMAD.WIDE.U32 R4, R29, R132, R4 ;  /* 0x000000841d040225 */ /* 0x000fe800078e0004 */
[----:B------:R-:W-:Y:S01]  /*7aa0*/  @P0 IMAD.IADD R3, R5, 0x1, R3 ;  /* 0x0000000105030824 */ /* 0x000fe200078e0203 */
[C---:B------:R-:W-:Y:S04]  /*7ab0*/  @P0 LEA R10, P1, R4.reuse, c[0x0][0x220], 0x1 ;  /* 0x00008800040a0a11 */ /* 0x040fe800078208ff */
[----:B------:R-:W-:Y:S02]  /*7ac0*/  @P0 LEA.HI.X R11, R4, c[0x0][0x224], R3, 0x1, P1 ;  /* 0x00008900040b0a11 */ /* 0x000fe400008f0c03 */
[----:B------:R-:W-:Y:S03]  /*7ad0*/  @P0 IADD3 R8, P1, R10, R139, RZ ;  /* 0x0000008b0a080210 */ /* 0x000fe60007f3e0ff */
[----:B------:R-:W-:Y:S01]  /*7ae0*/  @!PT LDS RZ, [RZ] ;  /* 0x00000000fffff984 */ /* 0x000fe20000000800 */
[----:B------:R-:W-:Y:S01]  /*7af0*/  @!PT LDS RZ, [RZ] ;  /* 0x00000000fffff984 */ /* 0x000fe20000000800 */
[----:B------:R-:W-:Y:S01]  /*7b00*/  @!PT LDS RZ, [RZ] ;  /* 0x00000000fffff984 */ /* 0x000fe20000000800 */
[----:B------:R1:W-:Y:S01]  /*7b10*/  @P0 LDGSTS.E.BYPASS.LTC128B.128 [R209+0x2900], [R10.64], !P6 ;  /* 0x029000000ad10fae */ /* 0x0003e2000f101d48 */
[----:B------:R-:W-:Y:S02]  /*7b20*/  @P0 IADD3.X R9, R11, R131, RZ, P1, !PT ;  /* 0x000000830b090210 */ /* 0x000fe40000ffe4ff */
[-C--:B------:R-:W-:Y:S03]  /*7b30*/  @P0 IADD3 R6, P1, R8, R139.reuse, RZ ;  /* 0x0000008b08060210 */ /* 0x080fe60007f3e0ff */
[----:B------:R1:W-:Y:S02]  /*7b40*/  @P0 LDGSTS.E.BYPASS.LTC128B.128 [R209+0x3100], [R8.64], !P6 ;  /* 0x0310000008d10fae */ /* 0x0003e4000f101d48 */
[--C-:B------:R-:W-:Y:S01]  /*7b50*/  @P0 IMAD.X R7, R9, 0x1, R131.reuse, P1 ;  /* 0x0000000109070824 */ /* 0x100fe200008e0683 */
[-C--:B------:R-:W-:Y:S04]  /*7b60*/  @P0 IADD3 R4, P1, R6, R139.reuse, RZ ;  /* 0x0000008b06040210 */ /* 0x080fe80007f3e0ff */
[----:B------:R1:W-:Y:S01]  /*7b70*/  @P0 LDGSTS.E.BYPASS.LTC128B.128 [R209+0x3900], [R6.64], !P6 ;  /* 0x0390000006d10fae */ /* 0x0003e2000f101d48 */
[----:B------:R-:W-:Y:S01]  /*7b80*/  @P0 IMAD.X R5, R7, 0x1, R131, P1 ;  /* 0x0000000107050824 */ /* 0x000fe200008e0683 */
[----:B------:R-:W-:Y:S04]  /*7b90*/  @P0 IADD3 R12, P1, R4, R139, RZ ;  /* 0x0000008b040c0210 */ /* 0x000fe80007f3e0ff */
[----:B------:R1:W-:Y:S01]  /*7ba0*/  @P0 LDGSTS.E.BYPASS.LTC128B.128 [R209+0x4100], [R4.64], !P6 ;  /* 0x0410000004d10fae */ /* 0x0003e2000f101d48 */
[----:B------:R-:W-:Y:S05]  /*7bb0*/  @P0 IADD3.X R13, R5, R131, RZ, P1, !PT ;  /* 0x00000083050d0210 */ /* 0x000fea0000ffe4ff */
[----:B------:R1:W-:Y:S04]  /*7bc0*/  @P0 LDGSTS.E.BYPASS.LTC128B.128 [R209+0x4900], [R12.64], !P6 ;  /* 0x049000000cd10fae */ /* 0x0003e8000f101d48 */
[----:B------:R-:W0:Y:S01]  /*7bd0*/  LDGDEPBAR ;  /* 0x00000000000079af */ /* 0x000e220000000000 */
[----:B------:R-:W-:-:S05]  /*7be0*/  @P0 BRA `(.L_x_271) ;  /* 0xffffb39000000947 */ /* 0x000fca000383ffff */
[----:B------:R-:W-:Y:S01]  /*7bf0*/  WARPSYNC 0xffffffff ;  /* 0xffffffff00007948 */ /* 0x000fe20003800000 */
[----:B------:R-:W-:Y:S06]  /*7c00*/  BAR.SYNC.DEFER_BLOCKING 0x0 ;  /* 0x0000000000007b1d */ /* 0x000fec0000010000 */
.L_x_236:
[----:B------:R-:W-:Y:S01]  /*7c10*/  ISETP.GE.AND P0, PT, R143, 0x1, PT ;  /* 0x000000018f00780c */ /* 0x000fe20003f06270 */
[----:B------:R-:W-:Y:S01]  /*7c20*/  BSSY B0, `(.L_x_272) ;  /* 0x000001f000007945 */ /* 0x000fe20003800000 */
[----:B------:R-:W-:-:S11]  /*7c30*/  MOV R0, RZ ;  /* 0x000000ff00007202 */ /* 0x000fd60000000f00 */
[----:B------:R-:W-:Y:S05]  /*7c40*/  @!P0 BRA `(.L_x_273) ;  /* 0x000001c000008947 */ /* 0x000fea0003800000 */
[----:B------:R-:W-:Y:S01]  /*7c50*/  IABS R2, R130 ;  /* 0x0000008200027213 */ /* 0x000fe20000000000 */
[----:B-1----:R-:W-:Y:S01]  /*7c60*/  IMAD.MOV.U32 R4, RZ, RZ, RZ ;  /* 0x000000ffff047224 */ /* 0x002fe200078e00ff */
[----:B------:R-:W-:Y:S02]  /*7c70*/  IADD3 R6, R138, -0x1, R130 ;  /* 0xffffffff8a067810 */ /* 0x000fe40007ffe082 */
[----:B------:R-:W1:Y:S02]  /*7c80*/  I2F.RP R0, R2 ;  /* 0x0000000200007306 */ /* 0x000e640000209400 */
[----:B------:R-:W-:-:S06]  /*7c90*/  IABS R8, R6 ;  /* 0x0000000600087213 */ /* 0x000fcc0000000000 */
[----:B-1----:R-:W1:Y:S02]  /*7ca0*/  MUFU.RCP R0, R0 ;  /* 0x0000000000007308 */ /* 0x002e640000001000 */
[----:B-1----:R-:W-:-:S06]  /*7cb0*/  IADD3 R0, R0, 0xffffffe, RZ ;  /* 0x0ffffffe00007810 */ /* 0x002fcc0007ffe0ff */
[----:B------:R-:W1:Y:S02]  /*7cc0*/  F2I.FTZ.U32.TRUNC.NTZ R5, R0 ;  /* 0x0000000000057305 */ /* 0x000e64000021f000 */
        /* <DEDUP_REMOVED lines=20> */
.L_x_273:
[----:B------:R-:W-:Y:S05]  /*7e10*/  BSYNC B0 ;  /* 0x0000000000007941 */ /* 0x000fea0003800000 */
.L_x_272:
[----:B------:R-:W2:Y:S01]  /*7e20*/  LDL R2, [R1+0x80] ;  /* 0x0000800001027983 */ /* 0x000ea20000100800 */
        /* <DEDUP_REMOVED lines=33> */
[----:B--2---:R-:W-:-:S04]  /*8040*/  IMAD R252, R2, R0, RZ ;  /* 0x0000000002fc7224 */ /* 0x004fc800078e02ff */
[--C-:B------:R-:W-:Y:S01]  /*8050*/  IMAD.IADD R2, R252, 0x1, R0.reuse ;  /* 0x00000001fc027824 */ /* 0x100fe200078e0200 */
[----:B------:R-:W-:-:S04]  /*8060*/  PRMT R0, RZ, 0x7610, R0 ;  /* 0x00007610ff007816 */ /* 0x000fc80000000000 */
[----:B------:R-:W-:Y:S02]  /*8070*/  IMNMX R228, R138, R2, PT ;  /* 0x000000028ae47217 */ /* 0x000fe40003800200 */
[----:B------:R-:W-:Y:S02]  /*8080*/  CS2R R138, SRZ ;  /* 0x00000000008a7805 */ /* 0x000fe4000001ff00 */
[----:B------:R-:W-:-:S13]  /*8090*/  ISETP.GT.AND P0, PT, R228, R252, PT ;  /* 0x000000fce400720c */ /* 0x000fda0003f04270 */
[----:B------:R-:W-:Y:S05]  /*80a0*/  @!P0 BRA `(.L_x_274) ;  /* 0x0000c80000008947 */ /* 0x000fea0003800000 */
[----:B------:R-:W2:Y:S04]  /*80b0*/  LDL R3, [R1+0x48] ;  /* 0x0000480001037983 */ /* 0x000ea80000100800 */
[----:B-1----:R-:W3:Y:S04]  /*80c0*/  LDL R4, [R1+0x4c] ;  /* 0x00004c0001047983 */ /* 0x002ee80000100800 */
[----:B------:R-:W4:Y:S04]  /*80d0*/  LDL R10, [R1+0x2c] ;  /* 0x00002c00010a7983 */ /* 0x000f280000100800 */
[----:B------:R-:W4:Y:S04]  /*80e0*/  LDL R6, [R1+0x30] ;  /* 0x0000300001067983 */ /* 0x000f280000100800 */
[----:B------:R-:W4:Y:S04]  /*80f0*/  LDL R5, [R1+0x78] ;  /* 0x0000780001057983 */ /* 0x000f280000100800 */
[----:B------:R-:W4:Y:S01]  /*8100*/  LDL R9, [R1+0x50] ;  /* 0x0000500001097983 */ /* 0x000f220000100800 */
[----:B------:R-:W-:-:S04]  /*8110*/  ISETP.NE.U32.AND P0, PT, RZ, c[0x0][0x340], PT ;  /* 0x0000d000ff007a0c */ /* 0x000fc80003f05070 */
[----:B------:R-:W-:Y:S02]  /*8120*/  ISETP.NE.AND.EX P3, PT, RZ, c[0x0][0x344], PT, P0 ;  /* 0x0000d100ff007a0c */ /* 0x000fe40003f65300 */
[----:B------:R-:W-:-:S05]  /*8130*/  SHF.R.S32.HI R0, RZ, 0x1f, R144 ;  /* 0x0000001fff007819 */ /* 0x000fca0000011490 */
[----:B------:R-:W-:-:S04]  /*8140*/  IMAD R0, R0, c[0x0][0x178], RZ ;  /* 0x00005e0000007a24 */ /* 0x000fc800078e02ff */
[----:B------:R-:W-:Y:S02]  /*8150*/  IMAD R0, R144, c[0x0][0x17c], R0 ;  /* 0x00005f0090007a24 */ /* 0x000fe400078e0200 */
[----:B--2---:R-:W-:-:S04]  /*8160*/  @P3 IADD3 R2, P0, R3, c[0x0][0x340], RZ ;  /* 0x0000d00003023a10 */ /* 0x004fc80007f1e0ff */
[----:B---3--:R-:W-:-:S05]  /*8170*/  @P3 IADD3.X R3, R4, c[0x0][0x344], RZ, P0, !PT ;  /* 0x0000d10004033a10 */ /* 0x008fca00007fe4ff */
[----:B------:R1:W5:Y:S01]  /*8180*/  @P3 LDG.E R8, [R2.64] ;  /* 0x0000000802083981 */ /* 0x000362000c1e1900 */
[----:B------:R-:W-:-:S05]  /*8190*/  IMAD.MOV.U32 R4, RZ, RZ, c[0x0][0x2c4] ;  /* 0x0000b100ff047624 */ /* 0x000fca00078e00ff */
[----:B------:R-:W-:Y:S02]  /*81a0*/  ISETP.NE.AND P1, PT, R4, 0x1, PT ;  /* 0x000000010400780c */ /* 0x000fe40003f25270 */
[----:B------:R-:W-:Y:S02]  /*81b0*/  ISETP.NE.U32.AND P0, PT, RZ, c[0x0][0x348], PT ;  /* 0x0000d200ff007a0c */ /* 0x000fe40003f05070 */
[----:B----4-:R-:W-:Y:S02]  /*81c0*/  LEA R4, R10, R251, 0x7 ;  /* 0x000000fb0a047211 */ /* 0x010fe400078e38ff */
[----:B------:R-:W-:Y:S02]  /*81d0*/  LOP3.LUT R39, R6, 0xffff, RZ, 0xc0, !PT ;  /* 0x0000ffff06277812 */ /* 0x000fe400078ec0ff */
[----:B------:R-:W-:Y:S01]  /*81e0*/  ISETP.NE.AND.EX P0, PT, RZ, c[0x0][0x34c], PT, P0 ;  /* 0x0000d300ff007a0c */ /* 0x000fe20003f05300 */
[----:B------:R-:W2:Y:S03]  /*81f0*/  S2R R12, SR_TID.X ;  /* 0x00000000000c7919 */ /* 0x000ea60000002100 */
[----:B------:R-:W-:Y:S01]  /*8200*/  SEL R6, R5, RZ, !P0 ;  /* 0x000000ff05067207 */ /* 0x000fe20004000000 */
[----:B-1----:R-:W-:-:S04]  /*8210*/  IMAD.WIDE.U32 R2, R144, c[0x0][0x178], RZ ;  /* 0x00005e0090027a25 */ /* 0x002fc800078e00ff */
[----:B------:R-:W-:Y:S02]  /*8220*/  IMAD.IADD R3, R3, 0x1, R0 ;  /* 0x0000000103037824 */ /* 0x000fe400078e0200 */
[----:B------:R-:W-:Y:S01]  /*8230*/  @P1 IMAD.HI.U32 R7, R4, c[0x0][0x2c8], RZ ;  /* 0x0000b20004071a27 */ /* 0x000fe200078e00ff */
[----:B------:R-:W-:-:S03]  /*8240*/  SEL R5, R9, RZ, !P0 ;  /* 0x000000ff09057207 */ /* 0x000fc60004000000 */
[----:B------:R-:W-:-:S04]  /*8250*/  IMAD.WIDE.U32 R2, R39, c[0x0][0x1b8], R2 ;  /* 0x00006e0027027a25 */ /* 0x000fc800078e0002 */
[----:B------:R-:W-:Y:S01]  /*8260*/  IMAD.MOV.U32 R0, RZ, RZ, R4 ;  /* 0x000000ffff007224 */ /* 0x000fe200078e0004 */
[----:B------:R-:W-:Y:S01]  /*8270*/  @P1 SHF.R.U32.HI R0, RZ, c[0x0][0x2cc], R7 ;  /* 0x0000b300ff001a19 */ /* 0x000fe20000011607 */
[----:B------:R-:W-:Y:S02]  /*8280*/  IMAD R3, R39, c[0x0][0x1bc], R3 ;  /* 0x00006f0027037a24 */ /* 0x000fe400078e0203 */
[----:B------:R-:W-:Y:S01]  /*8290*/  IMAD R6, R6, c[0x0][0x1c0], RZ ;  /* 0x0000700006067a24 */ /* 0x000fe200078e02ff */
[----:B------:R-:W-:Y:S01]  /*82a0*/  SHF.R.S32.HI R7, RZ, 0x1f, R0 ;  /* 0x0000001fff077819 */ /* 0x000fe20000011400 */
[----:B------:R-:W-:-:S04]  /*82b0*/  IMAD.WIDE.U32 R2, R5, c[0x0][0x1c0], R2 ;  /* 0x0000700005027a25 */ /* 0x000fc800078e0002 */
[----:B------:R-:W-:Y:S02]  /*82c0*/  IMAD R6, R5, c[0x0][0x1c4], R6 ;  /* 0x0000710005067a24 */ /* 0x000fe400078e0206 */
[----:B------:R-:W-:-:S04]  /*82d0*/  IMAD.MOV R5, RZ, RZ, -R0 ;  /* 0x000000ffff057224 */ /* 0x000fc800078e0a00 */
[----:B------:R-:W-:Y:S01]  /*82e0*/  IMAD R4, R5, c[0x0][0x2c4], R4 ;  /* 0x0000b10005047a24 */ /* 0x000fe200078e0204 */
[----:B------:R-:W-:Y:S01]  /*82f0*/  IADD3 R3, R3, R6, RZ ;  /* 0x0000000603037210 */ /* 0x000fe20007ffe0ff */
[----:B------:R-:W-:-:S04]  /*8300*/  IMAD R5, R7, c[0x0][0x1b0], RZ ;  /* 0x00006c0007057a24 */ /* 0x000fc800078e02ff */
[C---:B------:R-:W-:Y:S01]  /*8310*/  IMAD R6, R0.reuse, c[0x0][0x1b4], R5 ;  /* 0x00006d0000067a24 */ /* 0x040fe200078e0205 */
[----:B------:R-:W-:Y:S01]  /*8320*/  SHF.R.S32.HI R5, RZ, 0x1f, R4 ;  /* 0x0000001fff057819 */ /* 0x000fe20000011404 */
[----:B------:R-:W-:Y:S01]  /*8330*/  IMAD.WIDE.U32 R2, R0, c[0x0][0x1b0], R2 ;  /* 0x00006c0000027a25 */ /* 0x000fe200078e0002 */
[----:B--2---:R-:W-:-:S03]  /*8340*/  SHF.R.S32.HI R11, RZ, 0x1f, R12 ;  /* 0x0000001fff0b7819 */ /* 0x004fc6000001140c */
[----:B------:R-:W-:Y:S02]  /*8350*/  IMAD R0, R5, c[0x0][0x1a8], RZ ;  /* 0x00006a0005007a24 */ /* 0x000fe400078e02ff */
[----:B------:R-:W-:Y:S01]  /*8360*/  IMAD.IADD R3, R3, 0x1, R6 ;  /* 0x0000000103037824 */ /* 0x000fe200078e0206 */
[----:B------:R-:W-:Y:S01]  /*8370*/  LEA.HI R11, R11, R12, RZ, 0x3 ;  /* 0x0000000c0b0b7211 */ /* 0x000fe200078f18ff */
[C---:B------:R-:W-:Y:S02]  /*8380*/  IMAD R0, R4.reuse, c[0x0][0x1ac], R0 ;  /* 0x00006b0004007a24 */ /* 0x040fe400078e0200 */
[----:B------:R-:W-:Y:S01]  /*8390*/  IMAD.WIDE.U32 R2, R4, c[0x0][0x1a8], R2 ;  /* 0x00006a0004027a25 */ /* 0x000fe200078e0002 */
[----:B------:R-:W-:-:S04]  /*83a0*/  SHF.R.S32.HI R11, RZ, 0x3, R11 ;  /* 0x00000003ff0b7819 */ /* 0x000fc8000001140b */
[----:B------:R-:W-:Y:S02]  /*83b0*/  IADD3 R0, R3, R0, RZ ;  /* 0x0000000003007210 */ /* 0x000fe40007ffe0ff */
[----:B------:R-:W-:Y:S01]  /*83c0*/  LEA R6, P0, R2, c[0x0][0x160], 0x1 ;  /* 0x0000580002067a11 */ /* 0x000fe200078008ff */
[----:B------:R-:W-:Y:S01]  /*83d0*/  IMAD R4, R10, 0x80, R11 ;  /* 0x000000800a047824 */ /* 0x000fe200078e020b */
[----:B------:R-:W-:Y:S02]  /*83e0*/  ISETP.GE.AND P2, PT, R244, c[0x0][0x198], PT ;  /* 0x00006600f4007a0c */ /* 0x000fe40003f46270 */
[----:B------:R-:W-:Y:S02]  /*83f0*/  LEA.HI.X R5, R2, c[0x0][0x164], R0, 0x1, P0 ;  /* 0x0000590002057a11 */ /* 0x000fe400000f0c00 */
[----:B------:R-:W-:Y:S02]  /*8400*/  IADD3 R161, R228, -0x1, RZ ;  /* 0xffffffffe4a17810 */ /* 0x000fe40007ffe0ff */
[----:B------:R-:W-:Y:S01]  /*8410*/  @!P3 MOV R8, R9 ;  /* 0x000000090008b202 */ /* 0x000fe20000000f00 */
[----:B------:R-:W-:Y:S05]  /*8420*/  BRA.DIV ~URZ, `(.L_x_275) ;  /* 0x000105127f007947 */ /* 0x000fea000b800000 */
[----:B------:R1:W2:Y:S02]  /*8430*/  SHFL.IDX PT, R7, R5, RZ, 0x181f ;  /* 0x00181fff05077589 */ /* 0x0002a400000e0000 */
.L_x_415:
[----:B------:R-:W-:Y:S05]  /*8440*/  BRA.DIV ~URZ, `(.L_x_276) ;  /* 0x000105627f007947 */ /* 0x000fea000b800000 */
[----:B------:R3:W4:Y:S02]  /*8450*/  SHFL.IDX PT, R2, R6, RZ, 0x181f ;  /* 0x00181fff06027589 */ /* 0x00072400000e0000 */
.L_x_416:
[----:B------:R-:W-:Y:S01]  /*8460*/  IMAD R0, R148, c[0x0][0x2c4], RZ ;  /* 0x0000b10094007a24 */ /* 0x000fe200078e02ff */
[----:B------:R-:W-:Y:S04]  /*8470*/  BSSY B0, `(.L_x_277) ;  /* 0x0000009000007945 */ /* 0x000fe80003800000 */
[----:B------:R-:W-:-:S13]  /*8480*/  ISETP.GE.AND P0, PT, R4, R0, PT ;  /* 0x000000000400720c */ /* 0x000fda0003f06270 */
[----:B------:R-:W-:Y:S05]  /*8490*/  @P0 BRA `(.L_x_278) ;  /* 0x0000006000000947 */ /* 0x000fea0003800000 */
[----:B----4-:R-:W-:-:S04]  /*84a0*/  LEA R2, P0, R244, R2, 0x1 ;  /* 0x00000002f4027211 */ /* 0x010fc800078008ff */
[----:B--2---:R-:W-:-:S05]  /*84b0*/  LEA.HI.X R3, R244, R7, R245, 0x1, P0 ;  /* 0x00000007f4037211 */ /* 0x004fca00000f0cf5 */
[----:B------:R-:W-:Y:S01]  /*84c0*/  @!PT LDS RZ, [RZ] ;  /* 0x00000000fffff984 */ /* 0x000fe20000000800 */
[----:B------:R-:W-:Y:S01]  /*84d0*/  @!PT LDS RZ, [RZ] ;  /* 0x00000000fffff984 */ /* 0x000fe20000000800 */
[----:B------:R-:W-:Y:S01]  /*84e0*/  @!PT LDS RZ, [RZ] ;  /* 0x00000000fffff984 */ /* 0x000fe20000000800 */
[----:B------:R2:W-:Y:S04]  /*84f0*/  LDGSTS.E.BYPASS.LTC128B.128 [R209+0x5100], [R2.64], !P2 ;  /* 0x0510000002d17fae */ /* 0x0005e8000d101d48 */
.L_x_278:
[----:B------:R-:W-:Y:S05]  /*8500*/  BSYNC B0 ;  /* 0x0000000000007941 */ /* 0x000fea0003800000 */
.L_x_277:
[----:B------:R-:W-:Y:S05]  /*8510*/  BRA.DIV ~URZ, `(.L_x_279) ;  /* 0x000105027f007947 */ /* 0x000fea000b800000 */
[----:B--2---:R2:W1:Y:S04]  /*8520*/  SHFL.IDX PT, R7, R5, 0x1, 0x181f ;  /* 0x00381f0005077f89 */ /* 0x00446800000e0000 */
[----:B----4-:R2:W4:Y:S02]  /*8530*/  SHFL.IDX PT, R2, R6, 0x1, 0x181f ;  /* 0x00381f0006027f89 */ /* 0x01052400000e0000 */
.L_x_417:
[----:B------:R-:W-:Y:S01]  /*8540*/  IADD3 R3, R4, 0x10, RZ ;  /* 0x0000001004037810 */ /* 0x000fe20007ffe0ff */
[----:B------:R-:W-:Y:S03]  /*8550*/  BSSY B0, `(.L_x_280) ;  /* 0x0000009000007945 */ /* 0x000fe60003800000 */
[----:B------:R-:W-:-:S13]  /*8560*/  ISETP.GE.AND P0, PT, R3, R0, PT ;  /* 0x000000000300720c */ /* 0x000fda0003f06270 */
[----:B------:R-:W-:Y:S05]  /*8570*/  @P0 BRA `(.L_x_281) ;  /* 0x0000006000000947 */ /* 0x000fea0003800000 */
[----:B----4-:R-:W-:-:S04]  /*8580*/  LEA R2, P0, R244, R2, 0x1 ;  /* 0x00000002f4027211 */ /* 0x010fc800078008ff */
[----:B-1----:R-:W-:-:S05]  /*8590*/  LEA.HI.X R3, R244, R7, R245, 0x1, P0 ;  /* 0x00000007f4037211 */ /* 0x002fca00000f0cf5 */
[----:B------:R-:W-:Y:S01]  /*85a0*/  @!PT LDS RZ, [RZ] ;  /* 0x00000000fffff984 */ /* 0x000fe20000000800 */
[----:B------:R-:W-:Y:S01]  /*85b0*/  @!PT LDS RZ, [RZ] ;  /* 0x00000000fffff984 */ /* 0x000fe20000000800 */
[----:B------:R-:W-:Y:S01]  /*85c0*/  @!PT LDS RZ, [RZ] ;  /* 0x00000000fffff984 */ /* 0x000fe20000000800 */
[----:B------:R1:W-:Y:S04]  /*85d0*/  LDGSTS.E.BYPASS.LTC128B.128 [R209+0x5900], [R2.64], !P2 ;  /* 0x0590000002d17fae */ /* 0x0003e8000d101d48 */
.L_x_281:
[----:B------:R-:W-:Y:S05]  /*85e0*/  BSYNC B0 ;  /* 0x0000000000007941 */ /* 0x000fea0003800000 */
.L_x_280:
[----:B------:R-:W-:Y:S05]  /*85f0*/  BRA.DIV ~URZ, `(.L_x_282) ;  /* 0x000104f27f007947 */ /* 0x000fea000b800000 */
[----:B-1----:R1:W2:Y:S02]  /*8600*/  SHFL.IDX PT, R7, R5, 0x2, 0x181f ;  /* 0x00581f0005077f89 */ /* 0x0022a400000e0000 */
.L_x_418:
[----:B------:R-:W-:Y:S05]  /*8610*/  BRA.DIV ~URZ, `(.L_x_283) ;  /* 0x000105427f007947 */ /* 0x000fea000b800000 */
[----:B----4-:R4:W1:Y:S02]  /*8620*/  SHFL.IDX PT, R2, R6, 0x2, 0x181f ;  /* 0x00581f0006027f89 */ /* 0x01086400000e0000 */
.L_x_419:
[----:B------:R-:W-:Y:S01]  /*8630*/  IADD3 R3, R4, 0x20, RZ ;  /* 0x0000002004037810 */ /* 0x000fe20007ffe0ff */
[----:B------:R-:W-:Y:S03]  /*8640*/  BSSY B0, `(.L_x_284) ;  /* 0x0000009000007945 */ /* 0x000fe60003800000 */
[----:B------:R-:W-:-:S13]  /*8650*/  ISETP.GE.AND P0, PT, R3, R0, PT ;  /* 0x000000000300720c */ /* 0x000fda0003f06270 */
[----:B------:R-:W-:Y:S05]  /*8660*/  @P0 BRA `(.L_x_285) ;  /* 0x0000006000000947 */ /* 0x000fea0003800000 */
[----:B-1----:R-:W-:-:S04]  /*8670*/  LEA R2, P0, R244, R2, 0x1 ;  /* 0x00000002f4027211 */ /* 0x002fc800078008ff */
[----:B--2---:R-:W-:-:S05]  /*8680*/  LEA.HI.X R3, R244, R7, R245, 0x1, P0 ;  /* 0x00000007f4037211 */ /* 0x004fca00000f0cf5 */
[----:B------:R-:W-:Y:S01]  /*8690*/  @!PT LDS RZ, [RZ] ;  /* 0x00000000fffff984 */ /* 0x000fe20000000800 */
[----:B------:R-:W-:Y:S01]  /*86a0*/  @!PT LDS RZ, [RZ] ;  /* 0x00000000fffff984 */ /* 0x000fe20000000800 */
[----:B------:R-:W-:Y:S01]  /*86b0*/  @!PT LDS RZ, [RZ] ;  /* 0x00000000fffff984 */ /* 0x000fe20000000800 */
[----:B------:R1:W-:Y:S04]  /*86c0*/  LDGSTS.E.BYPASS.LTC128B.128 [R209+0x6100], [R2.64], !P2 ;  /* 0x0610000002d17fae */ /* 0x0003e8000d101d48 */
.L_x_285:
[----:B------:R-:W-:Y:S05]  /*86d0*/  BSYNC B0 ;  /* 0x0000000000007941 */ /* 0x000fea0003800000 */
.L_x_284:
[----:B------:R-:W-:Y:S05]  /*86e0*/  BRA.DIV ~URZ, `(.L_x_286) ;  /* 0x000104e27f007947 */ /* 0x000fea000b800000 */
[----:B--2---:R2:W3:Y:S04]  /*86f0*/  SHFL.IDX PT, R7, R5, 0x3, 0x181f ;  /* 0x00781f0005077f89 */ /* 0x0044e800000e0000 */
[----:B-1----:R2:W1:Y:S02]  /*8700*/  SHFL.IDX PT, R2, R6, 0x3, 0x181f ;  /* 0x00781f0006027f89 */ /* 0x00246400000e0000 */
.L_x_420:
[----:B------:R-:W-:Y:S01]  /*8710*/  IADD3 R3, R4, 0x30, RZ ;  /* 0x0000003004037810 */ /* 0x000fe20007ffe0ff */
[----:B------:R-:W-:Y:S03]  /*8720*/  BSSY B0, `(.L_x_287) ;  /* 0x0000009000007945 */ /* 0x000fe60003800000 */
[----:B------:R-:W-:-:S13]  /*8730*/  ISETP.GE.AND P0, PT, R3, R0, PT ;  /* 0x000000000300720c */ /* 0x000fda0003f06270 */
[----:B------:R-:W-:Y:S05]  /*8740*/  @P0 BRA `(.L_x_288) ;  /* 0x0000006000000947 */ /* 0x000fea0003800000 */
[----:B-1----:R-:W-:-:S04]  /*8750*/  LEA R2, P0, R244, R2, 0x1 ;  /* 0x00000002f4027211 */ /* 0x002fc800078008ff */
[----:B---3--:R-:W-:-:S05]  /*8760*/  LEA.HI.X R3, R244, R7, R245, 0x1, P0 ;  /* 0x00000007f4037211 */ /* 0x008fca00000f0cf5 */
[----:B------:R-:W-:Y:S01]  /*8770*/  @!PT LDS RZ, [RZ] ;  /* 0x00000000fffff984 */ /* 0x000fe20000000800 */
[----:B------:R-:W-:Y:S01]  /*8780*/  @!PT LDS RZ, [RZ] ;  /* 0x00000000fffff984 */ /* 0x000fe20000000800 */
[----:B------:R-:W-:Y:S01]  /*8790*/  @!PT LDS RZ, [RZ] ;  /* 0x00000000fffff984 */ /* 0x000fe20000000800 */
[----:B------:R1:W-:Y:S04]  /*87a0*/  LDGSTS.E.BYPASS.LTC128B.128 [R209+0x6900], [R2.64], !P2 ;  /* 0x0690000002d17fae */ /* 0x0003e8000d101d48 */
.L_x_288:
[----:B------:R-:W-:Y:S05]  /*87b0*/  BSYNC B0 ;  /* 0x0000000000007941 */ /* 0x000fea0003800000 */
.L_x_287:
[----:B------:R-:W-:Y:S05]  /*87c0*/  BRA.DIV ~URZ, `(.L_x_289) ;  /* 0x000104d27f007947 */ /* 0x000fea000b800000 */
[----:B---3--:R3:W2:Y:S02]  /*87d0*/  SHFL.IDX PT, R7, R5, 0x4, 0x181f ;  /* 0x00981f0005077f89 */ /* 0x0086a400000e0000 */
.L_x_421:
[----:B------:R-:W-:Y:S05]  /*87e0*/  BRA.DIV ~URZ, `(.L_x_290) ;  /* 0x000105227f007947 */ /* 0x000fea000b800000 */
[----:B-1----:R1:W3:Y:S02]  /*87f0*/  SHFL.IDX PT, R2, R6, 0x4, 0x181f ;  /* 0x00981f0006027f89 */ /* 0x0022e400000e0000 */
.L_x_422:
[----:B------:R-:W-:Y:S01]  /*8800*/  IADD3 R3, R4, 0x40, RZ ;  /* 0x0000004004037810 */ /* 0x000fe20007ffe0ff */
[----:B------:R-:W-:Y:S03]  /*8810*/  BSSY B0, `(.L_x_291) ;  /* 0x0000009000007945 */ /* 0x000fe60003800000 */
[----:B------:R-:W-:-:S13]  /*8820*/  ISETP.GE.AND P0, PT, R3, R0, PT ;  /* 0x000000000300720c */ /* 0x000fda0003f06270 */
[----:B------:R-:W-:Y:S05]  /*8830*/  @P0 BRA `(.L_x_292) ;  /* 0x0000006000000947 */ /* 0x000fea0003800000 */
[----:B---3--:R-:W-:-:S04]  /*8840*/  LEA R2, P0, R244, R2, 0x1 ;  /* 0x00000002f4027211 */ /* 0x008fc800078008ff */
[----:B--2---:R-:W-:-:S05]  /*8850*/  LEA.HI.X R3, R244, R7, R245, 0x1, P0 ;  /* 0x00000007f4037211 */ /* 0x004fca00000f0cf5 */
[----:B------:R-:W-:Y:S01]  /*8860*/  @!PT LDS RZ, [RZ] ;  /* 0x00000000fffff984 */ /* 0x000fe20000000800 */
[----:B------:R-:W-:Y:S01]  /*8870*/  @!PT LDS RZ, [RZ] ;  /* 0x00000000fffff984 */ /* 0x000fe20000000800 */
[----:B------:R-:W-:Y:S01]  /*8880*/  @!PT LDS RZ, [RZ] ;  /* 0x00000000fffff984 */ /* 0x000fe20000000800 */
[----:B------:R2:W-:Y:S04]  /*8890*/  LDGSTS.E.BYPASS.LTC128B.128 [R209+0x7100], [R2.64], !P2 ;  /* 0x0710000002d17fae */ /* 0x0005e8000d101d48 */
.L_x_292:
[----:B------:R-:W-:Y:S05]  /*88a0*/  BSYNC B0 ;  /* 0x0000000000007941 */ /* 0x000fea0003800000 */
.L_x_291:
[----:B------:R-:W-:Y:S05]  /*88b0*/  BRA.DIV ~URZ, `(.L_x_293) ;  /* 0x000104c27f007947 */ /* 0x000fea000b800000 */
[----:B--2---:R2:W1:Y:S04]  /*88c0*/  SHFL.IDX PT, R7, R5, 0x5, 0x181f ;  /* 0x00b81f0005077f89 */ /* 0x00446800000e0000 */
[----:B---3--:R2:W3:Y:S02]  /*88d0*/  SHFL.IDX PT, R2, R6, 0x5, 0x181f ;  /* 0x00b81f0006027f89 */ /* 0x0084e400000e0000 */
.L_x_423:
[----:B------:R-:W-:Y:S01]  /*88e0*/  IADD3 R3, R4, 0x50, RZ ;  /* 0x0000005004037810 */ /* 0x000fe20007ffe0ff */
[----:B------:R-:W-:Y:S03]  /*88f0*/  BSSY B0, `(.L_x_294) ;  /* 0x0000009000007945 */ /* 0x000fe60003800000 */
[----:B------:R-:W-:-:S13]  /*8900*/  ISETP.GE.AND P0, PT, R3, R0, PT ;  /* 0x000000000300720c */ /* 0x000fda0003f06270 */
[----:B------:R-:W-:Y:S05]  /*8910*/  @P0 BRA `(.L_x_295) ;  /* 0x0000006000000947 */ /* 0x000fea0003800000 */
[----:B---3--:R-:W-:-:S04]  /*8920*/  LEA R2, P0, R244, R2, 0x1 ;  /* 0x00000002f4027211 */ /* 0x008fc800078008ff */
[----:B-1----:R-:W-:-:S05]  /*8930*/  LEA.HI.X R3, R244, R7, R245, 0x1, P0 ;  /* 0x00000007f4037211 */ /* 0x002fca00000f0cf5 */
[----:B------:R-:W-:Y:S01]  /*8940*/  @!PT LDS RZ, [RZ] ;  /* 0x00000000fffff984 */ /* 0x000fe20000000800 */
[----:B------:R-:W-:Y:S01]  /*8950*/  @!PT LDS RZ, [RZ] ;  /* 0x00000000fffff984 */ /* 0x000fe20000000800 */
[----:B------:R-:W-:Y:S01]  /*8960*/  @!PT LDS RZ, [RZ] ;  /* 0x00000000fffff984 */ /* 0x000fe20000000800 */
[----:B------:R1:W-:Y:S04]  /*8970*/  LDGSTS.E.BYPASS.LTC128B.128 [R209+0x7900], [R2.64], !P2 ;  /* 0x0790000002d17fae */ /* 0x0003e8000d101d48 */
.L_x_295:
[----:B------:R-:W-:Y:S05]  /*8980*/  BSYNC B0 ;  /* 0x0000000000007941 */ /* 0x000fea0003800000 */
.L_x_294:
[----:B------:R-:W-:Y:S05]  /*8990*/  BRA.DIV ~URZ, `(.L_x_296) ;  /* 0x000104b27f007947 */ /* 0x000fea000b800000 */
[----:B-1----:R1:W2:Y:S02]  /*89a0*/  SHFL.IDX PT, R7, R5, 0x6, 0x181f ;  /* 0x00d81f0005077f89 */ /* 0x0022a400000e0000 */
.L_x_424:
[----:B------:R-:W-:Y:S05]  /*89b0*/  BRA.DIV ~URZ, `(.L_x_297) ;  /* 0x000105027f007947 */ /* 0x000fea000b800000 */
[----:B---3--:R3:W1:Y:S02]  /*89c0*/  SHFL.IDX PT, R2, R6, 0x6, 0x181f ;  /* 0x00d81f0006027f89 */ /* 0x00866400000e0000 */
.L_x_425:
        /* <DEDUP_REMOVED lines=10> */
.L_x_299:
[----:B------:R-:W-:Y:S05]  /*8a70*/  BSYNC B0 ;  /* 0x0000000000007941 */ /* 0x000fea0003800000 */
.L_x_298:
[----:B------:R-:W-:Y:S05]  /*8a80*/  BRA.DIV ~URZ, `(.L_x_300) ;  /* 0x000104a27f007947 */ /* 0x000fea000b800000 */
[----:B-12---:R-:W1:Y:S04]  /*8a90*/  SHFL.IDX PT, R5, R5, 0x7, 0x181f ;  /* 0x00f81f0005057f89 */ /* 0x006e6800000e0000 */
[----:B------:R2:W3:Y:S02]  /*8aa0*/  SHFL.IDX PT, R3, R6, 0x7, 0x181f ;  /* 0x00f81f0006037f89 */ /* 0x0004e400000e0000 */
.L_x_426:
[----:B------:R-:W-:Y:S01]  /*8ab0*/  IADD3 R2, R4, 0x70, RZ ;  /* 0x0000007004027810 */ /* 0x000fe20007ffe0ff */
[----:B-----5:R-:W-:-:S03]  /*8ac0*/  IMAD.WIDE.U32 R168, R8, c[0x0][0x2b0], RZ ;  /* 0x0000ac0008a87a25 */ /* 0x020fc600078e00ff */
[----:B------:R-:W-:Y:S02]  /*8ad0*/  ISETP.GE.AND P0, PT, R2, R0, PT ;  /* 0x000000000200720c */ /* 0x000fe40003f06270 */
[----:B------:R2:W-:Y:S11]  /*8ae0*/  STL.64 [R1+0x18], R168 ;  /* 0x000018a801007387 */ /* 0x0005f60000100a00 */
[----:B---3--:R-:W-:-:S04]  /*8af0*/  @!P0 LEA R2, P1, R244, R3, 0x1 ;  /* 0x00000003f4028211 */ /* 0x008fc800078208ff */
[----:B-1----:R-:W-:-:S05]  /*8b00*/  @!P0 LEA.HI.X R3, R244, R5, R245, 0x1, P1 ;  /* 0x00000005f4038211 */ /* 0x002fca00008f0cf5 */
[----:B------:R-:W-:Y:S01]  /*8b10*/  @!PT LDS RZ, [RZ] ;  /* 0x00000000fffff984 */ /* 0x000fe20000000800 */
[----:B------:R-:W-:Y:S01]  /*8b20*/  @!PT LDS RZ, [RZ] ;  /* 0x00000000fffff984 */ /* 0x000fe20000000800 */
[----:B------:R-:W-:Y:S01]  /*8b30*/  @!PT LDS RZ, [RZ] ;  /* 0x00000000fffff984 */ /* 0x000fe20000000800 */
[----:B------:R1:W-:Y:S04]  /*8b40*/  @!P0 LDGSTS.E.BYPASS.LTC128B.128 [R209+0x8900], [R2.64], !P2 ;  /* 0x0890000002d18fae */ /* 0x0003e8000d101d48 */
[----:B------:R-:W0:Y:S01]  /*8b50*/  LDGDEPBAR ;  /* 0x00000000000079af */ /* 0x000e220000000000 */
[----:B------:R-:W-:Y:S01]  /*8b60*/  WARPSYNC 0xffffffff ;  /* 0xffffffff00007948 */ /* 0x000fe20003800000 */
[----:B-1----:R-:W-:-:S05]  /*8b70*/  SHF.R.S32.HI R2, RZ, 0x1f, R8 ;  /* 0x0000001fff027819 */ /* 0x002fca0000011408 */
[----:B------:R-:W-:-:S04]  /*8b80*/  IMAD R2, R2, c[0x0][0x2b0], RZ ;  /* 0x0000ac0002027a24 */ /* 0x000fc800078e02ff */
[----:B------:R-:W-:-:S04]  /*8b90*/  IMAD R2, R8, c[0x0][0x2b4], R2 ;  /* 0x0000ad0008027a24 */ /* 0x000fc800078e0202 */
[----:B------:R-:W-:-:S05]  /*8ba0*/  IMAD.IADD R166, R169, 0x1, R2 ;  /* 0x00000001a9a67824 */ /* 0x000fca00078e0202 */
[----:B------:R2:W-:Y:S02]  /*8bb0*/  STL [R1+0x20], R166 ;  /* 0x000020a601007387 */ /* 0x0005e40000100800 */
[----:B------:R-:W3:Y:S01]  /*8bc0*/  LDL R167, [R1+0x24] ;  /* 0x0000240001a77983 */ /* 0x000ee20000100800 */
[----:B------:R-:W-:Y:S02]  /*8bd0*/  IMAD.MOV.U32 R159, RZ, RZ, 0x50 ;  /* 0x00000050ff9f7424 */ /* 0x000fe400078e00ff */
[----:B------:R-:W-:Y:S02]  /*8be0*/  IMAD.MOV.U32 R162, RZ, RZ, c[0x0][0x2b8] ;  /* 0x0000ae00ffa27624 */ /* 0x000fe400078e00ff */
[----:B------:R-:W-:Y:S02]  /*8bf0*/  IMAD R159, R228, R159, -0x50 ;  /* 0xffffffb0e49f7424 */ /* 0x000fe400078e029f */
[----:B------:R-:W-:Y:S01]  /*8c00*/  IMAD.MOV.U32 R235, RZ, RZ, RZ ;  /* 0x000000ffffeb7224 */ /* 0x000fe200078e00ff */
[----:B------:R-:W-:Y:S01]  /*8c10*/  BAR.SYNC.DEFER_BLOCKING 0x0 ;  /* 0x0000000000007b1d */ /* 0x000fe20000010000 */
[----:B------:R-:W-:Y:S01]  /*8c20*/  ISETP.NE.AND P1, PT, R162, 0x1, PT ;  /* 0x00000001a200780c */ /* 0x000fe20003f25270 */
[----:B------:R-:W-:-:S05]  /*8c30*/  IMAD.IADD R3, R251, 0x1, R159 ;  /* 0x00000001fb037824 */ /* 0x000fca00078e029f */
[----:B------:R-:W-:-:S04]  /*8c40*/  ISETP.GE.AND P0, PT, R3, R143, PT ;  /* 0x0000008f0300720c */ /* 0x000fc80003f06270 */
[----:B------:R-:W-:Y:S01]  /*8c50*/  ISETP.GT.OR P0, PT, R251, 0x4f, P0 ;  /* 0x0000004ffb00780c */ /* 0x000fe20000704670 */
[----:B---3--:R-:W-:-:S04]  /*8c60*/  IMAD.IADD R3, R3, 0x1, R167 ;  /* 0x0000000103037824 */ /* 0x008fc800078e02a7 */
[----:B------:R-:W-:-:S04]  /*8c70*/  @P1 IMAD.HI.U32 R4, R3, c[0x0][0x2bc], RZ ;  /* 0x0000af0003041a27 */ /* 0x000fc800078e00ff */
[----:B------:R-:W-:Y:S01]  /*8c80*/  IMAD.MOV.U32 R2, RZ, RZ, R3 ;  /* 0x000000ffff027224 */ /* 0x000fe200078e0003 */
[----:B------:R-:W-:-:S04]  /*8c90*/  @P1 SHF.R.U32.HI R2, RZ, c[0x0][0x2c0], R4 ;  /* 0x0000b000ff021a19 */ /* 0x000fc80000011604 */
[----:B------:R-:W-:-:S04]  /*8ca0*/  @!P0 IADD3 R5, P1, R2, R168, RZ ;  /* 0x000000a802058210 */ /* 0x000fc80007f3e0ff */
[----:B--2-4-:R-:W-:Y:S02]  /*8cb0*/  @!P0 LEA.HI.X.SX32 R6, R2, R166, 0x1, P1 ;  /* 0x000000a602068211 */ /* 0x014fe400008f0eff */
[----:B------:R-:W-:-:S04]  /*8cc0*/  @!P0 LEA R4, P1, R5, c[0x0][0x2a0], 0x2 ;  /* 0x0000a80005048a11 */ /* 0x000fc800078210ff */
[----:B------:R-:W-:-:S05]  /*8cd0*/  @!P0 LEA.HI.X R5, R5, c[0x0][0x2a4], R6, 0x2, P1 ;  /* 0x0000a90005058a11 */ /* 0x000fca00008f1406 */
[----:B------:R1:W2:Y:S01]  /*8ce0*/  @!P0 LDG.E R235, [R4.64] ;  /* 0x0000000804eb8981 */ /* 0x0002a2000c1e1900 */
[----:B------:R-:W-:Y:S01]  /*8cf0*/  IMAD.MOV R2, RZ, RZ, -R2 ;  /* 0x000000ffff027224 */ /* 0x000fe200078e0a02 */
[----:B------:R-:W-:Y:S01]  /*8d00*/  BSSY B0, `(.L_x_301) ;  /* 0x000003d000007945 */ /* 0x000fe20003800000 */
[C---:B------:R-:W-:Y:S01]  /*8d10*/  IMAD.WIDE.U32 R164, R39.reuse, c[0x0][0x1e8], RZ ;  /* 0x00007a0027a47a25 */ /* 0x040fe200078e00ff */
[----:B------:R-:W3:Y:S03]  /*8d20*/  S2R R7, SR_TID.X ;  /* 0x0000000000077919 */ /* 0x000ee60000002100 */
[----:B------:R-:W-:Y:S01]  /*8d30*/  IMAD R241, R2, c[0x0][0x2b8], R3 ;  /* 0x0000ae0002f17a24 */ /* 0x000fe200078e0203 */
[----:B------:R-:W-:Y:S01]  /*8d40*/  STL.64 [R1+0x10], R164 ;  /* 0x000010a401007387 */ /* 0x000fe20000100a00 */
[----:B------:R-:W-:Y:S02]  /*8d50*/  IMAD R163, R39, c[0x0][0x1ec], R165 ;  /* 0x00007b0027a37a24 */ /* 0x000fe400078e02a5 */
[----:B------:R-:W-:Y:S01]  /*8d60*/  IMAD.WIDE.U32 R2, R241, c[0x0][0x1e0], RZ ;  /* 0x00007800f1027a25 */ /* 0x000fe200078e00ff */
[----:B------:R-:W-:-:S02]  /*8d70*/  SHF.R.S32.HI R40, RZ, 0x1f, R241 ;  /* 0x0000001fff287819 */ /* 0x000fc400000114f1 */
[----:B------:R-:W-:Y:S01]  /*8d80*/  STL [R1+0xc], R163 ;  /* 0x00000ca301007387 */ /* 0x000fe20000100800 */
[----:B------:R-:W-:Y:S02]  /*8d90*/  IMAD R160, R161, -0x50, R143 ;  /* 0xffffffb0a1a07824 */ /* 0x000fe400078e028f */
[----:B-1----:R-:W-:Y:S01]  /*8da0*/  IMAD R4, R40, c[0x0][0x1e0], RZ ;  /* 0x0000780028047a24 */ /* 0x002fe200078e02ff */
[----:B---3--:R-:W-:-:S03]  /*8db0*/  SHF.R.S32.HI R9, RZ, 0x1f, R7 ;  /* 0x0000001fff097819 */ /* 0x008fc60000011407 */
[----:B------:R-:W-:Y:S01]  /*8dc0*/  IMAD R4, R241, c[0x0][0x1e4], R4 ;  /* 0x00007900f1047a24 */ /* 0x000fe200078e0204 */
[----:B------:R-:W-:-:S03]  /*8dd0*/  LEA.HI R9, R9, R7, RZ, 0x3 ;  /* 0x0000000709097211 */ /* 0x000fc600078f18ff */
[----:B------:R-:W-:Y:S01]  /*8de0*/  IMAD.IADD R3, R3, 0x1, R4 ;  /* 0x0000000103037824 */ /* 0x000fe200078e0204 */
[----:B------:R-:W-:-:S05]  /*8df0*/  SHF.R.S32.HI R9, RZ, 0x3, R9 ;  /* 0x00000003ff097819 */ /* 0x000fca0000011409 */
[----:B------:R-:W-:-:S05]  /*8e00*/  IMAD.IADD R38, R160, 0x1, -R9 ;  /* 0x00000001a0267824 */ /* 0x000fca00078e0a09 */
[C---:B------:R-:W-:Y:S02]  /*8e10*/  ISETP.GE.AND P1, PT, R38.reuse, 0x1, PT ;  /* 0x000000012600780c */ /* 0x040fe40003f26270 */
[----:B------:R-:W-:-:S11]  /*8e20*/  ISETP.GE.AND P4, PT, R38, 0x21, PT ;  /* 0x000000212600780c */ /* 0x000fd60003f86270 */
[----:B------:R-:W-:Y:S02]  /*8e30*/  @P1 ISETP.GE.AND P5, PT, R244, c[0x0][0x1d4], PT ;  /* 0x00007500f4001a0c */ /* 0x000fe40003fa6270 */
        /* <DEDUP_REMOVED lines=8> */
[----:B------:R-:W-:Y:S01]  /*8ec0*/  SHFL.IDX PT, R9, R2, 0x2, 0x181f ;  /* 0x00581f0002097f89 */ /* 0x000fe200000e0000 */
[----:B------:R-:W-:-:S03]  /*8ed0*/  ISETP.GE.AND P0, PT, R38, 0x11, PT ;  /* 0x000000112600780c */ /* 0x000fc60003f06270 */
[----:B------:R-:W1:Y:S04]  /*8ee0*/  SHFL.IDX PT, R3, R2, RZ, 0x181f ;  /* 0x00181fff02037589 */ /* 0x000e6800000e0000 */
[----:B------:R-:W2:Y:S04]  /*8ef0*/  SHFL.IDX PT, R4, R2, 0x1, 0x181f ;  /* 0x00381f0002047f89 */ /* 0x000ea800000e0000 */
[----:B------:R-:W3:Y:S04]  /*8f00*/  SHFL.IDX PT, R7, R8, RZ, 0x181f ;  /* 0x00181fff08077589 */ /* 0x000ee800000e0000 */
[----:B------:R-:W4:Y:S04]  /*8f10*/  SHFL.IDX PT, R5, R8, 0x1, 0x181f ;  /* 0x00381f0008057f89 */ /* 0x000f2800000e0000 */
[----:B------:R-:W-:Y:S04]  /*8f20*/  SHFL.IDX PT, R10, R2, 0x3, 0x181f ;  /* 0x00781f00020a7f89 */ /* 0x000fe800000e0000 */
[----:B------:R-:W5:Y:S01]  /*8f30*/  SHFL.IDX PT, R11, R8, 0x2, 0x181f ;  /* 0x00581f00080b7f89 */ /* 0x000f6200000e0000 */
[----:B-1----:R-:W-:-:S03]  /*8f40*/  @P1 LEA R6, P2, R244, R3, 0x1 ;  /* 0x00000003f4061211 */ /* 0x002fc600078408ff */
[----:B------:R-:W-:Y:S01]  /*8f50*/  SHFL.IDX PT, R2, R2, 0x4, 0x181f ;  /* 0x00981f0002027f89 */ /* 0x000fe200000e0000 */
[----:B--2---:R-:W-:-:S03]  /*8f60*/  @P0 LEA R4, P3, R244, R4, 0x1 ;  /* 0x00000004f4040211 */ /* 0x004fc600078608ff */
[----:B------:R-:W1:Y:S01]  /*8f70*/  SHFL.IDX PT, R3, R8, 0x3, 0x181f ;  /* 0x00781f0008037f89 */ /* 0x000e6200000e0000 */
[C-C-:B---3--:R-:W-:Y:S02]  /*8f80*/  @P1 LEA.HI.X R7, R244.reuse, R7, R245.reuse, 0x1, P2 ;  /* 0x00000007f4071211 */ /* 0x148fe400010f0cf5 */
[C---:B------:R-:W-:Y:S02]  /*8f90*/  @P0 ISETP.GE.AND P2, PT, R244.reuse, c[0x0][0x1d4], PT ;  /* 0x00007500f4000a0c */ /* 0x040fe40003f46270 */
[----:B----4-:R-:W-:Y:S01]  /*8fa0*/  @P0 LEA.HI.X R5, R244, R5, R245, 0x1, P3 ;  /* 0x00000005f4050211 */ /* 0x010fe200018f0cf5 */
[----:B------:R2:W-:Y:S01]  /*8fb0*/  @P1 LDGSTS.E.BYPASS.LTC128B.128 [R209+0x2900], [R6.64], !P5 ;  /* 0x0290000006d11fae */ /* 0x0005e2000e901d48 */
[----:B------:R-:W-:Y:S02]  /*8fc0*/  ISETP.GE.AND P3, PT, R38, 0x31, PT ;  /* 0x000000312600780c */ /* 0x000fe40003f66270 */
[----:B------:R-:W-:-:S07]  /*8fd0*/  @P4 ISETP.GE.AND P5, PT, R244, c[0x0][0x1d4], PT ;  /* 0x00007500f4004a0c */ /* 0x000fce0003fa6270 */
[----:B------:R3:W-:Y:S04]  /*8fe0*/  @P0 LDGSTS.E.BYPASS.LTC128B.128 [R209+0x3100], [R4.64], !P2 ;  /* 0x0310000004d10fae */ /* 0x0007e8000d101d48 */
[C---:B------:R-:W-:Y:S02]  /*8ff0*/  @P3 ISETP.GE.AND P0, PT, R244.reuse, c[0x0][0x1d4], PT ;  /* 0x00007500f4003a0c */ /* 0x040fe40003f06270 */
[----:B--2---:R-:W-:-:S04]  /*9000*/  @P4 LEA R6, P2, R244, R9, 0x1 ;  /* 0x00000009f4064211 */ /* 0x004fc800078408ff */
[----:B-----5:R-:W-:-:S05]  /*9010*/  @P4 LEA.HI.X R7, R244, R11, R245, 0x1, P2 ;  /* 0x0000000bf4074211 */ /* 0x020fca00010f0cf5 */
[----:B------:R2:W-:Y:S01]  /*9020*/  @P4 LDGSTS.E.BYPASS.LTC128B.128 [R209+0x3900], [R6.64], !P5 ;  /* 0x0390000006d14fae */ /* 0x0005e2000e901d48 */
[----:B---3--:R-:W-:-:S04]  /*9030*/  @P3 LEA R4, P1, R244, R10, 0x1 ;  /* 0x0000000af4043211 */ /* 0x008fc800078208ff */
[----:B-1----:R-:W-:Y:S02]  /*9040*/  @P3 LEA.HI.X R5, R244, R3, R245, 0x1, P1 ;  /* 0x00000003f4053211 */ /* 0x002fe400008f0cf5 */
[----:B------:R2:W1:Y:S04]  /*9050*/  SHFL.IDX PT, R3, R8, 0x4, 0x181f ;  /* 0x00981f0008037f89 */ /* 0x00046800000e0000 */
[----:B------:R2:W-:Y:S01]  /*9060*/  @P3 LDGSTS.E.BYPASS.LTC128B.128 [R209+0x4100], [R4.64], !P0 ;  /* 0x0410000004d13fae */ /* 0x0005e2000c101d48 */
[----:B------:R-:W-:-:S13]  /*9070*/  ISETP.GE.AND P0, PT, R38, 0x41, PT ;  /* 0x000000412600780c */ /* 0x000fda0003f06270 */
[----:B------:R-:W-:Y:S05]  /*9080*/  @!P0 BRA `(.L_x_302) ;  /* 0x0000004000008947 */ /* 0x000fea0003800000 */
[C---:B------:R-:W-:Y:S02]  /*9090*/  ISETP.GE.AND P0, PT, R244.reuse, c[0x0][0x1d4], PT ;  /* 0x00007500f4007a0c */ /* 0x040fe40003f06270 */
[----:B------:R-:W-:-:S04]  /*90a0*/  LEA R2, P1, R244, R2, 0x1 ;  /* 0x00000002f4027211 */ /* 0x000fc800078208ff */
[----:B-1----:R-:W-:-:S07]  /*90b0*/  LEA.HI.X R3, R244, R3, R245, 0x1, P1 ;  /* 0x00000003f4037211 */ /* 0x002fce00008f0cf5 */
[----:B------:R1:W-:Y:S02]  /*90c0*/  LDGSTS.E.BYPASS.LTC128B.128 [R209+0x4900], [R2.64], !P0 ;  /* 0x0490000002d17fae */ /* 0x0003e4000c101d48 */
.L_x_302:
[----:B------:R-:W-:Y:S05]  /*90d0*/  BSYNC B0 ;  /* 0x0000000000007941 */ /* 0x000fea0003800000 */
.L_x_301:
[----:B------:R-:W-:Y:S01]  /*90e0*/  ISETP.LT.AND P0, PT, RZ, c[0x0][0x27c], PT ;  /* 0x00009f00ff007a0c */ /* 0x000fe20003f01270 */
[----:B------:R-:W0:-:S12]  /*90f0*/  LDGDEPBAR ;  /* 0x00000000000079af */ /* 0x000e180000000000 */
[----:B------:R-:W-:Y:S05]  /*9100*/  @P0 BRA `(.L_x_303) ;  /* 0x0000002000000947 */ /* 0x000fea0003800000 */
[----:B------:R-:W-:-:S04]  /*9110*/  DEPBAR.LE SB0, 0x1 ;  /* 0x000080400000791a */ /* 0x000fc80000000000 */
[----:B------:R-:W-:Y:S05]  /*9120*/  BRA `(.L_x_304) ;  /* 0x0000352000007947 */ /* 0x000fea0003800000 */
.L_x_303:
[----:B------:R-:W3:Y:S01]  /*9130*/  LDL R26, [R1+0x2c] ;  /* 0x00002c00011a7983 */ /* 0x000ee20000100800 */
[----:B-1----:R-:W-:Y:S01]  /*9140*/  SHF.R.S32.HI R2, RZ, 0x1f, R142 ;  /* 0x0000001fff027819 */ /* 0x002fe2000001148e */
[----:B------:R-:W-:Y:S01]  /*9150*/  ULDC.U8 UR4, c[0x0][0x298] ;  /* 0x0000a60000047ab9 */ /* 0x000fe20000000000 */
[----:B--2---:R-:W-:Y:S01]  /*9160*/  IMAD.WIDE.U32 R4, R142, c[0x0][0x290], RZ ;  /* 0x0000a4008e047a25 */ /* 0x004fe200078e00ff */
[----:B------:R-:W-:Y:S01]  /*9170*/  ISETP.NE.AND P2, PT, RZ, UR4, PT ;  /* 0x00000004ff007c0c */ /* 0x000fe2000bf45270 */
[----:B------:R-:W-:Y:S02]  /*9180*/  BSSY B2, `(.L_x_304) ;  /* 0x000034c000027945 */ /* 0x000fe40003800000 */
[C---:B------:R-:W-:Y:S02]  /*9190*/  IMAD R7, R2.reuse, c[0x0][0x280], RZ ;  /* 0x0000a00002077a24 */ /* 0x040fe400078e02ff */
[----:B------:R-:W-:Y:S02]  /*91a0*/  IMAD R6, R2, c[0x0][0x290], RZ ;  /* 0x0000a40002067a24 */ /* 0x000fe400078e02ff */
[----:B------:R-:W-:-:S04]  /*91b0*/  IMAD.WIDE.U32 R2, R142, c[0x0][0x280], RZ ;  /* 0x0000a0008e027a25 */ /* 0x000fc800078e00ff */
[----:B------:R-:W-:Y:S01]  /*91c0*/  IMAD R9, R142, c[0x0][0x284], R7 ;  /* 0x0000a1008e097a24 */ /* 0x000fe200078e0207 */
[----:B------:R-:W-:Y:S01]  /*91d0*/  LEA R7, P0, R4, c[0x0][0x288], 0x1 ;  /* 0x0000a20004077a11 */ /* 0x000fe200078008ff */
[----:B------:R-:W-:Y:S01]  /*91e0*/  IMAD R8, R142, c[0x0][0x294], R6 ;  /* 0x0000a5008e087a24 */ /* 0x000fe200078e0206 */
[----:B------:R-:W-:Y:S02]  /*91f0*/  LEA R6, P1, R2, c[0x0][0x270], 0x1 ;  /* 0x00009c0002067a11 */ /* 0x000fe400078208ff */
[----:B------:R-:W-:Y:S02]  /*9200*/  IADD3 R3, R9, R3, RZ ;  /* 0x0000000309037210 */ /* 0x000fe40007ffe0ff */
[----:B------:R-:W-:Y:S02]  /*9210*/  IADD3 R5, R8, R5, RZ ;  /* 0x0000000508057210 */ /* 0x000fe40007ffe0ff */
[----:B------:R-:W-:Y:S02]  /*9220*/  LEA.HI.X R2, R2, c[0x0][0x274], R3, 0x1, P1 ;  /* 0x00009d0002027a11 */ /* 0x000fe400008f0c03 */
[----:B------:R-:W-:-:S02]  /*9230*/  LEA.HI.X R3, R4, c[0x0][0x28c], R5, 0x1, P0 ;  /* 0x0000a30004037a11 */ /* 0x000fc400000f0c05 */
[----:B---3--:R-:W-:Y:S01]  /*9240*/  LEA R4, R26, R93, 0x7 ;  /* 0x0000005d1a047211 */ /* 0x008fe200078e38ff */
[----:B------:R-:W-:Y:S05]  /*9250*/  @!P2 BRA `(.L_x_305) ;  /* 0x000019200000a947 */ /* 0x000fea0003800000 */
[----:B------:R-:W-:Y:S01]  /*9260*/  ISETP.GE.AND P0, PT, R4, R0, PT ;  /* 0x000000000400720c */ /* 0x000fe20003f06270 */
[----:B------:R-:W1:Y:S01]  /*9270*/  SHFL.IDX PT, R11, R2, RZ, 0x1c1f ;  /* 0x001c1fff020b7589 */ /* 0x000e6200000e0000 */
[----:B------:R-:W-:Y:S01]  /*9280*/  BSSY B0, `(.L_x_306) ;  /* 0x0000019000007945 */ /* 0x000fe20003800000 */
[----:B------:R-:W-:Y:S01]  /*9290*/  CS2R R4, SRZ ;  /* 0x0000000000047805 */ /* 0x000fe2000001ff00 */
[----:B------:R-:W-:Y:S01]  /*92a0*/  CS2R R8, SRZ ;  /* 0x0000000000087805 */ /* 0x000fe2000001ff00 */
[----:B------:R-:W2:Y:S04]  /*92b0*/  SHFL.IDX PT, R10, R6, RZ, 0x1c1f ;  /* 0x001c1fff060a7589 */ /* 0x000ea800000e0000 */
[----:B------:R3:W4:Y:S04]  /*92c0*/  SHFL.IDX PT, R13, R3, RZ, 0x1c1f ;  /* 0x001c1fff030d7589 */ /* 0x00072800000e0000 */
[----:B------:R5:W1:Y:S01]  /*92d0*/  SHFL.IDX PT, R12, R7, RZ, 0x1c1f ;  /* 0x001c1fff070c7589 */ /* 0x000a6200000e0000 */
[----:B---3--:R-:W-:Y:S01]  /*92e0*/  CS2R R2, SRZ ;  /* 0x0000000000027805 */ /* 0x008fe2000001ff00 */
[----:B-----5:R-:W-:Y:S01]  /*92f0*/  CS2R R6, SRZ ;  /* 0x0000000000067805 */ /* 0x020fe2000001ff00 */
[----:B------:R-:W-:Y:S05]  /*9300*/  @P0 BRA `(.L_x_307) ;  /* 0x0000010000000947 */ /* 0x000fea0003800000 */
[----:B-12-4-:R-:W2:Y:S04]  /*9310*/  LDL R16, [R1+0xd8] ;  /* 0x0000d80001107983 */ /* 0x016ea80000100800 */
[----:B------:R-:W3:Y:S01]  /*9320*/  LDL R18, [R1+0xd4] ;  /* 0x0000d40001127983 */ /* 0x000ee20000100800 */
[----:B------:R-:W-:-:S02]  /*9330*/  ISETP.GE.AND P1, PT, R86, c[0x0][0x27c], PT ;  /* 0x00009f0056007a0c */ /* 0x000fc40003f26270 */
[----:B------:R-:W-:Y:S01]  /*9340*/  ISETP.GE.AND P0, PT, R88, c[0x0][0x27c], PT ;  /* 0x00009f0058007a0c */ /* 0x000fe20003f06270 */
[----:B------:R-:W-:-:S10]  /*9350*/  CS2R R4, SRZ ;  /* 0x0000000000047805 */ /* 0x000fd4000001ff00 */
[----:B------:R-:W-:-:S05]  /*9360*/  @!P1 IMAD.WIDE R2, R86, 0x2, R10 ;  /* 0x0000000256029825 */ /* 0x000fca00078e020a */
[----:B------:R1:W5:Y:S02]  /*9370*/  @!P1 LD.E.64 R8, [R2.64] ;  /* 0x0000000802089980 */ /* 0x000364000c101b00 */
[----:B-1----:R-:W-:Y:S01]  /*9380*/  CS2R R2, SRZ ;  /* 0x0000000000027805 */ /* 0x002fe2000001ff00 */
[-C--:B--2---:R-:W-:Y:S02]  /*9390*/  @!P0 IADD3 R14, P3, R10, R16.reuse, RZ ;  /* 0x000000100a0e8210 */ /* 0x084fe40007f7e0ff */
[----:B------:R-:W-:Y:S01]  /*93a0*/  @!P0 IADD3 R10, P2, R12, R16, RZ ;  /* 0x000000100c0a8210 */ /* 0x000fe20007f5e0ff */
[----:B------:R-:W-:-:S04]  /*93b0*/  @!P1 IMAD.WIDE R16, R86, 0x2, R12 ;  /* 0x0000000256109825 */ /* 0x000fc800078e020c */
[--C-:B---3--:R-:W-:Y:S01]  /*93c0*/  @!P0 IMAD.X R15, R11, 0x1, R18.reuse, P3 ;  /* 0x000000010b0f8824 */ /* 0x108fe200018e0612 */
[----:B------:R1:W5:Y:S01]  /*93d0*/  @!P1 LD.E.64 R6, [R16.64] ;  /* 0x0000000810069980 */ /* 0x000362000c101b00 */
[----:B------:R-:W-:-:S03]  /*93e0*/  @!P0 IMAD.X R11, R13, 0x1, R18, P2 ;  /* 0x000000010d0b8824 */ /* 0x000fc600010e0612 */
[----:B------:R1:W5:Y:S04]  /*93f0*/  @!P0 LD.E.64 R4, [R14.64] ;  /* 0x000000080e048980 */ /* 0x000368000c101b00 */
[----:B------:R1:W5:Y:S02]  /*9400*/  @!P0 LD.E.64 R2, [R10.64] ;  /* 0x000000080a028980 */ /* 0x000364000c101b00 */
.L_x_307:
[----:B-12-4-:R-:W-:Y:S05]  /*9410*/  BSYNC B0 ;  /* 0x0000000000007941 */ /* 0x016fea0003800000 */
.L_x_306:
[----:B------:R-:W-:Y:S01]  /*9420*/  IMAD R0, R26, -0x80, R0 ;  /* 0xffffff801a007824 */ /* 0x000fe200078e0200 */
[--C-:B-----5:R-:W-:Y:S01]  /*9430*/  SHF.R.U64 R16, R8, 0x10, R9.reuse ;  /* 0x0000001008107819 */ /* 0x120fe20000001209 */
[----:B------:R-:W-:Y:S01]  /*9440*/  IMAD.MOV.U32 R18, RZ, RZ, R8 ;  /* 0x000000ffff127224 */ /* 0x000fe200078e0008 */
[--C-:B------:R-:W-:Y:S01]  /*9450*/  SHF.R.U32.HI R12, RZ, 0x10, R9.reuse ;  /* 0x00000010ff0c7819 */ /* 0x100fe20000011609 */
[----:B------:R-:W-:Y:S01]  /*9460*/  IMAD.MOV.U32 R17, RZ, RZ, R9 ;  /* 0x000000ffff117224 */ /* 0x000fe200078e0009 */
[----:B------:R-:W-:Y:S01]  /*9470*/  IMNMX R25, R0, 0x80, PT ;  /* 0x0000008000197817 */ /* 0x000fe20003800200 */
[----:B------:R-:W-:Y:S01]  /*9480*/  IMAD.MOV.U32 R15, RZ, RZ, R4 ;  /* 0x000000ffff0f7224 */ /* 0x000fe200078e0004 */
[--C-:B------:R-:W-:Y:S01]  /*9490*/  SHF.R.U64 R13, R4, 0x10, R5.reuse ;  /* 0x00000010040d7819 */ /* 0x100fe20000001205 */
[----:B------:R-:W-:Y:S01]  /*94a0*/  IMAD.MOV.U32 R10, RZ, RZ, R6 ;  /* 0x000000ffff0a7224 */ /* 0x000fe200078e0006 */
[----:B------:R-:W-:Y:S01]  /*94b0*/  ISETP.GE.AND P0, PT, R93, R25, PT ;  /* 0x000000195d00720c */ /* 0x000fe20003f06270 */
[----:B------:R-:W-:Y:S01]  /*94c0*/  IMAD.MOV.U32 R14, RZ, RZ, R5 ;  /* 0x000000ffff0e7224 */ /* 0x000fe200078e0005 */
[--C-:B------:R-:W-:Y:S01]  /*94d0*/  SHF.R.U64 R8, R6, 0x10, R7.reuse ;  /* 0x0000001006087819 */ /* 0x100fe20000001207 */
[----:B------:R-:W-:Y:S01]  /*94e0*/  IMAD.MOV.U32 R9, RZ, RZ, R7 ;  /* 0x000000ffff097224 */ /* 0x000fe200078e0007 */
[----:B------:R-:W-:Y:S01]  /*94f0*/  SHF.R.U32.HI R11, RZ, 0x10, R5 ;  /* 0x00000010ff0b7819 */ /* 0x000fe20000011605 */
[----:B------:R-:W-:Y:S01]  /*9500*/  IMAD.MOV.U32 R6, RZ, RZ, R2 ;  /* 0x000000ffff067224 */ /* 0x000fe200078e0002 */
[----:B------:R-:W-:-:S04]  /*9510*/  DEPBAR.LE SB0, 0x1 ;  /* 0x000080400000791a */ /* 0x000fc80000000000 */
[----:B------:R-:W-:Y:S01]  /*9520*/  IMAD.MOV.U32 R4, RZ, RZ, R3 ;  /* 0x000000ffff047224 */ /* 0x000fe200078e0003 */
[----:B------:R-:W-:Y:S01]  /*9530*/  SHF.R.U32.HI R5, RZ, 0x10, R7 ;  /* 0x00000010ff057819 */ /* 0x000fe20000011607 */
[----:B------:R-:W-:Y:S01]  /*9540*/  BSSY B1, `(.L_x_308) ;  /* 0x000005f000017945 */ /* 0x000fe20003800000 */
[--C-:B------:R-:W-:Y:S02]  /*9550*/  SHF.R.U64 R2, R2, 0x10, R3.reuse ;  /* 0x0000001002027819 */ /* 0x100fe40000001203 */
[----:B------:R-:W-:Y:S02]  /*9560*/  SHF.R.U32.HI R0, RZ, 0x10, R3 ;  /* 0x00000010ff007819 */ /* 0x000fe40000011603 */
[----:B------:R-:W-:Y:S02]  /*9570*/  PRMT R18, R18, 0x5410, R16 ;  /* 0x0000541012127816 */ /* 0x000fe40000000010 */
[----:B------:R-:W-:Y:S02]  /*9580*/  PRMT R20, R17, 0x5410, R12 ;  /* 0x0000541011147816 */ /* 0x000fe4000000000c */
[----:B------:R-:W-:-:S02]  /*9590*/  PRMT R22, R15, 0x5410, R13 ;  /* 0x000054100f167816 */ /* 0x000fc4000000000d */
[----:B------:R-:W-:Y:S02]  /*95a0*/  PRMT R24, R14, 0x5410, R11 ;  /* 0x000054100e187816 */ /* 0x000fe4000000000b */
[----:B------:R-:W-:Y:S02]  /*95b0*/  PRMT R16, R10, 0x5410, R8 ;  /* 0x000054100a107816 */ /* 0x000fe40000000008 */
[----:B------:R-:W-:Y:S02]  /*95c0*/  PRMT R19, R9, 0x5410, R5 ;  /* 0x0000541009137816 */ /* 0x000fe40000000005 */
[----:B------:R-:W-:Y:S02]  /*95d0*/  PRMT R21, R6, 0x5410, R2 ;  /* 0x0000541006157816 */ /* 0x000fe40000000002 */
[----:B------:R-:W-:Y:S01]  /*95e0*/  PRMT R23, R4, 0x5410, R0 ;  /* 0x0000541004177816 */ /* 0x000fe20000000000 */
[----:B------:R-:W-:Y:S06]  /*95f0*/  BAR.SYNC.DEFER_BLOCKING 0x0 ;  /* 0x0000000000007b1d */ /* 0x000fec0000010000 */
[----:B------:R-:W-:Y:S05]  /*9600*/  @P0 BRA `(.L_x_309) ;  /* 0x0000052000000947 */ /* 0x000fea0003800000 */
[----:B------:R-:W-:Y:S01]  /*9610*/  ISETP.GE.AND P0, PT, R86, c[0x0][0x27c], PT ;  /* 0x00009f0056007a0c */ /* 0x000fe20003f06270 */
[----:B------:R-:W-:-:S12]  /*9620*/  BSSY B0, `(.L_x_310) ;  /* 0x0000028000007945 */ /* 0x000fd80003800000 */
[----:B------:R-:W-:Y:S05]  /*9630*/  @P0 BRA `(.L_x_311) ;  /* 0x0000026000000947 */ /* 0x000fea0003800000 */
[----:B------:R-:W1:Y:S01]  /*9640*/  LDS.128 R4, [R248+0x5000] ;  /* 0x00500000f8047984 */ /* 0x000e620000000c00 */
[----:B------:R-:W-:Y:S01]  /*9650*/  SHF.L.U32 R3, R18, 0x10, RZ ;  /* 0x0000001012037819 */ /* 0x000fe200000006ff */
[----:B------:R-:W-:Y:S01]  /*9660*/  IMAD.U32 R0, R16, 0x10000, RZ ;  /* 0x0001000010007824 */ /* 0x000fe200078e00ff */
[----:B------:R-:W-:Y:S02]  /*9670*/  LOP3.LUT R2, R18, 0xffff0000, RZ, 0xc0, !PT ;  /* 0xffff000012027812 */ /* 0x000fe400078ec0ff */
[C---:B-1----:R-:W-:Y:S01]  /*9680*/  SHF.L.U32 R9, R4.reuse, 0x10, RZ ;  /* 0x0000001004097819 */ /* 0x042fe200000006ff */
[----:B------:R-:W-:Y:S01]  /*9690*/  IMAD.U32 R10, R7, 0x10000, RZ ;  /* 0x00010000070a7824 */ /* 0x000fe200078e00ff */
[----:B------:R-:W-:Y:S02]  /*96a0*/  LOP3.LUT R8, R4, 0xffff0000, RZ, 0xc0, !PT ;  /* 0xffff000004087812 */ /* 0x000fe400078ec0ff */
[C---:B------:R-:W-:Y:S02]  /*96b0*/  SHF.L.U32 R13, R5.reuse, 0x10, RZ ;  /* 0x00000010050d7819 */ /* 0x040fe400000006ff */
[----:B------:R-:W-:Y:S01]  /*96c0*/  LOP3.LUT R4, R5, 0xffff0000, RZ, 0xc0, !PT ;  /* 0xffff000005047812 */ /* 0x000fe200078ec0ff */
[-C--:B------:R-:W-:Y:S01]  /*96d0*/  FMUL.FTZ R15, R8, R0.reuse ;  /* 0x00000000080f7220 */ /* 0x080fe20000410000 */
[----:B------:R-:W-:Y:S01]  /*96e0*/  LOP3.LUT R5, R16, 0xffff0000, RZ, 0xc0, !PT ;  /* 0xffff000010057812 */ /* 0x000fe200078ec0ff */
[-C--:B------:R-:W-:Y:S01]  /*96f0*/  FMUL.FTZ R14, R8, R3.reuse ;  /* 0x00000003080e7220 */ /* 0x080fe20000410000 */
[C---:B------:R-:W-:Y:S01]  /*9700*/  SHF.L.U32 R12, R6.reuse, 0x10, RZ ;  /* 0x00000010060c7819 */ /* 0x040fe200000006ff */
[----:B------:R-:W-:Y:S01]  /*9710*/  FFMA.FTZ R17, R9, R3, -R15 ;  /* 0x0000000309117223 */ /* 0x000fe2000001080f */
[----:B------:R-:W-:Y:S01]  /*9720*/  LOP3.LUT R11, R6, 0xffff0000, RZ, 0xc0, !PT ;  /* 0xffff0000060b7812 */ /* 0x000fe200078ec0ff */
[CC--:B------:R-:W-:Y:S01]  /*9730*/  FMUL.FTZ R8, R4.reuse, R5.reuse ;  /* 0x0000000504087220 */ /* 0x0c0fe20000410000 */
[----:B------:R-:W-:Y:S01]  /*9740*/  LOP3.LUT R6, R7, 0xffff0000, RZ, 0xc0, !PT ;  /* 0xffff000007067812 */ /* 0x000fe200078ec0ff */
[----:B------:R-:W-:Y:S01]  /*9750*/  FFMA.FTZ R15, R9, R0, R14 ;  /* 0x00000000090f7223 */ /* 0x000fe2000001000e */
[----:B------:R-:W-:Y:S01]  /*9760*/  LOP3.LUT R0, R19, 0xffff0000, RZ, 0xc0, !PT ;  /* 0xffff000013007812 */ /* 0x000fe200078ec0ff */
[-C--:B------:R-:W-:Y:S01]  /*9770*/  FMUL.FTZ R7, R4, R2.reuse ;  /* 0x0000000204077220 */ /* 0x080fe20000410000 */
[C---:B------:R-:W-:Y:S01]  /*9780*/  SHF.L.U32 R4, R20.reuse, 0x10, RZ ;  /* 0x0000001014047819 */ /* 0x040fe200000006ff */
[----:B------:R-:W-:Y:S01]  /*9790*/  FFMA.FTZ R14, R13, R2, -R8 ;  /* 0x000000020d0e7223 */ /* 0x000fe20000010808 */
[----:B------:R-:W-:Y:S01]  /*97a0*/  SHF.L.U32 R2, R19, 0x10, RZ ;  /* 0x0000001013027819 */ /* 0x000fe200000006ff */
[----:B------:R-:W-:Y:S01]  /*97b0*/  FFMA.FTZ R9, R13, R5, R7 ;  /* 0x000000050d097223 */ /* 0x000fe20000010007 */
[----:B------:R-:W-:Y:S01]  /*97c0*/  LOP3.LUT R3, R20, 0xffff0000, RZ, 0xc0, !PT ;  /* 0xffff000014037812 */ /* 0x000fe200078ec0ff */
[----:B------:R-:W-:-:S02]  /*97d0*/  FMUL.FTZ R7, R6, R0 ;  /* 0x0000000006077220 */ /* 0x000fc40000410000 */
[C---:B------:R-:W-:Y:S02]  /*97e0*/  FMUL.FTZ R8, R11.reuse, R2 ;  /* 0x000000020b087220 */ /* 0x040fe40000410000 */
[-C--:B------:R-:W-:Y:S02]  /*97f0*/  FMUL.FTZ R5, R11, R4.reuse ;  /* 0x000000040b057220 */ /* 0x080fe40000410000 */
[----:B------:R-:W-:Y:S02]  /*9800*/  FMUL.FTZ R6, R6, R3 ;  /* 0x0000000306067220 */ /* 0x000fe40000410000 */
[C---:B------:R-:W-:Y:S01]  /*9810*/  FFMA.FTZ R8, R12.reuse, R4, -R8 ;  /* 0x000000040c087223 */ /* 0x040fe20000010808 */
[----:B------:R-:W-:Y:S01]  /*9820*/  F2FP.BF16.PACK_AB R4, R15, R17 ;  /* 0x000000110f04723e */ /* 0x000fe200000010ff */
[----:B------:R-:W-:Y:S01]  /*9830*/  FFMA.FTZ R2, R12, R2, R5 ;  /* 0x000000020c027223 */ /* 0x000fe20000010005 */
[----:B------:R-:W-:Y:S01]  /*9840*/  F2FP.BF16.PACK_AB R5, R9, R14 ;  /* 0x0000000e0905723e */ /* 0x000fe200000010ff */
[----:B------:R-:W-:-:S02]  /*9850*/  FFMA.FTZ R3, R10, R3, -R7 ;  /* 0x000000030a037223 */ /* 0x000fc40000010807 */
[----:B------:R-:W-:Y:S01]  /*9860*/  FFMA.FTZ R0, R10, R0, R6 ;  /* 0x000000000a007223 */ /* 0x000fe20000010006 */
[----:B------:R-:W-:-:S04]  /*9870*/  F2FP.BF16.PACK_AB R6, R2, R8 ;  /* 0x000000080206723e */ /* 0x000fc800000010ff */
[----:B------:R-:W-:-:S05]  /*9880*/  F2FP.BF16.PACK_AB R7, R0, R3 ;  /* 0x000000030007723e */ /* 0x000fca00000010ff */
[----:B------:R1:W-:Y:S02]  /*9890*/  STS.128 [R248+0x5000], R4 ;  /* 0x00500004f8007388 */ /* 0x0003e40000000c00 */
.L_x_311:
[----:B------:R-:W-:Y:S05]  /*98a0*/  BSYNC B0 ;  /* 0x0000000000007941 */ /* 0x000fea0003800000 */
.L_x_310:
[----:B------:R-:W-:-:S13]  /*98b0*/  ISETP.GE.AND P0, PT, R88, c[0x0][0x27c], PT ;  /* 0x00009f0058007a0c */ /* 0x000fda0003f06270 */
[----:B------:R-:W-:Y:S05]  /*98c0*/  @P0 BRA `(.L_x_309) ;  /* 0x0000026000000947 */ /* 0x000fea0003800000 */
[----:B-1----:R-:W1:Y:S01]  /*98d0*/  LDS.128 R4, [R249+0x5000] ;  /* 0x00500000f9047984 */ /* 0x002e620000000c00 */
[C---:B------:R-:W-:Y:S01]  /*98e0*/  SHF.L.U32 R3, R22.reuse, 0x10, RZ ;  /* 0x0000001016037819 */ /* 0x040fe200000006ff */
[----:B------:R-:W-:Y:S01]  /*98f0*/  IMAD.U32 R0, R21, 0x10000, RZ ;  /* 0x0001000015007824 */ /* 0x000fe200078e00ff */
[----:B------:R-:W-:Y:S02]  /*9900*/  LOP3.LUT R2, R22, 0xffff0000, RZ, 0xc0, !PT ;  /* 0xffff000016027812 */ /* 0x000fe400078ec0ff */
[C---:B-1----:R-:W-:Y:S01]  /*9910*/  SHF.L.U32 R9, R4.reuse, 0x10, RZ ;  /* 0x0000001004097819 */ /* 0x042fe200000006ff */
[----:B------:R-:W-:Y:S01]  /*9920*/  IMAD.U32 R10, R7, 0x10000, RZ ;  /* 0x00010000070a7824 */ /* 0x000fe200078e00ff */
[----:B------:R-:W-:Y:S02]  /*9930*/  LOP3.LUT R8, R4, 0xffff0000, RZ, 0xc0, !PT ;  /* 0xffff000004087812 */ /* 0x000fe400078ec0ff */
[C---:B------:R-:W-:Y:S02]  /*9940*/  SHF.L.U32 R13, R5.reuse, 0x10, RZ ;  /* 0x00000010050d7819 */ /* 0x040fe400000006ff */
[----:B------:R-:W-:Y:S01]  /*9950*/  LOP3.LUT R4, R5, 0xffff0000, RZ, 0xc0, !PT ;  /* 0xffff000005047812 */ /* 0x000fe200078ec0ff */
[CC--:B------:R-:W-:Y:S01]  /*9960*/  FMUL.FTZ R15, R8.reuse, R0.reuse ;  /* 0x00000000080f7220 */ /* 0x0c0fe20000410000 */
        /* <DEDUP_REMOVED lines=28> */
.L_x_309:
[----:B------:R-:W-:Y:S05]  /*9b30*/  BSYNC B1 ;  /* 0x0000000000017941 */ /* 0x000fea0003800000 */
.L_x_308:
[----:B------:R-:W-:Y:S01]  /*9b40*/  IADD3 R0, R93, 0x20, RZ ;  /* 0x000000205d007810 */ /* 0x000fe20007ffe0ff */
[----:B------:R-:W-:Y:S03]  /*9b50*/  BSSY B1, `(.L_x_312) ;  /* 0x0000055000017945 */ /* 0x000fe60003800000 */
[----:B------:R-:W-:-:S13]  /*9b60*/  ISETP.GE.AND P0, PT, R0, R25, PT ;  /* 0x000000190000720c */ /* 0x000fda0003f06270 */
[----:B------:R-:W-:Y:S05]  /*9b70*/  @P0 BRA `(.L_x_313) ;  /* 0x0000052000000947 */ /* 0x000fea0003800000 */
[----:B------:R-:W-:Y:S01]  /*9b80*/  ISETP.GE.AND P0, PT, R86, c[0x0][0x27c], PT ;  /* 0x00009f0056007a0c */ /* 0x000fe20003f06270 */
[----:B------:R-:W-:-:S12]  /*9b90*/  BSSY B0, `(.L_x_314) ;  /* 0x0000028000007945 */ /* 0x000fd80003800000 */
[----:B------:R-:W-:Y:S05]  /*9ba0*/  @P0 BRA `(.L_x_315) ;  /* 0x0000026000000947 */ /* 0x000fea0003800000 */
[----:B-1----:R-:W1:Y:S01]  /*9bb0*/  LDS.128 R4, [R248+0x6000] ;  /* 0x00600000f8047984 */ /* 0x002e620000000c00 */
        /* <DEDUP_REMOVED lines=10> */
[C---:B------:R-:W-:Y:S01]  /*9c60*/  FMUL.FTZ R14, R3.reuse, R8 ;  /* 0x00000008030e7220 */ /* 0x040fe20000410000 */
[C---:B------:R-:W-:Y:S01]  /*9c70*/  SHF.L.U32 R12, R6.reuse, 0x10, RZ ;  /* 0x00000010060c7819 */ /* 0x040fe200000006ff */
[-C--:B------:R-:W-:Y:S01]  /*9c80*/  FFMA.FTZ R17, R3, R9.reuse, -R15 ;  /* 0x0000000903117223 */ /* 0x080fe2000001080f */
[----:B------:R-:W-:Y:S01]  /*9c90*/  LOP3.LUT R11, R6, 0xffff0000, RZ, 0xc0, !PT ;  /* 0xffff0000060b7812 */ /* 0x000fe200078ec0ff */
[-C--:B------:R-:W-:Y:S01]  /*9ca0*/  FMUL.FTZ R8, R5, R4.reuse ;  /* 0x0000000405087220 */ /* 0x080fe20000410000 */
[----:B------:R-:W-:Y:S01]  /*9cb0*/  LOP3.LUT R6, R7, 0xffff0000, RZ, 0xc0, !PT ;  /* 0xffff000007067812 */ /* 0x000fe200078ec0ff */
[----:B------:R-:W-:Y:S01]  /*9cc0*/  FFMA.FTZ R15, R0, R9, R14 ;  /* 0x00000009000f7223 */ /* 0x000fe2000001000e */
[C---:B------:R-:W-:Y:S01]  /*9cd0*/  LOP3.LUT R0, R19.reuse, 0xffff0000, RZ, 0xc0, !PT ;  /* 0xffff000013007812 */ /* 0x040fe200078ec0ff */
[----:B------:R-:W-:Y:S01]  /*9ce0*/  FMUL.FTZ R7, R2, R4 ;  /* 0x0000000402077220 */ /* 0x000fe20000410000 */
[----:B------:R-:W-:Y:S01]  /*9cf0*/  SHF.L.U32 R4, R20, 0x10, RZ ;  /* 0x0000001014047819 */ /* 0x000fe200000006ff */
[-C--:B------:R-:W-:Y:S01]  /*9d00*/  FFMA.FTZ R14, R2, R13.reuse, -R8 ;  /* 0x0000000d020e7223 */ /* 0x080fe20000010808 */
[----:B------:R-:W-:Y:S01]  /*9d10*/  SHF.L.U32 R2, R19, 0x10, RZ ;  /* 0x0000001013027819 */ /* 0x000fe200000006ff */
[----:B------:R-:W-:Y:S01]  /*9d20*/  FFMA.FTZ R9, R5, R13, R7 ;  /* 0x0000000d05097223 */ /* 0x000fe20000010007 */
[----:B------:R-:W-:Y:S01]  /*9d30*/  LOP3.LUT R3, R20, 0xffff0000, RZ, 0xc0, !PT ;  /* 0xffff000014037812 */ /* 0x000fe200078ec0ff */
[----:B------:R-:W-:-:S02]  /*9d40*/  FMUL.FTZ R7, R0, R6 ;  /* 0x0000000600077220 */ /* 0x000fc40000410000 */
[-C--:B------:R-:W-:Y:S02]  /*9d50*/  FMUL.FTZ R8, R2, R11.reuse ;  /* 0x0000000b02087220 */ /* 0x080fe40000410000 */
[C---:B------:R-:W-:Y:S02]  /*9d60*/  FMUL.FTZ R5, R4.reuse, R11 ;  /* 0x0000000b04057220 */ /* 0x040fe40000410000 */
[----:B------:R-:W-:Y:S02]  /*9d70*/  FMUL.FTZ R6, R3, R6 ;  /* 0x0000000603067220 */ /* 0x000fe40000410000 */
[-C--:B------:R-:W-:Y:S01]  /*9d80*/  FFMA.FTZ R8, R4, R12.reuse, -R8 ;  /* 0x0000000c04087223 */ /* 0x080fe20000010808 */
        /* <DEDUP_REMOVED lines=8> */
.L_x_315:
[----:B------:R-:W-:Y:S05]  /*9e10*/  BSYNC B0 ;  /* 0x0000000000007941 */ /* 0x000fea0003800000 */
.L_x_314:
        /* <DEDUP_REMOVED lines=40> */
.L_x_313:
[----:B------:R-:W-:Y:S05]  /*a0a0*/  BSYNC B1 ;  /* 0x0000000000017941 */ /* 0x000fea0003800000 */
.L_x_312:
        /* <DEDUP_REMOVED lines=45> */
.L_x_319:
[----:B------:R-:W-:Y:S05]  /*a380*/  BSYNC B0 ;  /* 0x0000000000007941 */ /* 0x000fea0003800000 */
.L_x_318:
        /* <DEDUP_REMOVED lines=40> */
.L_x_317:
[----:B------:R-:W-:Y:S05]  /*a610*/  BSYNC B1 ;  /* 0x0000000000017941 */ /* 0x000fea0003800000 */
.L_x_316:
[----:B------:R-:W-:-:S04]  /*a620*/  IADD3 R0, R93, 0x60, RZ ;  /* 0x000000605d007810 */ /* 0x000fc80007ffe0ff */
        /* <DEDUP_REMOVED lines=34> */
[----:B------:R-:W-:Y:S01]  /*a850*/  FFMA.FTZ R8, R4, R12, -R8 ;  /* 0x0000000c04087223 */ /* 0x000fe20000010808 */
        /* <DEDUP_REMOVED lines=8> */
.L_x_322:
[----:B------:R-:W-:Y:S05]  /*a8e0*/  BSYNC B0 ;  /* 0x0000000000007941 */ /* 0x000fea0003800000 */
.L_x_321:
        /* <DEDUP_REMOVED lines=39> */
[----:B------:R1:W-:Y:S01]  /*ab60*/  STS.128 [R249+0x8000], R4 ;  /* 0x00800004f9007388 */ /* 0x0003e20000000c00 */
[----:B------:R-:W-:Y:S05]  /*ab70*/  BRA `(.L_x_320) ;  /* 0x00001ac000007947 */ /* 0x000fea0003800000 */
.L_x_305:
[----:B------:R-:W-:Y:S01]  /*ab80*/  ISETP.GE.AND P0, PT, R4, R0, PT ;  /* 0x000000000400720c */ /* 0x000fe20003f06270 */
[----:B------:R-:W1:Y:S01]  /*ab90*/  SHFL.IDX PT, R15, R2, RZ, 0x1c1f ;  /* 0x001c1fff020f7589 */ /* 0x000e6200000e0000 */
[----:B------:R-:W-:Y:S01]  /*aba0*/  BSSY B0, `(.L_x_323) ;  /* 0x0000014000007945 */ /* 0x000fe20003800000 */
[----:B------:R-:W-:Y:S01]  /*abb0*/  CS2R R4, SRZ ;  /* 0x0000000000047805 */ /* 0x000fe2000001ff00 */
[----:B------:R-:W-:Y:S01]  /*abc0*/  CS2R R10, SRZ ;  /* 0x00000000000a7805 */ /* 0x000fe2000001ff00 */
[----:B------:R-:W2:Y:S01]  /*abd0*/  SHFL.IDX PT, R12, R6, RZ, 0x1c1f ;  /* 0x001c1fff060c7589 */ /* 0x000ea200000e0000 */
[----:B------:R-:W-:-:S03]  /*abe0*/  CS2R R8, SRZ ;  /* 0x0000000000087805 */ /* 0x000fc6000001ff00 */
[----:B------:R-:W3:Y:S04]  /*abf0*/  SHFL.IDX PT, R14, R3, RZ, 0x1c1f ;  /* 0x001c1fff030e7589 */ /* 0x000ee800000e0000 */
[----:B------:R4:W1:Y:S02]  /*ac00*/  SHFL.IDX PT, R13, R7, RZ, 0x1c1f ;  /* 0x001c1fff070d7589 */ /* 0x00086400000e0000 */
[----:B----4-:R-:W-:Y:S01]  /*ac10*/  CS2R R6, SRZ ;  /* 0x0000000000067805 */ /* 0x010fe2000001ff00 */
[----:B------:R-:W-:Y:S05]  /*ac20*/  @P0 BRA `(.L_x_324) ;  /* 0x000000b000000947 */ /* 0x000fea0003800000 */
[C---:B-123--:R-:W-:Y:S01]  /*ac30*/  ISETP.GE.AND P0, PT, R84.reuse, c[0x0][0x27c], PT ;  /* 0x00009f0054007a0c */ /* 0x04efe20003f06270 */
[C---:B------:R-:W-:Y:S01]  /*ac40*/  IMAD.SHL.U32 R2, R84.reuse, 0x2, RZ ;  /* 0x0000000254027824 */ /* 0x040fe200078e00ff */
[----:B------:R-:W-:Y:S01]  /*ac50*/  SHF.L.U64.HI R3, R84, 0x1, R85 ;  /* 0x0000000154037819 */ /* 0x000fe20000010255 */
[----:B------:R-:W-:-:S03]  /*ac60*/  CS2R R6, SRZ ;  /* 0x0000000000067805 */ /* 0x000fc6000001ff00 */
[-C--:B------:R-:W-:Y:S02]  /*ac70*/  IADD3 R12, P2, R12, R2.reuse, RZ ;  /* 0x000000020c0c7210 */ /* 0x080fe40007f5e0ff */
[----:B------:R-:W-:-:S03]  /*ac80*/  IADD3 R2, P1, R13, R2, RZ ;  /* 0x000000020d027210 */ /* 0x000fc60007f3e0ff */
[--C-:B------:R-:W-:Y:S02]  /*ac90*/  IMAD.X R13, R15, 0x1, R3.reuse, P2 ;  /* 0x000000010f0d7824 */ /* 0x100fe400010e0603 */
[----:B------:R-:W-:Y:S01]  /*aca0*/  IMAD.X R3, R14, 0x1, R3, P1 ;  /* 0x000000010e037824 */ /* 0x000fe200008e0603 */
[----:B------:R-:W-:Y:S05]  /*acb0*/  @P0 BRA `(.L_x_324) ;  /* 0x0000002000000947 */ /* 0x000fea0003800000 */
[----:B------:R1:W5:Y:S04]  /*acc0*/  LD.E.128 R8, [R12.64] ;  /* 0x000000080c087980 */ /* 0x000368000c101d00 */
[----:B------:R1:W5:Y:S02]  /*acd0*/  LD.E.128 R4, [R2.64] ;  /* 0x0000000802047980 */ /* 0x000364000c101d00 */
.L_x_324:
[----:B-123--:R-:W-:Y:S05]  /*ace0*/  BSYNC B0 ;  /* 0x0000000000007941 */ /* 0x00efea0003800000 */
.L_x_323:
[----:B------:R-:W-:Y:S01]  /*acf0*/  IMAD R0, R26, -0x80, R0 ;  /* 0xffffff801a007824 */ /* 0x000fe200078e0200 */
[----:B------:R-:W-:Y:S01]  /*ad00*/  ISETP.GE.AND P0, PT, R84, c[0x0][0x27c], PT ;  /* 0x00009f0054007a0c */ /* 0x000fe20003f06270 */
[----:B-----5:R-:W-:Y:S01]  /*ad10*/  IMAD.MOV.U32 R18, RZ, RZ, R8 ;  /* 0x000000ffff127224 */ /* 0x020fe200078e0008 */
[--C-:B------:R-:W-:Y:S01]  /*ad20*/  SHF.R.U64 R16, R8, 0x10, R9.reuse ;  /* 0x0000001008107819 */ /* 0x100fe20000001209 */
[----:B------:R-:W-:Y:S01]  /*ad30*/  IMAD.MOV.U32 R15, RZ, RZ, R10 ;  /* 0x000000ffff0f7224 */ /* 0x000fe200078e000a */
[----:B------:R-:W-:Y:S01]  /*ad40*/  IMNMX R37, R0, 0x80, PT ;  /* 0x0000008000257817 */ /* 0x000fe20003800200 */
[----:B------:R-:W-:Y:S01]  /*ad50*/  IMAD.MOV.U32 R17, RZ, RZ, R9 ;  /* 0x000000ffff117224 */ /* 0x000fe200078e0009 */
[--C-:B------:R-:W-:Y:S01]  /*ad60*/  SHF.R.U64 R13, R10, 0x10, R11.reuse ;  /* 0x000000100a0d7819 */ /* 0x100fe2000000120b */
[----:B------:R-:W-:Y:S01]  /*ad70*/  IMAD.MOV.U32 R10, RZ, RZ, R4 ;  /* 0x000000ffff0a7224 */ /* 0x000fe200078e0004 */
[----:B------:R-:W-:Y:S01]  /*ad80*/  ISETP.GE.OR P1, PT, R93, R37, P0 ;  /* 0x000000255d00720c */ /* 0x000fe20000726670 */
[----:B------:R-:W-:Y:S01]  /*ad90*/  IMAD.MOV.U32 R14, RZ, RZ, R11 ;  /* 0x000000ffff0e7224 */ /* 0x000fe200078e000b */
[----:B------:R-:W-:Y:S01]  /*ada0*/  SHF.R.U32.HI R12, RZ, 0x10, R9 ;  /* 0x00000010ff0c7819 */ /* 0x000fe20000011609 */
[--C-:B------:R-:W-:Y:S01]  /*adb0*/  IMAD.MOV.U32 R9, RZ, RZ, R5.reuse ;  /* 0x000000ffff097224 */ /* 0x100fe200078e0005 */
[----:B------:R-:W-:Y:S01]  /*adc0*/  SHF.R.U64 R8, R4, 0x10, R5 ;  /* 0x0000001004087819 */ /* 0x000fe20000001205 */
[----:B------:R-:W-:Y:S01]  /*add0*/  IMAD.MOV.U32 R3, RZ, RZ, R7 ;  /* 0x000000ffff037224 */ /* 0x000fe200078e0007 */
[----:B------:R-:W-:Y:S01]  /*ade0*/  SHF.R.U32.HI R4, RZ, 0x10, R5 ;  /* 0x00000010ff047819 */ /* 0x000fe20000011605 */
[----:B------:R-:W-:Y:S01]  /*adf0*/  IMAD.MOV.U32 R5, RZ, RZ, R6 ;  /* 0x000000ffff057224 */ /* 0x000fe200078e0006 */
[----:B------:R-:W-:Y:S01]  /*ae00*/  SHF.R.U32.HI R11, RZ, 0x10, R11 ;  /* 0x00000010ff0b7819 */ /* 0x000fe2000001160b */
[----:B------:R-:W-:-:S04]  /*ae10*/  DEPBAR.LE SB0, 0x1 ;  /* 0x000080400000791a */ /* 0x000fc80000000000 */
[--C-:B------:R-:W-:Y:S01]  /*ae20*/  SHF.R.U64 R2, R6, 0x10, R7.reuse ;  /* 0x0000001006027819 */ /* 0x100fe20000001207 */
[----:B------:R-:W-:Y:S01]  /*ae30*/  BSSY B0, `(.L_x_325) ;  /* 0x0000065000007945 */ /* 0x000fe20003800000 */
[----:B------:R-:W-:Y:S02]  /*ae40*/  SHF.R.U32.HI R0, RZ, 0x10, R7 ;  /* 0x00000010ff007819 */ /* 0x000fe40000011607 */
[----:B------:R-:W-:Y:S02]  /*ae50*/  PRMT R24, R18, 0x5410, R16 ;  /* 0x0000541012187816 */ /* 0x000fe40000000010 */
[----:B------:R-:W-:Y:S02]  /*ae60*/  PRMT R30, R17, 0x5410, R12 ;  /* 0x00005410111e7816 */ /* 0x000fe4000000000c */
[----:B------:R-:W-:Y:S02]  /*ae70*/  PRMT R26, R15, 0x5410, R13 ;  /* 0x000054100f1a7816 */ /* 0x000fe4000000000d */
[----:B------:R-:W-:-:S02]  /*ae80*/  PRMT R29, R14, 0x5410, R11 ;  /* 0x000054100e1d7816 */ /* 0x000fc4000000000b */
[----:B------:R-:W-:Y:S02]  /*ae90*/  PRMT R23, R10, 0x5410, R8 ;  /* 0x000054100a177816 */ /* 0x000fe40000000008 */
[----:B------:R-:W-:Y:S02]  /*aea0*/  PRMT R27, R9, 0x5410, R4 ;  /* 0x00005410091b7816 */ /* 0x000fe40000000004 */
[----:B------:R-:W-:Y:S02]  /*aeb0*/  PRMT R25, R5, 0x5410, R2 ;  /* 0x0000541005197816 */ /* 0x000fe40000000002 */
[----:B------:R-:W-:Y:S01]  /*aec0*/  PRMT R28, R3, 0x5410, R0 ;  /* 0x00005410031c7816 */ /* 0x000fe20000000000 */
[----:B------:R-:W-:Y:S06]  /*aed0*/  BAR.SYNC.DEFER_BLOCKING 0x0 ;  /* 0x0000000000007b1d */ /* 0x000fec0000010000 */
[----:B------:R-:W-:Y:S05]  /*aee0*/  @P1 BRA `(.L_x_326) ;  /* 0x0000059000001947 */ /* 0x000fea0003800000 */
[----:B------:R-:W2:Y:S04]  /*aef0*/  LDL R21, [R1+0x38] ;  /* 0x0000380001157983 */ /* 0x000ea80000100800 */
[----:B------:R-:W3:Y:S04]  /*af00*/  LDL R20, [R1+0x3c] ;  /* 0x00003c0001147983 */ /* 0x000ee80000100800 */
[----:B------:R-:W4:Y:S04]  /*af10*/  LDL R42, [R1+0xc4] ;  /* 0x0000c400012a7983 */ /* 0x000f280000100800 */
[----:B------:R-:W1:Y:S01]  /*af20*/  S2R R22, SR_TID.X ;  /* 0x0000000000167919 */ /* 0x000e620000002100 */
[----:B------:R-:W-:-:S02]  /*af30*/  IADD3 R0, R84, c[0x0][0x27c], RZ ;  /* 0x00009f0054007a10 */ /* 0x000fc40007ffe0ff */
[----:B-1----:R-:W-:-:S04]  /*af40*/  SHF.R.S32.HI R19, RZ, 0x1f, R22 ;  /* 0x0000001fff137819 */ /* 0x002fc80000011416 */
[----:B------:R-:W-:-:S04]  /*af50*/  LEA.HI R19, R19, R22, RZ, 0x5 ;  /* 0x0000001613137211 */ /* 0x000fc800078f28ff */
[----:B------:R-:W-:-:S04]  /*af60*/  SHF.R.S32.HI R19, RZ, 0x5, R19 ;  /* 0x00000005ff137819 */ /* 0x000fc80000011413 */
[----:B------:R-:W-:Y:S01]  /*af70*/  SHF.L.U32 R19, R19, 0x9, RZ ;  /* 0x0000000913137819 */ /* 0x000fe200000006ff */
[----:B------:R-:W-:Y:S01]  /*af80*/  IMAD.U32 R2, R23, 0x10000, RZ ;  /* 0x0001000017027824 */ /* 0x000fe200078e00ff */
[----:B--2---:R-:W-:-:S04]  /*af90*/  LOP3.LUT R0, R21, 0x38, R0, 0xf8, !PT ;  /* 0x0000003815007812 */ /* 0x004fc800078ef800 */
[----:B---3--:R-:W-:Y:S01]  /*afa0*/  LOP3.LUT R0, R0, R20, RZ, 0x3c, !PT ;  /* 0x0000001400007212 */ /* 0x008fe200078e3cff */
[----:B----4-:R-:W1:Y:S04]  /*afb0*/  LDS.128 R8, [R42] ;  /* 0x000000002a087984 */ /* 0x010e680000000c00 */
[----:B------:R-:W-:-:S05]  /*afc0*/  IMAD.IADD R0, R19, 0x1, R0 ;  /* 0x0000000113007824 */ /* 0x000fca00078e0200 */
[----:B------:R-:W-:-:S05]  /*afd0*/  SHF.L.U32 R31, R0, 0x1, RZ ;  /* 0x00000001001f7819 */ /* 0x000fca00000006ff */
[----:B------:R-:W2:Y:S01]  /*afe0*/  LDS.128 R4, [R31+0x5100] ;  /* 0x005100001f047984 */ /* 0x000ea20000000c00 */
[----:B------:R-:W-:Y:S01]  /*aff0*/  SHF.L.U32 R0, R24, 0x10, RZ ;  /* 0x0000001018007819 */ /* 0x000fe200000006ff */
[C---:B-1----:R-:W-:Y:S01]  /*b000*/  IMAD.U32 R12, R8.reuse, 0x10000, RZ ;  /* 0x00010000080c7824 */ /* 0x042fe200078e00ff */
[----:B------:R-:W-:Y:S01]  /*b010*/  LOP3.LUT R13, R8, 0xffff0000, RZ, 0xc0, !PT ;  /* 0xffff0000080d7812 */ /* 0x000fe200078ec0ff */
[C---:B------:R-:W-:Y:S01]  /*b020*/  IMAD.U32 R15, R10.reuse, 0x10000, RZ ;  /* 0x000100000a0f7824 */ /* 0x040fe200078e00ff */
[C---:B------:R-:W-:Y:S02]  /*b030*/  SHF.L.U32 R14, R9.reuse, 0x10, RZ ;  /* 0x00000010090e7819 */ /* 0x040fe400000006ff */
[----:B------:R-:W-:Y:S02]  /*b040*/  LOP3.LUT R22, R9, 0xffff0000, RZ, 0xc0, !PT ;  /* 0xffff000009167812 */ /* 0x000fe400078ec0ff */
[----:B------:R-:W-:Y:S01]  /*b050*/  LOP3.LUT R16, R10, 0xffff0000, RZ, 0xc0, !PT ;  /* 0xffff00000a107812 */ /* 0x000fe200078ec0ff */
[C---:B--2---:R-:W-:Y:S01]  /*b060*/  IMAD.U32 R3, R4.reuse, 0x10000, RZ ;  /* 0x0001000004037824 */ /* 0x044fe200078e00ff */
[----:B------:R-:W-:-:S02]  /*b070*/  LOP3.LUT R8, R4, 0xffff0000, RZ, 0xc0, !PT ;  /* 0xffff000004087812 */ /* 0x000fc400078ec0ff */
[----:B------:R-:W-:Y:S01]  /*b080*/  LOP3.LUT R4, R23, 0xffff0000, RZ, 0xc0, !PT ;  /* 0xffff000017047812 */ /* 0x000fe200078ec0ff */
[----:B------:R-:W-:Y:S01]  /*b090*/  FMUL.FTZ R17, R3, R2 ;  /* 0x0000000203117220 */ /* 0x000fe20000410000 */
[C---:B------:R-:W-:Y:S02]  /*b0a0*/  SHF.L.U32 R9, R5.reuse, 0x10, RZ ;  /* 0x0000001005097819 */ /* 0x040fe400000006ff */
[----:B------:R-:W-:Y:S01]  /*b0b0*/  LOP3.LUT R19, R5, 0xffff0000, RZ, 0xc0, !PT ;  /* 0xffff000005137812 */ /* 0x000fe200078ec0ff */
[C---:B------:R-:W-:Y:S01]  /*b0c0*/  IMAD.U32 R5, R6.reuse, 0x10000, RZ ;  /* 0x0001000006057824 */ /* 0x040fe200078e00ff */
[----:B------:R-:W-:Y:S01]  /*b0d0*/  LOP3.LUT R10, R6, 0xffff0000, RZ, 0xc0, !PT ;  /* 0xffff0000060a7812 */ /* 0x000fe200078ec0ff */
[-C--:B------:R-:W-:Y:S01]  /*b0e0*/  FMUL.FTZ R6, R3, R0.reuse ;  /* 0x0000000003067220 */ /* 0x080fe20000410000 */
[C---:B------:R-:W-:Y:S02]  /*b0f0*/  SHF.L.U32 R20, R11.reuse, 0x10, RZ ;  /* 0x000000100b147819 */ /* 0x040fe400000006ff */
[----:B------:R-:W-:Y:S01]  /*b100*/  LOP3.LUT R21, R11, 0xffff0000, RZ, 0xc0, !PT ;  /* 0xffff00000b157812 */ /* 0x000fe200078ec0ff */
[----:B------:R-:W-:Y:S01]  /*b110*/  FFMA.FTZ R36, R12, R0, -R17 ;  /* 0x000000000c247223 */ /* 0x000fe20000010811 */
[----:B------:R-:W-:-:S02]  /*b120*/  SHF.L.U32 R11, R7, 0x10, RZ ;  /* 0x00000010070b7819 */ /* 0x000fc400000006ff */
[----:B------:R-:W-:Y:S01]  /*b130*/  LOP3.LUT R18, R7, 0xffff0000, RZ, 0xc0, !PT ;  /* 0xffff000007127812 */ /* 0x000fe200078ec0ff */
[----:B------:R-:W-:Y:S01]  /*b140*/  FMUL.FTZ R7, R8, R4 ;  /* 0x0000000408077220 */ /* 0x000fe20000410000 */
[----:B------:R-:W-:Y:S01]  /*b150*/  LOP3.LUT R3, R24, 0xffff0000, RZ, 0xc0, !PT ;  /* 0xffff000018037812 */ /* 0x000fe200078ec0ff */
[----:B------:R-:W-:Y:S02]  /*b160*/  IMAD.U32 R0, R27, 0x10000, RZ ;  /* 0x000100001b007824 */ /* 0x000fe400078e00ff */
[----:B------:R-:W-:Y:S01]  /*b170*/  FFMA.FTZ R35, R12, R2, R6 ;  /* 0x000000020c237223 */ /* 0x000fe20000010006 */
[----:B------:R-:W-:Y:S01]  /*b180*/  SHF.L.U32 R2, R30, 0x10, RZ ;  /* 0x000000101e027819 */ /* 0x000fe200000006ff */
[-C--:B------:R-:W-:Y:S02]  /*b190*/  FFMA.FTZ R34, R13, R3.reuse, -R7 ;  /* 0x000000030d227223 */ /* 0x080fe40000010807 */
[----:B------:R-:W-:Y:S01]  /*b1a0*/  FMUL.FTZ R7, R9, R0 ;  /* 0x0000000009077220 */ /* 0x000fe20000410000 */
[----:B------:R-:W-:Y:S01]  /*b1b0*/  SHF.L.U32 R6, R25, 0x10, RZ ;  /* 0x0000001019067819 */ /* 0x000fe200000006ff */
[----:B------:R-:W-:-:S02]  /*b1c0*/  FMUL.FTZ R8, R8, R3 ;  /* 0x0000000308087220 */ /* 0x000fc40000410000 */
[-C--:B------:R-:W-:Y:S02]  /*b1d0*/  FMUL.FTZ R3, R9, R2.reuse ;  /* 0x0000000209037220 */ /* 0x080fe40000410000 */
[----:B------:R-:W-:Y:S02]  /*b1e0*/  FFMA.FTZ R32, R14, R2, -R7 ;  /* 0x000000020e207223 */ /* 0x000fe40000010807 */
[----:B------:R-:W-:Y:S02]  /*b1f0*/  IMAD.U32 R2, R26, 0x10000, RZ ;  /* 0x000100001a027824 */ /* 0x000fe400078e00ff */
[----:B------:R-:W-:Y:S02]  /*b200*/  FFMA.FTZ R33, R13, R4, R8 ;  /* 0x000000040d217223 */ /* 0x000fe40000010008 */
[C---:B------:R-:W-:Y:S02]  /*b210*/  FMUL.FTZ R4, R5.reuse, R6 ;  /* 0x0000000605047220 */ /* 0x040fe40000410000 */
[----:B------:R-:W-:Y:S01]  /*b220*/  FFMA.FTZ R17, R14, R0, R3 ;  /* 0x000000000e117223 */ /* 0x000fe20000010003 */
[----:B------:R-:W-:Y:S01]  /*b230*/  LOP3.LUT R3, R26, 0xffff0000, RZ, 0xc0, !PT ;  /* 0xffff00001a037812 */ /* 0x000fe200078ec0ff */
[-C--:B------:R-:W-:Y:S01]  /*b240*/  FMUL.FTZ R9, R5, R2.reuse ;  /* 0x0000000205097220 */ /* 0x080fe20000410000 */
[----:B------:R-:W-:Y:S01]  /*b250*/  SHF.L.U32 R5, R28, 0x10, RZ ;  /* 0x000000101c057819 */ /* 0x000fe200000006ff */
[----:B------:R-:W-:Y:S01]  /*b260*/  FFMA.FTZ R14, R15, R2, -R4 ;  /* 0x000000020f0e7223 */ /* 0x000fe20000010804 */
[----:B------:R-:W-:-:S02]  /*b270*/  LOP3.LUT R0, R25, 0xffff0000, RZ, 0xc0, !PT ;  /* 0xffff000019007812 */ /* 0x000fc400078ec0ff */
[----:B------:R-:W-:Y:S01]  /*b280*/  SHF.L.U32 R2, R29, 0x10, RZ ;  /* 0x000000101d027819 */ /* 0x000fe200000006ff */
[C---:B------:R-:W-:Y:S02]  /*b290*/  FMUL.FTZ R7, R10.reuse, R3 ;  /* 0x000000030a077220 */ /* 0x040fe40000410000 */
[----:B------:R-:W-:Y:S02]  /*b2a0*/  FMUL.FTZ R4, R11, R5 ;  /* 0x000000050b047220 */ /* 0x000fe40000410000 */
[----:B------:R-:W-:Y:S02]  /*b2b0*/  FMUL.FTZ R8, R10, R0 ;  /* 0x000000000a087220 */ /* 0x000fe40000410000 */
[----:B------:R-:W-:Y:S02]  /*b2c0*/  FFMA.FTZ R15, R15, R6, R9 ;  /* 0x000000060f0f7223 */ /* 0x000fe40000010009 */
[----:B------:R-:W-:Y:S02]  /*b2d0*/  FMUL.FTZ R6, R11, R2 ;  /* 0x000000020b067220 */ /* 0x000fe40000410000 */
[----:B------:R-:W-:Y:S01]  /*b2e0*/  FFMA.FTZ R13, R16, R0, R7 ;  /* 0x00000000100d7223 */ /* 0x000fe20000010007 */
[----:B------:R-:W-:Y:S01]  /*b2f0*/  LOP3.LUT R0, R28, 0xffff0000, RZ, 0xc0, !PT ;  /* 0xffff00001c007812 */ /* 0x000fe200078ec0ff */
[----:B------:R-:W-:Y:S01]  /*b300*/  FFMA.FTZ R11, R20, R2, -R4 ;  /* 0x00000002140b7223 */ /* 0x000fe20000010804 */
[----:B------:R-:W-:Y:S01]  /*b310*/  LOP3.LUT R2, R27, 0xffff0000, RZ, 0xc0, !PT ;  /* 0xffff00001b027812 */ /* 0x000fe200078ec0ff */
[----:B------:R-:W-:Y:S01]  /*b320*/  FFMA.FTZ R10, R16, R3, -R8 ;  /* 0x00000003100a7223 */ /* 0x000fe20000010808 */
[----:B------:R-:W-:-:S02]  /*b330*/  LOP3.LUT R4, R30, 0xffff0000, RZ, 0xc0, !PT ;  /* 0xffff00001e047812 */ /* 0x000fc400078ec0ff */
[----:B------:R-:W-:Y:S01]  /*b340*/  LOP3.LUT R3, R29, 0xffff0000, RZ, 0xc0, !PT ;  /* 0xffff00001d037812 */ /* 0x000fe200078ec0ff */
[----:B------:R-:W-:Y:S02]  /*b350*/  FFMA.FTZ R12, R20, R5, R6 ;  /* 0x00000005140c7223 */ /* 0x000fe40000010006 */
[C---:B------:R-:W-:Y:S02]  /*b360*/  FMUL.FTZ R8, R19.reuse, R2 ;  /* 0x0000000213087220 */ /* 0x040fe40000410000 */
[C---:B------:R-:W-:Y:S02]  /*b370*/  FMUL.FTZ R6, R18.reuse, R0 ;  /* 0x0000000012067220 */ /* 0x040fe40000410000 */
[-C--:B------:R-:W-:Y:S02]  /*b380*/  FMUL.FTZ R7, R19, R4.reuse ;  /* 0x0000000413077220 */ /* 0x080fe40000410000 */
[----:B------:R-:W-:Y:S02]  /*b390*/  FMUL.FTZ R5, R18, R3 ;  /* 0x0000000312057220 */ /* 0x000fe40000410000 */
[----:B------:R-:W-:-:S02]  /*b3a0*/  FFMA.FTZ R9, R22, R4, -R8 ;  /* 0x0000000416097223 */ /* 0x000fc40000010808 */
[C---:B------:R-:W-:Y:S02]  /*b3b0*/  FFMA.FTZ R3, R21.reuse, R3, -R6 ;  /* 0x0000000315037223 */ /* 0x040fe40000010806 */
[----:B------:R-:W-:Y:S02]  /*b3c0*/  FFMA.FTZ R2, R22, R2, R7 ;  /* 0x0000000216027223 */ /* 0x000fe40000010007 */
[----:B------:R-:W-:Y:S01]  /*b3d0*/  FFMA.FTZ R0, R21, R0, R5 ;  /* 0x0000000015007223 */ /* 0x000fe20000010005 */
[----:B------:R-:W-:Y:S02]  /*b3e0*/  F2FP.BF16.PACK_AB R10, R10, R14 ;  /* 0x0000000e0a0a723e */ /* 0x000fe400000010ff */
[----:B------:R-:W-:Y:S02]  /*b3f0*/  F2FP.BF16.PACK_AB R8, R34, R36 ;  /* 0x000000242208723e */ /* 0x000fe400000010ff */
[----:B------:R-:W-:Y:S02]  /*b400*/  F2FP.BF16.PACK_AB R9, R9, R32 ;  /* 0x000000200909723e */ /* 0x000fe400000010ff */
[----:B------:R-:W-:-:S02]  /*b410*/  F2FP.BF16.PACK_AB R11, R3, R11 ;  /* 0x0000000b030b723e */ /* 0x000fc400000010ff */
[----:B------:R-:W-:Y:S02]  /*b420*/  F2FP.BF16.PACK_AB R6, R13, R15 ;  /* 0x0000000f0d06723e */ /* 0x000fe400000010ff */
[----:B------:R-:W-:Y:S02]  /*b430*/  F2FP.BF16.PACK_AB R4, R33, R35 ;  /* 0x000000232104723e */ /* 0x000fe400000010ff */
[----:B------:R-:W-:Y:S02]  /*b440*/  F2FP.BF16.PACK_AB R5, R2, R17 ;  /* 0x000000110205723e */ /* 0x000fe400000010ff */
[----:B------:R-:W-:Y:S01]  /*b450*/  F2FP.BF16.PACK_AB R7, R0, R12 ;  /* 0x0000000c0007723e */ /* 0x000fe200000010ff */
[----:B------:R1:W-:Y:S04]  /*b460*/  STS.128 [R42], R8 ;  /* 0x000000082a007388 */ /* 0x0003e80000000c00 */
[----:B------:R1:W-:Y:S02]  /*b470*/  STS.128 [R31+0x5100], R4 ;  /* 0x005100041f007388 */ /* 0x0003e40000000c00 */
.L_x_326:
[----:B------:R-:W-:Y:S05]  /*b480*/  BSYNC B0 ;  /* 0x0000000000007941 */ /* 0x000fea0003800000 */
.L_x_325:
[----:B------:R-:W-:Y:S01]  /*b490*/  IADD3 R0, R93, 0x20, RZ ;  /* 0x000000205d007810 */ /* 0x000fe20007ffe0ff */
[----:B------:R-:W-:Y:S03]  /*b4a0*/  BSSY B0, `(.L_x_327) ;  /* 0x000005d000007945 */ /* 0x000fe60003800000 */
[----:B------:R-:W-:-:S13]  /*b4b0*/  ISETP.GE.OR P1, PT, R0, R37, P0 ;  /* 0x000000250000720c */ /* 0x000fda0000726670 */
[----:B------:R-:W-:Y:S05]  /*b4c0*/  @P1 BRA `(.L_x_328) ;  /* 0x000005a000001947 */ /* 0x000fea0003800000 */
[----:B------:R-:W2:Y:S01]  /*b4d0*/  LDL R2, [R1+0x44] ;  /* 0x0000440001027983 */ /* 0x000ea20000100800 */
[C---:B------:R-:W-:Y:S02]  /*b4e0*/  IADD3 R3, R93.reuse, 0x20, RZ ;  /* 0x000000205d037810 */ /* 0x040fe40007ffe0ff */
[----:B-1----:R-:W-:Y:S01]  /*b4f0*/  IADD3 R4, R93, 0x20, RZ ;  /* 0x000000205d047810 */ /* 0x002fe20007ffe0ff */
[----:B------:R-:W3:Y:S02]  /*b500*/  LDL R42, [R1+0xd0] ;  /* 0x0000d000012a7983 */ /* 0x000ee40000100800 */
[----:B------:R-:W-:Y:S02]  /*b510*/  IMAD.SHL.U32 R3, R3, 0x40, RZ ;  /* 0x0000004003037824 */ /* 0x000fe400078e00ff */
[----:B------:R-:W-:Y:S01]  /*b520*/  IMAD.SHL.U32 R4, R4, 0x40, RZ ;  /* 0x0000004004047824 */ /* 0x000fe200078e00ff */
[----:B------:R-:W-:Y:S02]  /*b530*/  IADD3 R0, R84, c[0x0][0x27c], RZ ;  /* 0x00009f0054007a10 */ /* 0x000fe40007ffe0ff */
[----:B------:R-:W-:-:S02]  /*b540*/  LOP3.LUT R3, R3, 0x1c0, RZ, 0xc0, !PT ;  /* 0x000001c003037812 */ /* 0x000fc400078ec0ff */
[----:B------:R-:W-:Y:S02]  /*b550*/  LOP3.LUT R4, R4, 0x1c0, RZ, 0xc0, !PT ;  /* 0x000001c004047812 */ /* 0x000fe400078ec0ff */
[----:B------:R-:W-:Y:S02]  /*b560*/  SHF.R.U32.HI R3, RZ, 0x3, R3 ;  /* 0x00000003ff037819 */ /* 0x000fe40000011603 */
[----:B------:R-:W-:-:S04]  /*b570*/  LOP3.LUT R0, R4, 0x38, R0, 0xf8, !PT ;  /* 0x0000003804007812 */ /* 0x000fc800078ef800 */
[----:B------:R-:W-:-:S04]  /*b580*/  LOP3.LUT R0, R0, R3, RZ, 0x3c, !PT ;  /* 0x0000000300007212 */ /* 0x000fc800078e3cff */
[----:B--2---:R-:W-:Y:S01]  /*b590*/  IADD3 R0, R2, R0, RZ ;  /* 0x0000000002007210 */ /* 0x004fe20007ffe0ff */
[----:B---3--:R-:W1:Y:S04]  /*b5a0*/  LDS.128 R8, [R42] ;  /* 0x000000002a087984 */ /* 0x008e680000000c00 */
[----:B------:R-:W-:-:S05]  /*b5b0*/  IMAD.SHL.U32 R31, R0, 0x2, RZ ;  /* 0x00000002001f7824 */ /* 0x000fca00078e00ff */
[----:B------:R-:W2:Y:S01]  /*b5c0*/  LDS.128 R4, [R31+0x5100] ;  /* 0x005100001f047984 */ /* 0x000ea20000000c00 */
[----:B------:R-:W-:Y:S01]  /*b5d0*/  SHF.L.U32 R2, R23, 0x10, RZ ;  /* 0x0000001017027819 */ /* 0x000fe200000006ff */
[----:B------:R-:W-:Y:S01]  /*b5e0*/  IMAD.U32 R0, R24, 0x10000, RZ ;  /* 0x0001000018007824 */ /* 0x000fe200078e00ff */
[C---:B-1----:R-:W-:Y:S02]  /*b5f0*/  SHF.L.U32 R12, R8.reuse, 0x10, RZ ;  /* 0x00000010080c7819 */ /* 0x042fe400000006ff */
[----:B------:R-:W-:Y:S02]  /*b600*/  LOP3.LUT R13, R8, 0xffff0000, RZ, 0xc0, !PT ;  /* 0xffff0000080d7812 */ /* 0x000fe400078ec0ff */
[C---:B--2---:R-:W-:Y:S01]  /*b610*/  SHF.L.U32 R3, R4.reuse, 0x10, RZ ;  /* 0x0000001004037819 */ /* 0x044fe200000006ff */
[C---:B------:R-:W-:Y:S01]  /*b620*/  IMAD.U32 R14, R9.reuse, 0x10000, RZ ;  /* 0x00010000090e7824 */ /* 0x040fe200078e00ff */
[----:B------:R-:W-:Y:S02]  /*b630*/  LOP3.LUT R8, R4, 0xffff0000, RZ, 0xc0, !PT ;  /* 0xffff000004087812 */ /* 0x000fe400078ec0ff */
[----:B------:R-:W-:Y:S01]  /*b640*/  LOP3.LUT R22, R9, 0xffff0000, RZ, 0xc0, !PT ;  /* 0xffff000009167812 */ /* 0x000fe200078ec0ff */
[----:B------:R-:W-:Y:S01]  /*b650*/  FMUL.FTZ R17, R2, R3 ;  /* 0x0000000302117220 */ /* 0x000fe20000410000 */
[----:B------:R-:W-:Y:S01]  /*b660*/  LOP3.LUT R4, R23, 0xffff0000, RZ, 0xc0, !PT ;  /* 0xffff000017047812 */ /* 0x000fe200078ec0ff */
[----:B------:R-:W-:Y:S01]  /*b670*/  IMAD.U32 R9, R5, 0x10000, RZ ;  /* 0x0001000005097824 */ /* 0x000fe200078e00ff */
[----:B------:R-:W-:-:S02]  /*b680*/  SHF.L.U32 R15, R10, 0x10, RZ ;  /* 0x000000100a0f7819 */ /* 0x000fc400000006ff */
[----:B------:R-:W-:Y:S02]  /*b690*/  LOP3.LUT R16, R10, 0xffff0000, RZ, 0xc0, !PT ;  /* 0xffff00000a107812 */ /* 0x000fe400078ec0ff */
[----:B------:R-:W-:Y:S01]  /*b6a0*/  LOP3.LUT R19, R5, 0xffff0000, RZ, 0xc0, !PT ;  /* 0xffff000005137812 */ /* 0x000fe200078ec0ff */
[C---:B------:R-:W-:Y:S01]  /*b6b0*/  IMAD.U32 R20, R11.reuse, 0x10000, RZ ;  /* 0x000100000b147824 */ /* 0x040fe200078e00ff */
[C---:B------:R-:W-:Y:S02]  /*b6c0*/  SHF.L.U32 R5, R6.reuse, 0x10, RZ ;  /* 0x0000001006057819 */ /* 0x040fe400000006ff */
[----:B------:R-:W-:Y:S01]  /*b6d0*/  LOP3.LUT R10, R6, 0xffff0000, RZ, 0xc0, !PT ;  /* 0xffff0000060a7812 */ /* 0x000fe200078ec0ff */
[C---:B------:R-:W-:Y:S01]  /*b6e0*/  FMUL.FTZ R6, R0.reuse, R3 ;  /* 0x0000000300067220 */ /* 0x040fe20000410000 */
[----:B------:R-:W-:Y:S01]  /*b6f0*/  LOP3.LUT R21, R11, 0xffff0000, RZ, 0xc0, !PT ;  /* 0xffff00000b157812 */ /* 0x000fe200078ec0ff */
[C---:B------:R-:W-:Y:S01]  /*b700*/  IMAD.U32 R11, R7.reuse, 0x10000, RZ ;  /* 0x00010000070b7824 */ /* 0x040fe200078e00ff */
[----:B------:R-:W-:Y:S01]  /*b710*/  LOP3.LUT R18, R7, 0xffff0000, RZ, 0xc0, !PT ;  /* 0xffff000007127812 */ /* 0x000fe200078ec0ff */
[----:B------:R-:W-:Y:S01]  /*b720*/  FFMA.FTZ R36, R0, R12, -R17 ;  /* 0x0000000c00247223 */ /* 0x000fe20000010811 */
[----:B------:R-:W-:Y:S01]  /*b730*/  LOP3.LUT R3, R24, 0xffff0000, RZ, 0xc0, !PT ;  /* 0xffff000018037812 */ /* 0x000fe200078ec0ff */
[----:B------:R-:W-:Y:S01]  /*b740*/  FMUL.FTZ R7, R4, R8 ;  /* 0x0000000804077220 */ /* 0x000fe20000410000 */
[----:B------:R-:W-:Y:S01]  /*b750*/  SHF.L.U32 R0, R27, 0x10, RZ ;  /* 0x000000101b007819 */ /* 0x000fe200000006ff */
[----:B------:R-:W-:-:S02]  /*b760*/  FFMA.FTZ R35, R2, R12, R6 ;  /* 0x0000000c02237223 */ /* 0x000fc40000010006 */
[----:B------:R-:W-:Y:S02]  /*b770*/  FFMA.FTZ R34, R3, R13, -R7 ;  /* 0x0000000d03227223 */ /* 0x000fe40000010807 */
[----:B------:R-:W-:Y:S02]  /*b780*/  IMAD.U32 R2, R30, 0x10000, RZ ;  /* 0x000100001e027824 */ /* 0x000fe400078e00ff */
[-C--:B------:R-:W-:Y:S01]  /*b790*/  FMUL.FTZ R7, R0, R9.reuse ;  /* 0x0000000900077220 */ /* 0x080fe20000410000 */
[----:B------:R-:W-:Y:S01]  /*b7a0*/  SHF.L.U32 R6, R25, 0x10, RZ ;  /* 0x0000001019067819 */ /* 0x000fe200000006ff */
[----:B------:R-:W-:Y:S02]  /*b7b0*/  FMUL.FTZ R8, R3, R8 ;  /* 0x0000000803087220 */ /* 0x000fe40000410000 */
[C---:B------:R-:W-:Y:S02]  /*b7c0*/  FMUL.FTZ R3, R2.reuse, R9 ;  /* 0x0000000902037220 */ /* 0x040fe40000410000 */
[----:B------:R-:W-:-:S02]  /*b7d0*/  FFMA.FTZ R32, R2, R14, -R7 ;  /* 0x0000000e02207223 */ /* 0x000fc40000010807 */
[----:B------:R-:W-:Y:S02]  /*b7e0*/  IMAD.U32 R2, R26, 0x10000, RZ ;  /* 0x000100001a027824 */ /* 0x000fe400078e00ff */
[----:B------:R-:W-:Y:S02]  /*b7f0*/  FFMA.FTZ R33, R4, R13, R8 ;  /* 0x0000000d04217223 */ /* 0x000fe40000010008 */
[-C--:B------:R-:W-:Y:S02]  /*b800*/  FMUL.FTZ R4, R6, R5.reuse ;  /* 0x0000000506047220 */ /* 0x080fe40000410000 */
[----:B------:R-:W-:Y:S01]  /*b810*/  FFMA.FTZ R17, R0, R14, R3 ;  /* 0x0000000e00117223 */ /* 0x000fe20000010003 */
[----:B------:R-:W-:Y:S01]  /*b820*/  LOP3.LUT R3, R26, 0xffff0000, RZ, 0xc0, !PT ;  /* 0xffff00001a037812 */ /* 0x000fe200078ec0ff */
[----:B------:R-:W-:Y:S01]  /*b830*/  FMUL.FTZ R9, R2, R5 ;  /* 0x0000000502097220 */ /* 0x000fe20000410000 */
[----:B------:R-:W-:Y:S01]  /*b840*/  SHF.L.U32 R5, R28, 0x10, RZ ;  /* 0x000000101c057819 */ /* 0x000fe200000006ff */
[----:B------:R-:W-:Y:S01]  /*b850*/  FFMA.FTZ R14, R2, R15, -R4 ;  /* 0x0000000f020e7223 */ /* 0x000fe20000010804 */
[----:B------:R-:W-:-:S02]  /*b860*/  LOP3.LUT R0, R25, 0xffff0000, RZ, 0xc0, !PT ;  /* 0xffff000019007812 */ /* 0x000fc400078ec0ff */
[----:B------:R-:W-:Y:S01]  /*b870*/  SHF.L.U32 R2, R29, 0x10, RZ ;  /* 0x000000101d027819 */ /* 0x000fe200000006ff */
[-C--:B------:R-:W-:Y:S02]  /*b880*/  FMUL.FTZ R7, R3, R10.reuse ;  /* 0x0000000a03077220 */ /* 0x080fe40000410000 */
        /* <DEDUP_REMOVED lines=12> */
[-C--:B------:R-:W-:Y:S02]  /*b950*/  FMUL.FTZ R8, R2, R19.reuse ;  /* 0x0000001302087220 */ /* 0x080fe40000410000 */
[-C--:B------:R-:W-:Y:S02]  /*b960*/  FMUL.FTZ R6, R0, R18.reuse ;  /* 0x0000001200067220 */ /* 0x080fe40000410000 */
[C---:B------:R-:W-:Y:S02]  /*b970*/  FMUL.FTZ R7, R4.reuse, R19 ;  /* 0x0000001304077220 */ /* 0x040fe40000410000 */
[----:B------:R-:W-:Y:S02]  /*b980*/  FMUL.FTZ R5, R3, R18 ;  /* 0x0000001203057220 */ /* 0x000fe40000410000 */
[----:B------:R-:W-:-:S02]  /*b990*/  FFMA.FTZ R9, R4, R22, -R8 ;  /* 0x0000001604097223 */ /* 0x000fc40000010808 */
[-C--:B------:R-:W-:Y:S02]  /*b9a0*/  FFMA.FTZ R3, R3, R21.reuse, -R6 ;  /* 0x0000001503037223 */ /* 0x080fe40000010806 */
        /* <DEDUP_REMOVED lines=12> */
.L_x_328:
[----:B------:R-:W-:Y:S05]  /*ba70*/  BSYNC B0 ;  /* 0x0000000000007941 */ /* 0x000fea0003800000 */
.L_x_327:
        /* <DEDUP_REMOVED lines=94> */
.L_x_330:
[----:B------:R-:W-:Y:S05]  /*c060*/  BSYNC B0 ;  /* 0x0000000000007941 */ /* 0x000fea0003800000 */
.L_x_329:
[----:B------:R-:W-:-:S04]  /*c070*/  IADD3 R0, R93, 0x60, RZ ;  /* 0x000000605d007810 */ /* 0x000fc80007ffe0ff */
        /* <DEDUP_REMOVED lines=92> */
.L_x_320:
[----:B------:R-:W-:Y:S05]  /*c640*/  BSYNC B2 ;  /* 0x0000000000027941 */ /* 0x000fea0003800000 */
.L_x_304:
[----:B------:R-:W-:Y:S01]  /*c650*/  IMAD R0, R40, c[0x0][0x208], RZ ;  /* 0x0000820028007a24 */ /* 0x000fe200078e02ff */
[----:B------:R-:W-:-:S04]  /*c660*/  DEPBAR.LE SB0, 0x0 ;  /* 0x000080000000791a */ /* 0x000fc80000000000 */
[C---:B-1----:R-:W-:Y:S01]  /*c670*/  IMAD.WIDE.U32 R2, R241.reuse, c[0x0][0x208], RZ ;  /* 0x00008200f1027a25 */ /* 0x042fe200078e00ff */
[----:B------:R-:W-:Y:S01]  /*c680*/  BAR.SYNC.DEFER_BLOCKING 0x0 ;  /* 0x0000000000007b1d */ /* 0x000fe20000010000 */
[C---:B------:R-:W-:Y:S02]  /*c690*/  ISETP.GE.AND P0, PT, R244.reuse, c[0x0][0x1d4], PT ;  /* 0x00007500f4007a0c */ /* 0x040fe40003f06270 */
[----:B------:R-:W-:Y:S01]  /*c6a0*/  IMAD R0, R241, c[0x0][0x20c], R0 ;  /* 0x00008300f1007a24 */ /* 0x000fe200078e0200 */
[----:B------:R-:W-:Y:S01]  /*c6b0*/  SHF.L.U32 R37, R244, 0x1, RZ ;  /* 0x00000001f4257819 */ /* 0x000fe200000006ff */
[----:B--2---:R-:W-:Y:S01]  /*c6c0*/  IMAD.WIDE.U32 R6, R39, c[0x0][0x210], RZ ;  /* 0x0000840027067a25 */ /* 0x004fe200078e00ff */
[C---:B------:R-:W-:Y:S01]  /*c6d0*/  ISETP.LT.OR P3, PT, R38.reuse, 0x1, P0 ;  /* 0x000000012600780c */ /* 0x040fe20000761670 */
[----:B------:R-:W-:Y:S01]  /*c6e0*/  BSSY B0, `(.L_x_331) ;  /* 0x000018c000007945 */ /* 0x000fe20003800000 */
[----:B------:R-:W-:Y:S01]  /*c6f0*/  IADD3 R3, R3, R0, RZ ;  /* 0x0000000003037210 */ /* 0x000fe20007ffe0ff */
[----:B------:R-:W-:Y:S01]  /*c700*/  IMAD R0, R41, c[0x0][0x218], RZ ;  /* 0x0000860029007a24 */ /* 0x000fe200078e02ff */
[----:B------:R-:W-:Y:S01]  /*c710*/  STL.64 [R1], R6 ;  /* 0x0000000601007387 */ /* 0x000fe20000100a00 */
[----:B------:R-:W-:Y:S01]  /*c720*/  IMAD R4, R39, c[0x0][0x214], R7 ;  /* 0x0000850027047a24 */ /* 0x000fe200078e0207 */
[C---:B------:R-:W-:Y:S01]  /*c730*/  ISETP.LT.OR P6, PT, R38.reuse, 0x11, P0 ;  /* 0x000000112600780c */ /* 0x040fe200007c1670 */
[----:B------:R-:W-:Y:S01]  /*c740*/  IMAD.WIDE.U32 R2, R235, c[0x0][0x218], R2 ;  /* 0x00008600eb027a25 */ /* 0x000fe200078e0002 */
[----:B------:R-:W-:-:S02]  /*c750*/  ISETP.LT.OR P5, PT, R38, 0x21, P0 ;  /* 0x000000212600780c */ /* 0x000fc400007a1670 */
[----:B------:R-:W-:Y:S01]  /*c760*/  STL [R1+0x8], R4 ;  /* 0x0000080401007387 */ /* 0x000fe20000100800 */
[----:B------:R-:W-:Y:S01]  /*c770*/  IMAD R0, R235, c[0x0][0x21c], R0 ;  /* 0x00008700eb007a24 */ /* 0x000fe200078e0200 */
[----:B------:R-:W-:Y:S02]  /*c780*/  IADD3 R2, P1, R2, R6, RZ ;  /* 0x0000000602027210 */ /* 0x000fe40007f3e0ff */
[----:B------:R-:W-:Y:S02]  /*c790*/  ISETP.LT.OR P4, PT, R38, 0x31, P0 ;  /* 0x000000312600780c */ /* 0x000fe40000781670 */
[----:B------:R-:W-:Y:S02]  /*c7a0*/  IADD3.X R3, R4, R3, R0, P1, !PT ;  /* 0x0000000304037210 */ /* 0x000fe40000ffe400 */
[----:B------:R-:W-:Y:S01]  /*c7b0*/  LEA R0, P1, R2, c[0x0][0x1f8], 0x1 ;  /* 0x00007e0002007a11 */ /* 0x000fe200078208ff */
[----:B------:R-:W-:Y:S01]  /*c7c0*/  LDSM.16.M88.4 R32, [R198] ;  /* 0x00000000c620783b */ /* 0x000fe20000000200 */
[----:B------:R-:W-:-:S02]  /*c7d0*/  ISETP.LT.OR P2, PT, R38, 0x41, P0 ;  /* 0x000000412600780c */ /* 0x000fc40000741670 */
[----:B------:R-:W-:Y:S01]  /*c7e0*/  LEA.HI.X R3, R2, c[0x0][0x1fc], R3, 0x1, P1 ;  /* 0x00007f0002037a11 */ /* 0x000fe200008f0c03 */
[----:B------:R-:W-:Y:S01]  /*c7f0*/  LDSM.16.M88.4 R48, [R95] ;  /* 0x000000005f30783b */ /* 0x000fe20000000200 */
[----:B------:R-:W-:-:S03]  /*c800*/  SHF.L.U64.HI R36, R244, 0x1, R245 ;  /* 0x00000001f4247819 */ /* 0x000fc600000102f5 */
[----:B------:R-:W1:Y:S04]  /*c810*/  SHFL.IDX PT, R2, R0, RZ, 0x181f ;  /* 0x00181fff00027589 */ /* 0x000e6800000e0000 */
[----:B------:R-:W2:Y:S04]  /*c820*/  SHFL.IDX PT, R5, R3, RZ, 0x181f ;  /* 0x00181fff03057589 */ /* 0x000ea800000e0000 */
[----:B------:R-:W3:Y:S04]  /*c830*/  SHFL.IDX PT, R4, R0, 0x1, 0x181f ;  /* 0x00381f0000047f89 */ /* 0x000ee800000e0000 */
[----:B------:R-:W-:Y:S04]  /*c840*/  SHFL.IDX PT, R7, R3, 0x1, 0x181f ;  /* 0x00381f0003077f89 */ /* 0x000fe800000e0000 */
[----:B------:R-:W-:Y:S04]  /*c850*/  SHFL.IDX PT, R6, R0, 0x2, 0x181f ;  /* 0x00581f0000067f89 */ /* 0x000fe800000e0000 */
[----:B------:R-:W-:Y:S04]  /*c860*/  SHFL.IDX PT, R11, R3, 0x2, 0x181f ;  /* 0x00581f00030b7f89 */ /* 0x000fe800000e0000 */
[----:B------:R-:W4:Y:S01]  /*c870*/  SHFL.IDX PT, R10, R0, 0x3, 0x181f ;  /* 0x00781f00000a7f89 */ /* 0x000f2200000e0000 */
[----:B-1----:R-:W-:-:S03]  /*c880*/  IADD3 R2, P0, R2, R37, RZ ;  /* 0x0000002502027210 */ /* 0x002fc60007f1e0ff */
[----:B------:R-:W-:Y:S04]  /*c890*/  SHFL.IDX PT, R0, R0, 0x4, 0x181f ;  /* 0x00981f0000007f89 */ /* 0x000fe800000e0000 */
[----:B------:R-:W-:Y:S04]  /*c8a0*/  LDSM.16.M88.4 R28, [R198+0x2000] ;  /* 0x00200000c61c783b */ /* 0x000fe80000000200 */
[----:B------:R-:W1:Y:S01]  /*c8b0*/  SHFL.IDX PT, R12, R3, 0x3, 0x181f ;  /* 0x00781f00030c7f89 */ /* 0x000e6200000e0000 */
[----:B------:R-:W-:Y:S03]  /*c8c0*/  HMMA.16816.F32.BF16 R68, R32, R50, RZ ;  /* 0x000000322044723c */ /* 0x000fe600000418ff */
[----:B------:R2:W-:Y:S04]  /*c8d0*/  SHFL.IDX PT, R13, R3, 0x4, 0x181f ;  /* 0x00981f00030d7f89 */ /* 0x0005e800000e0000 */
[----:B------:R-:W-:Y:S04]  /*c8e0*/  LDSM.16.M88.4 R24, [R201] ;  /* 0x00000000c918783b */ /* 0x000fe80000000200 */
[----:B------:R-:W-:Y:S04]  /*c8f0*/  LDSM.16.M88.4 R52, [R202] ;  /* 0x00000000ca34783b */ /* 0x000fe80000000200 */
[----:B------:R-:W-:Y:S04]  /*c900*/  LDSM.16.M88.4 R72, [R95+0x800] ;  /* 0x000800005f48783b */ /* 0x000fe80000000200 */
[----:B------:R-:W-:Y:S04]  /*c910*/  LDSM.16.M88.4 R100, [R95+0x1000] ;  /* 0x001000005f64783b */ /* 0x000fe80000000200 */
[----:B------:R-:W-:Y:S01]  /*c920*/  LDSM.16.M88.4 R108, [R95+0x1800] ;  /* 0x001800005f6c783b */ /* 0x000fe20000000200 */
[----:B--2---:R-:W-:-:S03]  /*c930*/  IADD3.X R3, R5, R36, RZ, P0, !PT ;  /* 0x0000002405037210 */ /* 0x004fc600007fe4ff */
[----:B------:R-:W-:Y:S01]  /*c940*/  LDSM.16.M88.4 R116, [R95+0x2000] ;  /* 0x002000005f74783b */ /* 0x000fe20000000200 */
[-C--:B---3--:R-:W-:Y:S02]  /*c950*/  IADD3 R8, P0, R4, R37.reuse, RZ ;  /* 0x0000002504087210 */ /* 0x088fe40007f1e0ff */
[-C--:B----4-:R-:W-:Y:S01]  /*c960*/  IADD3 R4, P1, R10, R37.reuse, RZ ;  /* 0x000000250a047210 */ /* 0x090fe20007f3e0ff */
[----:B------:R-:W2:Y:S01]  /*c970*/  LDSM.16.M88.4 R20, [R201+0x2000] ;  /* 0x00200000c914783b */ /* 0x000ea20000000200 */
[-C--:B------:R-:W-:Y:S02]  /*c980*/  IADD3.X R9, R7, R36.reuse, RZ, P0, !PT ;  /* 0x0000002407097210 */ /* 0x080fe400007fe4ff */
[-C--:B------:R-:W-:Y:S01]  /*c990*/  IADD3 R6, P0, R6, R37.reuse, RZ ;  /* 0x0000002506067210 */ /* 0x080fe20007f1e0ff */
[----:B------:R-:W-:Y:S01]  /*c9a0*/  LDSM.16.M88.4 R96, [R206] ;  /* 0x00000000ce60783b */ /* 0x000fe20000000200 */
[-C--:B-1----:R-:W-:Y:S01]  /*c9b0*/  IADD3.X R5, R12, R36.reuse, RZ, P1, !PT ;  /* 0x000000240c057210 */ /* 0x082fe20000ffe4ff */
[----:B------:R-:W-:Y:S01]  /*c9c0*/  HMMA.16816.F32.BF16 R56, R28, R48, RZ ;  /* 0x000000301c38723c */ /* 0x000fe200000418ff */
[----:B------:R-:W-:Y:S01]  /*c9d0*/  IADD3.X R7, R11, R36, RZ, P0, !PT ;  /* 0x000000240b077210 */ /* 0x000fe200007fe4ff */
[----:B------:R-:W-:Y:S04]  /*c9e0*/  LDSM.16.M88.4 R104, [R205] ;  /* 0x00000000cd68783b */ /* 0x000fe80000000200 */
[----:B------:R-:W-:Y:S04]  /*c9f0*/  LDSM.16.M88.4 R112, [R204] ;  /* 0x00000000cc70783b */ /* 0x000fe80000000200 */
[----:B------:R-:W-:Y:S04]  /*ca00*/  LDSM.16.M88.4 R120, [R203] ;  /* 0x00000000cb78783b */ /* 0x000fe80000000200 */
[----:B------:R-:W-:Y:S01]  /*ca10*/  @!PT LDS RZ, [RZ] ;  /* 0x00000000fffff984 */ /* 0x000fe20000000800 */
[----:B------:R-:W-:Y:S01]  /*ca20*/  @!PT LDS RZ, [RZ] ;  /* 0x00000000fffff984 */ /* 0x000fe20000000800 */
[----:B------:R-:W-:Y:S01]  /*ca30*/  @!PT LDS RZ, [RZ] ;  /* 0x00000000fffff984 */ /* 0x000fe20000000800 */
[----:B------:R1:W-:Y:S04]  /*ca40*/  LDGSTS.E.BYPASS.LTC128B.128 [R209+0x100], [R2.64], !P3 ;  /* 0x0010000002d17fae */ /* 0x0003e8000d901d48 */
[----:B------:R3:W-:Y:S04]  /*ca50*/  LDGSTS.E.BYPASS.LTC128B.128 [R209+0x900], [R8.64], !P6 ;  /* 0x0090000008d17fae */ /* 0x0007e8000f101d48 */
[----:B------:R4:W-:Y:S04]  /*ca60*/  LDGSTS.E.BYPASS.LTC128B.128 [R209+0x1100], [R6.64], !P5 ;  /* 0x0110000006d17fae */ /* 0x0009e8000e901d48 */
[----:B------:R4:W-:Y:S01]  /*ca70*/  LDGSTS.E.BYPASS.LTC128B.128 [R209+0x1900], [R4.64], !P4 ;  /* 0x0190000004d17fae */ /* 0x0009e2000e101d48 */
[----:B--2---:R-:W-:Y:S01]  /*ca80*/  HMMA.16816.F32.BF16 R56, R20, R52, R56 ;  /* 0x000000341438723c */ /* 0x004fe20000041838 */
[----:B-1----:R-:W-:-:S07]  /*ca90*/  IADD3 R2, P0, R0, R37, RZ ;  /* 0x0000002500027210 */ /* 0x002fce0007f1e0ff */
[----:B---3--:R-:W-:Y:S01]  /*caa0*/  HMMA.16816.F32.BF16 R8, R32, R48, RZ ;  /* 0x000000302008723c */ /* 0x008fe200000418ff */
[----:B------:R-:W-:Y:S02]  /*cab0*/  IADD3.X R3, R13, R36, RZ, P0, !PT ;  /* 0x000000240d037210 */ /* 0x000fe400007fe4ff */
[----:B------:R-:W-:-:S03]  /*cac0*/  ISETP.GT.AND P0, PT, R161, R252, PT ;  /* 0x000000fca100720c */ /* 0x000fc60003f04270 */
[----:B------:R1:W-:Y:S04]  /*cad0*/  LDGSTS.E.BYPASS.LTC128B.128 [R209+0x2100], [R2.64], !P2 ;  /* 0x0210000002d17fae */ /* 0x0003e8000d101d48 */
[----:B------:R-:W-:Y:S04]  /*cae0*/  LDSM.16.M88.4 R40, [R197] ;  /* 0x00000000c528783b */ /* 0x000fe80000000200 */
[----:B------:R-:W2:Y:S04]  /*caf0*/  LDSM.16.M88.4 R16, [R199] ;  /* 0x00000000c710783b */ /* 0x000ea80000000200 */
[----:B------:R-:W3:Y:S04]  /*cb00*/  LDSM.16.M88.4 R12, [R199+0x2000] ;  /* 0x00200000c70c783b */ /* 0x000ee80000000200 */
[----:B------:R-:W-:Y:S02]  /*cb10*/  LDSM.16.M88.4 R44, [R194] ;  /* 0x00000000c22c783b */ /* 0x000fe40000000200 */
[----:B------:R-:W-:Y:S02]  /*cb20*/  HMMA.16816.F32.BF16 R60, R24, R52, R8 ;  /* 0x00000034183c723c */ /* 0x000fe40000041808 */
[----:B------:R-:W5:Y:S04]  /*cb30*/  LDSM.16.M88.4 R8, [R200] ;  /* 0x00000000c808783b */ /* 0x000f680000000200 */
[----:B----4-:R-:W4:Y:S04]  /*cb40*/  LDSM.16.M88.4 R4, [R200+0x2000] ;  /* 0x00200000c804783b */ /* 0x010f280000000200 */
[----:B------:R-:W0:Y:S11]  /*cb50*/  LDGDEPBAR ;  /* 0x00000000000079af */ /* 0x000e360000000000 */
[----:B------:R-:W-:Y:S03]  /*cb60*/  @!UPT UIADD3 URZ, URZ, URZ, URZ ;  /* 0x0000003f3f3ff290 */ /* 0x000fe6000fffe03f */
[----:B--2---:R-:W-:Y:S08]  /*cb70*/  HMMA.16816.F32.BF16 R64, R16, R40, R60 ;  /* 0x000000281040723c */ /* 0x004ff0000004183c */
[----:B------:R-:W-:Y:S08]  /*cb80*/  HMMA.16816.F32.BF16 R60, R28, R50, RZ ;  /* 0x000000321c3c723c */ /* 0x000ff000000418ff */
[----:B---3--:R-:W-:Y:S08]  /*cb90*/  HMMA.16816.F32.BF16 R48, R12, R40, R56 ;  /* 0x000000280c30723c */ /* 0x008ff00000041838 */
[----:B------:R-:W-:Y:S08]  /*cba0*/  HMMA.16816.F32.BF16 R56, R24, R54, R68 ;  /* 0x000000361838723c */ /* 0x000ff00000041844 */
[----:B-----5:R-:W-:Y:S08]  /*cbb0*/  HMMA.16816.F32.BF16 R68, R8, R44, R64 ;  /* 0x0000002c0844723c */ /* 0x020ff00000041840 */
[----:B------:R-:W-:Y:S08]  /*cbc0*/  HMMA.16816.F32.BF16 R64, R20, R54, R60 ;  /* 0x000000361440723c */ /* 0x000ff0000004183c */
[----:B------:R-:W-:Y:S08]  /*cbd0*/  HMMA.16816.F32.BF16 R60, R32, R72, RZ ;  /* 0x00000048203c723c */ /* 0x000ff000000418ff */
[----:B----4-:R-:W-:Y:S01]  /*cbe0*/  HMMA.16816.F32.BF16 R80, R4, R44, R48 ;  /* 0x0000002c0450723c */ /* 0x010fe20000041830 */
[----:B------:R-:W2:Y:S01]  /*cbf0*/  LDSM.16.M88.4 R48, [R197+0x800] ;  /* 0x00080000c530783b */ /* 0x000ea20000000200 */
[----:B------:R-:W-:-:S04]  /*cc00*/  FMUL.FTZ R0, R68, c[0x0][0x320] ;  /* 0x0000c80044007a20 */ /* 0x000fc80000410000 */
[----:B------:R3:W4:Y:S02]  /*cc10*/  MUFU.TANH R158, R0 ;  /* 0x00000000009e7308 */ /* 0x0007240000002400 */
[----:B------:R-:W-:Y:S08]  /*cc20*/  HMMA.16816.F32.BF16 R52, R16, R42, R56 ;  /* 0x0000002a1034723c */ /* 0x000ff00000041838 */
[----:B------:R-:W-:Y:S01]  /*cc30*/  HMMA.16816.F32.BF16 R56, R28, R72, RZ ;  /* 0x000000481c38723c */ /* 0x000fe200000418ff */
[----:B---3--:R-:W-:-:S07]  /*cc40*/  FMUL.FTZ R0, R69, c[0x0][0x320] ;  /* 0x0000c80045007a20 */ /* 0x008fce0000410000 */
[----:B------:R-:W-:Y:S01]  /*cc50*/  HMMA.16816.F32.BF16 R60, R24, R96, R60 ;  /* 0x00000060183c723c */ /* 0x000fe2000004183c */
[----:B------:R3:W1:Y:S07]  /*cc60*/  MUFU.TANH R157, R0 ;  /* 0x00000000009d7308 */ /* 0x00066e0000002400 */
[----:B------:R-:W-:Y:S01]  /*cc70*/  HMMA.16816.F32.BF16 R64, R12, R42, R64 ;  /* 0x0000002a0c40723c */ /* 0x000fe20000041840 */
[----:B------:R-:W5:Y:S01]  /*cc80*/  LDSM.16.M88.4 R40, [R194+0x800] ;  /* 0x00080000c228783b */ /* 0x000f620000000200 */
[----:B---3--:R-:W-:-:S04]  /*cc90*/  FMUL.FTZ R0, R70, c[0x0][0x320] ;  /* 0x0000c80046007a20 */ /* 0x008fc80000410000 */
[----:B------:R3:W1:Y:S10]  /*cca0*/  MUFU.TANH R156, R0 ;  /* 0x00000000009c7308 */ /* 0x0006740000002400 */
[----:B--2---:R-:W-:Y:S08]  /*ccb0*/  HMMA.16816.F32.BF16 R60, R16, R48, R60 ;  /* 0x00000030103c723c */ /* 0x004ff0000004183c */
[----:B------:R-:W-:Y:S01]  /*ccc0*/  HMMA.16816.F32.BF16 R76, R4, R46, R64 ;  /* 0x0000002e044c723c */ /* 0x000fe20000041840 */
[----:B---3--:R-:W-:-:S07]  /*ccd0*/  FMUL.FTZ R0, R71, c[0x0][0x320] ;  /* 0x0000c80047007a20 */ /* 0x008fce0000410000 */
[----:B------:R-:W-:Y:S01]  /*cce0*/  HMMA.16816.F32.BF16 R68, R8, R46, R52 ;  /* 0x0000002e0844723c */ /* 0x000fe20000041834 */
[----:B------:R2:W3:Y:S07]  /*ccf0*/  MUFU.TANH R155, R0 ;  /* 0x00000000009b7308 */ /* 0x0004ee0000002400 */
[----:B------:R-:W-:Y:S08]  /*cd00*/  HMMA.16816.F32.BF16 R52, R20, R96, R56 ;  /* 0x000000601434723c */ /* 0x000ff00000041838 */
[----:B------:R-:W-:Y:S01]  /*cd10*/  HMMA.16816.F32.BF16 R56, R32, R74, RZ ;  /* 0x0000004a2038723c */ /* 0x000fe200000418ff */
[----:B--2---:R-:W-:-:S04]  /*cd20*/  FMUL.FTZ R0, R80, c[0x0][0x320] ;  /* 0x0000c80050007a20 */ /* 0x004fc80000410000 */
[----:B------:R2:W1:Y:S03]  /*cd30*/  MUFU.TANH R154, R0 ;  /* 0x00000000009a7308 */ /* 0x0004660000002400 */
[----:B------:R-:W-:Y:S08]  /*cd40*/  HMMA.16816.F32.BF16 R64, R28, R74, RZ ;  /* 0x0000004a1c40723c */ /* 0x000ff000000418ff */
[----:B------:R-:W-:Y:S01]  /*cd50*/  HMMA.16816.F32.BF16 R44, R12, R48, R52 ;  /* 0x000000300c2c723c */ /* 0x000fe20000041834 */
[----:B--2---:R-:W-:-:S07]  /*cd60*/  FMUL.FTZ R0, R81, c[0x0][0x320] ;  /* 0x0000c80051007a20 */ /* 0x004fce0000410000 */
[-C--:B------:R-:W-:Y:S01]  /*cd70*/  HMMA.16816.F32.BF16 R52, R24, R98.reuse, R56 ;  /* 0x000000621834723c */ /* 0x080fe20000041838 */
[----:B------:R2:W1:Y:S07]  /*cd80*/  MUFU.TANH R153, R0 ;  /* 0x0000000000997308 */ /* 0x00046e0000002400 */
[----:B------:R-:W-:Y:S08]  /*cd90*/  HMMA.16816.F32.BF16 R64, R20, R98, R64 ;  /* 0x000000621440723c */ /* 0x000ff00000041840 */
[----:B------:R-:W-:Y:S01]  /*cda0*/  HMMA.16816.F32.BF16 R56, R28, R100, RZ ;  /* 0x000000641c38723c */ /* 0x000fe200000418ff */
[----:B--2---:R-:W-:-:S04]  /*cdb0*/  FMUL.FTZ R0, R82, c[0x0][0x320] ;  /* 0x0000c80052007a20 */ /* 0x004fc80000410000 */
[----:B------:R2:W1:Y:S03]  /*cdc0*/  MUFU.TANH R149, R0 ;  /* 0x0000000000957308 */ /* 0x0004660000002400 */
[-C--:B------:R-:W-:Y:S08]  /*cdd0*/  HMMA.16816.F32.BF16 R52, R16, R50.reuse, R52 ;  /* 0x000000321034723c */ /* 0x080ff00000041834 */
[----:B------:R-:W-:Y:S01]  /*cde0*/  HMMA.16816.F32.BF16 R64, R12, R50, R64 ;  /* 0x000000320c40723c */ /* 0x000fe20000041840 */
[----:B------:R-:W-:Y:S01]  /*cdf0*/  LDSM.16.M88.4 R48, [R194+0x1000] ;  /* 0x00100000c230783b */ /* 0x000fe20000000200 */
[----:B--2---:R-:W-:-:S06]  /*ce00*/  FMUL.FTZ R0, R83, c[0x0][0x320] ;  /* 0x0000c80053007a20 */ /* 0x004fcc0000410000 */
[C---:B-----5:R-:W-:Y:S01]  /*ce10*/  HMMA.16816.F32.BF16 R80, R4.reuse, R40, R44 ;  /* 0x000000280450723c */ /* 0x060fe2000004182c */
[----:B------:R-:W2:Y:S01]  /*ce20*/  LDSM.16.M88.4 R44, [R197+0x1000] ;  /* 0x00100000c52c783b */ /* 0x000ea20000000200 */
[----:B------:R5:W1:Y:S11]  /*ce30*/  MUFU.TANH R150, R0 ;  /* 0x0000000000967308 */ /* 0x000a760000002400 */
[----:B------:R-:W-:Y:S03]  /*ce40*/  @!UPT UIADD3 URZ, URZ, URZ, URZ ;  /* 0x0000003f3f3ff290 */ /* 0x000fe6000fffe03f */
[----:B------:R-:W-:Y:S01]  /*ce50*/  HMMA.16816.F32.BF16 R72, R4, R42, R64 ;  /* 0x0000002a0448723c */ /* 0x000fe20000041840 */
[----:B-----5:R-:W-:-:S04]  /*ce60*/  FMUL.FTZ R0, R68, c[0x0][0x320] ;  /* 0x0000c80044007a20 */ /* 0x020fc80000410000 */
[----:B------:R5:W1:Y:S03]  /*ce70*/  MUFU.TANH R152, R0 ;  /* 0x0000000000987308 */ /* 0x000a660000002400 */
        /* <DEDUP_REMOVED lines=8> */
[----:B--2---:R-:W-:Y:S01]  /*cf00*/  HMMA.16816.F32.BF16 R64, R12, R46, R64 ;  /* 0x0000002e0c40723c */ /* 0x004fe20000041840 */
[----:B-----5:R-:W-:-:S07]  /*cf10*/  FMUL.FTZ R0, R71, c[0x0][0x320] ;  /* 0x0000c80047007a20 */ /* 0x020fce0000410000 */
[----:B------:R-:W-:Y:S01]  /*cf20*/  HMMA.16816.F32.BF16 R68, R8, R40, R60 ;  /* 0x000000280844723c */ /* 0x000fe2000004183c */
[----:B------:R2:W1:Y:S07]  /*cf30*/  MUFU.TANH R147, R0 ;  /* 0x0000000000937308 */ /* 0x00046e0000002400 */
[----:B------:R-:W-:Y:S01]  /*cf40*/  HMMA.16816.F32.BF16 R60, R32, R100, RZ ;  /* 0x00000064203c723c */ /* 0x000fe200000418ff */
[----:B--2---:R-:W-:-:S04]  /*cf50*/  FMUL.FTZ R0, R76, c[0x0][0x320] ;  /* 0x0000c8004c007a20 */ /* 0x004fc80000410000 */
[----:B------:R2:W1:Y:S11]  /*cf60*/  MUFU.TANH R146, R0 ;  /* 0x0000000000927308 */ /* 0x0004760000002400 */
[----:B------:R-:W-:Y:S08]  /*cf70*/  @!UPT UIADD3 URZ, URZ, URZ, URZ ;  /* 0x0000003f3f3ff290 */ /* 0x000ff0000fffe03f */
[----:B------:R-:W-:Y:S01]  /*cf80*/  HMMA.16816.F32.BF16 R60, R24, R104, R60 ;  /* 0x00000068183c723c */ /* 0x000fe2000004183c */
[----:B--2---:R-:W-:-:S04]  /*cf90*/  FMUL.FTZ R0, R77, c[0x0][0x320] ;  /* 0x0000c8004d007a20 */ /* 0x004fc80000410000 */
[----:B------:R2:W1:Y:S11]  /*cfa0*/  MUFU.TANH R145, R0 ;  /* 0x0000000000917308 */ /* 0x0004760000002400 */
[----:B------:R-:W-:Y:S08]  /*cfb0*/  @!UPT UIADD3 URZ, URZ, URZ, URZ ;  /* 0x0000003f3f3ff290 */ /* 0x000ff0000fffe03f */
[----:B------:R-:W-:Y:S01]  /*cfc0*/  HMMA.16816.F32.BF16 R60, R16, R44, R60 ;  /* 0x0000002c103c723c */ /* 0x000fe2000004183c */
[----:B--2---:R-:W-:-:S04]  /*cfd0*/  FMUL.FTZ R0, R78, c[0x0][0x320] ;  /* 0x0000c8004e007a20 */ /* 0x004fc80000410000 */
[----:B------:R2:W1:Y:S02]  /*cfe0*/  MUFU.TANH R141, R0 ;  /* 0x00000000008d7308 */ /* 0x0004640000002400 */
[----:B--2---:R-:W-:-:S06]  /*cff0*/  FMUL.FTZ R0, R79, c[0x0][0x320] ;  /* 0x0000c8004f007a20 */ /* 0x004fcc0000410000 */
[----:B------:R2:W1:Y:S02]  /*d000*/  MUFU.TANH R142, R0 ;  /* 0x00000000008e7308 */ /* 0x0004640000002400 */
[----:B--2---:R-:W-:-:S06]  /*d010*/  FMUL.FTZ R0, R68, c[0x0][0x320] ;  /* 0x0000c80044007a20 */ /* 0x004fcc0000410000 */
[----:B------:R2:W1:Y:S02]  /*d020*/  MUFU.TANH R144, R0 ;  /* 0x0000000000907308 */ /* 0x0004640000002400 */
[----:B--2---:R-:W-:-:S06]  /*d030*/  FMUL.FTZ R0, R69, c[0x0][0x320] ;  /* 0x0000c80045007a20 */ /* 0x004fcc0000410000 */
[----:B------:R2:W1:Y:S02]  /*d040*/  MUFU.TANH R143, R0 ;  /* 0x00000000008f7308 */ /* 0x0004640000002400 */
[----:B--2---:R-:W-:-:S06]  /*d050*/  FMUL.FTZ R0, R70, c[0x0][0x320] ;  /* 0x0000c80046007a20 */ /* 0x004fcc0000410000 */
[----:B------:R2:W1:Y:S02]  /*d060*/  MUFU.TANH R140, R0 ;  /* 0x00000000008c7308 */ /* 0x0004640000002400 */
[----:B--2---:R-:W-:Y:S02]  /*d070*/  FMUL.FTZ R0, R71, c[0x0][0x320] ;  /* 0x0000c80047007a20 */ /* 0x004fe40000410000 */
[----:B------:R-:W-:Y:S04]  /*d080*/  HMMA.16816.F32.BF16 R68, R8, R42, R52 ;  /* 0x0000002a0844723c */ /* 0x000fe80000041834 */
[----:B------:R2:W1:Y:S04]  /*d090*/  MUFU.TANH R139, R0 ;  /* 0x00000000008b7308 */ /* 0x0004680000002400 */
[----:B------:R-:W-:Y:S08]  /*d0a0*/  HMMA.16816.F32.BF16 R52, R20, R104, R56 ;  /* 0x000000681434723c */ /* 0x000ff00000041838 */
[----:B------:R-:W-:Y:S01]  /*d0b0*/  HMMA.16816.F32.BF16 R56, R32, R102, RZ ;  /* 0x000000662038723c */ /* 0x000fe200000418ff */
[----:B--2---:R-:W-:-:S04]  /*d0c0*/  FMUL.FTZ R0, R80, c[0x0][0x320] ;  /* 0x0000c80050007a20 */ /* 0x004fc80000410000 */
[----:B------:R2:W1:Y:S11]  /*d0d0*/  MUFU.TANH R138, R0 ;  /* 0x00000000008a7308 */ /* 0x0004760000002400 */
[----:B------:R-:W-:Y:S01]  /*d0e0*/  HMMA.16816.F32.BF16 R40, R12, R44, R52 ;  /* 0x0000002c0c28723c */ /* 0x000fe20000041834 */
[----:B--2---:R-:W-:-:S07]  /*d0f0*/  FMUL.FTZ R0, R81, c[0x0][0x320] ;  /* 0x0000c80051007a20 */ /* 0x004fce0000410000 */
[----:B------:R-:W-:Y:S01]  /*d100*/  HMMA.16816.F32.BF16 R52, R24, R106, R56 ;  /* 0x0000006a1834723c */ /* 0x000fe20000041838 */
[----:B------:R2:W1:Y:S07]  /*d110*/  MUFU.TANH R137, R0 ;  /* 0x0000000000897308 */ /* 0x00046e0000002400 */
[----:B------:R-:W-:Y:S08]  /*d120*/  HMMA.16816.F32.BF16 R56, R28, R108, RZ ;  /* 0x0000006c1c38723c */ /* 0x000ff000000418ff */
[----:B------:R-:W-:Y:S01]  /*d130*/  HMMA.16816.F32.BF16 R76, R4, R48, R40 ;  /* 0x00000030044c723c */ /* 0x000fe20000041828 */
[----:B--2---:R-:W-:-:S04]  /*d140*/  FMUL.FTZ R0, R82, c[0x0][0x320] ;  /* 0x0000c80052007a20 */ /* 0x004fc80000410000 */
[----:B------:R2:W1:Y:S03]  /*d150*/  MUFU.TANH R133, R0 ;  /* 0x0000000000857308 */ /* 0x0004660000002400 */
[----:B------:R-:W-:Y:S01]  /*d160*/  HMMA.16816.F32.BF16 R40, R16, R46, R52 ;  /* 0x0000002e1028723c */ /* 0x000fe20000041834 */
[----:B------:R-:W5:Y:S07]  /*d170*/  LDSM.16.M88.4 R52, [R197+0x1800] ;  /* 0x00180000c534783b */ /* 0x000f6e0000000200 */
[----:B------:R-:W-:Y:S01]  /*d180*/  HMMA.16816.F32.BF16 R44, R20, R112, R56 ;  /* 0x00000070142c723c */ /* 0x000fe20000041838 */
[----:B--2---:R-:W-:-:S04]  /*d190*/  FMUL.FTZ R0, R83, c[0x0][0x320] ;  /* 0x0000c80053007a20 */ /* 0x004fc80000410000 */
[----:B------:R2:W1:Y:S02]  /*d1a0*/  MUFU.TANH R134, R0 ;  /* 0x0000000000867308 */ /* 0x0004640000002400 */
[----:B--2---:R-:W-:-:S06]  /*d1b0*/  FMUL.FTZ R0, R68, c[0x0][0x320] ;  /* 0x0000c80044007a20 */ /* 0x004fcc0000410000 */
[----:B------:R2:W1:Y:S11]  /*d1c0*/  MUFU.TANH R136, R0 ;  /* 0x0000000000887308 */ /* 0x0004760000002400 */
[----:B-----5:R-:W-:Y:S01]  /*d1d0*/  HMMA.16816.F32.BF16 R44, R12, R52, R44 ;  /* 0x000000340c2c723c */ /* 0x020fe2000004182c */
[----:B--2---:R-:W-:-:S04]  /*d1e0*/  FMUL.FTZ R0, R69, c[0x0][0x320] ;  /* 0x0000c80045007a20 */ /* 0x004fc80000410000 */
[----:B------:R2:W1:Y:S02]  /*d1f0*/  MUFU.TANH R135, R0 ;  /* 0x0000000000877308 */ /* 0x0004640000002400 */
[----:B--2---:R-:W-:-:S06]  /*d200*/  FMUL.FTZ R0, R70, c[0x0][0x320] ;  /* 0x0000c80046007a20 */ /* 0x004fcc0000410000 */
[----:B------:R2:W1:Y:S02]  /*d210*/  MUFU.TANH R132, R0 ;  /* 0x0000000000847308 */ /* 0x0004640000002400 */
[----:B--2---:R-:W-:Y:S02]  /*d220*/  FMUL.FTZ R0, R71, c[0x0][0x320] ;  /* 0x0000c80047007a20 */ /* 0x004fe40000410000 */
[----:B------:R-:W-:Y:S04]  /*d230*/  HMMA.16816.F32.BF16 R68, R8, R48, R60 ;  /* 0x000000300844723c */ /* 0x000fe8000004183c */
[----:B------:R2:W1:Y:S04]  /*d240*/  MUFU.TANH R131, R0 ;  /* 0x0000000000837308 */ /* 0x0004680000002400 */
        /* <DEDUP_REMOVED lines=10> */
[----:B------:R2:W1:Y:S03]  /*d2f0*/  MUFU.TANH R125, R0 ;  /* 0x00000000007d7308 */ /* 0x0004660000002400 */
[----:B------:R-:W-:Y:S01]  /*d300*/  HMMA.16816.F32.BF16 R60, R28, R110, RZ ;  /* 0x0000006e1c3c723c */ /* 0x000fe200000418ff */
[----:B--2---:R-:W-:-:S07]  /*d310*/  FMUL.FTZ R0, R75, c[0x0][0x320] ;  /* 0x0000c8004b007a20 */ /* 0x004fce0000410000 */
[----:B------:R-:W-:Y:S01]  /*d320*/  HMMA.16816.F32.BF16 R72, R4, R50, R64 ;  /* 0x000000320448723c */ /* 0x000fe20000041840 */
[----:B------:R2:W1:Y:S11]  /*d330*/  MUFU.TANH R126, R0 ;  /* 0x00000000007e7308 */ /* 0x0004760000002400 */
[----:B------:R-:W-:Y:S04]  /*d340*/  @!UPT UIADD3 URZ, URZ, URZ, URZ ;  /* 0x0000003f3f3ff290 */ /* 0x000fe8000fffe03f */
[----:B------:R-:W-:Y:S08]  /*d350*/  HMMA.16816.F32.BF16 R64, R20, R114, R60 ;  /* 0x000000721440723c */ /* 0x000ff0000004183c */
[----:B------:R-:W-:Y:S01]  /*d360*/  HMMA.16816.F32.BF16 R60, R32, R116, RZ ;  /* 0x00000074203c723c */ /* 0x000fe200000418ff */
[----:B--2---:R-:W-:-:S04]  /*d370*/  FMUL.FTZ R0, R68, c[0x0][0x320] ;  /* 0x0000c80044007a20 */ /* 0x004fc80000410000 */
[----:B------:R2:W1:Y:S02]  /*d380*/  MUFU.TANH R128, R0 ;  /* 0x0000000000807308 */ /* 0x0004640000002400 */
[----:B--2---:R-:W-:Y:S11]  /*d390*/  FMUL.FTZ R0, R69, c[0x0][0x320] ;  /* 0x0000c80045007a20 */ /* 0x004ff60000410000 */
[----:B------:R-:W-:Y:S06]  /*d3a0*/  @!UPT UIADD3 URZ, URZ, URZ, URZ ;  /* 0x0000003f3f3ff290 */ /* 0x000fec000fffe03f */
[----:B------:R-:W-:Y:S01]  /*d3b0*/  HMMA.16816.F32.BF16 R60, R24, R120, R60 ;  /* 0x00000078183c723c */ /* 0x000fe2000004183c */
[----:B------:R2:W1:Y:S02]  /*d3c0*/  MUFU.TANH R127, R0 ;  /* 0x00000000007f7308 */ /* 0x0004640000002400 */
[----:B--2---:R-:W-:-:S06]  /*d3d0*/  FMUL.FTZ R0, R70, c[0x0][0x320] ;  /* 0x0000c80046007a20 */ /* 0x004fcc0000410000 */
[----:B------:R2:W1:Y:S02]  /*d3e0*/  MUFU.TANH R124, R0 ;  /* 0x00000000007c7308 */ /* 0x0004640000002400 */
[----:B--2---:R-:W-:Y:S02]  /*d3f0*/  FMUL.FTZ R0, R71, c[0x0][0x320] ;  /* 0x0000c80047007a20 */ /* 0x004fe40000410000 */
[----:B------:R-:W-:Y:S01]  /*d400*/  HMMA.16816.F32.BF16 R68, R8, R50, R40 ;  /* 0x000000320844723c */ /* 0x000fe20000041828 */
[----:B------:R-:W2:Y:S03]  /*d410*/  LDSM.16.M88.4 R40, [R194+0x1800] ;  /* 0x00180000c228783b */ /* 0x000ea60000000200 */
        /* <DEDUP_REMOVED lines=15> */
[C---:B--2---:R-:W-:Y:S01]  /*d510*/  HMMA.16816.F32.BF16 R76, R4.reuse, R40, R44 ;  /* 0x00000028044c723c */ /* 0x044fe2000004182c */
[----:B------:R-:W2:Y:S01]  /*d520*/  LDSM.16.M88.4 R44, [R197+0x2000] ;  /* 0x00200000c52c783b */ /* 0x000ea20000000200 */
[----:B------:R5:W1:Y:S11]  /*d530*/  MUFU.TANH R101, R0 ;  /* 0x0000000000657308 */ /* 0x000a760000002400 */
[----:B------:R-:W-:Y:S03]  /*d540*/  @!UPT UIADD3 URZ, URZ, URZ, URZ ;  /* 0x0000003f3f3ff290 */ /* 0x000fe6000fffe03f */
[----:B------:R-:W-:Y:S08]  /*d550*/  HMMA.16816.F32.BF16 R64, R4, R42, R52 ;  /* 0x0000002a0440723c */ /* 0x000ff00000041834 */
[----:B------:R-:W-:Y:S01]  /*d560*/  HMMA.16816.F32.BF16 R52, R28, R118, RZ ;  /* 0x000000761c34723c */ /* 0x000fe200000418ff */
[----:B-----5:R-:W-:-:S04]  /*d570*/  FMUL.FTZ R0, R68, c[0x0][0x320] ;  /* 0x0000c80044007a20 */ /* 0x020fc80000410000 */
[----:B------:R5:W1:Y:S02]  /*d580*/  MUFU.TANH R106, R0 ;  /* 0x00000000006a7308 */ /* 0x000a640000002400 */
[----:B-----5:R-:W-:Y:S11]  /*d590*/  FMUL.FTZ R0, R69, c[0x0][0x320] ;  /* 0x0000c80045007a20 */ /* 0x020ff60000410000 */
[----:B------:R-:W-:Y:S06]  /*d5a0*/  @!UPT UIADD3 URZ, URZ, URZ, URZ ;  /* 0x0000003f3f3ff290 */ /* 0x000fec000fffe03f */
[----:B------:R-:W-:Y:S01]  /*d5b0*/  HMMA.16816.F32.BF16 R32, R20, R122, R52 ;  /* 0x0000007a1420723c */ /* 0x000fe20000041834 */
        /* <DEDUP_REMOVED lines=15> */
[----:B-----5:R-:W-:-:S04]  /*d6b0*/  FMUL.FTZ R0, R74, c[0x0][0x320] ;  /* 0x0000c8004a007a20 */ /* 0x020fc80000410000 */
[----:B------:R2:W1:Y:S03]  /*d6c0*/  MUFU.TANH R92, R0 ;  /* 0x00000000005c7308 */ /* 0x0004660000002400 */
        /* <DEDUP_REMOVED lines=10> */
[----:B------:R-:W-:Y:S01]  /*d770*/  HMMA.16816.F32.BF16 R68, R8, R42, R48 ;  /* 0x0000002a0844723c */ /* 0x000fe20000041830 */
[----:B------:R-:W2:Y:S03]  /*d780*/  LDSM.16.M88.4 R48, [R194+0x2000] ;  /* 0x00200000c230783b */ /* 0x000ea60000000200 */
[----:B------:R5:W1:Y:S01]  /*d790*/  MUFU.TANH R91, R0 ;  /* 0x00000000005b7308 */ /* 0x000a620000002400 */
[----:B------:R-:W-:-:S04]  /*d7a0*/  DEPBAR.LE SB0, 0x0 ;  /* 0x000080000000791a */ /* 0x000fc80000000000 */
[C---:B------:R-:W-:Y:S08]  /*d7b0*/  HMMA.16816.F32.BF16 R40, R16.reuse, R44, R60 ;  /* 0x0000002c1028723c */ /* 0x040ff0000004183c */
[----:B------:R-:W-:Y:S01]  /*d7c0*/  HMMA.16816.F32.BF16 R16, R16, R46, R24 ;  /* 0x0000002e1010723c */ /* 0x000fe20000041818 */
[----:B-----5:R-:W-:-:S04]  /*d7d0*/  FMUL.FTZ R0, R76, c[0x0][0x320] ;  /* 0x0000c8004c007a20 */ /* 0x020fc80000410000 */
[----:B------:R5:W1:Y:S02]  /*d7e0*/  MUFU.TANH R89, R0 ;  /* 0x0000000000597308 */ /* 0x000a640000002400 */
[----:B-----5:R-:W-:-:S09]  /*d7f0*/  FMUL.FTZ R0, R77, c[0x0][0x320] ;  /* 0x0000c8004d007a20 */ /* 0x020fd20000410000 */
[-C--:B--2---:R-:W-:Y:S01]  /*d800*/  HMMA.16816.F32.BF16 R40, R8, R48.reuse, R40 ;  /* 0x000000300828723c */ /* 0x084fe20000041828 */
[----:B------:R2:W1:Y:S07]  /*d810*/  MUFU.TANH R83, R0 ;  /* 0x0000000000537308 */ /* 0x00046e0000002400 */
[----:B------:R-:W-:Y:S08]  /*d820*/  HMMA.16816.F32.BF16 R20, R4, R48, R28 ;  /* 0x000000300414723c */ /* 0x000ff0000004181c */
[----:B------:R-:W-:Y:S01]  /*d830*/  HMMA.16816.F32.BF16 R8, R8, R50, R16 ;  /* 0x000000320808723c */ /* 0x000fe20000041810 */
[----:B--2---:R-:W-:-:S04]  /*d840*/  FMUL.FTZ R0, R78, c[0x0][0x320] ;  /* 0x0000c8004e007a20 */ /* 0x004fc80000410000 */
        /* <DEDUP_REMOVED lines=51> */
[----:B------:R2:W1:Y:S01]  /*db80*/  MUFU.TANH R19, R0 ;  /* 0x0000000000137308 */ /* 0x0004620000002400 */
[----:B------:R-:W-:Y:S06]  /*db90*/  BAR.SYNC.DEFER_BLOCKING 0x0 ;  /* 0x0000000000007b1d */ /* 0x000fec0000010000 */
[----:B------:R-:W-:Y:S05]  /*dba0*/  @!P0 BRA `(.L_x_332) ;  /* 0x000003f000008947 */ /* 0x000fea0003800000 */
[----:B---34-:R-:W-:Y:S01]  /*dbb0*/  ISETP.NE.AND P3, PT, R162, 0x1, PT ;  /* 0x00000001a200780c */ /* 0x018fe20003f65270 */
[----:B------:R-:W-:Y:S01]  /*dbc0*/  IMAD.MOV.U32 R235, RZ, RZ, RZ ;  /* 0x000000ffffeb7224 */ /* 0x000fe200078e00ff */
[C---:B-1----:R-:W-:Y:S02]  /*dbd0*/  IADD3 R2, R251.reuse, R159, R167 ;  /* 0x0000009ffb027210 */ /* 0x042fe40007ffe0a7 */
[----:B------:R-:W-:-:S02]  /*dbe0*/  ISETP.GT.AND P0, PT, R251, 0x4f, PT ;  /* 0x0000004ffb00780c */ /* 0x000fc40003f04270 */
[----:B------:R-:W-:-:S05]  /*dbf0*/  IADD3 R2, R2, -0x50, RZ ;  /* 0xffffffb002027810 */ /* 0x000fca0007ffe0ff */
[----:B--2---:R-:W-:Y:S02]  /*dc00*/  IMAD.MOV.U32 R0, RZ, RZ, R2 ;  /* 0x000000ffff007224 */ /* 0x004fe400078e0002 */
[----:B------:R-:W-:-:S05]  /*dc10*/  @P3 IMAD.HI.U32 R3, R2, c[0x0][0x2bc], RZ ;  /* 0x0000af0002033a27 */ /* 0x000fca00078e00ff */
        /* <DEDUP_REMOVED lines=23> */
.L_x_427:
        /* <DEDUP_REMOVED lines=24> */
.L_x_428:
        /* <DEDUP_REMOVED lines=9> */
.L_x_332:
[----:B---34-:R-:W-:Y:S05]  /*dfa0*/  BSYNC B0 ;  /* 0x0000000000007941 */ /* 0x018fea0003800000 */
.L_x_331:
[----:B--2---:R-:W2:Y:S04]  /*dfb0*/  LDL R0, [R1+0x74] ;  /* 0x0000740001007983 */ /* 0x004ea80000100800 */
[----:B------:R-:W0:Y:S01]  /*dfc0*/  LDGDEPBAR ;  /* 0x00000000000079af */ /* 0x000e220000000000 */
[----:B--2---:R-:W-:-:S05]  /*dfd0*/  IMAD.IADD R0, R160, 0x1, -R0 ;  /* 0x00000001a0007824 */ /* 0x004fca00078e0a00 */
[C---:B------:R-:W-:Y:S02]  /*dfe0*/  ISETP.GT.AND P0, PT, R0.reuse, 0x1, PT ;  /* 0x000000010000780c */ /* 0x040fe40003f04270 */
[----:B------:R-:W-:Y:S02]  /*dff0*/  ISETP.GT.AND P1, PT, R0, RZ, PT ;  /* 0x000000ff0000720c */ /* 0x000fe40003f24270 */
[----:B-1----:R-:W-:Y:S02]  /*e000*/  FSEL R40, R150, -INF , P0 ;  /* 0xff80000096287808 */ /* 0x002fe40000000000 */
[----:B------:R-:W-:Y:S02]  /*e010*/  FSEL R27, R153, -INF , P0 ;  /* 0xff800000991b7808 */ /* 0x000fe40000000000 */
[----:B------:R-:W-:Y:S02]  /*e020*/  FSEL R17, R155, -INF , P0 ;  /* 0xff8000009b117808 */ /* 0x000fe40000000000 */
[----:B------:R-:W-:-:S02]  /*e030*/  FSEL R10, R157, -INF , P0 ;  /* 0xff8000009d0a7808 */ /* 0x000fc40000000000 */
        /* <DEDUP_REMOVED lines=28> */
[C---:B------:R-:W-:Y:S02]  /*e200*/  ISETP.GT.AND P4, PT, R0.reuse, 0x29, PT ;  /* 0x000000290000780c */ /* 0x040fe40003f84270 */
[----:B------:R-:W-:-:S02]  /*e210*/  ISETP.GT.AND P3, PT, R0, 0x18, PT ;  /* 0x000000180000780c */ /* 0x000fc40003f64270 */
[----:B------:R-:W-:Y:S02]  /*e220*/  ISETP.GT.AND P0, PT, R0, 0x30, PT ;  /* 0x000000300000780c */ /* 0x000fe40003f04270 */
        /* <DEDUP_REMOVED lines=28> */
[----:B------:R-:W-:-:S02]  /*e3f0*/  ISETP.GT.AND P6, PT, R0, 0x38, PT ;  /* 0x000000380000780c */ /* 0x000fc40003fc4270 */
[C---:B------:R-:W-:Y:S02]  /*e400*/  ISETP.GT.AND P5, PT, R0.reuse, 0x39, PT ;  /* 0x000000390000780c */ /* 0x040fe40003fa4270 */
[C---:B------:R-:W-:Y:S02]  /*e410*/  ISETP.GT.AND P3, PT, R0.reuse, 0x40, PT ;  /* 0x000000400000780c */ /* 0x040fe40003f64270 */
[C---:B------:R-:W-:Y:S02]  /*e420*/  ISETP.GT.AND P2, PT, R0.reuse, 0x41, PT ;  /* 0x000000410000780c */ /* 0x040fe40003f44270 */
[C---:B------:R-:W-:Y:S02]  /*e430*/  ISETP.GT.AND P1, PT, R0.reuse, 0x48, PT ;  /* 0x000000480000780c */ /* 0x040fe40003f24270 */
[C---:B------:R-:W-:Y:S02]  /*e440*/  ISETP.GT.AND P0, PT, R0.reuse, 0x49, PT ;  /* 0x000000490000780c */ /* 0x040fe40003f04270 */
[----:B------:R-:W-:-:S02]  /*e450*/  ISETP.GT.AND P4, PT, R0, 0x31, PT ;  /* 0x000000310000780c */ /* 0x000fc40003f84270 */
        /* <DEDUP_REMOVED lines=44> */
[----:B------:R-:W-:Y:S02]  /*e720*/  FSEL R106, R83, -INF , P4 ;  /* 0xff800000536a7808 */ /* 0x000fe40002000000 */
[----:B------:R-:W-:Y:S02]  /*e730*/  FSEL R118, R80, -INF , P4 ;  /* 0xff80000050767808 */ /* 0x000fe40002000000 */
[----:B------:R-:W-:Y:S02]  /*e740*/  FSEL R83, R91, -INF , P4 ;  /* 0xff8000005b537808 */ /* 0x000fe40002000000 */
[----:B------:R-:W-:-:S02]  /*e750*/  FSEL R64, R97, -INF , P4 ;  /* 0xff80000061407808 */ /* 0x000fc40002000000 */
[----:B------:R-:W-:Y:S02]  /*e760*/  FMNMX.FTZ R0, R65, R0, !PT ;  /* 0x0000000041007209 */ /* 0x000fe40007810000 */
[----:B------:R-:W-:Y:S02]  /*e770*/  FMNMX.FTZ R2, R90, R2, !PT ;  /* 0x000000025a027209 */ /* 0x000fe40007810000 */
[----:B------:R-:W-:Y:S02]  /*e780*/  FMNMX.FTZ R3, R108, R3, !PT ;  /* 0x000000036c037209 */ /* 0x000fe40007810000 */
[----:B------:R-:W-:Y:S02]  /*e790*/  FMNMX.FTZ R7, R120, R7, !PT ;  /* 0x0000000778077209 */ /* 0x000fe40007810000 */
[----:B------:R-:W-:Y:S02]  /*e7a0*/  FSEL R117, R63, -INF , P6 ;  /* 0xff8000003f757808 */ /* 0x000fe40003000000 */
[----:B------:R-:W-:-:S02]  /*e7b0*/  FSEL R105, R68, -INF , P6 ;  /* 0xff80000044697808 */ /* 0x000fc40003000000 */
[----:B------:R-:W-:Y:S02]  /*e7c0*/  FSEL R82, R76, -INF , P6 ;  /* 0xff8000004c527808 */ /* 0x000fe40003000000 */
[----:B------:R-:W-:Y:S02]  /*e7d0*/  FSEL R63, R81, -INF , P6 ;  /* 0xff800000513f7808 */ /* 0x000fe40003000000 */
[----:B------:R-:W-:Y:S02]  /*e7e0*/  FMNMX.FTZ R0, R64, R0, !PT ;  /* 0x0000000040007209 */ /* 0x000fe40007810000 */
[----:B------:R-:W-:Y:S02]  /*e7f0*/  FMNMX.FTZ R2, R83, R2, !PT ;  /* 0x0000000253027209 */ /* 0x000fe40007810000 */
[----:B------:R-:W-:Y:S02]  /*e800*/  FMNMX.FTZ R3, R106, R3, !PT ;  /* 0x000000036a037209 */ /* 0x000fe40007810000 */
[----:B------:R-:W-:-:S02]  /*e810*/  FMNMX.FTZ R7, R118, R7, !PT ;  /* 0x0000000776077209 */ /* 0x000fc40007810000 */
[----:B------:R-:W-:Y:S02]  /*e820*/  FSEL R115, R62, -INF , P5 ;  /* 0xff8000003e737808 */ /* 0x000fe40002800000 */
[----:B------:R-:W-:Y:S02]  /*e830*/  FSEL R104, R69, -INF , P5 ;  /* 0xff80000045687808 */ /* 0x000fe40002800000 */
[----:B------:R-:W-:Y:S02]  /*e840*/  FSEL R81, R70, -INF , P5 ;  /* 0xff80000046517808 */ /* 0x000fe40002800000 */
[----:B------:R-:W-:Y:S02]  /*e850*/  FSEL R62, R79, -INF , P5 ;  /* 0xff8000004f3e7808 */ /* 0x000fe40002800000 */
        /* <DEDUP_REMOVED lines=36> */
[----:B------:R-:W-:Y:S02]  /*eaa0*/  FMNMX.FTZ R4, R56, R0, !PT ;  /* 0x0000000038047209 */ /* 0x000fe40007810000 */
[----:B------:R-:W-:-:S02]  /*eab0*/  FMNMX.FTZ R5, R58, R2, !PT ;  /* 0x000000023a057209 */ /* 0x000fc40007810000 */
[----:B------:R-:W-:Y:S02]  /*eac0*/  FMNMX.FTZ R6, R89, R3, !PT ;  /* 0x0000000359067209 */ /* 0x000fe40007810000 */
[----:B------:R-:W-:Y:S01]  /*ead0*/  FMNMX.FTZ R7, R103, R7, !PT ;  /* 0x0000000767077209 */ /* 0x000fe20007810000 */
        /* <DEDUP_REMOVED lines=11> */
[----:B------:R-:W3:Y:S04]  /*eb90*/  SHFL.BFLY PT, R6, R3, 0x1, 0x1f ;  /* 0x0c201f0003067f89 */ /* 0x000ee800000e0000 */
[----:B------:R4:W4:Y:S01]  /*eba0*/  SHFL.BFLY PT, R8, R7, 0x1, 0x1f ;  /* 0x0c201f0007087f89 */ /* 0x00092200000e0000 */
[----:B-1----:R-:W-:Y:S02]  /*ebb0*/  FMNMX.FTZ R71, R0, R4, !PT ;  /* 0x0000000400477209 */ /* 0x002fe40007810000 */
[----:B--2---:R-:W-:Y:S02]  /*ebc0*/  FMNMX.FTZ R70, R2, R5, !PT ;  /* 0x0000000502467209 */ /* 0x004fe40007810000 */
[----:B---3--:R-:W-:Y:S02]  /*ebd0*/  FMNMX.FTZ R69, R3, R6, !PT ;  /* 0x0000000603457209 */ /* 0x008fe40007810000 */
.L_x_429:
[C---:B------:R-:W-:Y:S01]  /*ebe0*/  FMUL.FTZ R0, R71.reuse, c[0x0][0x2d0] ;  /* 0x0000b40047007a20 */ /* 0x040fe20000410000 */
[----:B------:R-:W-:Y:S01]  /*ebf0*/  FSETP.NEU.FTZ.AND P0, PT, R71, -INF , PT ;  /* 0xff8000004700780b */ /* 0x000fe20003f1d000 */
[----:B------:R-:W-:Y:S01]  /*ec00*/  FMUL.FTZ R3, R70, c[0x0][0x2d0] ;  /* 0x0000b40046037a20 */ /* 0x000fe20000410000 */
[----:B----4-:R-:W-:Y:S01]  /*ec10*/  FMNMX.FTZ R68, R8, R7, !PT ;  /* 0x0000000708447209 */ /* 0x010fe20007810000 */
[----:B------:R-:W-:Y:S01]  /*ec20*/  WARPSYNC 0xffffffff ;  /* 0xffffffff00007948 */ /* 0x000fe20003800000 */
[----:B------:R-:W-:Y:S01]  /*ec30*/  FSEL R4, R0, RZ, P0 ;  /* 0x000000ff00047208 */ /* 0x000fe20000000000 */
[----:B------:R-:W1:Y:S01]  /*ec40*/  LDSM.16.MT88.4 R48, [R192] ;  /* 0x00000000c030783b */ /* 0x000e620000004200 */
[----:B------:R-:W-:-:S03]  /*ec50*/  FSETP.NEU.FTZ.AND P0, PT, R70, -INF , PT ;  /* 0xff8000004600780b */ /* 0x000fc60003f1d000 */
[--C-:B------:R-:W-:Y:S01]  /*ec60*/  FFMA.FTZ R0, R9, c[0x0][0x2d0], -R4.reuse ;  /* 0x0000b40009007a23 */ /* 0x100fe20000010804 */
[----:B------:R-:W-:Y:S01]  /*ec70*/  FSEL R3, R3, RZ, P0 ;  /* 0x000000ff03037208 */ /* 0x000fe20000000000 */
[--C-:B------:R-:W-:Y:S01]  /*ec80*/  FFMA.FTZ R2, R16, c[0x0][0x2d0], -R4.reuse ;  /* 0x0000b40010027a23 */ /* 0x100fe20000010804 */
[----:B------:R-:W-:Y:S01]  /*ec90*/  FSETP.NEU.FTZ.AND P0, PT, R69, -INF , PT ;  /* 0xff8000004500780b */ /* 0x000fe20003f1d000 */
[----:B------:R2:W-:Y:S01]  /*eca0*/  MUFU.EX2 R166, R0 ;  /* 0x0000000000a67308 */ /* 0x0005e20000000800 */
[----:B------:R-:W3:Y:S01]  /*ecb0*/  LDSM.16.MT88.4 R44, [R196] ;  /* 0x00000000c42c783b */ /* 0x000ee20000004200 */
[----:B------:R-:W-:Y:S02]  /*ecc0*/  FFMA.FTZ R5, R26, c[0x0][0x2d0], -R3 ;  /* 0x0000b4001a057a23 */ /* 0x000fe40000010803 */
[--C-:B------:R-:W-:Y:S02]  /*ecd0*/  FFMA.FTZ R109, R73, c[0x0][0x2d0], -R4.reuse ;  /* 0x0000b400496d7a23 */ /* 0x100fe40000010804 */
[----:B------:R-:W-:-:S02]  /*ece0*/  FFMA.FTZ R97, R72, c[0x0][0x2d0], -R4 ;  /* 0x0000b40048617a23 */ /* 0x000fc40000010804 */
[----:B------:R4:W-:Y:S01]  /*ecf0*/  MUFU.EX2 R224, R2 ;  /* 0x0000000200e07308 */ /* 0x0009e20000000800 */
[--C-:B------:R-:W-:Y:S02]  /*ed00*/  FFMA.FTZ R96, R67, c[0x0][0x2d0], -R4.reuse ;  /* 0x0000b40043607a23 */ /* 0x100fe40000010804 */
[--C-:B------:R-:W-:Y:S02]  /*ed10*/  FFMA.FTZ R91, R66, c[0x0][0x2d0], -R4.reuse ;  /* 0x0000b400425b7a23 */ /* 0x100fe40000010804 */
[--C-:B------:R-:W-:Y:S02]  /*ed20*/  FFMA.FTZ R150, R65, c[0x0][0x2d0], -R4.reuse ;  /* 0x0000b40041967a23 */ /* 0x100fe40000010804 */
[--C-:B------:R-:W-:Y:S01]  /*ed30*/  FFMA.FTZ R149, R64, c[0x0][0x2d0], -R4.reuse ;  /* 0x0000b40040957a23 */ /* 0x100fe20000010804 */
[----:B------:R5:W-:Y:S01]  /*ed40*/  MUFU.EX2 R221, R5 ;  /* 0x0000000500dd7308 */ /* 0x000be20000000800 */
[--C-:B--2---:R-:W-:Y:S02]  /*ed50*/  FFMA.FTZ R0, R10, c[0x0][0x2d0], -R4.reuse ;  /* 0x0000b4000a007a23 */ /* 0x104fe40000010804 */
[----:B------:R-:W-:-:S02]  /*ed60*/  FFMA.FTZ R148, R63, c[0x0][0x2d0], -R4 ;  /* 0x0000b4003f947a23 */ /* 0x000fc40000010804 */
[--C-:B------:R-:W-:Y:S02]  /*ed70*/  FFMA.FTZ R123, R62, c[0x0][0x2d0], -R4.reuse ;  /* 0x0000b4003e7b7a23 */ /* 0x100fe40000010804 */
[--C-:B------:R-:W-:Y:S01]  /*ed80*/  FFMA.FTZ R171, R61, c[0x0][0x2d0], -R4.reuse ;  /* 0x0000b4003dab7a23 */ /* 0x100fe20000010804 */
[----:B------:R2:W-:Y:S01]  /*ed90*/  MUFU.EX2 R165, R0 ;  /* 0x0000000000a57308 */ /* 0x0005e20000000800 */
[----:B----4-:R-:W-:Y:S02]  /*eda0*/  FMUL.FTZ R2, R69, c[0x0][0x2d0] ;  /* 0x0000b40045027a20 */ /* 0x010fe40000410000 */
[--C-:B------:R-:W-:Y:S02]  /*edb0*/  FFMA.FTZ R175, R59, c[0x0][0x2d0], -R4.reuse ;  /* 0x0000b4003baf7a23 */ /* 0x100fe40000010804 */
[--C-:B------:R-:W-:Y:S01]  /*edc0*/  FFMA.FTZ R174, R57, c[0x0][0x2d0], -R4.reuse ;  /* 0x0000b40039ae7a23 */ /* 0x100fe20000010804 */
[----:B------:R-:W-:Y:S01]  /*edd0*/  FSEL R2, R2, RZ, P0 ;  /* 0x000000ff02027208 */ /* 0x000fe20000000000 */
[----:B------:R-:W-:Y:S01]  /*ede0*/  FFMA.FTZ R173, R56, c[0x0][0x2d0], -R4 ;  /* 0x0000b40038ad7a23 */ /* 0x000fe20000010804 */
[----:B------:R-:W-:Y:S01]  /*edf0*/  FSETP.NEU.FTZ.AND P0, PT, R68, -INF , PT ;  /* 0xff8000004400780b */ /* 0x000fe20003f1d000 */
[----:B------:R-:W-:Y:S01]  /*ee00*/  FFMA.FTZ R177, R58, c[0x0][0x2d0], -R3 ;  /* 0x0000b4003ab17a23 */ /* 0x000fe20000010803 */
[----:B------:R-:W-:Y:S01]  /*ee10*/  MUFU.EX2 R109, R109 ;  /* 0x0000006d006d7308 */ /* 0x000fe20000000800 */
[----:B-----5:R-:W-:-:S02]  /*ee20*/  FFMA.FTZ R5, R35, c[0x0][0x2d0], -R2 ;  /* 0x0000b40023057a23 */ /* 0x020fc40000010802 */
[--C-:B------:R-:W-:Y:S02]  /*ee30*/  FFMA.FTZ R159, R108, c[0x0][0x2d0], -R2.reuse ;  /* 0x0000b4006c9f7a23 */ /* 0x100fe40000010802 */
[----:B------:R-:W-:Y:S02]  /*ee40*/  FFMA.FTZ R181, R92, c[0x0][0x2d0], -R2 ;  /* 0x0000b4005cb57a23 */ /* 0x000fe40000010802 */
[----:B--2---:R-:W-:Y:S01]  /*ee50*/  FFMA.FTZ R0, R11, c[0x0][0x2d0], -R4 ;  /* 0x0000b4000b007a23 */ /* 0x004fe20000010804 */
[----:B------:R2:W-:Y:S01]  /*ee60*/  MUFU.EX2 R219, R5 ;  /* 0x0000000500db7308 */ /* 0x0005e20000000800 */
[----:B------:R-:W-:Y:S02]  /*ee70*/  FFMA.FTZ R172, R60, c[0x0][0x2d0], -R3 ;  /* 0x0000b4003cac7a23 */ /* 0x000fe40000010803 */
[--C-:B------:R-:W-:Y:S02]  /*ee80*/  FFMA.FTZ R65, R99, c[0x0][0x2d0], -R2.reuse ;  /* 0x0000b40063417a23 */ /* 0x100fe40000010802 */
[----:B------:R-:W-:-:S02]  /*ee90*/  FFMA.FTZ R64, R101, c[0x0][0x2d0], -R2 ;  /* 0x0000b40065407a23 */ /* 0x000fc40000010802 */
[--C-:B------:R-:W-:Y:S01]  /*eea0*/  FFMA.FTZ R158, R106, c[0x0][0x2d0], -R2.reuse ;  /* 0x0000b4006a9e7a23 */ /* 0x100fe20000010802 */
[----:B------:R4:W-:Y:S01]  /*eeb0*/  MUFU.EX2 R168, R0 ;  /* 0x0000000000a87308 */ /* 0x0009e20000000800 */
[--C-:B------:R-:W-:Y:S02]  /*eec0*/  FFMA.FTZ R157, R105, c[0x0][0x2d0], -R2.reuse ;  /* 0x0000b400699d7a23 */ /* 0x100fe40000010802 */
[--C-:B------:R-:W-:Y:S02]  /*eed0*/  FFMA.FTZ R156, R104, c[0x0][0x2d0], -R2.reuse ;  /* 0x0000b400689c7a23 */ /* 0x100fe40000010802 */
[--C-:B------:R-:W-:Y:S02]  /*eee0*/  FFMA.FTZ R183, R100, c[0x0][0x2d0], -R2.reuse ;  /* 0x0000b40064b77a23 */ /* 0x100fe40000010802 */
[--C-:B------:R-:W-:Y:S01]  /*eef0*/  FFMA.FTZ R182, R98, c[0x0][0x2d0], -R2.reuse ;  /* 0x0000b40062b67a23 */ /* 0x100fe20000010802 */
[----:B------:R-:W-:Y:S01]  /*ef00*/  MUFU.EX2 R189, R97 ;  /* 0x0000006100bd7308 */ /* 0x000fe20000000800 */
[----:B--2---:R-:W-:-:S02]  /*ef10*/  FFMA.FTZ R5, R36, c[0x0][0x2d0], -R2 ;  /* 0x0000b40024057a23 */ /* 0x004fc40000010802 */
[----:B------:R-:W-:Y:S02]  /*ef20*/  FFMA.FTZ R180, R89, c[0x0][0x2d0], -R2 ;  /* 0x0000b40059b47a23 */ /* 0x000fe40000010802 */
[--C-:B------:R-:W-:Y:S02]  /*ef30*/  FFMA.FTZ R66, R74, c[0x0][0x2d0], -R3.reuse ;  /* 0x0000b4004a427a23 */ /* 0x100fe40000010803 */
[--C-:B------:R-:W-:Y:S01]  /*ef40*/  FFMA.FTZ R79, R75, c[0x0][0x2d0], -R3.reuse ;  /* 0x0000b4004b4f7a23 */ /* 0x100fe20000010803 */
[----:B------:R-:W-:Y:S01]  /*ef50*/  MUFU.EX2 R227, R5 ;  /* 0x0000000500e37308 */ /* 0x000fe20000000800 */
[----:B----4-:R-:W-:Y:S02]  /*ef60*/  FFMA.FTZ R0, R12, c[0x0][0x2d0], -R4 ;  /* 0x0000b4000c007a23 */ /* 0x010fe40000010804 */
        /* <DEDUP_REMOVED lines=9> */
[----:B------:R-:W-:-:S02]  /*f000*/  FFMA.FTZ R169, R76, c[0x0][0x2d0], -R3 ;  /* 0x0000b4004ca97a23 */ /* 0x000fc40000010803 */
[----:B--2---:R-:W-:-:S05]  /*f010*/  FFMA.FTZ R0, R13, c[0x0][0x2d0], -R4 ;  /* 0x0000b4000d007a23 */ /* 0x004fca0000010804 */
[----:B------:R-:W-:Y:S08]  /*f020*/  MUFU.EX2 R213, R91 ;  /* 0x0000005b00d57308 */ /* 0x000ff00000000800 */
[----:B------:R2:W-:Y:S08]  /*f030*/  MUFU.EX2 R187, R0 ;  /* 0x0000000000bb7308 */ /* 0x0005f00000000800 */
[----:B------:R-:W-:Y:S01]  /*f040*/  MUFU.EX2 R188, R78 ;  /* 0x0000004e00bc7308 */ /* 0x000fe20000000800 */
[----:B--2---:R-:W-:-:S07]  /*f050*/  FFMA.FTZ R0, R14, c[0x0][0x2d0], -R4 ;  /* 0x0000b4000e007a23 */ /* 0x004fce0000010804 */
[----:B------:R-:W-:Y:S08]  /*f060*/  MUFU.EX2 R212, R77 ;  /* 0x0000004d00d47308 */ /* 0x000ff00000000800 */
[----:B------:R2:W4:Y:S08]  /*f070*/  MUFU.EX2 R222, R0 ;  /* 0x0000000000de7308 */ /* 0x0005300000000800 */
[----:B------:R-:W-:Y:S01]  /*f080*/  MUFU.EX2 R91, R173 ;  /* 0x000000ad005b7308 */ /* 0x000fe20000000800 */
[----:B--2---:R-:W-:Y:S01]  /*f090*/  FFMA.FTZ R0, R18, c[0x0][0x2d0], -R4 ;  /* 0x0000b40012007a23 */ /* 0x004fe20000010804 */
[----:B----4-:R-:W-:-:S06]  /*f0a0*/  F2FP.BF16.PACK_AB R12, R222, R187 ;  /* 0x000000bbde0c723e */ /* 0x010fcc00000010ff */
[----:B------:R2:W4:Y:S02]  /*f0b0*/  MUFU.EX2 R226, R0 ;  /* 0x0000000000e27308 */ /* 0x0005240000000800 */
[----:B--2---:R-:W-:Y:S01]  /*f0c0*/  FFMA.FTZ R0, R15, c[0x0][0x2d0], -R3 ;  /* 0x0000b4000f007a23 */ /* 0x004fe20000010803 */
[----:B----4-:R-:W-:-:S05]  /*f0d0*/  F2FP.BF16.PACK_AB R14, R226, R224 ;  /* 0x000000e0e20e723e */ /* 0x010fca00000010ff */
[----:B------:R2:W-:Y:S02]  /*f0e0*/  MUFU.EX2 R162, R0 ;  /* 0x0000000000a27308 */ /* 0x0005e40000000800 */
[----:B--2---:R-:W-:-:S06]  /*f0f0*/  FFMA.FTZ R0, R17, c[0x0][0x2d0], -R3 ;  /* 0x0000b40011007a23 */ /* 0x004fcc0000010803 */
[----:B------:R2:W4:Y:S02]  /*f100*/  MUFU.EX2 R161, R0 ;  /* 0x0000000000a17308 */ /* 0x0005240000000800 */
[----:B--2---:R-:W-:Y:S01]  /*f110*/  FFMA.FTZ R0, R20, c[0x0][0x2d0], -R3 ;  /* 0x0000b40014007a23 */ /* 0x004fe20000010803 */
[----:B------:R-:W-:-:S05]  /*f120*/  F2FP.BF16.PACK_AB R20, R165, R166 ;  /* 0x000000a6a514723e */ /* 0x000fca00000010ff */
[----:B------:R2:W-:Y:S02]  /*f130*/  MUFU.EX2 R164, R0 ;  /* 0x0000000000a47308 */ /* 0x0005e40000000800 */
[----:B--2---:R-:W-:Y:S01]  /*f140*/  FFMA.FTZ R0, R21, c[0x0][0x2d0], -R3 ;  /* 0x0000b40015007a23 */ /* 0x004fe20000010803 */
[----:B----4-:R-:W-:-:S05]  /*f150*/  F2FP.BF16.PACK_AB R21, R161, R162 ;  /* 0x000000a2a115723e */ /* 0x010fca00000010ff */
[----:B------:R2:W4:Y:S02]  /*f160*/  MUFU.EX2 R167, R0 ;  /* 0x0000000000a77308 */ /* 0x0005240000000800 */
[----:B--2---:R-:W-:Y:S01]  /*f170*/  FFMA.FTZ R0, R22, c[0x0][0x2d0], -R3 ;  /* 0x0000b40016007a23 */ /* 0x004fe20000010803 */
[----:B------:R-:W-:-:S05]  /*f180*/  F2FP.BF16.PACK_AB R22, R176, R168 ;  /* 0x000000a8b016723e */ /* 0x000fca00000010ff */
[----:B------:R2:W-:Y:S02]  /*f190*/  MUFU.EX2 R186, R0 ;  /* 0x0000000000ba7308 */ /* 0x0005e40000000800 */
[----:B--2---:R-:W-:Y:S01]  /*f1a0*/  FFMA.FTZ R0, R23, c[0x0][0x2d0], -R3 ;  /* 0x0000b40017007a23 */ /* 0x004fe20000010803 */
[----:B----4-:R-:W-:-:S05]  /*f1b0*/  F2FP.BF16.PACK_AB R23, R167, R164 ;  /* 0x000000a4a717723e */ /* 0x010fca00000010ff */
[----:B------:R2:W4:Y:S02]  /*f1c0*/  MUFU.EX2 R220, R0 ;  /* 0x0000000000dc7308 */ /* 0x0005240000000800 */
[----:B-1----:R-:W-:Y:S01]  /*f1d0*/  HMMA.16816.F32.BF16 R8, R20, R48, RZ ;  /* 0x000000301408723c */ /* 0x002fe200000418ff */
[----:B--2---:R-:W-:Y:S01]  /*f1e0*/  FFMA.FTZ R0, R28, c[0x0][0x2d0], -R3 ;  /* 0x0000b4001c007a23 */ /* 0x004fe20000010803 */
[----:B----4-:R-:W-:Y:S01]  /*f1f0*/  F2FP.BF16.PACK_AB R13, R220, R186 ;  /* 0x000000badc0d723e */ /* 0x010fe200000010ff */
[----:B------:R-:W-:-:S03]  /*f200*/  FADD.FTZ R3, R166, R165 ;  /* 0x000000a5a6037221 */ /* 0x000fc60000010000 */
[----:B------:R1:W2:Y:S01]  /*f210*/  MUFU.EX2 R223, R0 ;  /* 0x0000000000df7308 */ /* 0x0002a20000000800 */
[----:B------:R-:W-:-:S04]  /*f220*/  FADD.FTZ R3, R168, R3 ;  /* 0x00000003a8037221 */ /* 0x000fc80000010000 */
[----:B------:R-:W-:-:S03]  /*f230*/  FADD.FTZ R76, R176, R3 ;  /* 0x00000003b04c7221 */ /* 0x000fc60000010000 */
[----:B------:R-:W-:Y:S01]  /*f240*/  MUFU.EX2 R168, R121 ;  /* 0x0000007900a87308 */ /* 0x000fe20000000800 */
[----:B-1----:R-:W-:Y:S01]  /*f250*/  FFMA.FTZ R0, R25, c[0x0][0x2d0], -R2 ;  /* 0x0000b40019007a23 */ /* 0x002fe20000010802 */
[----:B--2---:R-:W-:-:S06]  /*f260*/  F2FP.BF16.PACK_AB R15, R223, R221 ;  /* 0x000000dddf0f723e */ /* 0x004fcc00000010ff */
[----:B------:R-:W-:Y:S08]  /*f270*/  MUFU.EX2 R176, R152 ;  /* 0x0000009800b07308 */ /* 0x000ff00000000800 */
[----:B------:R1:W-:Y:S08]  /*f280*/  MUFU.EX2 R155, R0 ;  /* 0x00000000009b7308 */ /* 0x0003f00000000800 */
[----:B------:R-:W-:Y:S01]  /*f290*/  MUFU.EX2 R165, R157 ;  /* 0x0000009d00a57308 */ /* 0x000fe20000000800 */
[----:B-1----:R-:W-:-:S07]  /*f2a0*/  FFMA.FTZ R0, R27, c[0x0][0x2d0], -R2 ;  /* 0x0000b4001b007a23 */ /* 0x002fce0000010802 */
[----:B------:R-:W-:Y:S08]  /*f2b0*/  MUFU.EX2 R166, R156 ;  /* 0x0000009c00a67308 */ /* 0x000ff00000000800 */
[----:B------:R1:W2:Y:S02]  /*f2c0*/  MUFU.EX2 R154, R0 ;  /* 0x00000000009a7308 */ /* 0x0002a40000000800 */
[----:B-1----:R-:W-:Y:S01]  /*f2d0*/  FFMA.FTZ R0, R30, c[0x0][0x2d0], -R2 ;  /* 0x0000b4001e007a23 */ /* 0x002fe20000010802 */
[----:B--2---:R-:W-:-:S05]  /*f2e0*/  F2FP.BF16.PACK_AB R16, R154, R155 ;  /* 0x0000009b9a10723e */ /* 0x004fca00000010ff */
[----:B------:R1:W-:Y:S02]  /*f2f0*/  MUFU.EX2 R160, R0 ;  /* 0x0000000000a07308 */ /* 0x0003e40000000800 */
[--C-:B-1----:R-:W-:Y:S02]  /*f300*/  FFMA.FTZ R0, R31, c[0x0][0x2d0], -R2.reuse ;  /* 0x0000b4001f007a23 */ /* 0x102fe40000010802 */
[----:B------:R-:W1:Y:S04]  /*f310*/  LDSM.16.MT88.4 R28, [R196+0x800] ;  /* 0x00080000c41c783b */ /* 0x000e680000004200 */
[----:B------:R2:W4:Y:S02]  /*f320*/  MUFU.EX2 R163, R0 ;  /* 0x0000000000a37308 */ /* 0x0005240000000800 */
[----:B--2---:R-:W-:Y:S01]  /*f330*/  FFMA.FTZ R0, R32, c[0x0][0x2d0], -R2 ;  /* 0x0000b40020007a23 */ /* 0x004fe20000010802 */
[----:B----4-:R-:W-:-:S05]  /*f340*/  F2FP.BF16.PACK_AB R18, R163, R160 ;  /* 0x000000a0a312723e */ /* 0x010fca00000010ff */
[----:B------:R2:W-:Y:S02]  /*f350*/  MUFU.EX2 R185, R0 ;  /* 0x0000000000b97308 */ /* 0x0005e40000000800 */
[----:B--2---:R-:W-:-:S06]  /*f360*/  FFMA.FTZ R0, R33, c[0x0][0x2d0], -R2 ;  /* 0x0000b40021007a23 */ /* 0x004fcc0000010802 */
[----:B------:R2:W-:Y:S02]  /*f370*/  MUFU.EX2 R217, R0 ;  /* 0x0000000000d97308 */ /* 0x0005e40000000800 */
[----:B--2---:R-:W-:-:S05]  /*f380*/  FMUL.FTZ R0, R68, c[0x0][0x2d0] ;  /* 0x0000b40044007a20 */ /* 0x004fca0000410000 */
[----:B------:R-:W-:-:S05]  /*f390*/  FSEL R0, R0, RZ, P0 ;  /* 0x000000ff00007208 */ /* 0x000fca0000000000 */
[--C-:B------:R-:W-:Y:S02]  /*f3a0*/  FFMA.FTZ R5, R37, c[0x0][0x2d0], -R0.reuse ;  /* 0x0000b40025057a23 */ /* 0x100fe40000010800 */
[--C-:B------:R-:W-:Y:S01]  /*f3b0*/  FFMA.FTZ R6, R52, c[0x0][0x2d0], -R0.reuse ;  /* 0x0000b40034067a23 */ /* 0x100fe20000010800 */
[----:B---3--:R-:W-:Y:S01]  /*f3c0*/  HMMA.16816.F32.BF16 R36, R20, R44, RZ ;  /* 0x0000002c1424723c */ /* 0x008fe200000418ff */
[----:B------:R2:W-:Y:S01]  /*f3d0*/  MUFU.EX2 R153, R5 ;  /* 0x0000000500997308 */ /* 0x0005e20000000800 */
[--C-:B------:R-:W-:Y:S02]  /*f3e0*/  FFMA.FTZ R178, R111, c[0x0][0x2d0], -R0.reuse ;  /* 0x0000b4006fb27a23 */ /* 0x100fe40000010800 */
[--C-:B------:R-:W-:Y:S02]  /*f3f0*/  FFMA.FTZ R111, R110, c[0x0][0x2d0], -R0.reuse ;  /* 0x0000b4006e6f7a23 */ /* 0x100fe40000010800 */
[--C-:B------:R-:W-:Y:S02]  /*f400*/  FFMA.FTZ R108, R117, c[0x0][0x2d0], -R0.reuse ;  /* 0x0000b400756c7a23 */ /* 0x100fe40000010800 */
[--C-:B------:R-:W-:Y:S01]  /*f410*/  FFMA.FTZ R92, R115, c[0x0][0x2d0], -R0.reuse ;  /* 0x0000b400735c7a23 */ /* 0x100fe20000010800 */
[----:B------:R-:W-:Y:S01]  /*f420*/  MUFU.EX2 R215, R6 ;  /* 0x0000000600d77308 */ /* 0x000fe20000000800 */
[----:B------:R-:W-:-:S02]  /*f430*/  FFMA.FTZ R179, R113, c[0x0][0x2d0], -R0 ;  /* 0x0000b40071b37a23 */ /* 0x000fc40000010800 */
[--C-:B------:R-:W-:Y:S02]  /*f440*/  FFMA.FTZ R110, R103, c[0x0][0x2d0], -R0.reuse ;  /* 0x0000b400676e7a23 */ /* 0x100fe40000010800 */
[----:B--2---:R-:W-:-:S03]  /*f450*/  FFMA.FTZ R5, R40, c[0x0][0x2d0], -R0 ;  /* 0x0000b40028057a23 */ /* 0x004fc60000010800 */
[----:B------:R-:W-:Y:S07]  /*f460*/  MUFU.EX2 R92, R92 ;  /* 0x0000005c005c7308 */ /* 0x000fee0000000800 */
[----:B-1----:R-:W-:Y:S01]  /*f470*/  HMMA.16816.F32.BF16 R144, R12, R28, R36 ;  /* 0x0000001c0c90723c */ /* 0x002fe20000041824 */
[----:B------:R-:W-:Y:S01]  /*f480*/  LDSM.16.MT88.4 R36, [R193+0x800] ;  /* 0x00080000c124783b */ /* 0x000fe20000004200 */
[----:B------:R1:W2:Y:S02]  /*f490*/  MUFU.EX2 R151, R5 ;  /* 0x0000000500977308 */ /* 0x0002a40000000800 */
[----:B-1----:R-:W-:Y:S01]  /*f4a0*/  FFMA.FTZ R5, R42, c[0x0][0x2d0], -R0 ;  /* 0x0000b4002a057a23 */ /* 0x002fe20000010800 */
[----:B--2---:R-:W-:Y:S01]  /*f4b0*/  F2FP.BF16.PACK_AB R17, R151, R153 ;  /* 0x000000999711723e */ /* 0x004fe200000010ff */
[----:B------:R-:W-:-:S04]  /*f4c0*/  FADD.FTZ R89, R153, R151 ;  /* 0x0000009799597221 */ /* 0x000fc80000010000 */
[----:B------:R1:W-:Y:S08]  /*f4d0*/  MUFU.EX2 R184, R5 ;  /* 0x0000000500b87308 */ /* 0x0003f00000000800 */
[----:B------:R-:W-:Y:S01]  /*f4e0*/  MUFU.EX2 R151, R65 ;  /* 0x0000004100977308 */ /* 0x000fe20000000800 */
[--C-:B-1----:R-:W-:Y:S02]  /*f4f0*/  FFMA.FTZ R5, R43, c[0x0][0x2d0], -R0.reuse ;  /* 0x0000b4002b057a23 */ /* 0x102fe40000010800 */
[----:B------:R-:W1:Y:S05]  /*f500*/  LDSM.16.MT88.4 R40, [R192+0x800] ;  /* 0x00080000c028783b */ /* 0x000e6a0000004200 */
[----:B------:R2:W3:Y:S02]  /*f510*/  MUFU.EX2 R214, R5 ;  /* 0x0000000500d67308 */ /* 0x0004e40000000800 */
[----:B--2---:R-:W-:Y:S01]  /*f520*/  FFMA.FTZ R5, R53, c[0x0][0x2d0], -R0 ;  /* 0x0000b40035057a23 */ /* 0x004fe20000010800 */
[----:B---3--:R-:W-:-:S05]  /*f530*/  F2FP.BF16.PACK_AB R19, R214, R184 ;  /* 0x000000b8d613723e */ /* 0x008fca00000010ff */
[----:B------:R2:W3:Y:S02]  /*f540*/  MUFU.EX2 R216, R5 ;  /* 0x0000000500d87308 */ /* 0x0004e40000000800 */
[C---:B------:R-:W-:Y:S08]  /*f550*/  HMMA.16816.F32.BF16 R32, R16.reuse, R48, RZ ;  /* 0x000000301020723c */ /* 0x040ff000000418ff */
[----:B------:R-:W-:Y:S01]  /*f560*/  HMMA.16816.F32.BF16 R24, R16, R44, RZ ;  /* 0x0000002c1018723c */ /* 0x000fe200000418ff */
[----:B--2---:R-:W-:-:S04]  /*f570*/  FFMA.FTZ R5, R54, c[0x0][0x2d0], -R0 ;  /* 0x0000b40036057a23 */ /* 0x004fc80000010800 */
[----:B------:R2:W-:Y:S03]  /*f580*/  MUFU.EX2 R218, R5 ;  /* 0x0000000500da7308 */ /* 0x0005e60000000800 */
[----:B-1----:R-:W-:Y:S07]  /*f590*/  HMMA.16816.F32.BF16 R124, R12, R40, R8 ;  /* 0x000000280c7c723c */ /* 0x002fee0000041808 */
[----:B------:R-:W-:-:S02]  /*f5a0*/  F2FP.BF16.PACK_AB R8, R217, R185 ;  /* 0x000000b9d908723e */ /* 0x000fc400000010ff */
[----:B------:R-:W-:Y:S02]  /*f5b0*/  F2FP.BF16.PACK_AB R10, R227, R219 ;  /* 0x000000dbe30a723e */ /* 0x000fe400000010ff */
[----:B---3--:R-:W-:Y:S01]  /*f5c0*/  F2FP.BF16.PACK_AB R9, R216, R215 ;  /* 0x000000d7d809723e */ /* 0x008fe200000010ff */
[----:B--2---:R-:W-:-:S04]  /*f5d0*/  FFMA.FTZ R5, R55, c[0x0][0x2d0], -R0 ;  /* 0x0000b40037057a23 */ /* 0x004fc80000010800 */
[----:B------:R-:W1:Y:S02]  /*f5e0*/  MUFU.EX2 R225, R5 ;  /* 0x0000000500e17308 */ /* 0x000e640000000800 */
[----:B-1----:R-:W-:-:S07]  /*f5f0*/  F2FP.BF16.PACK_AB R11, R225, R218 ;  /* 0x000000dae10b723e */ /* 0x002fce00000010ff */
[C---:B------:R-:W-:Y:S01]  /*f600*/  HMMA.16816.F32.BF16 R136, R8.reuse, R40, R32 ;  /* 0x000000280888723c */ /* 0x040fe20000041820 */
[----:B------:R-:W1:Y:S06]  /*f610*/  LDSM.16.MT88.4 R32, [R193] ;  /* 0x00000000c120783b */ /* 0x000e6c0000004200 */
[--C-:B------:R-:W-:Y:S01]  /*f620*/  FFMA.FTZ R41, R102, c[0x0][0x2d0], -R2.reuse ;  /* 0x0000b40066297a23 */ /* 0x100fe20000010802 */
[----:B------:R-:W-:Y:S01]  /*f630*/  HMMA.16816.F32.BF16 R140, R8, R28, R24 ;  /* 0x0000001c088c723c */ /* 0x000fe20000041818 */
[----:B------:R-:W-:Y:S02]  /*f640*/  FFMA.FTZ R40, R107, c[0x0][0x2d0], -R2 ;  /* 0x0000b4006b287a23 */ /* 0x000fe40000010802 */
[----:B------:R-:W-:Y:S01]  /*f650*/  FADD.FTZ R2, R162, R161 ;  /* 0x000000a1a2027221 */ /* 0x000fe20000010000 */
[----:B------:R-:W-:Y:S03]  /*f660*/  MUFU.EX2 R207, R41 ;  /* 0x0000002900cf7308 */ /* 0x000fe60000000800 */
[----:B------:R-:W-:-:S02]  /*f670*/  FFMA.FTZ R29, R116, c[0x0][0x2d0], -R0 ;  /* 0x0000b400741d7a23 */ /* 0x000fc40000010800 */
[----:B------:R-:W-:Y:S02]  /*f680*/  FFMA.FTZ R28, R119, c[0x0][0x2d0], -R0 ;  /* 0x0000b400771c7a23 */ /* 0x000fe40000010800 */
[----:B------:R-:W-:Y:S01]  /*f690*/  FADD.FTZ R2, R164, R2 ;  /* 0x00000002a4027221 */ /* 0x000fe20000010000 */
[----:B------:R-:W-:Y:S03]  /*f6a0*/  MUFU.EX2 R211, R40 ;  /* 0x0000002800d37308 */ /* 0x000fe60000000800 */
[----:B------:R-:W-:Y:S02]  /*f6b0*/  FADD.FTZ R67, R167, R2 ;  /* 0x00000002a7437221 */ /* 0x000fe40000010000 */
[----:B------:R-:W-:-:S03]  /*f6c0*/  FADD.FTZ R2, R187, R76 ;  /* 0x0000004cbb027221 */ /* 0x000fc60000010000 */
[----:B------:R-:W-:Y:S01]  /*f6d0*/  MUFU.EX2 R191, R29 ;  /* 0x0000001d00bf7308 */ /* 0x000fe20000000800 */
[----:B------:R-:W-:-:S04]  /*f6e0*/  FADD.FTZ R2, R222, R2 ;  /* 0x00000002de027221 */ /* 0x000fc80000010000 */
[----:B------:R-:W-:-:S03]  /*f6f0*/  FADD.FTZ R2, R224, R2 ;  /* 0x00000002e0027221 */ /* 0x000fc60000010000 */
[----:B------:R-:W-:Y:S01]  /*f700*/  MUFU.EX2 R210, R28 ;  /* 0x0000001c00d27308 */ /* 0x000fe20000000800 */
[----:B------:R-:W-:Y:S01]  /*f710*/  FADD.FTZ R2, R226, R2 ;  /* 0x00000002e2027221 */ /* 0x000fe20000010000 */
[----:B-1----:R-:W-:Y:S03]  /*f720*/  HMMA.16816.F32.BF16 R24, R20, R32, RZ ;  /* 0x000000201418723c */ /* 0x002fe600000418ff */
[----:B------:R-:W-:-:S03]  /*f730*/  FADD.FTZ R2, R109, R2 ;  /* 0x000000026d027221 */ /* 0x000fc60000010000 */
[----:B------:R-:W-:Y:S01]  /*f740*/  MUFU.EX2 R187, R123 ;  /* 0x0000007b00bb7308 */ /* 0x000fe20000000800 */
[----:B------:R-:W-:Y:S01]  /*f750*/  FADD.FTZ R2, R189, R2 ;  /* 0x00000002bd027221 */ /* 0x000fe20000010000 */
[----:B------:R-:W-:Y:S03]  /*f760*/  HMMA.16816.F32.BF16 R4, R16, R32, RZ ;  /* 0x000000201004723c */ /* 0x000fe600000418ff */
[----:B------:R-:W-:-:S03]  /*f770*/  FADD.FTZ R2, R190, R2 ;  /* 0x00000002be027221 */ /* 0x000fc60000010000 */
[----:B------:R-:W-:Y:S01]  /*f780*/  MUFU.EX2 R167, R122 ;  /* 0x0000007a00a77308 */ /* 0x000fe20000000800 */
[----:B------:R-:W-:-:S07]  /*f790*/  FADD.FTZ R2, R213, R2 ;  /* 0x00000002d5027221 */ /* 0x000fce0000010000 */
[----:B------:R-:W-:Y:S02]  /*f7a0*/  MUFU.EX2 R161, R159 ;  /* 0x0000009f00a17308 */ /* 0x000fe40000000800 */
[-C--:B------:R-:W-:Y:S01]  /*f7b0*/  HMMA.16816.F32.BF16 R132, R12, R36.reuse, R24 ;  /* 0x000000240c84723c */ /* 0x080fe20000041818 */
[----:B------:R-:W1:Y:S05]  /*f7c0*/  LDSM.16.MT88.4 R24, [R195] ;  /* 0x00000000c318783b */ /* 0x000e6a0000004200 */
[----:B------:R-:W-:Y:S02]  /*f7d0*/  MUFU.EX2 R164, R108 ;  /* 0x0000006c00a47308 */ /* 0x000fe40000000800 */
[----:B------:R-:W-:Y:S07]  /*f7e0*/  HMMA.16816.F32.BF16 R128, R8, R36, R4 ;  /* 0x000000240880723c */ /* 0x000fee0000041804 */
[----:B------:R-:W-:-:S02]  /*f7f0*/  FADD.FTZ R4, R155, R154 ;  /* 0x0000009a9b047221 */ /* 0x000fc40000010000 */
[--C-:B------:R-:W-:Y:S01]  /*f800*/  FFMA.FTZ R154, R120, c[0x0][0x2d0], -R0.reuse ;  /* 0x0000b400789a7a23 */ /* 0x100fe20000010800 */
[----:B------:R-:W-:Y:S01]  /*f810*/  MUFU.EX2 R155, R64 ;  /* 0x00000040009b7308 */ /* 0x000fe20000000800 */
[--C-:B------:R-:W-:Y:S02]  /*f820*/  FFMA.FTZ R37, R112, c[0x0][0x2d0], -R0.reuse ;  /* 0x0000b40070257a23 */ /* 0x100fe40000010800 */
[--C-:B------:R-:W-:Y:S02]  /*f830*/  FFMA.FTZ R36, R114, c[0x0][0x2d0], -R0.reuse ;  /* 0x0000b40072247a23 */ /* 0x100fe40000010800 */
[----:B------:R-:W-:Y:S02]  /*f840*/  FFMA.FTZ R120, R118, c[0x0][0x2d0], -R0 ;  /* 0x0000b40076787a23 */ /* 0x000fe40000010800 */
[----:B------:R-:W-:Y:S01]  /*f850*/  FADD.FTZ R0, R160, R4 ;  /* 0x00000004a0007221 */ /* 0x000fe20000010000 */
[----:B------:R-:W-:Y:S01]  /*f860*/  MUFU.EX2 R153, R36 ;  /* 0x0000002400997308 */ /* 0x000fe20000000800 */
[----:B------:R-:W2:Y:S02]  /*f870*/  LDSM.16.MT88.4 R4, [R195+0x800] ;  /* 0x00080000c304783b */ /* 0x000ea40000004200 */
[----:B------:R-:W-:-:S02]  /*f880*/  FADD.FTZ R3, R163, R0 ;  /* 0x00000000a3037221 */ /* 0x000fc40000010000 */
[----:B------:R-:W-:-:S03]  /*f890*/  FADD.FTZ R0, R186, R67 ;  /* 0x00000043ba007221 */ /* 0x000fc60000010000 */
[----:B------:R-:W-:Y:S01]  /*f8a0*/  MUFU.EX2 R186, R79 ;  /* 0x0000004f00ba7308 */ /* 0x000fe20000000800 */
[----:B------:R-:W-:-:S04]  /*f8b0*/  FADD.FTZ R0, R220, R0 ;  /* 0x00000000dc007221 */ /* 0x000fc80000010000 */
[----:B------:R-:W-:Y:S01]  /*f8c0*/  FADD.FTZ R0, R221, R0 ;  /* 0x00000000dd007221 */ /* 0x000fe20000010000 */
[----:B-1----:R-:W-:Y:S02]  /*f8d0*/  HMMA.16816.F32.BF16 R52, R16, R24, RZ ;  /* 0x000000181034723c */ /* 0x002fe400000418ff */
[----:B------:R-:W-:Y:S01]  /*f8e0*/  MUFU.EX2 R163, R158 ;  /* 0x0000009e00a37308 */ /* 0x000fe20000000800 */
[----:B------:R-:W-:-:S05]  /*f8f0*/  FADD.FTZ R0, R223, R0 ;  /* 0x00000000df007221 */ /* 0x000fca0000010000 */
[----:B------:R-:W-:Y:S02]  /*f900*/  HMMA.16816.F32.BF16 R56, R20, R24, RZ ;  /* 0x000000181438723c */ /* 0x000fe400000418ff */
[----:B------:R-:W1:Y:S08]  /*f910*/  MUFU.EX2 R25, R66 ;  /* 0x0000004200197308 */ /* 0x000e700000000800 */
[----:B------:R-:W-:Y:S08]  /*f920*/  MUFU.EX2 R160, R154 ;  /* 0x0000009a00a07308 */ /* 0x000ff00000000800 */
[----:B------:R3:W-:Y:S01]  /*f930*/  MUFU.EX2 R162, R120 ;  /* 0x0000007800a27308 */ /* 0x0007e20000000800 */
[----:B--2---:R-:W-:Y:S01]  /*f940*/  HMMA.16816.F32.BF16 R112, R8, R4, R52 ;  /* 0x000000040870723c */ /* 0x004fe20000041834 */
[----:B-1----:R-:W-:-:S04]  /*f950*/  FADD.FTZ R0, R25, R0 ;  /* 0x0000000019007221 */ /* 0x002fc80000010000 */
[----:B------:R-:W-:-:S03]  /*f960*/  FADD.FTZ R0, R186, R0 ;  /* 0x00000000ba007221 */ /* 0x000fc60000010000 */
[----:B------:R-:W-:Y:S01]  /*f970*/  HMMA.16816.F32.BF16 R52, R16, R50, RZ ;  /* 0x000000321034723c */ /* 0x000fe200000418ff */
[----:B------:R-:W-:-:S04]  /*f980*/  FADD.FTZ R0, R188, R0 ;  /* 0x00000000bc007221 */ /* 0x000fc80000010000 */
[----:B------:R-:W-:Y:S01]  /*f990*/  FADD.FTZ R0, R212, R0 ;  /* 0x00000000d4007221 */ /* 0x000fe20000010000 */
[----:B---3--:R-:W-:Y:S02]  /*f9a0*/  LDSM.16.MT88.4 R120, [R192+0x2000] ;  /* 0x00200000c078783b */ /* 0x008fe40000004200 */
[----:B------:R-:W-:Y:S07]  /*f9b0*/  HMMA.16816.F32.BF16 R116, R12, R4, R56 ;  /* 0x000000040c74723c */ /* 0x000fee0000041838 */
[----:B------:R-:W-:Y:S01]  /*f9c0*/  F2FP.BF16.PACK_AB R4, R155, R151 ;  /* 0x000000979b04723e */ /* 0x000fe200000010ff */
[----:B------:R-:W-:Y:S08]  /*f9d0*/  HMMA.16816.F32.BF16 R48, R20, R50, RZ ;  /* 0x000000321430723c */ /* 0x000ff000000418ff */
[----:B------:R-:W-:Y:S08]  /*f9e0*/  HMMA.16816.F32.BF16 R56, R8, R42, R52 ;  /* 0x0000002a0838723c */ /* 0x000ff00000041834 */
[-C--:B------:R-:W-:Y:S08]  /*f9f0*/  HMMA.16816.F32.BF16 R52, R16, R46.reuse, RZ ;  /* 0x0000002e1034723c */ /* 0x080ff000000418ff */
[----:B------:R-:W-:Y:S08]  /*fa00*/  HMMA.16816.F32.BF16 R44, R20, R46, RZ ;  /* 0x0000002e142c723c */ /* 0x000ff000000418ff */
[----:B------:R-:W-:Y:S08]  /*fa10*/  HMMA.16816.F32.BF16 R48, R12, R42, R48 ;  /* 0x0000002a0c30723c */ /* 0x000ff00000041830 */
[----:B------:R-:W-:Y:S08]  /*fa20*/  HMMA.16816.F32.BF16 R60, R8, R30, R52 ;  /* 0x0000001e083c723c */ /* 0x000ff00000041834 */
[-C--:B------:R-:W-:Y:S08]  /*fa30*/  HMMA.16816.F32.BF16 R52, R16, R34.reuse, RZ ;  /* 0x000000221034723c */ /* 0x080ff000000418ff */
[C---:B------:R-:W-:Y:S08]  /*fa40*/  HMMA.16816.F32.BF16 R32, R20.reuse, R34, RZ ;  /* 0x000000221420723c */ /* 0x040ff000000418ff */
[----:B------:R-:W-:Y:S08]  /*fa50*/  HMMA.16816.F32.BF16 R20, R20, R26, RZ ;  /* 0x0000001a1414723c */ /* 0x000ff000000418ff */
[C---:B------:R-:W-:Y:S08]  /*fa60*/  HMMA.16816.F32.BF16 R44, R12.reuse, R30, R44 ;  /* 0x0000001e0c2c723c */ /* 0x040ff0000004182c */
[C---:B------:R-:W-:Y:S08]  /*fa70*/  HMMA.16816.F32.BF16 R32, R12.reuse, R38, R32 ;  /* 0x000000260c20723c */ /* 0x040ff00000041820 */
[----:B------:R-:W-:Y:S01]  /*fa80*/  HMMA.16816.F32.BF16 R20, R12, R6, R20 ;  /* 0x000000060c14723c */ /* 0x000fe20000041814 */
[----:B------:R-:W1:Y:S07]  /*fa90*/  LDSM.16.MT88.4 R12, [R192+0x1000] ;  /* 0x00100000c00c783b */ /* 0x000e6e0000004200 */
[----:B------:R-:W-:Y:S01]  /*faa0*/  HMMA.16816.F32.BF16 R16, R16, R26, RZ ;  /* 0x0000001a1010723c */ /* 0x000fe200000418ff */
[----:B------:R-:W2:Y:S07]  /*fab0*/  MUFU.EX2 R26, R37 ;  /* 0x00000025001a7308 */ /* 0x000eae0000000800 */
[C---:B------:R-:W-:Y:S01]  /*fac0*/  HMMA.16816.F32.BF16 R72, R8.reuse, R38, R52 ;  /* 0x000000260848723c */ /* 0x040fe20000041834 */
[----:B------:R-:W-:Y:S01]  /*fad0*/  MUFU.EX2 R27, R172 ;  /* 0x000000ac001b7308 */ /* 0x000fe20000000800 */
[----:B--2---:R-:W-:Y:S11]  /*fae0*/  F2FP.BF16.PACK_AB R5, R153, R26 ;  /* 0x0000001a9905723e */ /* 0x004ff600000010ff */
[----:B------:R-:W-:Y:S03]  /*faf0*/  @!UPT UIADD3 URZ, URZ, URZ, URZ ;  /* 0x0000003f3f3ff290 */ /* 0x000fe6000fffe03f */
[----:B------:R-:W-:Y:S07]  /*fb00*/  HMMA.16816.F32.BF16 R80, R8, R6, R16 ;  /* 0x000000060850723c */ /* 0x000fee0000041810 */
[----:B------:R-:W-:Y:S01]  /*fb10*/  F2FP.BF16.PACK_AB R8, R189, R109 ;  /* 0x0000006dbd08723e */ /* 0x000fe200000010ff */
[----:B------:R-:W-:Y:S01]  /*fb20*/  FADD.FTZ R17, R184, R89 ;  /* 0x00000059b8117221 */ /* 0x000fe20000010000 */
[----:B------:R-:W-:Y:S01]  /*fb30*/  F2FP.BF16.PACK_AB R9, R186, R25 ;  /* 0x00000019ba09723e */ /* 0x000fe200000010ff */
[----:B------:R-:W-:Y:S01]  /*fb40*/  FADD.FTZ R16, R185, R3 ;  /* 0x00000003b9107221 */ /* 0x000fe20000010000 */
[----:B------:R-:W-:Y:S01]  /*fb50*/  F2FP.BF16.PACK_AB R10, R213, R190 ;  /* 0x000000bed50a723e */ /* 0x000fe200000010ff */
[----:B------:R-:W-:Y:S01]  /*fb60*/  FADD.FTZ R3, R214, R17 ;  /* 0x00000011d6037221 */ /* 0x000fe20000010000 */
[----:B------:R-:W-:Y:S01]  /*fb70*/  F2FP.BF16.PACK_AB R11, R212, R188 ;  /* 0x000000bcd40b723e */ /* 0x000fe200000010ff */
[----:B------:R-:W-:Y:S01]  /*fb80*/  MUFU.EX2 R184, R149 ;  /* 0x0000009500b87308 */ /* 0x000fe20000000800 */
[----:B------:R-:W-:Y:S01]  /*fb90*/  F2FP.BF16.PACK_AB R6, R211, R207 ;  /* 0x000000cfd306723e */ /* 0x000fe200000010ff */
[----:B------:R-:W-:Y:S01]  /*fba0*/  FADD.FTZ R3, R215, R3 ;  /* 0x00000003d7037221 */ /* 0x000fe20000010000 */
[----:B------:R-:W-:-:S03]  /*fbb0*/  F2FP.BF16.PACK_AB R7, R210, R191 ;  /* 0x000000bfd207723e */ /* 0x000fc600000010ff */
[----:B-1----:R-:W-:Y:S01]  /*fbc0*/  HMMA.16816.F32.BF16 R64, R8, R12, R124 ;  /* 0x0000000c0840723c */ /* 0x002fe2000004187c */
[----:B------:R-:W-:Y:S01]  /*fbd0*/  FADD.FTZ R3, R216, R3 ;  /* 0x00000003d8037221 */ /* 0x000fe20000010000 */
[----:B------:R-:W1:Y:S03]  /*fbe0*/  MUFU.EX2 R185, R148 ;  /* 0x0000009400b97308 */ /* 0x000e660000000800 */
[----:B------:R-:W-:-:S03]  /*fbf0*/  FADD.FTZ R3, R218, R3 ;  /* 0x00000003da037221 */ /* 0x000fc60000010000 */
[----:B------:R-:W-:Y:S01]  /*fc00*/  HMMA.16816.F32.BF16 R104, R4, R14, R56 ;  /* 0x0000000e0468723c */ /* 0x000fe20000041838 */
[----:B------:R-:W-:Y:S01]  /*fc10*/  FADD.FTZ R3, R225, R3 ;  /* 0x00000003e1037221 */ /* 0x000fe20000010000 */
[----:B------:R-:W-:Y:S03]  /*fc20*/  MUFU.EX2 R89, R171 ;  /* 0x000000ab00597308 */ /* 0x000fe60000000800 */
[----:B------:R-:W-:-:S03]  /*fc30*/  FADD.FTZ R3, R26, R3 ;  /* 0x000000031a037221 */ /* 0x000fc60000010000 */
[----:B------:R-:W-:Y:S01]  /*fc40*/  HMMA.16816.F32.BF16 R124, R4, R12, R136 ;  /* 0x0000000c047c723c */ /* 0x000fe20000041888 */
[----:B------:R-:W-:Y:S01]  /*fc50*/  FADD.FTZ R3, R153, R3 ;  /* 0x0000000399037221 */ /* 0x000fe20000010000 */
[----:B------:R-:W-:Y:S03]  /*fc60*/  MUFU.EX2 R25, R180 ;  /* 0x000000b400197308 */ /* 0x000fe60000000800 */
[----:B------:R-:W-:-:S03]  /*fc70*/  FADD.FTZ R3, R191, R3 ;  /* 0x00000003bf037221 */ /* 0x000fc60000010000 */
[C---:B------:R-:W-:Y:S01]  /*fc80*/  HMMA.16816.F32.BF16 R56, R8.reuse, R14, R48 ;  /* 0x0000000e0838723c */ /* 0x040fe20000041830 */
[----:B------:R-:W2:Y:S01]  /*fc90*/  LDSM.16.MT88.4 R12, [R196+0x1000] ;  /* 0x00100000c40c783b */ /* 0x000ea20000004200 */
[----:B------:R-:W-:Y:S06]  /*fca0*/  MUFU.EX2 R26, R110 ;  /* 0x0000006e001a7308 */ /* 0x000fec0000000800 */
[-C--:B--2---:R-:W-:Y:S08]  /*fcb0*/  HMMA.16816.F32.BF16 R52, R8, R12.reuse, R144 ;  /* 0x0000000c0834723c */ /* 0x084ff00000041890 */
[C---:B------:R-:W-:Y:S08]  /*fcc0*/  HMMA.16816.F32.BF16 R100, R4.reuse, R12, R140 ;  /* 0x0000000c0464723c */ /* 0x040ff0000004188c */
[-C--:B------:R-:W-:Y:S08]  /*fcd0*/  HMMA.16816.F32.BF16 R96, R4, R14.reuse, R60 ;  /* 0x0000000e0460723c */ /* 0x080ff0000004183c */
[C---:B------:R-:W-:Y:S01]  /*fce0*/  HMMA.16816.F32.BF16 R48, R8.reuse, R14, R44 ;  /* 0x0000000e0830723c */ /* 0x040fe2000004182c */
[----:B------:R-:W2:Y:S07]  /*fcf0*/  LDSM.16.MT88.4 R12, [R193+0x1000] ;  /* 0x00100000c10c783b */ /* 0x000eae0000004200 */
[-C--:B--2---:R-:W-:Y:S08]  /*fd00*/  HMMA.16816.F32.BF16 R44, R8, R12.reuse, R132 ;  /* 0x0000000c082c723c */ /* 0x084ff00000041884 */
[C---:B------:R-:W-:Y:S08]  /*fd10*/  HMMA.16816.F32.BF16 R76, R4.reuse, R12, R128 ;  /* 0x0000000c044c723c */ /* 0x040ff00000041880 */
[-C--:B------:R-:W-:Y:S08]  /*fd20*/  HMMA.16816.F32.BF16 R72, R4, R14.reuse, R72 ;  /* 0x0000000e0448723c */ /* 0x080ff00000041848 */
[----:B------:R-:W-:Y:S01]  /*fd30*/  HMMA.16816.F32.BF16 R32, R8, R14, R32 ;  /* 0x0000000e0820723c */ /* 0x000fe20000041820 */
[----:B------:R-:W2:Y:S07]  /*fd40*/  LDSM.16.MT88.4 R12, [R195+0x1000] ;  /* 0x00100000c30c783b */ /* 0x000eae0000004200 */
[C---:B--2---:R-:W-:Y:S01]  /*fd50*/  HMMA.16816.F32.BF16 R60, R4.reuse, R12, R112 ;  /* 0x0000000c043c723c */ /* 0x044fe20000041870 */
[----:B------:R-:W-:Y:S07]  /*fd60*/  LDSM.16.MT88.4 R112, [R196+0x2000] ;  /* 0x00200000c470783b */ /* 0x000fee0000004200 */
[----:B------:R-:W-:Y:S01]  /*fd70*/  HMMA.16816.F32.BF16 R40, R4, R14, R80 ;  /* 0x0000000e0428723c */ /* 0x000fe20000041850 */
[----:B------:R-:W-:Y:S06]  /*fd80*/  MUFU.EX2 R80, R170 ;  /* 0x000000aa00507308 */ /* 0x000fec0000000800 */
[----:B------:R-:W-:Y:S01]  /*fd90*/  FADD.FTZ R4, R217, R16 ;  /* 0x00000010d9047221 */ /* 0x000fe20000010000 */
[----:B------:R-:W-:Y:S01]  /*fda0*/  HMMA.16816.F32.BF16 R36, R8, R12, R116 ;  /* 0x0000000c0824723c */ /* 0x000fe20000041874 */
[----:B------:R-:W2:Y:S01]  /*fdb0*/  LDSM.16.MT88.4 R16, [R196+0x1800] ;  /* 0x00180000c410783b */ /* 0x000ea20000004200 */
[----:B------:R-:W3:Y:S01]  /*fdc0*/  MUFU.EX2 R117, R150 ;  /* 0x0000009600757308 */ /* 0x000ee20000000800 */
[----:B------:R-:W-:Y:S01]  /*fdd0*/  FADD.FTZ R24, R219, R4 ;  /* 0x00000004db187221 */ /* 0x000fe20000010000 */
[----:B-1----:R-:W-:-:S02]  /*fde0*/  F2FP.BF16.PACK_AB R6, R187, R185 ;  /* 0x000000b9bb06723e */ /* 0x002fc400000010ff */
[----:B------:R-:W-:Y:S01]  /*fdf0*/  F2FP.BF16.PACK_AB R7, R176, R167 ;  /* 0x000000a7b007723e */ /* 0x000fe200000010ff */
[----:B------:R-:W-:Y:S01]  /*fe00*/  FADD.FTZ R24, R227, R24 ;  /* 0x00000018e3187221 */ /* 0x000fe20000010000 */
[----:B------:R-:W-:Y:S01]  /*fe10*/  HMMA.16816.F32.BF16 R28, R8, R14, R20 ;  /* 0x0000000e081c723c */ /* 0x000fe20000041814 */
[----:B------:R-:W1:Y:S01]  /*fe20*/  LDSM.16.MT88.4 R20, [R192+0x1800] ;  /* 0x00180000c014783b */ /* 0x000e620000004200 */
[----:B------:R-:W4:Y:S03]  /*fe30*/  MUFU.EX2 R116, R90 ;  /* 0x0000005a00747308 */ /* 0x000f260000000800 */
[----:B------:R-:W5:Y:S04]  /*fe40*/  LDSM.16.MT88.4 R12, [R193+0x1800] ;  /* 0x00180000c10c783b */ /* 0x000f680000004200 */
[----:B------:R-:W5:Y:S01]  /*fe50*/  LDSM.16.MT88.4 R8, [R195+0x1800] ;  /* 0x00180000c308783b */ /* 0x000f620000004200 */
[----:B---3--:R-:W-:Y:S01]  /*fe60*/  F2FP.BF16.PACK_AB R4, R184, R117 ;  /* 0x00000075b804723e */ /* 0x008fe200000010ff */
[----:B------:R-:W3:Y:S01]  /*fe70*/  MUFU.EX2 R83, R169 ;  /* 0x000000a900537308 */ /* 0x000ee20000000800 */
[----:B----4-:R-:W-:-:S07]  /*fe80*/  F2FP.BF16.PACK_AB R5, R168, R116 ;  /* 0x00000074a805723e */ /* 0x010fce00000010ff */
[----:B------:R-:W4:Y:S08]  /*fe90*/  MUFU.EX2 R81, R175 ;  /* 0x000000af00517308 */ /* 0x000f300000000800 */
[----:B------:R-:W1:Y:S01]  /*fea0*/  MUFU.EX2 R90, R174 ;  /* 0x000000ae005a7308 */ /* 0x000e620000000800 */
[----:B---3--:R-:W-:Y:S01]  /*feb0*/  F2FP.BF16.PACK_AB R157, R83, R80 ;  /* 0x00000050539d723e */ /* 0x008fe200000010ff */
[C---:B--2---:R-:W-:Y:S06]  /*fec0*/  HMMA.16816.F32.BF16 R52, R4.reuse, R16, R52 ;  /* 0x000000100434723c */ /* 0x044fec0000041834 */
[----:B------:R-:W2:Y:S01]  /*fed0*/  MUFU.EX2 R82, R177 ;  /* 0x000000b100527308 */ /* 0x000ea20000000800 */
[----:B----4-:R-:W-:Y:S01]  /*fee0*/  F2FP.BF16.PACK_AB R156, R81, R89 ;  /* 0x00000059519c723e */ /* 0x010fe200000010ff */
[----:B-1----:R-:W-:Y:S01]  /*fef0*/  HMMA.16816.F32.BF16 R64, R4, R20, R64 ;  /* 0x000000140440723c */ /* 0x002fe20000041840 */
[----:B------:R-:W-:-:S07]  /*ff00*/  F2FP.BF16.PACK_AB R158, R91, R90 ;  /* 0x0000005a5b9e723e */ /* 0x000fce00000010ff */
[----:B------:R-:W-:Y:S01]  /*ff10*/  HMMA.16816.F32.BF16 R56, R4, R22, R56 ;  /* 0x000000160438723c */ /* 0x000fe20000041838 */
[----:B--2---:R-:W-:-:S07]  /*ff20*/  F2FP.BF16.PACK_AB R159, R82, R27 ;  /* 0x0000001b529f723e */ /* 0x004fce00000010ff */
[C---:B------:R-:W-:Y:S08]  /*ff30*/  HMMA.16816.F32.BF16 R48, R4.reuse, R18, R48 ;  /* 0x000000120430723c */ /* 0x040ff00000041830 */
[C---:B-----5:R-:W-:Y:S08]  /*ff40*/  HMMA.16816.F32.BF16 R44, R4.reuse, R12, R44 ;  /* 0x0000000c042c723c */ /* 0x060ff0000004182c */
[C---:B------:R-:W-:Y:S08]  /*ff50*/  HMMA.16816.F32.BF16 R32, R4.reuse, R14, R32 ;  /* 0x0000000e0420723c */ /* 0x040ff00000041820 */
[C---:B------:R-:W-:Y:S08]  /*ff60*/  HMMA.16816.F32.BF16 R36, R4.reuse, R8, R36 ;  /* 0x000000080424723c */ /* 0x040ff00000041824 */
[----:B------:R-:W-:Y:S07]  /*ff70*/  HMMA.16816.F32.BF16 R28, R4, R10, R28 ;  /* 0x0000000a041c723c */ /* 0x000fee000004181c */
[----:B------:R-:W-:Y:S01]  /*ff80*/  F2FP.BF16.PACK_AB R4, R163, R161 ;  /* 0x000000a1a304723e */ /* 0x000fe200000010ff */
[----:B------:R-:W-:Y:S01]  /*ff90*/  HMMA.16816.F32.BF16 R128, R156, R120, R64 ;  /* 0x000000789c80723c */ /* 0x000fe20000041840 */
[----:B------:R-:W-:-:S02]  /*ffa0*/  F2FP.BF16.PACK_AB R6, R166, R165 ;  /* 0x000000a5a606723e */ /* 0x000fc400000010ff */
[----:B------:R-:W-:Y:S02]  /*ffb0*/  F2FP.BF16.PACK_AB R5, R162, R160 ;  /* 0x000000a0a205723e */ /* 0x000fe400000010ff */
[----:B------:R-:W-:-:S03]  /*ffc0*/  F2FP.BF16.PACK_AB R7, R92, R164 ;  /* 0x000000a45c07723e */ /* 0x000fc600000010ff */
[----:B------:R-:W-:Y:S08]  /*ffd0*/  HMMA.16816.F32.BF16 R132, R156, R122, R56 ;  /* 0x0000007a9c84723c */ /* 0x000ff00000041838 */
[C---:B------:R-:W-:Y:S08]  /*ffe0*/  HMMA.16816.F32.BF16 R124, R4.reuse, R20, R124 ;  /* 0x00000014047c723c */ /* 0x040ff0000004187c */
[C---:B------:R-:W-:Y:S08]  /*fff0*/  HMMA.16816.F32.BF16 R100, R4.reuse, R16, R100 ;  /* 0x000000100464723c */ /* 0x040ff00000041864 */
[C---:B------:R-:W-:Y:S01]  /*10000*/  HMMA.16816.F32.BF16 R20, R4.reuse, R22, R104 ;  /* 0x000000160414723c */ /* 0x040fe20000041868 */
[----:B------:R-:W1:Y:S07]  /*10010*/  LDSM.16.MT88.4 R104, [R193+0x2000] ;  /* 0x00200000c168783b */ /* 0x000e6e0000004200 */
[C---:B------:R-:W-:Y:S08]  /*10020*/  HMMA.16816.F32.BF16 R16, R4.reuse, R18, R96 ;  /* 0x000000120410723c */ /* 0x040ff00000041860 */
[C---:B------:R-:W-:Y:S01]  /*10030*/  HMMA.16816.F32.BF16 R76, R4.reuse, R12, R76 ;  /* 0x0000000c044c723c */ /* 0x040fe2000004184c */
[----:B------:R-:W-:Y:S07]  /*10040*/  MUFU.EX2 R13, R182 ;  /* 0x000000b6000d7308 */ /* 0x000fee0000000800 */
[C---:B------:R-:W-:Y:S01]  /*10050*/  HMMA.16816.F32.BF16 R72, R4.reuse, R14, R72 ;  /* 0x0000000e0448723c */ /* 0x040fe20000041848 */
[----:B------:R-:W2:Y:S07]  /*10060*/  MUFU.EX2 R15, R181 ;  /* 0x000000b5000f7308 */ /* 0x000eae0000000800 */
[C---:B------:R-:W-:Y:S01]  /*10070*/  HMMA.16816.F32.BF16 R60, R4.reuse, R8, R60 ;  /* 0x00000008043c723c */ /* 0x040fe2000004183c */
[----:B------:R-:W-:Y:S07]  /*10080*/  MUFU.EX2 R12, R179 ;  /* 0x000000b3000c7308 */ /* 0x000fee0000000800 */
[----:B------:R-:W-:Y:S01]  /*10090*/  HMMA.16816.F32.BF16 R40, R4, R10, R40 ;  /* 0x0000000a0428723c */ /* 0x000fe20000041828 */
[----:B------:R-:W3:Y:S01]  /*100a0*/  LDSM.16.MT88.4 R8, [R195+0x2000] ;  /* 0x00200000c308783b */ /* 0x000ee20000004200 */
[----:B------:R-:W4:Y:S01]  /*100b0*/  MUFU.EX2 R7, R183 ;  /* 0x000000b700077308 */ /* 0x000f220000000800 */
[----:B--2---:R-:W-:-:S04]  /*100c0*/  F2FP.BF16.PACK_AB R98, R25, R15 ;  /* 0x0000000f1962723e */ /* 0x004fc800000010ff */
[----:B------:R-:W-:Y:S01]  /*100d0*/  FADD.FTZ R4, R151, R24 ;  /* 0x0000001897047221 */ /* 0x000fe20000010000 */
[C---:B------:R-:W-:Y:S01]  /*100e0*/  HMMA.16816.F32.BF16 R136, R156.reuse, R112, R52 ;  /* 0x000000709c88723c */ /* 0x040fe20000041834 */
[----:B------:R-:W-:Y:S01]  /*100f0*/  FADD.FTZ R5, R210, R3 ;  /* 0x00000003d2057221 */ /* 0x000fe20000010000 */
[----:B------:R-:W2:Y:S01]  /*10100*/  MUFU.EX2 R14, R178 ;  /* 0x000000b2000e7308 */ /* 0x000ea20000000800 */
[----:B------:R-:W-:Y:S02]  /*10110*/  FADD.FTZ R4, R155, R4 ;  /* 0x000000049b047221 */ /* 0x000fe40000010000 */
[----:B------:R-:W-:Y:S02]  /*10120*/  FADD.FTZ R5, R160, R5 ;  /* 0x00000005a0057221 */ /* 0x000fe40000010000 */
[----:B------:R-:W-:Y:S01]  /*10130*/  FADD.FTZ R4, R207, R4 ;  /* 0x00000004cf047221 */ /* 0x000fe20000010000 */
[----:B------:R-:W-:Y:S01]  /*10140*/  HMMA.16816.F32.BF16 R140, R156, R114, R48 ;  /* 0x000000729c8c723c */ /* 0x000fe20000041830 */
[----:B------:R-:W-:Y:S01]  /*10150*/  FADD.FTZ R5, R162, R5 ;  /* 0x00000005a2057221 */ /* 0x000fe20000010000 */
[----:B------:R-:W5:Y:S01]  /*10160*/  MUFU.EX2 R24, R111 ;  /* 0x0000006f00187308 */ /* 0x000f620000000800 */
[----:B------:R-:W-:Y:S01]  /*10170*/  FADD.FTZ R6, R211, R4 ;  /* 0x00000004d3067221 */ /* 0x000fe20000010000 */
[----:B----4-:R-:W-:Y:S01]  /*10180*/  F2FP.BF16.PACK_AB R96, R13, R7 ;  /* 0x000000070d60723e */ /* 0x010fe200000010ff */
[----:B------:R-:W-:-:S02]  /*10190*/  FADD.FTZ R4, R117, R2 ;  /* 0x0000000275047221 */ /* 0x000fc40000010000 */
[----:B------:R-:W-:Y:S01]  /*101a0*/  FADD.FTZ R2, R116, R0 ;  /* 0x0000000074027221 */ /* 0x000fe20000010000 */
[C---:B-1----:R-:W-:Y:S01]  /*101b0*/  HMMA.16816.F32.BF16 R144, R156.reuse, R104, R44 ;  /* 0x000000689c90723c */ /* 0x042fe2000004182c */
[----:B------:R-:W-:Y:S01]  /*101c0*/  FADD.FTZ R0, R161, R6 ;  /* 0x00000006a1007221 */ /* 0x000fe20000010000 */
[----:B--2---:R-:W-:Y:S01]  /*101d0*/  F2FP.BF16.PACK_AB R97, R14, R12 ;  /* 0x0000000c0e61723e */ /* 0x004fe200000010ff */
[----:B------:R-:W-:Y:S02]  /*101e0*/  FADD.FTZ R3, R184, R4 ;  /* 0x00000004b8037221 */ /* 0x000fe40000010000 */
[----:B------:R-:W-:Y:S02]  /*101f0*/  FADD.FTZ R4, R168, R2 ;  /* 0x00000002a8047221 */ /* 0x000fe40000010000 */
[----:B------:R-:W-:Y:S01]  /*10200*/  FADD.FTZ R2, R163, R0 ;  /* 0x00000000a3027221 */ /* 0x000fe20000010000 */
[----:B------:R-:W-:Y:S01]  /*10210*/  HMMA.16816.F32.BF16 R148, R156, R106, R32 ;  /* 0x0000006a9c94723c */ /* 0x000fe20000041820 */
[----:B------:R-:W-:Y:S01]  /*10220*/  FADD.FTZ R0, R185, R3 ;  /* 0x00000003b9007221 */ /* 0x000fe20000010000 */
[----:B-----5:R-:W-:Y:S01]  /*10230*/  F2FP.BF16.PACK_AB R99, R26, R24 ;  /* 0x000000181a63723e */ /* 0x020fe200000010ff */
        /* <DEDUP_REMOVED lines=9> */
[----:B------:R-:W-:Y:S01]  /*102d0*/  IADD3 R0, R228, -0x2, RZ ;  /* 0xfffffffee4007810 */ /* 0x000fe20007ffe0ff */
[----:B------:R-:W-:Y:S01]  /*102e0*/  FADD.FTZ R3, R166, R3 ;  /* 0x00000003a6037221 */ /* 0x000fe20000010000 */
[C---:B------:R-:W-:Y:S01]  /*102f0*/  HMMA.16816.F32.BF16 R116, R96.reuse, R112, R100 ;  /* 0x000000706074723c */ /* 0x040fe20000041864 */
[----:B------:R-:W-:Y:S01]  /*10300*/  FADD.FTZ R2, R92, R5 ;  /* 0x000000055c027221 */ /* 0x000fe20000010000 */
[----:B------:R-:W-:Y:S01]  /*10310*/  ISETP.GE.AND P0, PT, R0, R252, PT ;  /* 0x000000fc0000720c */ /* 0x000fe20003f06270 */
        /* <DEDUP_REMOVED lines=8> */
[----:B---3--:R-:W-:Y:S01]  /*103a0*/  HMMA.16816.F32.BF16 R152, R156, R8, R36 ;  /* 0x000000089c98723c */ /* 0x008fe20000041824 */
[----:B------:R-:W-:Y:S02]  /*103b0*/  FADD.FTZ R3, R15, R3 ;  /* 0x000000030f037221 */ /* 0x000fe40000010000 */
[----:B------:R-:W-:Y:S02]  /*103c0*/  FADD.FTZ R2, R24, R2 ;  /* 0x0000000218027221 */ /* 0x000fe40000010000 */
[----:B------:R-:W-:-:S02]  /*103d0*/  FADD.FTZ R239, R91, R5 ;  /* 0x000000055bef7221 */ /* 0x000fc40000010000 */
[----:B------:R-:W-:Y:S01]  /*103e0*/  FADD.FTZ R243, R82, R4 ;  /* 0x0000000452f37221 */ /* 0x000fe20000010000 */
[----:B------:R-:W-:Y:S01]  /*103f0*/  HMMA.16816.F32.BF16 R120, R96, R122, R20 ;  /* 0x0000007a6078723c */ /* 0x000fe20000041814 */
[----:B------:R-:W-:Y:S02]  /*10400*/  FADD.FTZ R246, R25, R3 ;  /* 0x0000000319f67221 */ /* 0x000fe40000010000 */
[----:B------:R-:W-:-:S05]  /*10410*/  FADD.FTZ R247, R26, R2 ;  /* 0x000000021af77221 */ /* 0x000fca0000010000 */
[C---:B------:R-:W-:Y:S08]  /*10420*/  HMMA.16816.F32.BF16 R112, R96.reuse, R114, R16 ;  /* 0x000000726070723c */ /* 0x040ff00000041810 */
[C---:B------:R-:W-:Y:S08]  /*10430*/  HMMA.16816.F32.BF16 R104, R96.reuse, R106, R72 ;  /* 0x0000006a6068723c */ /* 0x040ff00000041848 */
[----:B------:R-:W-:Y:S08]  /*10440*/  HMMA.16816.F32.BF16 R100, R96, R8, R60 ;  /* 0x000000086064723c */ /* 0x000ff0000004183c */
[-C--:B------:R-:W-:Y:S08]  /*10450*/  HMMA.16816.F32.BF16 R156, R156, R10.reuse, R28 ;  /* 0x0000000a9c9c723c */ /* 0x080ff0000004181c */
[----:B------:R-:W-:Y:S01]  /*10460*/  HMMA.16816.F32.BF16 R96, R96, R10, R40 ;  /* 0x0000000a6060723c */ /* 0x000fe20000041828 */
[----:B------:R-:W-:Y:S07]  /*10470*/  @!UPT UIADD3 URZ, URZ, URZ, URZ ;  /* 0x0000003f3f3ff290 */ /* 0x000fee000fffe03f */
[----:B------:R-:W-:Y:S11]  /*10480*/  @!P0 BRA `(.L_x_336) ;  /* 0x00003cb000008947 */ /* 0x000ff60003800000 */
[----:B------:R-:W-:Y:S01]  /*10490*/  MOV R240, R0 ;  /* 0x0000000000f07202 */ /* 0x000fe20000000f00 */
[----:B------:R-:W-:Y:S01]  /*104a0*/  IMAD.MOV.U32 R89, RZ, RZ, R71 ;  /* 0x000000ffff597224 */ /* 0x000fe200078e0047 */
[----:B------:R-:W-:Y:S01]  /*104b0*/  MOV R90, R70 ;  /* 0x00000046005a7202 */ /* 0x000fe20000000f00 */
[----:B------:R-:W-:Y:S01]  /*104c0*/  IMAD.MOV.U32 R91, RZ, RZ, R69 ;  /* 0x000000ffff5b7224 */ /* 0x000fe200078e0045 */
[----:B------:R-:W-:-:S02]  /*104d0*/  MOV R92, R68 ;  /* 0x00000044005c7202 */ /* 0x000fc40000000f00 */
.L_x_343:
[----:B------:R-:W2:Y:S01]  /*104e0*/  LDL.64 R6, [R1] ;  /* 0x0000000001067983 */ /* 0x000ea20000100a00 */
[----:B------:R-:W-:Y:S04]  /*104f0*/  DEPBAR.LE SB0, 0x0 ;  /* 0x000080000000791a */ /* 0x000fe80000000000 */
[----:B------:R-:W3:Y:S01]  /*10500*/  LDL R4, [R1+0x8] ;  /* 0x0000080001047983 */ /* 0x000ee20000100800 */
[----:B------:R-:W-:Y:S01]  /*10510*/  WARPSYNC 0xffffffff ;  /* 0xffffffff00007948 */ /* 0x000fe20003800000 */
[----:B------:R-:W-:Y:S01]  /*10520*/  SHF.R.S32.HI R0, RZ, 0x1f, R241 ;  /* 0x0000001fff007819 */ /* 0x000fe200000114f1 */
[C---:B------:R-:W-:Y:S01]  /*10530*/  IMAD.WIDE.U32 R2, R241.reuse, c[0x0][0x208], RZ ;  /* 0x00008200f1027a25 */ /* 0x040fe200078e00ff */
[----:B------:R-:W-:Y:S01]  /*10540*/  BAR.SYNC.DEFER_BLOCKING 0x0 ;  /* 0x0000000000007b1d */ /* 0x000fe20000010000 */
[----:B------:R-:W-:Y:S02]  /*10550*/  SHF.L.U64.HI R68, R244, 0x1, R245 ;  /* 0x00000001f4447819 */ /* 0x000fe400000102f5 */
[----:B------:R-:W-:Y:S01]  /*10560*/  IMAD R0, R0, c[0x0][0x208], RZ ;  /* 0x0000820000007a24 */ /* 0x000fe200078e02ff */
[----:B------:R-:W-:Y:S03]  /*10570*/  SHF.L.U32 R52, R244, 0x1, RZ ;  /* 0x00000001f4347819 */ /* 0x000fe600000006ff */
[----:B------:R-:W-:Y:S04]  /*10580*/  IMAD R0, R241, c[0x0][0x20c], R0 ;  /* 0x00008300f1007a24 */ /* 0x000fe800078e0200 */
[----:B------:R-:W-:Y:S01]  /*10590*/  IMAD.IADD R3, R3, 0x1, R0 ;  /* 0x0000000103037824 */ /* 0x000fe200078e0200 */
[----:B------:R-:W-:Y:S03]  /*105a0*/  SHF.R.S32.HI R0, RZ, 0x1f, R235 ;  /* 0x0000001fff007819 */ /* 0x000fe600000114eb */
[C---:B------:R-:W-:Y:S04]  /*105b0*/  IMAD.WIDE.U32 R2, R235.reuse, c[0x0][0x218], R2 ;  /* 0x00008600eb027a25 */ /* 0x040fe800078e0002 */
[----:B------:R-:W-:Y:S04]  /*105c0*/  IMAD R0, R0, c[0x0][0x218], RZ ;  /* 0x0000860000007a24 */ /* 0x000fe800078e02ff */
[----:B------:R-:W-:Y:S01]  /*105d0*/  IMAD R0, R235, c[0x0][0x21c], R0 ;  /* 0x00008700eb007a24 */ /* 0x000fe200078e0200 */
[----:B------:R1:W4:Y:S04]  /*105e0*/  LDSM.16.M88.4 R80, [R198] ;  /* 0x00000000c650783b */ /* 0x0003280000000200 */
[----:B------:R1:W1:Y:S04]  /*105f0*/  LDSM.16.M88.4 R76, [R198+0x2000] ;  /* 0x00200000c64c783b */ /* 0x0002680000000200 */
[----:B------:R1:W1:Y:S04]  /*10600*/  LDSM.16.M88.4 R16, [R95] ;  /* 0x000000005f10783b */ /* 0x0002680000000200 */
[----:B------:R1:W1:Y:S04]  /*10610*/  LDSM.16.M88.4 R32, [R95+0x800] ;  /* 0x000800005f20783b */ /* 0x0002680000000200 */
[----:B------:R1:W1:Y:S04]  /*10620*/  LDSM.16.M88.4 R48, [R95+0x1000] ;  /* 0x001000005f30783b */ /* 0x0002680000000200 */
[----:B------:R1:W1:Y:S04]  /*10630*/  LDSM.16.M88.4 R64, [R95+0x1800] ;  /* 0x001800005f40783b */ /* 0x0002680000000200 */
[----:B------:R1:W1:Y:S04]  /*10640*/  LDSM.16.M88.4 R160, [R95+0x2000] ;  /* 0x002000005fa0783b */ /* 0x0002680000000200 */
[----:B------:R1:W1:Y:S04]  /*10650*/  LDSM.16.M88.4 R164, [R201] ;  /* 0x00000000c9a4783b */ /* 0x0002680000000200 */
[----:B------:R1:W1:Y:S04]  /*10660*/  LDSM.16.M88.4 R172, [R201+0x2000] ;  /* 0x00200000c9ac783b */ /* 0x0002680000000200 */
[----:B------:R1:W1:Y:S04]  /*10670*/  LDSM.16.M88.4 R168, [R202] ;  /* 0x00000000caa8783b */ /* 0x0002680000000200 */
[----:B------:R1:W1:Y:S04]  /*10680*/  LDSM.16.M88.4 R176, [R206] ;  /* 0x00000000ceb0783b */ /* 0x0002680000000200 */
[----:B------:R1:W1:Y:S04]  /*10690*/  LDSM.16.M88.4 R180, [R205] ;  /* 0x00000000cdb4783b */ /* 0x0002680000000200 */
[----:B------:R1:W1:Y:S04]  /*106a0*/  LDSM.16.M88.4 R184, [R204] ;  /* 0x00000000ccb8783b */ /* 0x0002680000000200 */
[----:B------:R1:W1:Y:S01]  /*106b0*/  LDSM.16.M88.4 R188, [R203] ;  /* 0x00000000cbbc783b */ /* 0x0002620000000200 */
[----:B--2---:R-:W-:Y:S04]  /*106c0*/  IADD3 R2, P0, R6, R2, RZ ;  /* 0x0000000206027210 */ /* 0x004fe80007f1e0ff */
[----:B---3--:R-:W-:Y:S02]  /*106d0*/  IADD3.X R3, R4, R3, R0, P0, !PT ;  /* 0x0000000304037210 */ /* 0x008fe400007fe400 */
[C---:B------:R-:W-:Y:S04]  /*106e0*/  LEA R0, P0, R2.reuse, c[0x0][0x1f8], 0x1 ;  /* 0x00007e0002007a11 */ /* 0x040fe800078008ff */
[----:B------:R-:W-:Y:S01]  /*106f0*/  LEA.HI.X R56, R2, c[0x0][0x1fc], R3, 0x1, P0 ;  /* 0x00007f0002387a11 */ /* 0x000fe200000f0c03 */
[----:B------:R-:W-:-:S06]  /*10700*/  BRA.DIV ~URZ, `(.L_x_337) ;  /* 0x000091327f007947 */ /* 0x000fcc000b800000 */
[----:B-1--4-:R1:W2:Y:S02]  /*10710*/  SHFL.IDX PT, R58, R56, RZ, 0x181f ;  /* 0x00181fff383a7589 */ /* 0x0122a400000e0000 */
.L_x_430:
[-C--:B------:R-:W-:Y:S01]  /*10720*/  HMMA.16816.F32.BF16 R4, R80, R16.reuse, RZ ;  /* 0x000000105004723c */ /* 0x080fe200000418ff */
[----:B------:R-:W3:Y:S01]  /*10730*/  SHFL.IDX PT, R2, R0, RZ, 0x181f ;  /* 0x00181fff00027589 */ /* 0x000ee200000e0000 */
[----:B------:R-:W-:Y:S01]  /*10740*/  BSSY B0, `(.L_x_338) ;  /* 0x0000167000007945 */ /* 0x000fe20003800000 */
[----:B------:R-:W-:Y:S04]  /*10750*/  ISETP.GE.AND P0, PT, R244, c[0x0][0x1d4], PT ;  /* 0x00007500f4007a0c */ /* 0x000fe80003f06270 */
[----:B------:R-:W-:Y:S01]  /*10760*/  SEL R207, RZ, 0x10, P0 ;  /* 0x00000010ffcf7807 */ /* 0x000fe20000000000 */
[C---:B------:R-:W-:Y:S01]  /*10770*/  HMMA.16816.F32.BF16 R8, R76.reuse, R16, RZ ;  /* 0x000000104c08723c */ /* 0x040fe200000418ff */
[----:B------:R-:W4:Y:S07]  /*10780*/  SHFL.IDX PT, R3, R0, 0x1, 0x181f ;  /* 0x00381f0000037f89 */ /* 0x000f2e00000e0000 */
[-C--:B------:R-:W-:Y:S01]  /*10790*/  HMMA.16816.F32.BF16 R12, R76, R18.reuse, RZ ;  /* 0x000000124c0c723c */ /* 0x080fe200000418ff */
[----:B------:R-:W-:Y:S07]  /*107a0*/  SHFL.IDX PT, R53, R0, 0x2, 0x181f ;  /* 0x00581f0000357f89 */ /* 0x000fee00000e0000 */
[C---:B------:R-:W-:Y:S01]  /*107b0*/  HMMA.16816.F32.BF16 R16, R80.reuse, R18, RZ ;  /* 0x000000125010723c */ /* 0x040fe200000418ff */
[----:B------:R-:W-:Y:S07]  /*107c0*/  SHFL.IDX PT, R54, R0, 0x3, 0x181f ;  /* 0x00781f0000367f89 */ /* 0x000fee00000e0000 */
[-C--:B------:R-:W-:Y:S01]  /*107d0*/  HMMA.16816.F32.BF16 R20, R80, R32.reuse, RZ ;  /* 0x000000205014723c */ /* 0x080fe200000418ff */
[----:B------:R5:W-:Y:S07]  /*107e0*/  SHFL.IDX PT, R55, R0, 0x4, 0x181f ;  /* 0x00981f0000377f89 */ /* 0x000bee00000e0000 */
[C---:B------:R-:W-:Y:S01]  /*107f0*/  HMMA.16816.F32.BF16 R24, R76.reuse, R32, RZ ;  /* 0x000000204c18723c */ /* 0x040fe200000418ff */
[----:B------:R-:W1:Y:S07]  /*10800*/  SHFL.IDX PT, R57, R56, 0x1, 0x181f ;  /* 0x00381f0038397f89 */ /* 0x000e6e00000e0000 */
[-C--:B------:R-:W-:Y:S01]  /*10810*/  HMMA.16816.F32.BF16 R28, R76, R34.reuse, RZ ;  /* 0x000000224c1c723c */ /* 0x080fe200000418ff */
[----:B------:R-:W2:Y:S07]  /*10820*/  SHFL.IDX PT, R61, R56, 0x2, 0x181f ;  /* 0x00581f00383d7f89 */ /* 0x000eae00000e0000 */
[C---:B------:R-:W-:Y:S01]  /*10830*/  HMMA.16816.F32.BF16 R32, R80.reuse, R34, RZ ;  /* 0x000000225020723c */ /* 0x040fe200000418ff */
[----:B------:R-:W1:Y:S03]  /*10840*/  SHFL.IDX PT, R69, R56, 0x3, 0x181f ;  /* 0x00781f0038457f89 */ /* 0x000e6600000e0000 */
[----:B-----5:R-:W-:Y:S04]  /*10850*/  IADD3 R0, -R207, 0x10, RZ ;  /* 0x00000010cf007810 */ /* 0x020fe80007ffe1ff */
[-C--:B------:R-:W-:Y:S01]  /*10860*/  HMMA.16816.F32.BF16 R36, R80, R48.reuse, RZ ;  /* 0x000000305024723c */ /* 0x080fe200000418ff */
[----:B------:R-:W-:Y:S07]  /*10870*/  LOP3.LUT R0, R0, 0xf, RZ, 0xc0, !PT ;  /* 0x0000000f00007812 */ /* 0x000fee00078ec0ff */
[C---:B------:R-:W-:Y:S08]  /*10880*/  HMMA.16816.F32.BF16 R40, R76.reuse, R48, RZ ;  /* 0x000000304c28723c */ /* 0x040ff000000418ff */
[-C--:B------:R-:W-:Y:S01]  /*10890*/  HMMA.16816.F32.BF16 R44, R76, R50.reuse, RZ ;  /* 0x000000324c2c723c */ /* 0x080fe200000418ff */
[-C--:B---3--:R-:W-:Y:S03]  /*108a0*/  IADD3 R2, P4, R2, R52.reuse, RZ ;  /* 0x0000003402027210 */ /* 0x088fe60007f9e0ff */
[----:B----4-:R-:W-:Y:S02]  /*108b0*/  IADD3 R62, P3, R3, R52, RZ ;  /* 0x00000034033e7210 */ /* 0x010fe40007f7e0ff */
[-C--:B--2---:R-:W-:Y:S02]  /*108c0*/  IADD3.X R3, R58, R68.reuse, RZ, P4, !PT ;  /* 0x000000443a037210 */ /* 0x084fe400027fe4ff */
[----:B-1----:R-:W-:Y:S01]  /*108d0*/  IADD3.X R63, R57, R68, RZ, P3, !PT ;  /* 0x00000044393f7210 */ /* 0x002fe20001ffe4ff */
[C---:B------:R-:W-:Y:S02]  /*108e0*/  HMMA.16816.F32.BF16 R48, R80.reuse, R50, RZ ;  /* 0x000000325030723c */ /* 0x040fe400000418ff */
[----:B------:R1:W-:Y:S01]  /*108f0*/  LDGSTS.E.BYPASS.LTC128B.128 [R209+0x100], [R2.64], !P0 ;  /* 0x0010000002d17fae */ /* 0x0003e2000c101d48 */
[----:B------:R-:W-:Y:S02]  /*10900*/  IADD3 R60, P2, R53, R52, RZ ;  /* 0x00000034353c7210 */ /* 0x000fe40007f5e0ff */
[----:B------:R-:W-:Y:S02]  /*10910*/  IADD3 R72, P6, P5, R0, R55, R52 ;  /* 0x0000003700487210 */ /* 0x000fe40007dde034 */
[----:B------:R-:W-:Y:S02]  /*10920*/  IADD3.X R61, R61, R68, RZ, P2, !PT ;  /* 0x000000443d3d7210 */ /* 0x000fe400017fe4ff */
[----:B------:R-:W-:Y:S01]  /*10930*/  IADD3 R70, P1, R54, R52, RZ ;  /* 0x0000003436467210 */ /* 0x000fe20007f3e0ff */
[----:B------:R2:W-:Y:S01]  /*10940*/  LDGSTS.E.BYPASS.LTC128B.128 [R209+0x900], [R62.64], !P0 ;  /* 0x009000003ed17fae */ /* 0x0005e2000c101d48 */
[-C--:B------:R-:W-:Y:S02]  /*10950*/  HMMA.16816.F32.BF16 R52, R80, R64.reuse, RZ ;  /* 0x000000405034723c */ /* 0x080fe400000418ff */
[----:B------:R-:W-:Y:S02]  /*10960*/  IADD3.X R71, R69, R68, RZ, P1, !PT ;  /* 0x0000004445477210 */ /* 0x000fe40000ffe4ff */
[----:B------:R-:W-:Y:S03]  /*10970*/  ISETP.NE.U32.AND P1, PT, R207, RZ, PT ;  /* 0x000000ffcf00720c */ /* 0x000fe60003f25070 */
[----:B------:R3:W4:Y:S08]  /*10980*/  SHFL.IDX PT, R0, R56, 0x4, 0x181f ;  /* 0x00981f0038007f89 */ /* 0x00073000000e0000 */
[----:B------:R2:W-:Y:S08]  /*10990*/  LDGSTS.E.BYPASS.LTC128B.128 [R209+0x1100], [R60.64], !P0 ;  /* 0x011000003cd17fae */ /* 0x0005f0000c101d48 */
[----:B------:R5:W-:Y:S01]  /*109a0*/  LDGSTS.E.BYPASS.LTC128B.128 [R209+0x1900], [R70.64], !P0 ;  /* 0x0190000046d17fae */ /* 0x000be2000c101d48 */
[----:B------:R-:W-:Y:S01]  /*109b0*/  ISETP.GT.AND P0, PT, R240, R252, PT ;  /* 0x000000fcf000720c */ /* 0x000fe20003f04270 */
[C---:B---3--:R-:W-:Y:S02]  /*109c0*/  HMMA.16816.F32.BF16 R56, R76.reuse, R64, RZ ;  /* 0x000000404c38723c */ /* 0x048fe400000418ff */
[----:B----4-:R-:W-:Y:S05]  /*109d0*/  IADD3.X R73, RZ, R0, R68, P6, P5 ;  /* 0x00000000ff497210 */ /* 0x010fea00037ea444 */
[----:B------:R3:W-:Y:S01]  /*109e0*/  LDGSTS.E.BYPASS.LTC128B.128.ZFILL [R209+0x2100], [R72.64], P1 ;  /* 0x0210000048d17fae */ /* 0x0007e20008941d48 */
[-C--:B--2---:R-:W-:Y:S07]  /*109f0*/  HMMA.16816.F32.BF16 R60, R76, R66.reuse, RZ ;  /* 0x000000424c3c723c */ /* 0x084fee00000418ff */
[----:B------:R-:W0:Y:S01]  /*10a00*/  LDGDEPBAR ;  /* 0x00000000000079af */ /* 0x000e220000000000 */
[C---:B------:R-:W-:Y:S08]  /*10a10*/  HMMA.16816.F32.BF16 R64, R80.reuse, R66, RZ ;  /* 0x000000425040723c */ /* 0x040ff000000418ff */
[-C--:B-----5:R-:W-:Y:S08]  /*10a20*/  HMMA.16816.F32.BF16 R68, R80, R160.reuse, RZ ;  /* 0x000000a05044723c */ /* 0x0a0ff000000418ff */
[C---:B---3--:R-:W-:Y:S08]  /*10a30*/  HMMA.16816.F32.BF16 R72, R76.reuse, R160, RZ ;  /* 0x000000a04c48723c */ /* 0x048ff000000418ff */
        /* <DEDUP_REMOVED lines=26> */
[----:B------:R-:W5:Y:S07]  /*10be0*/  LDSM.16.M88.4 R172, [R197+0x1000] ;  /* 0x00100000c5ac783b */ /* 0x000f6e0000000200 */
[----:B------:R-:W-:Y:S01]  /*10bf0*/  HMMA.16816.F32.BF16 R80, R164, R190, R80 ;  /* 0x000000bea450723c */ /* 0x000fe20000041850 */
[----:B------:R-:W1:Y:S07]  /*10c00*/  LDSM.16.M88.4 R164, [R197+0x1800] ;  /* 0x00180000c5a4783b */ /* 0x000e6e0000000200 */
[-C--:B--2---:R-:W-:Y:S08]  /*10c10*/  HMMA.16816.F32.BF16 R4, R160, R168.reuse, R4 ;  /* 0x000000a8a004723c */ /* 0x084ff00000041804 */
[C---:B---3--:R-:W-:Y:S08]  /*10c20*/  HMMA.16816.F32.BF16 R8, R176.reuse, R168, R8 ;  /* 0x000000a8b008723c */ /* 0x048ff00000041808 */
[-C--:B------:R-:W-:Y:S08]  /*10c30*/  HMMA.16816.F32.BF16 R12, R176, R170.reuse, R12 ;  /* 0x000000aab00c723c */ /* 0x080ff0000004180c */
[C---:B------:R-:W-:Y:S01]  /*10c40*/  HMMA.16816.F32.BF16 R16, R160.reuse, R170, R16 ;  /* 0x000000aaa010723c */ /* 0x040fe20000041810 */
[----:B------:R-:W2:Y:S07]  /*10c50*/  LDSM.16.M88.4 R168, [R197+0x2000] ;  /* 0x00200000c5a8783b */ /* 0x000eae0000000200 */
[-C--:B----4-:R-:W-:Y:S08]  /*10c60*/  HMMA.16816.F32.BF16 R20, R160, R180.reuse, R20 ;  /* 0x000000b4a014723c */ /* 0x090ff00000041814 */
[C---:B------:R-:W-:Y:S08]  /*10c70*/  HMMA.16816.F32.BF16 R24, R176.reuse, R180, R24 ;  /* 0x000000b4b018723c */ /* 0x040ff00000041818 */
[-C--:B------:R-:W-:Y:S08]  /*10c80*/  HMMA.16816.F32.BF16 R28, R176, R182.reuse, R28 ;  /* 0x000000b6b01c723c */ /* 0x080ff0000004181c */
[C---:B------:R-:W-:Y:S01]  /*10c90*/  HMMA.16816.F32.BF16 R32, R160.reuse, R182, R32 ;  /* 0x000000b6a020723c */ /* 0x040fe20000041820 */
[----:B------:R-:W3:Y:S07]  /*10ca0*/  LDSM.16.M88.4 R180, [R200] ;  /* 0x00000000c8b4783b */ /* 0x000eee0000000200 */
[-C--:B-----5:R-:W-:Y:S08]  /*10cb0*/  HMMA.16816.F32.BF16 R36, R160, R172.reuse, R36 ;  /* 0x000000aca024723c */ /* 0x0a0ff00000041824 */
[C---:B------:R-:W-:Y:S08]  /*10cc0*/  HMMA.16816.F32.BF16 R40, R176.reuse, R172, R40 ;  /* 0x000000acb028723c */ /* 0x040ff00000041828 */
[-C--:B------:R-:W-:Y:S08]  /*10cd0*/  HMMA.16816.F32.BF16 R44, R176, R174.reuse, R44 ;  /* 0x000000aeb02c723c */ /* 0x080ff0000004182c */
[C---:B------:R-:W-:Y:S01]  /*10ce0*/  HMMA.16816.F32.BF16 R48, R160.reuse, R174, R48 ;  /* 0x000000aea030723c */ /* 0x040fe20000041830 */
[----:B------:R-:W4:Y:S07]  /*10cf0*/  LDSM.16.M88.4 R172, [R200+0x2000] ;  /* 0x00200000c8ac783b */ /* 0x000f2e0000000200 */
[-C--:B-1----:R-:W-:Y:S08]  /*10d00*/  HMMA.16816.F32.BF16 R52, R160, R164.reuse, R52 ;  /* 0x000000a4a034723c */ /* 0x082ff00000041834 */
[C---:B------:R-:W-:Y:S08]  /*10d10*/  HMMA.16816.F32.BF16 R56, R176.reuse, R164, R56 ;  /* 0x000000a4b038723c */ /* 0x040ff00000041838 */
[-C--:B------:R-:W-:Y:S08]  /*10d20*/  HMMA.16816.F32.BF16 R60, R176, R166.reuse, R60 ;  /* 0x000000a6b03c723c */ /* 0x080ff0000004183c */
[C---:B------:R-:W-:Y:S08]  /*10d30*/  HMMA.16816.F32.BF16 R64, R160.reuse, R166, R64 ;  /* 0x000000a6a040723c */ /* 0x040ff00000041840 */
[-C--:B--2---:R-:W-:Y:S08]  /*10d40*/  HMMA.16816.F32.BF16 R68, R160, R168.reuse, R68 ;  /* 0x000000a8a044723c */ /* 0x084ff00000041844 */
[C---:B------:R-:W-:Y:S08]  /*10d50*/  HMMA.16816.F32.BF16 R72, R176.reuse, R168, R72 ;  /* 0x000000a8b048723c */ /* 0x040ff00000041848 */
[-C--:B------:R-:W-:Y:S08]  /*10d60*/  HMMA.16816.F32.BF16 R76, R176, R170.reuse, R76 ;  /* 0x000000aab04c723c */ /* 0x080ff0000004184c */
[----:B------:R-:W-:Y:S08]  /*10d70*/  HMMA.16816.F32.BF16 R80, R160, R170, R80 ;  /* 0x000000aaa050723c */ /* 0x000ff00000041850 */
[-C--:B---3--:R-:W-:Y:S08]  /*10d80*/  HMMA.16816.F32.BF16 R4, R180, R184.reuse, R4 ;  /* 0x000000b8b404723c */ /* 0x088ff00000041804 */
[C---:B----4-:R-:W-:Y:S08]  /*10d90*/  HMMA.16816.F32.BF16 R8, R172.reuse, R184, R8 ;  /* 0x000000b8ac08723c */ /* 0x050ff00000041808 */
[-C--:B------:R-:W-:Y:S08]  /*10da0*/  HMMA.16816.F32.BF16 R12, R172, R186.reuse, R12 ;  /* 0x000000baac0c723c */ /* 0x080ff0000004180c */
[----:B------:R-:W-:Y:S01]  /*10db0*/  FMUL.FTZ R0, R4, c[0x0][0x320] ;  /* 0x0000c80004007a20 */ /* 0x000fe20000410000 */
        /* <DEDUP_REMOVED lines=21> */
[C---:B------:R-:W-:Y:S01]  /*10f10*/  HMMA.16816.F32.BF16 R32, R180.reuse, R6, R32 ;  /* 0x00000006b420723c */ /* 0x040fe20000041820 */
[----:B------:R-:W2:Y:S07]  /*10f20*/  LDSM.16.M88.4 R4, [R194+0x1800] ;  /* 0x00180000c204783b */ /* 0x000eae0000000200 */
[----:B------:R-:W-:Y:S04]  /*10f30*/  FMUL.FTZ R3, R26, c[0x0][0x320] ;  /* 0x0000c8001a037a20 */ /* 0x000fe80000410000 */
[----:B------:R-:W-:Y:S01]  /*10f40*/  FMUL.FTZ R2, R27, c[0x0][0x320] ;  /* 0x0000c8001b027a20 */ /* 0x000fe20000410000 */
[----:B------:R-:W2:Y:S01]  /*10f50*/  MUFU.TANH R219, R3 ;  /* 0x0000000300db7308 */ /* 0x000ea20000002400 */
[----:B-----5:R-:W-:Y:S09]  /*10f60*/  FMUL.FTZ R0, R12, c[0x0][0x320] ;  /* 0x0000c8000c007a20 */ /* 0x020ff20000410000 */
[----:B------:R5:W2:Y:S10]  /*10f70*/  MUFU.TANH R223, R0 ;  /* 0x0000000000df7308 */ /* 0x000ab40000002400 */
[----:B------:R2:W2:Y:S01]  /*10f80*/  MUFU.TANH R218, R2 ;  /* 0x0000000200da7308 */ /* 0x0004a20000002400 */
[-C--:B-1----:R-:W-:Y:S08]  /*10f90*/  HMMA.16816.F32.BF16 R36, R180, R8.reuse, R36 ;  /* 0x00000008b424723c */ /* 0x082ff00000041824 */
[C---:B------:R-:W-:Y:S04]  /*10fa0*/  HMMA.16816.F32.BF16 R40, R172.reuse, R8, R40 ;  /* 0x00000008ac28723c */ /* 0x040fe80000041828 */
[----:B-----5:R-:W-:Y:S04]  /*10fb0*/  FMUL.FTZ R0, R13, c[0x0][0x320] ;  /* 0x0000c8000d007a20 */ /* 0x020fe80000410000 */
[-C--:B------:R-:W-:Y:S01]  /*10fc0*/  HMMA.16816.F32.BF16 R44, R172, R10.reuse, R44 ;  /* 0x0000000aac2c723c */ /* 0x080fe2000004182c */
[----:B------:R1:W1:Y:S07]  /*10fd0*/  MUFU.TANH R222, R0 ;  /* 0x0000000000de7308 */ /* 0x00026e0000002400 */
[C---:B------:R-:W-:Y:S01]  /*10fe0*/  HMMA.16816.F32.BF16 R48, R180.reuse, R10, R48 ;  /* 0x0000000ab430723c */ /* 0x040fe20000041830 */
[----:B------:R-:W5:Y:S01]  /*10ff0*/  LDSM.16.M88.4 R8, [R194+0x2000] ;  /* 0x00200000c208783b */ /* 0x000f620000000200 */
[----:B------:R-:W-:Y:S06]  /*11000*/  DEPBAR.LE SB0, 0x0 ;  /* 0x000080000000791a */ /* 0x000fec0000000000 */
[----:B------:R-:W-:Y:S01]  /*11010*/  FMUL.FTZ R3, R42, c[0x0][0x320] ;  /* 0x0000c8002a037a20 */ /* 0x000fe20000410000 */
[-C--:B--2---:R-:W-:Y:S03]  /*11020*/  HMMA.16816.F32.BF16 R52, R180, R4.reuse, R52 ;  /* 0x00000004b434723c */ /* 0x084fe60000041834 */
[----:B------:R-:W2:Y:S01]  /*11030*/  MUFU.TANH R184, R3 ;  /* 0x0000000300b87308 */ /* 0x000ea20000002400 */
[----:B------:R-:W-:Y:S01]  /*11040*/  BAR.SYNC.DEFER_BLOCKING 0x0 ;  /* 0x0000000000007b1d */ /* 0x000fe20000010000 */
[----:B------:R-:W-:Y:S02]  /*11050*/  FMUL.FTZ R2, R43, c[0x0][0x320] ;  /* 0x0000c8002b027a20 */ /* 0x000fe40000410000 */
[----:B-1----:R-:W-:Y:S01]  /*11060*/  FMUL.FTZ R0, R14, c[0x0][0x320] ;  /* 0x0000c8000e007a20 */ /* 0x002fe20000410000 */
[C---:B------:R-:W-:Y:S05]  /*11070*/  HMMA.16816.F32.BF16 R56, R172.reuse, R4, R56 ;  /* 0x00000004ac38723c */ /* 0x040fea0000041838 */
[----:B------:R1:W1:Y:S03]  /*11080*/  MUFU.TANH R228, R0 ;  /* 0x0000000000e47308 */ /* 0x0002660000002400 */
[-C--:B------:R-:W-:Y:S07]  /*11090*/  HMMA.16816.F32.BF16 R60, R172, R6.reuse, R60 ;  /* 0x00000006ac3c723c */ /* 0x080fee000004183c */
[----:B------:R2:W2:Y:S01]  /*110a0*/  MUFU.TANH R179, R2 ;  /* 0x0000000200b37308 */ /* 0x0004a20000002400 */
[C---:B------:R-:W-:Y:S08]  /*110b0*/  HMMA.16816.F32.BF16 R64, R180.reuse, R6, R64 ;  /* 0x00000006b440723c */ /* 0x040ff00000041840 */
[-C--:B-----5:R-:W-:Y:S04]  /*110c0*/  HMMA.16816.F32.BF16 R68, R180, R8.reuse, R68 ;  /* 0x00000008b444723c */ /* 0x0a0fe80000041844 */
[----:B-1----:R-:W-:Y:S02]  /*110d0*/  FMUL.FTZ R0, R15, c[0x0][0x320] ;  /* 0x0000c8000f007a20 */ /* 0x002fe40000410000 */
[----:B------:R-:W-:Y:S02]  /*110e0*/  FMUL.FTZ R3, R58, c[0x0][0x320] ;  /* 0x0000c8003a037a20 */ /* 0x000fe40000410000 */
[----:B------:R1:W1:Y:S01]  /*110f0*/  MUFU.TANH R227, R0 ;  /* 0x0000000000e37308 */ /* 0x0002620000002400 */
[C---:B------:R-:W-:Y:S04]  /*11100*/  HMMA.16816.F32.BF16 R72, R172.reuse, R8, R72 ;  /* 0x00000008ac48723c */ /* 0x040fe80000041848 */
[----:B--2---:R-:W-:Y:S04]  /*11110*/  FMUL.FTZ R2, R59, c[0x0][0x320] ;  /* 0x0000c8003b027a20 */ /* 0x004fe80000410000 */
[-C--:B------:R-:W-:Y:S01]  /*11120*/  HMMA.16816.F32.BF16 R76, R172, R10.reuse, R76 ;  /* 0x0000000aac4c723c */ /* 0x080fe2000004184c */
[----:B------:R-:W2:Y:S07]  /*11130*/  MUFU.TANH R43, R2 ;  /* 0x00000002002b7308 */ /* 0x000eae0000002400 */
        /* <DEDUP_REMOVED lines=52> */
[----:B------:R-:W1:Y:S10]  /*11480*/  MUFU.TANH R45, R3 ;  /* 0x00000003002d7308 */ /* 0x000e740000002400 */
[----:B------:R5:W1:Y:S02]  /*11490*/  MUFU.TANH R162, R0 ;  /* 0x0000000000a27308 */ /* 0x000a640000002400 */
[----:B-----5:R-:W-:Y:S08]  /*114a0*/  FMUL.FTZ R0, R46, c[0x0][0x320] ;  /* 0x0000c8002e007a20 */ /* 0x020ff00000410000 */
        /* <DEDUP_REMOVED lines=70> */
[----:B------:R1:W1:Y:S01]  /*11910*/  MUFU.TANH R12, R0 ;  /* 0x00000000000c7308 */ /* 0x0002620000002400 */
[----:B------:R-:W-:-:S05]  /*11920*/  @!P0 BRA `(.L_x_339) ;  /* 0x0000048000008947 */ /* 0x000fca0003800000 */
[----:B-1234-:R-:W-:Y:S01]  /*11930*/  IMAD.MOV.U32 R0, RZ, RZ, 0x1 ;  /* 0x00000001ff007424 */ /* 0x01efe200078e00ff */
[----:B------:R-:W2:Y:S01]  /*11940*/  LDL R234, [R1+0x24] ;  /* 0x0000240001ea7983 */ /* 0x000ea20000100800 */
[----:B------:R-:W-:Y:S01]  /*11950*/  IMAD.MOV.U32 R235, RZ, RZ, RZ ;  /* 0x000000ffffeb7224 */ /* 0x000fe200078e00ff */
[----:B------:R-:W-:Y:S01]  /*11960*/  ISETP.GT.AND P0, PT, R251, 0x4f, PT ;  /* 0x0000004ffb00780c */ /* 0x000fe20003f04270 */
[----:B------:R-:W-:Y:S01]  /*11970*/  IMAD.SHL.U32 R5, R244, 0x2, RZ ;  /* 0x00000002f4057824 */ /* 0x000fe200078e00ff */
[----:B------:R-:W3:Y:S01]  /*11980*/  LDL.64 R236, [R1+0x18] ;  /* 0x0000180001ec7983 */ /* 0x000ee20000100a00 */
[----:B------:R-:W-:Y:S02]  /*11990*/  ISETP.NE.AND P1, PT, R0, c[0x0][0x2b8], PT ;  /* 0x0000ae0000007a0c */ /* 0x000fe40003f25270 */
[----:B------:R-:W-:Y:S03]  /*119a0*/  SHF.L.U64.HI R6, R244, 0x1, R245 ;  /* 0x00000001f4067819 */ /* 0x000fe600000102f5 */
[----:B------:R-:W4:Y:S04]  /*119b0*/  LDL R231, [R1+0x20] ;  /* 0x0000200001e77983 */ /* 0x000f280000100800 */
[----:B------:R-:W5:Y:S06]  /*119c0*/  LDL.64 R232, [R1+0x10] ;  /* 0x0000100001e87983 */ /* 0x000f6c0000100a00 */
[----:B------:R-:W4:Y:S01]  /*119d0*/  LDL R230, [R1+0xc] ;  /* 0x00000c0001e67983 */ /* 0x000f220000100800 */
[----:B--2---:R-:W-:Y:S05]  /*119e0*/  IMAD R2, R240, 0x50, R234 ;  /* 0x00000050f0027824 */ /* 0x004fea00078e02ea */
[----:B------:R-:W-:Y:S05]  /*119f0*/  IADD3 R2, R2, -0x50, R251 ;  /* 0xffffffb002027810 */ /* 0x000fea0007ffe0fb */
[----:B------:R-:W-:Y:S04]  /*11a00*/  @P1 IMAD.HI.U32 R3, R2, c[0x0][0x2bc], RZ ;  /* 0x0000af0002031a27 */ /* 0x000fe800078e00ff */
[----:B------:R-:W-:Y:S01]  /*11a10*/  IMAD.MOV.U32 R0, RZ, RZ, R2 ;  /* 0x000000ffff007224 */ /* 0x000fe200078e0002 */
[----:B------:R-:W-:Y:S04]  /*11a20*/  @P1 SHF.R.U32.HI R0, RZ, c[0x0][0x2c0], R3 ;  /* 0x0000b000ff001a19 */ /* 0x000fe80000011603 */
[C---:B---3--:R-:W-:Y:S01]  /*11a30*/  @!P0 IADD3 R3, P1, R0.reuse, R236, RZ ;  /* 0x000000ec00038210 */ /* 0x048fe20007f3e0ff */
[----:B------:R-:W-:Y:S03]  /*11a40*/  IMAD.MOV R4, RZ, RZ, -R0 ;  /* 0x000000ffff047224 */ /* 0x000fe600078e0a00 */
[----:B----4-:R-:W-:Y:S01]  /*11a50*/  @!P0 LEA.HI.X.SX32 R0, R0, R231, 0x1, P1 ;  /* 0x000000e700008211 */ /* 0x010fe200008f0eff */
[----:B------:R-:W-:Y:S01]  /*11a60*/  IMAD R241, R4, c[0x0][0x2b8], R2 ;  /* 0x0000ae0004f17a24 */ /* 0x000fe200078e0202 */
[C---:B------:R-:W-:Y:S04]  /*11a70*/  @!P0 LEA R2, P1, R3.reuse, c[0x0][0x2a0], 0x2 ;  /* 0x0000a80003028a11 */ /* 0x040fe800078210ff */
[----:B------:R-:W-:Y:S02]  /*11a80*/  @!P0 LEA.HI.X R3, R3, c[0x0][0x2a4], R0, 0x2, P1 ;  /* 0x0000a90003038a11 */ /* 0x000fe400008f1400 */
        /* <DEDUP_REMOVED lines=9> */
[----:B-----5:R-:W-:Y:S03]  /*11b20*/  IADD3 R2, P0, R232, R2, RZ ;  /* 0x00000002e8027210 */ /* 0x020fe60007f1e0ff */
[----:B------:R-:W-:Y:S05]  /*11b30*/  IMAD R0, R235, c[0x0][0x1f4], R0 ;  /* 0x00007d00eb007a24 */ /* 0x000fea00078e0200 */
[----:B------:R-:W-:Y:S02]  /*11b40*/  IADD3.X R3, R230, R3, R0, P0, !PT ;  /* 0x00000003e6037210 */ /* 0x000fe400007fe400 */
[C---:B------:R-:W-:Y:S04]  /*11b50*/  LEA R0, P0, R2.reuse, c[0x0][0x1c8], 0x1 ;  /* 0x0000720002007a11 */ /* 0x040fe800078008ff */
[----:B------:R-:W-:Y:S01]  /*11b60*/  LEA.HI.X R4, R2, c[0x0][0x1cc], R3, 0x1, P0 ;  /* 0x0000730002047a11 */ /* 0x000fe200000f0c03 */
[----:B------:R-:W-:-:S06]  /*11b70*/  BRA.DIV ~URZ, `(.L_x_340) ;  /* 0x00007d127f007947 */ /* 0x000fcc000b800000 */
[----:B------:R1:W2:Y:S02]  /*11b80*/  SHFL.IDX PT, R7, R4, RZ, 0x181f ;  /* 0x00181fff04077589 */ /* 0x0002a400000e0000 */
.L_x_431:
[----:B------:R-:W-:-:S05]  /*11b90*/  BRA.DIV ~URZ, `(.L_x_341) ;  /* 0x00007d627f007947 */ /* 0x000fca000b800000 */
[----:B------:R-:W3:Y:S01]  /*11ba0*/  SHFL.IDX PT, R3, R0, RZ, 0x181f ;  /* 0x00181fff00037589 */ /* 0x000ee200000e0000 */
[C---:B------:R-:W-:Y:S02]  /*11bb0*/  IADD3 R2, -R207.reuse, 0x10, RZ ;  /* 0x00000010cf027810 */ /* 0x040fe40007ffe1ff */
[----:B------:R-:W-:Y:S02]  /*11bc0*/  ISETP.NE.U32.AND P2, PT, R207, RZ, PT ;  /* 0x000000ffcf00720c */ /* 0x000fe40003f45070 */
[----:B------:R-:W-:Y:S04]  /*11bd0*/  LOP3.LUT R2, R2, 0xf, RZ, 0xc0, !PT ;  /* 0x0000000f02027812 */ /* 0x000fe800078ec0ff */
[C-C-:B---3--:R-:W-:Y:S02]  /*11be0*/  IADD3 R8, P1, P0, R2.reuse, R3, R5.reuse ;  /* 0x0000000302087210 */ /* 0x148fe4000783e005 */
[----:B------:R-:W3:Y:S02]  /*11bf0*/  SHFL.IDX PT, R3, R0, 0x1, 0x181f ;  /* 0x00381f0000037f89 */ /* 0x000ee400000e0000 */
[--C-:B--2---:R-:W-:Y:S02]  /*11c00*/  IADD3.X R9, RZ, R7, R6.reuse, P1, P0 ;  /* 0x00000007ff097210 */ /* 0x104fe40000fe0406 */
[----:B------:R-:W2:Y:S04]  /*11c10*/  SHFL.IDX PT, R7, R4, 0x1, 0x181f ;  /* 0x00381f0004077f89 */ /* 0x000ea800000e0000 */
[----:B------:R3:W-:Y:S02]  /*11c20*/  LDGSTS.E.BYPASS.LTC128B.128.ZFILL [R209+0x2900], [R8.64], P2 ;  /* 0x0290000008d17fae */ /* 0x0007e40009141d48 */
        /* <DEDUP_REMOVED lines=9> */
[----:B------:R4:W-:Y:S04]  /*11cc0*/  LDGSTS.E.BYPASS.LTC128B.128.ZFILL [R209+0x3900], [R8.64], P2 ;  /* 0x0390000008d17fae */ /* 0x0009e80009141d48 */
[----:B-1----:R-:W1:Y:S04]  /*11cd0*/  SHFL.IDX PT, R4, R4, 0x4, 0x181f ;  /* 0x00981f0004047f89 */ /* 0x002e6800000e0000 */
[----:B------:R-:W1:Y:S01]  /*11ce0*/  SHFL.IDX PT, R0, R0, 0x4, 0x181f ;  /* 0x00981f0000007f89 */ /* 0x000e6200000e0000 */
[----:B---3--:R-:W-:Y:S04]  /*11cf0*/  IADD3 R2, P1, P0, R2, R3, R5 ;  /* 0x0000000302027210 */ /* 0x008fe8000783e005 */
[----:B--2---:R-:W-:Y:S05]  /*11d00*/  IADD3.X R3, RZ, R7, R6, P1, P0 ;  /* 0x00000007ff037210 */ /* 0x004fea0000fe0406 */
[----:B------:R4:W-:Y:S04]  /*11d10*/  LDGSTS.E.BYPASS.LTC128B.128.ZFILL [R209+0x4100], [R2.64], P2 ;  /* 0x0410000002d17fae */ /* 0x0009e80009141d48 */
.L_x_432:
[C---:B----4-:R-:W-:Y:S02]  /*11d20*/  IADD3 R2, -R207.reuse, 0x10, RZ ;  /* 0x00000010cf027810 */ /* 0x050fe40007ffe1ff */
        /* <DEDUP_REMOVED lines=8> */
.L_x_339:
[----:B--234-:R-:W-:Y:S05]  /*11db0*/  BSYNC B0 ;  /* 0x0000000000007941 */ /* 0x01cfea0003800000 */
.L_x_338:
        /* <DEDUP_REMOVED lines=82> */
[----:B------:R-:W1:Y:S02]  /*122e0*/  SHFL.BFLY PT, R0, R4, 0x2, 0x1f ;  /* 0x0c401f0004007f89 */ /* 0x000e6400000e0000 */
[----:B-1----:R-:W-:Y:S05]  /*122f0*/  FMNMX.FTZ R0, R4, R0, !PT ;  /* 0x0000000004007209 */ /* 0x002fea0007810000 */
[----:B------:R-:W1:Y:S02]  /*12300*/  SHFL.BFLY PT, R2, R0, 0x1, 0x1f ;  /* 0x0c201f0000027f89 */ /* 0x000e6400000e0000 */
[----:B-1----:R-:W-:Y:S02]  /*12310*/  FMNMX.FTZ R71, R0, R2, !PT ;  /* 0x0000000200477209 */ /* 0x002fe40007810000 */
        /* <DEDUP_REMOVED lines=10> */
[----:B------:R1:W2:Y:S02]  /*123c0*/  SHFL.BFLY PT, R0, R4, 0x1, 0x1f ;  /* 0x0c201f0004007f89 */ /* 0x0002a400000e0000 */
.L_x_433:
[C---:B------:R-:W-:Y:S01]  /*123d0*/  FMUL.FTZ R2, R71.reuse, c[0x0][0x2d0] ;  /* 0x0000b40047027a20 */ /* 0x040fe20000410000 */
[----:B--2---:R-:W-:Y:S01]  /*123e0*/  FMNMX.FTZ R68, R0, R4, !PT ;  /* 0x0000000400447209 */ /* 0x004fe20007810000 */
[----:B------:R-:W-:Y:S01]  /*123f0*/  FADD.FTZ R0, -R71, R89 ;  /* 0x0000005947007221 */ /* 0x000fe20000010100 */
[----:B------:R-:W-:Y:S01]  /*12400*/  WARPSYNC 0xffffffff ;  /* 0xffffffff00007948 */ /* 0x000fe20003800000 */
[--C-:B------:R-:W-:Y:S01]  /*12410*/  FFMA.FTZ R3, R217, c[0x0][0x2d0], -R2.reuse ;  /* 0x0000b400d9037a23 */ /* 0x100fe20000010802 */
[----:B------:R-:W-:Y:S01]  /*12420*/  LDSM.16.MT88.4 R52, [R193] ;  /* 0x00000000c134783b */ /* 0x000fe20000004200 */
[----:B------:R-:W-:Y:S01]  /*12430*/  FMUL.FTZ R0, R0, c[0x0][0x2d0] ;  /* 0x0000b40000007a20 */ /* 0x000fe20000410000 */
[----:B------:R-:W-:Y:S01]  /*12440*/  ISETP.GT.AND P0, PT, R240, R252, PT ;  /* 0x000000fcf000720c */ /* 0x000fe20003f04270 */
[--C-:B-1----:R-:W-:Y:S02]  /*12450*/  FFMA.FTZ R4, R215, c[0x0][0x2d0], -R2.reuse ;  /* 0x0000b400d7047a23 */ /* 0x102fe40000010802 */
[----:B------:R-:W-:Y:S01]  /*12460*/  MUFU.EX2 R65, R0 ;  /* 0x0000000000417308 */ /* 0x000fe20000000800 */
[--C-:B------:R-:W-:Y:S02]  /*12470*/  FFMA.FTZ R180, R38, c[0x0][0x2d0], -R2.reuse ;  /* 0x0000b40026b47a23 */ /* 0x100fe40000010802 */
[--C-:B------:R-:W-:Y:S01]  /*12480*/  FFMA.FTZ R183, R161, c[0x0][0x2d0], -R2.reuse ;  /* 0x0000b400a1b77a23 */ /* 0x100fe20000010802 */
[----:B------:R-:W-:Y:S01]  /*12490*/  LDSM.16.MT88.4 R80, [R195] ;  /* 0x00000000c350783b */ /* 0x000fe20000004200 */
[--C-:B------:R-:W-:Y:S02]  /*124a0*/  FFMA.FTZ R182, R160, c[0x0][0x2d0], -R2.reuse ;  /* 0x0000b400a0b67a23 */ /* 0x100fe40000010802 */
[--C-:B------:R-:W-:Y:S02]  /*124b0*/  FFMA.FTZ R181, R40, c[0x0][0x2d0], -R2.reuse ;  /* 0x0000b40028b57a23 */ /* 0x100fe40000010802 */
[--C-:B------:R-:W-:Y:S01]  /*124c0*/  FFMA.FTZ R231, R20, c[0x0][0x2d0], -R2.reuse ;  /* 0x0000b40014e77a23 */ /* 0x100fe20000010802 */
[----:B------:R-:W-:Y:S01]  /*124d0*/  MUFU.EX2 R3, R3 ;  /* 0x0000000300037308 */ /* 0x000fe20000000800 */
[--C-:B------:R-:W-:Y:S02]  /*124e0*/  FFMA.FTZ R6, R186, c[0x0][0x2d0], -R2.reuse ;  /* 0x0000b400ba067a23 */ /* 0x100fe40000010802 */
[--C-:B------:R-:W-:Y:S02]  /*124f0*/  FFMA.FTZ R7, R185, c[0x0][0x2d0], -R2.reuse ;  /* 0x0000b400b9077a23 */ /* 0x100fe40000010802 */
        /* <DEDUP_REMOVED lines=12> */
[----:B------:R-:W-:Y:S05]  /*125c0*/  FFMA.FTZ R238, R10, c[0x0][0x2d0], -R2 ;  /* 0x0000b4000aee7a23 */ /* 0x000fea0000010802 */
[----:B------:R-:W-:Y:S10]  /*125d0*/  MUFU.EX2 R2, R4 ;  /* 0x0000000400027308 */ /* 0x000ff40000000800 */
[----:B------:R-:W1:Y:S02]  /*125e0*/  MUFU.EX2 R10, R6 ;  /* 0x00000006000a7308 */ /* 0x000e640000000800 */
[----:B-1----:R-:W-:Y:S01]  /*125f0*/  F2FP.BF16.PACK_AB R74, R9, R10 ;  /* 0x0000000a094a723e */ /* 0x002fe200000010ff */
[----:B------:R-:W-:Y:S01]  /*12600*/  FFMA.FTZ R0, R65, R239, R2 ;  /* 0x000000ef41007223 */ /* 0x000fe20000010002 */
[C---:B------:R-:W-:Y:S01]  /*12610*/  F2FP.BF16.PACK_AB R72, R3.reuse, R2 ;  /* 0x000000020348723e */ /* 0x040fe200000010ff */
[C---:B------:R-:W-:Y:S02]  /*12620*/  FMUL.FTZ R2, R70.reuse, c[0x0][0x2d0] ;  /* 0x0000b40046027a20 */ /* 0x040fe40000410000 */
[----:B------:R-:W-:Y:S02]  /*12630*/  FADD.FTZ R8, R3, R0 ;  /* 0x0000000003087221 */ /* 0x000fe40000010000 */
[----:B------:R-:W-:Y:S02]  /*12640*/  FADD.FTZ R0, -R70, R90 ;  /* 0x0000005a46007221 */ /* 0x000fe40000010100 */
[----:B------:R-:W-:Y:S01]  /*12650*/  MUFU.EX2 R90, R185 ;  /* 0x000000b9005a7308 */ /* 0x000fe20000000800 */
[--C-:B------:R-:W-:Y:S02]  /*12660*/  FFMA.FTZ R5, R220, c[0x0][0x2d0], -R2.reuse ;  /* 0x0000b400dc057a23 */ /* 0x100fe40000010802 */
[----:B------:R-:W-:Y:S02]  /*12670*/  FMUL.FTZ R0, R0, c[0x0][0x2d0] ;  /* 0x0000b40000007a20 */ /* 0x000fe40000410000 */
[--C-:B------:R-:W-:Y:S02]  /*12680*/  FFMA.FTZ R20, R211, c[0x0][0x2d0], -R2.reuse ;  /* 0x0000b400d3147a23 */ /* 0x100fe40000010802 */
[--C-:B------:R-:W-:Y:S02]  /*12690*/  FFMA.FTZ R217, R37, c[0x0][0x2d0], -R2.reuse ;  /* 0x0000b40025d97a23 */ /* 0x100fe40000010802 */
[C---:B------:R-:W-:Y:S01]  /*126a0*/  FMUL.FTZ R48, R65.reuse, R148 ;  /* 0x0000009441307220 */ /* 0x040fe20000410000 */
[----:B------:R-:W-:Y:S01]  /*126b0*/  MUFU.EX2 R3, R0 ;  /* 0x0000000000037308 */ /* 0x000fe20000000800 */
[----:B------:R-:W-:Y:S02]  /*126c0*/  FMUL.FTZ R49, R65, R149 ;  /* 0x0000009541317220 */ /* 0x000fe40000410000 */
[--C-:B------:R-:W-:Y:S02]  /*126d0*/  FFMA.FTZ R32, R210, c[0x0][0x2d0], -R2.reuse ;  /* 0x0000b400d2207a23 */ /* 0x100fe40000010802 */
[--C-:B------:R-:W-:Y:S02]  /*126e0*/  FFMA.FTZ R170, R189, c[0x0][0x2d0], -R2.reuse ;  /* 0x0000b400bdaa7a23 */ /* 0x100fe40000010802 */
[--C-:B------:R-:W-:Y:S02]  /*126f0*/  FFMA.FTZ R220, R23, c[0x0][0x2d0], -R2.reuse ;  /* 0x0000b40017dc7a23 */ /* 0x100fe40000010802 */
[--C-:B------:R-:W-:Y:S01]  /*12700*/  FFMA.FTZ R4, R221, c[0x0][0x2d0], -R2.reuse ;  /* 0x0000b400dd047a23 */ /* 0x100fe20000010802 */
[----:B------:R-:W1:Y:S01]  /*12710*/  MUFU.EX2 R5, R5 ;  /* 0x0000000500057308 */ /* 0x000e620000000800 */
[--C-:B------:R-:W-:Y:S02]  /*12720*/  FFMA.FTZ R166, R166, c[0x0][0x2d0], -R2.reuse ;  /* 0x0000b400a6a67a23 */ /* 0x100fe40000010802 */
        /* <DEDUP_REMOVED lines=11> */
[----:B------:R-:W-:Y:S02]  /*127e0*/  FFMA.FTZ R242, R12, c[0x0][0x2d0], -R2 ;  /* 0x0000b4000cf27a23 */ /* 0x000fe40000010802 */
[----:B------:R-:W2:Y:S01]  /*127f0*/  MUFU.EX2 R2, R4 ;  /* 0x0000000400027308 */ /* 0x000ea20000000800 */
[C---:B-1----:R-:W-:Y:S02]  /*12800*/  FFMA.FTZ R0, R3.reuse, R243, R5 ;  /* 0x000000f303007223 */ /* 0x042fe40000010005 */
[C---:B------:R-:W-:Y:S02]  /*12810*/  FMUL.FTZ R50, R3.reuse, R150 ;  /* 0x0000009603327220 */ /* 0x040fe40000410000 */
[----:B------:R-:W-:Y:S02]  /*12820*/  FMUL.FTZ R51, R3, R151 ;  /* 0x0000009703337220 */ /* 0x000fe40000410000 */
[----:B------:R-:W-:Y:S01]  /*12830*/  LDSM.16.MT88.4 R148, [R193+0x2000] ;  /* 0x00200000c194783b */ /* 0x000fe20000004200 */
[C---:B--2---:R-:W-:Y:S01]  /*12840*/  FADD.FTZ R33, R2.reuse, R0 ;  /* 0x0000000002217221 */ /* 0x044fe20000010000 */
[----:B------:R-:W-:Y:S01]  /*12850*/  F2FP.BF16.PACK_AB R73, R2, R5 ;  /* 0x000000050249723e */ /* 0x000fe200000010ff */
[C---:B------:R-:W-:Y:S02]  /*12860*/  FADD.FTZ R0, -R69.reuse, R91 ;  /* 0x0000005b45007221 */ /* 0x040fe40000010100 */
[----:B------:R-:W-:Y:S01]  /*12870*/  MUFU.EX2 R91, R186 ;  /* 0x000000ba005b7308 */ /* 0x000fe20000000800 */
[----:B------:R-:W-:Y:S02]  /*12880*/  FMUL.FTZ R4, R69, c[0x0][0x2d0] ;  /* 0x0000b40045047a20 */ /* 0x000fe40000410000 */
[----:B------:R-:W-:Y:S02]  /*12890*/  FMUL.FTZ R0, R0, c[0x0][0x2d0] ;  /* 0x0000b40000007a20 */ /* 0x000fe40000410000 */
[--C-:B------:R-:W-:Y:S02]  /*128a0*/  FFMA.FTZ R189, R36, c[0x0][0x2d0], -R4.reuse ;  /* 0x0000b40024bd7a23 */ /* 0x100fe40000010804 */
[--C-:B------:R-:W-:Y:S02]  /*128b0*/  FFMA.FTZ R5, R224, c[0x0][0x2d0], -R4.reuse ;  /* 0x0000b400e0057a23 */ /* 0x100fe40000010804 */
[--C-:B------:R-:W-:Y:S01]  /*128c0*/  FFMA.FTZ R6, R225, c[0x0][0x2d0], -R4.reuse ;  /* 0x0000b400e1067a23 */ /* 0x100fe20000010804 */
[----:B------:R1:W-:Y:S01]  /*128d0*/  MUFU.EX2 R2, R0 ;  /* 0x0000000000027308 */ /* 0x0003e20000000800 */
[--C-:B------:R-:W-:Y:S02]  /*128e0*/  FFMA.FTZ R19, R223, c[0x0][0x2d0], -R4.reuse ;  /* 0x0000b400df137a23 */ /* 0x100fe40000010804 */
[--C-:B------:R-:W-:Y:S02]  /*128f0*/  FFMA.FTZ R18, R222, c[0x0][0x2d0], -R4.reuse ;  /* 0x0000b400de127a23 */ /* 0x100fe40000010804 */
[--C-:B------:R-:W-:Y:S02]  /*12900*/  FFMA.FTZ R64, R190, c[0x0][0x2d0], -R4.reuse ;  /* 0x0000b400be407a23 */ /* 0x100fe40000010804 */
[--C-:B------:R-:W-:Y:S02]  /*12910*/  FFMA.FTZ R190, R39, c[0x0][0x2d0], -R4.reuse ;  /* 0x0000b40027be7a23 */ /* 0x100fe40000010804 */
[----:B------:R-:W-:Y:S01]  /*12920*/  LDSM.16.MT88.4 R36, [R196] ;  /* 0x00000000c424783b */ /* 0x000fe20000004200 */
[----:B------:R2:W-:Y:S01]  /*12930*/  MUFU.EX2 R23, R5 ;  /* 0x0000000500177308 */ /* 0x0005e20000000800 */
[--C-:B------:R-:W-:Y:S02]  /*12940*/  FFMA.FTZ R223, R22, c[0x0][0x2d0], -R4.reuse ;  /* 0x0000b40016df7a23 */ /* 0x100fe40000010804 */
[--C-:B------:R-:W-:Y:S02]  /*12950*/  FFMA.FTZ R160, R216, c[0x0][0x2d0], -R4.reuse ;  /* 0x0000b400d8a07a23 */ /* 0x100fe40000010804 */
[--C-:B------:R-:W-:Y:S02]  /*12960*/  FFMA.FTZ R67, R212, c[0x0][0x2d0], -R4.reuse ;  /* 0x0000b400d4437a23 */ /* 0x100fe40000010804 */
[--C-:B------:R-:W-:Y:S02]  /*12970*/  FFMA.FTZ R66, R191, c[0x0][0x2d0], -R4.reuse ;  /* 0x0000b400bf427a23 */ /* 0x100fe40000010804 */
[--C-:B------:R-:W-:Y:S01]  /*12980*/  FFMA.FTZ R172, R178, c[0x0][0x2d0], -R4.reuse ;  /* 0x0000b400b2ac7a23 */ /* 0x100fe20000010804 */
[----:B------:R-:W3:Y:S01]  /*12990*/  MUFU.EX2 R22, R6 ;  /* 0x0000000600167308 */ /* 0x000ee20000000800 */
[--C-:B------:R-:W-:Y:S02]  /*129a0*/  FFMA.FTZ R176, R176, c[0x0][0x2d0], -R4.reuse ;  /* 0x0000b400b0b07a23 */ /* 0x100fe40000010804 */
[----:B------:R-:W-:Y:S02]  /*129b0*/  FFMA.FTZ R177, R163, c[0x0][0x2d0], -R4 ;  /* 0x0000b400a3b17a23 */ /* 0x000fe40000010804 */
[----:B-1----:R-:W-:Y:S02]  /*129c0*/  FADD.FTZ R0, -R68, R92 ;  /* 0x0000005c44007221 */ /* 0x002fe40000010100 */
[--C-:B------:R-:W-:Y:S02]  /*129d0*/  FFMA.FTZ R188, R162, c[0x0][0x2d0], -R4.reuse ;  /* 0x0000b400a2bc7a23 */ /* 0x100fe40000010804 */
[--C-:B------:R-:W-:Y:S01]  /*129e0*/  FFMA.FTZ R191, R44, c[0x0][0x2d0], -R4.reuse ;  /* 0x0000b4002cbf7a23 */ /* 0x100fe20000010804 */
[----:B------:R-:W-:Y:S01]  /*129f0*/  MUFU.EX2 R243, R64 ;  /* 0x0000004000f37308 */ /* 0x000fe20000000800 */
[--C-:B------:R-:W-:Y:S02]  /*12a00*/  FFMA.FTZ R178, R31, c[0x0][0x2d0], -R4.reuse ;  /* 0x0000b4001fb27a23 */ /* 0x100fe40000010804 */
[--C-:B------:R-:W-:Y:S02]  /*12a10*/  FFMA.FTZ R222, R24, c[0x0][0x2d0], -R4.reuse ;  /* 0x0000b40018de7a23 */ /* 0x100fe40000010804 */
[--C-:B------:R-:W-:Y:S02]  /*12a20*/  FFMA.FTZ R224, R17, c[0x0][0x2d0], -R4.reuse ;  /* 0x0000b40011e07a23 */ /* 0x100fe40000010804 */
[----:B------:R-:W-:Y:S02]  /*12a30*/  FFMA.FTZ R225, R14, c[0x0][0x2d0], -R4 ;  /* 0x0000b4000ee17a23 */ /* 0x000fe40000010804 */
[----:B------:R-:W-:Y:S01]  /*12a40*/  FMUL.FTZ R4, R68, c[0x0][0x2d0] ;  /* 0x0000b40044047a20 */ /* 0x000fe20000410000 */
[----:B------:R-:W-:Y:S01]  /*12a50*/  MUFU.EX2 R186, R173 ;  /* 0x000000ad00ba7308 */ /* 0x000fe20000000800 */
[----:B------:R-:W-:Y:S02]  /*12a60*/  FMUL.FTZ R0, R0, c[0x0][0x2d0] ;  /* 0x0000b40000007a20 */ /* 0x000fe40000410000 */
[--C-:B--2---:R-:W-:Y:S01]  /*12a70*/  FFMA.FTZ R5, R226, c[0x0][0x2d0], -R4.reuse ;  /* 0x0000b400e2057a23 */ /* 0x104fe20000010804 */
[----:B---3--:R-:W-:Y:S01]  /*12a80*/  F2FP.BF16.PACK_AB R76, R22, R23 ;  /* 0x00000017164c723e */ /* 0x008fe200000010ff */
[--C-:B------:R-:W-:Y:S02]  /*12a90*/  FFMA.FTZ R216, R34, c[0x0][0x2d0], -R4.reuse ;  /* 0x0000b40022d87a23 */ /* 0x100fe40000010804 */
[--C-:B------:R-:W-:Y:S02]  /*12aa0*/  FFMA.FTZ R226, R21, c[0x0][0x2d0], -R4.reuse ;  /* 0x0000b40015e27a23 */ /* 0x100fe40000010804 */
[C---:B------:R-:W-:Y:S01]  /*12ab0*/  FMUL.FTZ R60, R2.reuse, R96 ;  /* 0x00000060023c7220 */ /* 0x040fe20000410000 */
[----:B------:R-:W1:Y:S01]  /*12ac0*/  MUFU.EX2 R0, R0 ;  /* 0x0000000000007308 */ /* 0x000e620000000800 */
[----:B------:R-:W-:Y:S02]  /*12ad0*/  FMUL.FTZ R61, R2, R97 ;  /* 0x00000061023d7220 */ /* 0x000fe40000410000 */
[--C-:B------:R-:W-:Y:S02]  /*12ae0*/  FFMA.FTZ R7, R227, c[0x0][0x2d0], -R4.reuse ;  /* 0x0000b400e3077a23 */ /* 0x100fe40000010804 */
[--C-:B------:R-:W-:Y:S02]  /*12af0*/  FFMA.FTZ R162, R218, c[0x0][0x2d0], -R4.reuse ;  /* 0x0000b400daa27a23 */ /* 0x100fe40000010804 */
[--C-:B------:R-:W-:Y:S02]  /*12b00*/  FFMA.FTZ R164, R213, c[0x0][0x2d0], -R4.reuse ;  /* 0x0000b400d5a47a23 */ /* 0x100fe40000010804 */
[--C-:B------:R-:W-:Y:S01]  /*12b10*/  FFMA.FTZ R207, R46, c[0x0][0x2d0], -R4.reuse ;  /* 0x0000b4002ecf7a23 */ /* 0x100fe20000010804 */
[----:B------:R-:W2:Y:S01]  /*12b20*/  MUFU.EX2 R34, R5 ;  /* 0x0000000500227308 */ /* 0x000ea20000000800 */
[--C-:B------:R-:W-:Y:S02]  /*12b30*/  FFMA.FTZ R213, R43, c[0x0][0x2d0], -R4.reuse ;  /* 0x0000b4002bd57a23 */ /* 0x100fe40000010804 */
[--C-:B------:R-:W-:Y:S02]  /*12b40*/  FFMA.FTZ R218, R27, c[0x0][0x2d0], -R4.reuse ;  /* 0x0000b4001bda7a23 */ /* 0x100fe40000010804 */
[----:B------:R-:W-:Y:S02]  /*12b50*/  FFMA.FTZ R227, R15, c[0x0][0x2d0], -R4 ;  /* 0x0000b4000fe37a23 */ /* 0x000fe40000010804 */
[----:B------:R-:W-:Y:S02]  /*12b60*/  FADD.FTZ R6, R10, R8 ;  /* 0x000000080a067221 */ /* 0x000fe40000010000 */
[--C-:B------:R-:W-:Y:S01]  /*12b70*/  FFMA.FTZ R17, R229, c[0x0][0x2d0], -R4.reuse ;  /* 0x0000b400e5117a23 */ /* 0x100fe20000010804 */
[----:B------:R-:W-:Y:S01]  /*12b80*/  MUFU.EX2 R185, R164 ;  /* 0x000000a400b97308 */ /* 0x000fe20000000800 */
[--C-:B------:R-:W-:Y:S02]  /*12b90*/  FFMA.FTZ R16, R228, c[0x0][0x2d0], -R4.reuse ;  /* 0x0000b400e4107a23 */ /* 0x100fe40000010804 */
[----:B------:R-:W-:Y:S02]  /*12ba0*/  FFMA.FTZ R163, R219, c[0x0][0x2d0], -R4 ;  /* 0x0000b400dba37a23 */ /* 0x000fe40000010804 */
[C---:B-1----:R-:W-:Y:S02]  /*12bb0*/  FMUL.FTZ R46, R0.reuse, R106 ;  /* 0x0000006a002e7220 */ /* 0x042fe40000410000 */
[C---:B------:R-:W-:Y:S02]  /*12bc0*/  FMUL.FTZ R47, R0.reuse, R107 ;  /* 0x0000006b002f7220 */ /* 0x040fe40000410000 */
[C---:B------:R-:W-:Y:S01]  /*12bd0*/  FMUL.FTZ R62, R0.reuse, R98 ;  /* 0x00000062003e7220 */ /* 0x040fe20000410000 */
[----:B------:R-:W-:Y:S01]  /*12be0*/  MUFU.EX2 R229, R166 ;  /* 0x000000a600e57308 */ /* 0x000fe20000000800 */
[C---:B------:R-:W-:Y:S02]  /*12bf0*/  FMUL.FTZ R63, R0.reuse, R99 ;  /* 0x00000063003f7220 */ /* 0x040fe40000410000 */
[C---:B------:R-:W-:Y:S01]  /*12c00*/  FMUL.FTZ R10, R0.reuse, R126 ;  /* 0x0000007e000a7220 */ /* 0x040fe20000410000 */
[----:B------:R-:W-:Y:S01]  /*12c10*/  LDSM.16.MT88.4 R96, [R192+0x800] ;  /* 0x00080000c060783b */ /* 0x000fe20000004200 */
[C---:B------:R-:W-:Y:S02]  /*12c20*/  FMUL.FTZ R11, R0.reuse, R127 ;  /* 0x0000007f000b7220 */ /* 0x040fe40000410000 */
[C---:B------:R-:W-:Y:S02]  /*12c30*/  FMUL.FTZ R14, R0.reuse, R122 ;  /* 0x0000007a000e7220 */ /* 0x040fe40000410000 */
[C---:B------:R-:W-:Y:S01]  /*12c40*/  FMUL.FTZ R15, R0.reuse, R123 ;  /* 0x0000007b000f7220 */ /* 0x040fe20000410000 */
[----:B------:R-:W-:Y:S01]  /*12c50*/  MUFU.EX2 R127, R66 ;  /* 0x00000042007f7308 */ /* 0x000fe20000000800 */
[C---:B------:R-:W-:Y:S02]  /*12c60*/  FMUL.FTZ R26, R0.reuse, R118 ;  /* 0x00000076001a7220 */ /* 0x040fe40000410000 */
[C---:B------:R-:W-:Y:S02]  /*12c70*/  FMUL.FTZ R27, R0.reuse, R119 ;  /* 0x00000077001b7220 */ /* 0x040fe40000410000 */
[C---:B------:R-:W-:Y:S02]  /*12c80*/  FMUL.FTZ R30, R0.reuse, R114 ;  /* 0x00000072001e7220 */ /* 0x040fe40000410000 */
[C---:B------:R-:W-:Y:S02]  /*12c90*/  FMUL.FTZ R31, R0.reuse, R115 ;  /* 0x00000073001f7220 */ /* 0x040fe40000410000 */
[C---:B------:R-:W-:Y:S01]  /*12ca0*/  FMUL.FTZ R42, R0.reuse, R110 ;  /* 0x0000006e002a7220 */ /* 0x040fe20000410000 */
[----:B------:R-:W-:Y:S01]  /*12cb0*/  MUFU.EX2 R178, R178 ;  /* 0x000000b200b27308 */ /* 0x000fe20000000800 */
[C---:B------:R-:W-:Y:S02]  /*12cc0*/  FMUL.FTZ R43, R0.reuse, R111 ;  /* 0x0000006f002b7220 */ /* 0x040fe40000410000 */
[C---:B------:R-:W-:Y:S02]  /*12cd0*/  FMUL.FTZ R58, R0.reuse, R102 ;  /* 0x00000066003a7220 */ /* 0x040fe40000410000 */
[C---:B------:R-:W-:Y:S02]  /*12ce0*/  FMUL.FTZ R59, R0.reuse, R103 ;  /* 0x00000067003b7220 */ /* 0x040fe40000410000 */
[----:B--2---:R-:W-:Y:S02]  /*12cf0*/  FFMA.FTZ R92, R0, R247, R34 ;  /* 0x000000f7005c7223 */ /* 0x004fe40000010022 */
[--C-:B------:R-:W-:Y:S01]  /*12d00*/  FFMA.FTZ R161, R214, c[0x0][0x2d0], -R4.reuse ;  /* 0x0000b400d6a17a23 */ /* 0x100fe20000010804 */
[----:B------:R1:W-:Y:S01]  /*12d10*/  MUFU.EX2 R0, R20 ;  /* 0x0000001400007308 */ /* 0x0003e20000000800 */
[--C-:B------:R-:W-:Y:S02]  /*12d20*/  FFMA.FTZ R184, R184, c[0x0][0x2d0], -R4.reuse ;  /* 0x0000b400b8b87a23 */ /* 0x100fe40000010804 */
[--C-:B------:R-:W-:Y:S02]  /*12d30*/  FFMA.FTZ R179, R179, c[0x0][0x2d0], -R4.reuse ;  /* 0x0000b400b3b37a23 */ /* 0x100fe40000010804 */
[--C-:B------:R-:W-:Y:S02]  /*12d40*/  FFMA.FTZ R171, R171, c[0x0][0x2d0], -R4.reuse ;  /* 0x0000b400abab7a23 */ /* 0x100fe40000010804 */
[--C-:B------:R-:W-:Y:S02]  /*12d50*/  FFMA.FTZ R212, R45, c[0x0][0x2d0], -R4.reuse ;  /* 0x0000b4002dd47a23 */ /* 0x100fe40000010804 */
[--C-:B------:R-:W-:Y:S01]  /*12d60*/  FFMA.FTZ R214, R35, c[0x0][0x2d0], -R4.reuse ;  /* 0x0000b40023d67a23 */ /* 0x100fe20000010804 */
[----:B------:R-:W2:Y:S01]  /*12d70*/  MUFU.EX2 R102, R17 ;  /* 0x0000001100667308 */ /* 0x000ea20000000800 */
[----:B------:R-:W-:Y:S02]  /*12d80*/  FFMA.FTZ R219, R25, c[0x0][0x2d0], -R4 ;  /* 0x0000b40019db7a23 */ /* 0x000fe40000010804 */
[C---:B------:R-:W-:Y:S02]  /*12d90*/  FFMA.FTZ R4, R2.reuse, R246, R23 ;  /* 0x000000f602047223 */ /* 0x040fe40000010017 */
[----:B------:R-:W-:Y:S02]  /*12da0*/  FMUL.FTZ R57, R2, R101 ;  /* 0x0000006502397220 */ /* 0x000fe40000410000 */
[----:B------:R-:W-:Y:S02]  /*12db0*/  FADD.FTZ R101, R22, R4 ;  /* 0x0000000416657221 */ /* 0x000fe40000010000 */
[C---:B------:R-:W-:Y:S01]  /*12dc0*/  FMUL.FTZ R45, R2.reuse, R105 ;  /* 0x00000069022d7220 */ /* 0x040fe20000410000 */
[----:B------:R3:W-:Y:S01]  /*12dd0*/  MUFU.EX2 R103, R16 ;  /* 0x0000001000677308 */ /* 0x0007e20000000800 */
[C---:B------:R-:W-:Y:S02]  /*12de0*/  FMUL.FTZ R12, R2.reuse, R120 ;  /* 0x00000078020c7220 */ /* 0x040fe40000410000 */
[C---:B------:R-:W-:Y:S01]  /*12df0*/  FMUL.FTZ R44, R2.reuse, R104 ;  /* 0x00000068022c7220 */ /* 0x040fe20000410000 */
[----:B-1----:R-:W1:Y:S01]  /*12e00*/  LDSM.16.MT88.4 R20, [R192] ;  /* 0x00000000c014783b */ /* 0x002e620000004200 */
[----:B------:R-:W-:Y:S02]  /*12e10*/  FMUL.FTZ R13, R2, R121 ;  /* 0x00000079020d7220 */ /* 0x000fe40000410000 */
[----:B------:R-:W-:Y:S02]  /*12e20*/  FADD.FTZ R165, R9, R6 ;  /* 0x0000000609a57221 */ /* 0x000fe40000010000 */
[----:B------:R-:W-:Y:S01]  /*12e30*/  FMUL.FTZ R6, R3, R130 ;  /* 0x0000008203067220 */ /* 0x000fe20000410000 */
[----:B------:R-:W4:Y:S01]  /*12e40*/  MUFU.EX2 R105, R32 ;  /* 0x0000002000697308 */ /* 0x000f220000000800 */
[C---:B------:R-:W-:Y:S02]  /*12e50*/  FMUL.FTZ R4, R65.reuse, R128 ;  /* 0x0000008041047220 */ /* 0x040fe40000410000 */
[C---:B------:R-:W-:Y:S01]  /*12e60*/  FMUL.FTZ R5, R65.reuse, R129 ;  /* 0x0000008141057220 */ /* 0x040fe20000410000 */
[----:B--2---:R-:W-:Y:S01]  /*12e70*/  F2FP.BF16.PACK_AB R77, R102, R34 ;  /* 0x00000022664d723e */ /* 0x004fe200000010ff */
[C---:B------:R-:W-:Y:S02]  /*12e80*/  FMUL.FTZ R8, R2.reuse, R124 ;  /* 0x0000007c02087220 */ /* 0x040fe40000410000 */
[C---:B------:R-:W-:Y:S02]  /*12e90*/  FMUL.FTZ R9, R2.reuse, R125 ;  /* 0x0000007d02097220 */ /* 0x040fe40000410000 */
[----:B------:R-:W-:Y:S01]  /*12ea0*/  FMUL.FTZ R17, R65, R133 ;  /* 0x0000008541117220 */ /* 0x000fe20000410000 */
[----:B------:R-:W2:Y:S01]  /*12eb0*/  MUFU.EX2 R120, R7 ;  /* 0x0000000700787308 */ /* 0x000ea20000000800 */
[C---:B------:R-:W-:Y:S02]  /*12ec0*/  FMUL.FTZ R34, R3.reuse, R142 ;  /* 0x0000008e03227220 */ /* 0x040fe40000410000 */
[----:B------:R-:W-:Y:S02]  /*12ed0*/  FMUL.FTZ R35, R3, R143 ;  /* 0x0000008f03237220 */ /* 0x000fe40000410000 */
[C---:B---3--:R-:W-:Y:S02]  /*12ee0*/  FMUL.FTZ R16, R65.reuse, R132 ;  /* 0x0000008441107220 */ /* 0x048fe40000410000 */
[----:B------:R-:W-:Y:S02]  /*12ef0*/  FMUL.FTZ R56, R2, R100 ;  /* 0x0000006402387220 */ /* 0x000fe40000410000 */
[----:B------:R-:W-:Y:S01]  /*12f00*/  FADD.FTZ R100, R0, R33 ;  /* 0x0000002100647221 */ /* 0x000fe20000010000 */
[----:B------:R3:W-:Y:S01]  /*12f10*/  MUFU.EX2 R104, R19 ;  /* 0x0000001300687308 */ /* 0x0007e20000000800 */
[----:B------:R-:W-:Y:S02]  /*12f20*/  FMUL.FTZ R33, R65, R141 ;  /* 0x0000008d41217220 */ /* 0x000fe40000410000 */
[C---:B------:R-:W-:Y:S01]  /*12f30*/  FMUL.FTZ R40, R2.reuse, R108 ;  /* 0x0000006c02287220 */ /* 0x040fe20000410000 */
[----:B----4-:R-:W-:Y:S01]  /*12f40*/  F2FP.BF16.PACK_AB R75, R105, R0 ;  /* 0x00000000694b723e */ /* 0x010fe200000010ff */
[C---:B------:R-:W-:Y:S02]  /*12f50*/  FMUL.FTZ R32, R65.reuse, R140 ;  /* 0x0000008c41207220 */ /* 0x040fe40000410000 */
[----:B------:R-:W-:Y:S01]  /*12f60*/  LDSM.16.MT88.4 R140, [R196+0x2000] ;  /* 0x00200000c48c783b */ /* 0x000fe20000004200 */
[----:B------:R-:W-:Y:S02]  /*12f70*/  FMUL.FTZ R41, R2, R109 ;  /* 0x0000006d02297220 */ /* 0x000fe40000410000 */
[----:B------:R-:W4:Y:S01]  /*12f80*/  MUFU.EX2 R121, R18 ;  /* 0x0000001200797308 */ /* 0x000f220000000800 */
[----:B------:R-:W-:Y:S02]  /*12f90*/  FMUL.FTZ R64, R65, R156 ;  /* 0x0000009c41407220 */ /* 0x000fe40000410000 */
[C---:B------:R-:W-:Y:S01]  /*12fa0*/  FMUL.FTZ R66, R3.reuse, R158 ;  /* 0x0000009e03427220 */ /* 0x040fe20000410000 */
[----:B--2---:R-:W-:Y:S01]  /*12fb0*/  F2FP.BF16.PACK_AB R79, R120, R103 ;  /* 0x00000067784f723e */ /* 0x004fe200000010ff */
[----:B------:R-:W-:Y:S02]  /*12fc0*/  FMUL.FTZ R7, R3, R131 ;  /* 0x0000008303077220 */ /* 0x000fe40000410000 */
[----:B------:R-:W-:Y:S02]  /*12fd0*/  FADD.FTZ R0, R89, R165 ;  /* 0x000000a559007221 */ /* 0x000fe40000010000 */
[C---:B------:R-:W-:Y:S01]  /*12fe0*/  FMUL.FTZ R24, R2.reuse, R116 ;  /* 0x0000007402187220 */ /* 0x040fe20000410000 */
[----:B------:R-:W-:Y:S01]  /*12ff0*/  MUFU.EX2 R111, R183 ;  /* 0x000000b7006f7308 */ /* 0x000fe20000000800 */
[C---:B------:R-:W-:Y:S01]  /*13000*/  FMUL.FTZ R25, R2.reuse, R117 ;  /* 0x0000007502197220 */ /* 0x040fe20000410000 */
[-C--:B-1----:R-:W-:Y:S05]  /*13010*/  HMMA.16816.F32.BF16 R4, R72, R20.reuse, R4 ;  /* 0x000000144804723c */ /* 0x082fea0000041804 */
[----:B---3--:R-:W-:Y:S02]  /*13020*/  FMUL.FTZ R19, R3, R135 ;  /* 0x0000008703137220 */ /* 0x008fe40000410000 */
[C---:B------:R-:W-:Y:S01]  /*13030*/  FMUL.FTZ R28, R2.reuse, R112 ;  /* 0x00000070021c7220 */ /* 0x040fe20000410000 */
[----:B------:R-:W-:Y:S01]  /*13040*/  MUFU.EX2 R109, R182 ;  /* 0x000000b6006d7308 */ /* 0x000fe20000000800 */
[----:B------:R-:W-:Y:S03]  /*13050*/  FMUL.FTZ R29, R2, R113 ;  /* 0x00000071021d7220 */ /* 0x000fe60000410000 */
[----:B----4-:R-:W-:Y:S01]  /*13060*/  F2FP.BF16.PACK_AB R78, R121, R104 ;  /* 0x00000068794e723e */ /* 0x010fe200000010ff */
[----:B------:R-:W-:Y:S02]  /*13070*/  FMUL.FTZ R18, R3, R134 ;  /* 0x0000008603127220 */ /* 0x000fe40000410000 */
[----:B------:R-:W-:Y:S03]  /*13080*/  LDSM.16.MT88.4 R132, [R192+0x2000] ;  /* 0x00200000c084783b */ /* 0x000fe60000004200 */
[----:B------:R-:W-:Y:S01]  /*13090*/  MUFU.EX2 R110, R181 ;  /* 0x000000b5006e7308 */ /* 0x000fe20000000800 */
[C---:B------:R-:W-:Y:S07]  /*130a0*/  HMMA.16816.F32.BF16 R8, R76.reuse, R20, R8 ;  /* 0x000000144c08723c */ /* 0x040fee0000041808 */
[C---:B------:R-:W-:Y:S01]  /*130b0*/  FMUL.FTZ R20, R65.reuse, R136 ;  /* 0x0000008841147220 */ /* 0x040fe20000410000 */
[-C--:B------:R-:W-:Y:S01]  /*130c0*/  HMMA.16816.F32.BF16 R12, R76, R22.reuse, R12 ;  /* 0x000000164c0c723c */ /* 0x080fe2000004180c */
[----:B------:R-:W-:Y:S03]  /*130d0*/  MUFU.EX2 R108, R180 ;  /* 0x000000b4006c7308 */ /* 0x000fe60000000800 */
[----:B------:R-:W-:Y:S04]  /*130e0*/  FMUL.FTZ R21, R65, R137 ;  /* 0x0000008941157220 */ /* 0x000fe80000410000 */
[C---:B------:R-:W-:Y:S03]  /*130f0*/  HMMA.16816.F32.BF16 R16, R72.reuse, R22, R16 ;  /* 0x000000164810723c */ /* 0x040fe60000041810 */
[----:B------:R-:W1:Y:S04]  /*13100*/  MUFU.EX2 R2, R187 ;  /* 0x000000bb00027308 */ /* 0x000e680000000800 */
[C---:B------:R-:W-:Y:S02]  /*13110*/  FMUL.FTZ R22, R3.reuse, R138 ;  /* 0x0000008a03167220 */ /* 0x040fe40000410000 */
[----:B------:R-:W-:Y:S04]  /*13120*/  FMUL.FTZ R23, R3, R139 ;  /* 0x0000008b03177220 */ /* 0x000fe80000410000 */
[----:B------:R-:W-:Y:S03]  /*13130*/  MUFU.EX2 R166, R212 ;  /* 0x000000d400a67308 */ /* 0x000fe60000000800 */
[-C--:B------:R-:W-:Y:S07]  /*13140*/  HMMA.16816.F32.BF16 R20, R72, R36.reuse, R20 ;  /* 0x000000244814723c */ /* 0x080fee0000041814 */
[----:B------:R-:W-:Y:S01]  /*13150*/  MUFU.EX2 R165, R213 ;  /* 0x000000d500a57308 */ /* 0x000fe20000000800 */
[C---:B------:R-:W-:Y:S04]  /*13160*/  HMMA.16816.F32.BF16 R24, R76.reuse, R36, R24 ;  /* 0x000000244c18723c */ /* 0x040fe80000041818 */
[----:B-1----:R-:W-:Y:S03]  /*13170*/  FADD.FTZ R0, R2, R0 ;  /* 0x0000000002007221 */ /* 0x002fe60000010000 */
[C---:B------:R-:W-:Y:S01]  /*13180*/  FMUL.FTZ R36, R65.reuse, R144 ;  /* 0x0000009041247220 */ /* 0x040fe20000410000 */
[-C--:B------:R-:W-:Y:S01]  /*13190*/  HMMA.16816.F32.BF16 R28, R76, R38.reuse, R28 ;  /* 0x000000264c1c723c */ /* 0x080fe2000004181c */
[----:B------:R-:W-:Y:S03]  /*131a0*/  MUFU.EX2 R164, R214 ;  /* 0x000000d600a47308 */ /* 0x000fe60000000800 */
[----:B------:R-:W-:Y:S02]  /*131b0*/  FMUL.FTZ R37, R65, R145 ;  /* 0x0000009141257220 */ /* 0x000fe40000410000 */
[----:B------:R-:W-:Y:S02]  /*131c0*/  FADD.FTZ R0, R91, R0 ;  /* 0x000000005b007221 */ /* 0x000fe40000010000 */
[C---:B------:R-:W-:Y:S03]  /*131d0*/  HMMA.16816.F32.BF16 R32, R72.reuse, R38, R32 ;  /* 0x000000264820723c */ /* 0x040fe60000041820 */
[----:B------:R1:W-:Y:S01]  /*131e0*/  MUFU.EX2 R124, R67 ;  /* 0x00000043007c7308 */ /* 0x0003e20000000800 */
[----:B------:R-:W-:Y:S03]  /*131f0*/  FADD.FTZ R0, R90, R0 ;  /* 0x000000005a007221 */ /* 0x000fe60000010000 */
[C---:B------:R-:W-:Y:S02]  /*13200*/  FMUL.FTZ R38, R3.reuse, R146 ;  /* 0x0000009203267220 */ /* 0x040fe40000410000 */
[----:B------:R-:W-:Y:S03]  /*13210*/  FMUL.FTZ R39, R3, R147 ;  /* 0x0000009303277220 */ /* 0x000fe60000410000 */
[----:B------:R-:W-:Y:S01]  /*13220*/  FADD.FTZ R0, R111, R0 ;  /* 0x000000006f007221 */ /* 0x000fe20000010000 */
[----:B------:R-:W2:Y:S03]  /*13230*/  MUFU.EX2 R115, R170 ;  /* 0x000000aa00737308 */ /* 0x000ea60000000800 */
[-C--:B------:R-:W-:Y:S03]  /*13240*/  HMMA.16816.F32.BF16 R36, R72, R52.reuse, R36 ;  /* 0x000000344824723c */ /* 0x080fe60000041824 */
[----:B------:R-:W-:Y:S04]  /*13250*/  FADD.FTZ R0, R109, R0 ;  /* 0x000000006d007221 */ /* 0x000fe80000010000 */
[----:B------:R-:W-:Y:S01]  /*13260*/  FADD.FTZ R0, R110, R0 ;  /* 0x000000006e007221 */ /* 0x000fe20000010000 */
[C---:B------:R-:W-:Y:S01]  /*13270*/  HMMA.16816.F32.BF16 R40, R76.reuse, R52, R40 ;  /* 0x000000344c28723c */ /* 0x040fe20000041828 */
[----:B------:R-:W3:Y:S03]  /*13280*/  MUFU.EX2 R123, R169 ;  /* 0x000000a9007b7308 */ /* 0x000ee60000000800 */
[----:B-1----:R-:W-:Y:S03]  /*13290*/  FMUL.FTZ R67, R3, R159 ;  /* 0x0000009f03437220 */ /* 0x002fe60000410000 */
[C---:B------:R-:W-:Y:S01]  /*132a0*/  FMUL.FTZ R52, R65.reuse, R152 ;  /* 0x0000009841347220 */ /* 0x040fe20000410000 */
[-C--:B------:R-:W-:Y:S03]  /*132b0*/  HMMA.16816.F32.BF16 R44, R76, R54.reuse, R44 ;  /* 0x000000364c2c723c */ /* 0x080fe6000004182c */
[----:B------:R-:W-:Y:S01]  /*132c0*/  MUFU.EX2 R126, R168 ;  /* 0x000000a8007e7308 */ /* 0x000fe20000000800 */
[C---:B------:R-:W-:Y:S02]  /*132d0*/  FMUL.FTZ R53, R65.reuse, R153 ;  /* 0x0000009941357220 */ /* 0x040fe40000410000 */
[----:B------:R-:W-:Y:S02]  /*132e0*/  FMUL.FTZ R65, R65, R157 ;  /* 0x0000009d41417220 */ /* 0x000fe40000410000 */
[C---:B------:R-:W-:Y:S05]  /*132f0*/  HMMA.16816.F32.BF16 R48, R72.reuse, R54, R48 ;  /* 0x000000364830723c */ /* 0x040fea0000041830 */
[----:B------:R-:W1:Y:S02]  /*13300*/  MUFU.EX2 R128, R167 ;  /* 0x000000a700807308 */ /* 0x000e640000000800 */
[C---:B------:R-:W-:Y:S02]  /*13310*/  FMUL.FTZ R54, R3.reuse, R154 ;  /* 0x0000009a03367220 */ /* 0x040fe40000410000 */
[----:B------:R-:W-:Y:S03]  /*13320*/  FMUL.FTZ R55, R3, R155 ;  /* 0x0000009b03377220 */ /* 0x000fe60000410000 */
[----:B------:R-:W-:Y:S03]  /*13330*/  FADD.FTZ R3, R105, R100 ;  /* 0x0000006469037221 */ /* 0x000fe60000010000 */
[----:B------:R-:W4:Y:S01]  /*13340*/  MUFU.EX2 R114, R160 ;  /* 0x000000a000727308 */ /* 0x000f220000000800 */
[-C--:B------:R-:W-:Y:S03]  /*13350*/  HMMA.16816.F32.BF16 R52, R72, R80.reuse, R52 ;  /* 0x000000504834723c */ /* 0x080fe60000041834 */
[----:B--2---:R-:W-:Y:S04]  /*13360*/  FADD.FTZ R3, R115, R3 ;  /* 0x0000000373037221 */ /* 0x004fe80000010000 */
[C---:B---3--:R-:W-:Y:S01]  /*13370*/  FADD.FTZ R3, R123.reuse, R3 ;  /* 0x000000037b037221 */ /* 0x048fe20000010000 */
[C---:B------:R-:W-:Y:S01]  /*13380*/  HMMA.16816.F32.BF16 R56, R76.reuse, R80, R56 ;  /* 0x000000504c38723c */ /* 0x040fe20000041838 */
[----:B------:R-:W-:Y:S07]  /*13390*/  MUFU.EX2 R117, R163 ;  /* 0x000000a300757308 */ /* 0x000fee0000000800 */
[-C--:B------:R-:W-:Y:S03]  /*133a0*/  HMMA.16816.F32.BF16 R60, R76, R82.reuse, R60 ;  /* 0x000000524c3c723c */ /* 0x080fe6000004183c */
[----:B------:R-:W2:Y:S04]  /*133b0*/  MUFU.EX2 R118, R162 ;  /* 0x000000a200767308 */ /* 0x000ea80000000800 */
[----:B------:R-:W-:Y:S01]  /*133c0*/  F2FP.BF16.PACK_AB R76, R2, R89 ;  /* 0x00000059024c723e */ /* 0x000fe200000010ff */
[----:B------:R-:W-:Y:S01]  /*133d0*/  HMMA.16816.F32.BF16 R64, R72, R82, R64 ;  /* 0x000000524840723c */ /* 0x000fe20000041840 */
[----:B------:R-:W3:Y:S03]  /*133e0*/  LDSM.16.MT88.4 R80, [R196+0x800] ;  /* 0x00080000c450783b */ /* 0x000ee60000004200 */
[----:B------:R-:W-:Y:S01]  /*133f0*/  F2FP.BF16.PACK_AB R78, R90, R91 ;  /* 0x0000005b5a4e723e */ /* 0x000fe200000010ff */
[----:B------:R-:W5:Y:S01]  /*13400*/  MUFU.EX2 R125, R161 ;  /* 0x000000a1007d7308 */ /* 0x000f620000000800 */
[----:B------:R-:W-:Y:S01]  /*13410*/  F2FP.BF16.PACK_AB R77, R123, R115 ;  /* 0x000000737b4d723e */ /* 0x000fe200000010ff */
[----:B------:R-:W-:Y:S01]  /*13420*/  FADD.FTZ R2, R102, R92 ;  /* 0x0000005c66027221 */ /* 0x000fe20000010000 */
[----:B-1----:R-:W-:Y:S01]  /*13430*/  F2FP.BF16.PACK_AB R79, R128, R126 ;  /* 0x0000007e804f723e */ /* 0x002fe200000010ff */
[----:B------:R-:W-:Y:S02]  /*13440*/  FADD.FTZ R90, R104, R101 ;  /* 0x00000065685a7221 */ /* 0x000fe40000010000 */
[----:B------:R-:W-:Y:S01]  /*13450*/  LDSM.16.MT88.4 R104, [R193+0x1000] ;  /* 0x00100000c168783b */ /* 0x000fe20000004200 */
[----:B------:R-:W-:Y:S01]  /*13460*/  FADD.FTZ R89, R103, R2 ;  /* 0x0000000267597221 */ /* 0x000fe20000010000 */
[----:B----4-:R-:W-:Y:S01]  /*13470*/  F2FP.BF16.PACK_AB R72, R124, R114 ;  /* 0x000000727c48723e */ /* 0x010fe200000010ff */
[----:B------:R-:W-:Y:S01]  /*13480*/  FADD.FTZ R2, R108, R0 ;  /* 0x000000006c027221 */ /* 0x000fe20000010000 */
[-C--:B------:R-:W-:Y:S01]  /*13490*/  HMMA.16816.F32.BF16 R4, R76, R96.reuse, R4 ;  /* 0x000000604c04723c */ /* 0x080fe20000041804 */
[----:B------:R-:W-:Y:S03]  /*134a0*/  MUFU.EX2 R162, R216 ;  /* 0x000000d800a27308 */ /* 0x000fe60000000800 */
[----:B------:R-:W1:Y:S01]  /*134b0*/  LDSM.16.MT88.4 R100, [R193+0x800] ;  /* 0x00080000c164783b */ /* 0x000e620000004200 */
[----:B------:R-:W-:Y:S01]  /*134c0*/  F2FP.BF16.PACK_AB R74, R243, R127 ;  /* 0x0000007ff34a723e */ /* 0x000fe200000010ff */
[----:B------:R-:W-:Y:S01]  /*134d0*/  FADD.FTZ R0, R121, R90 ;  /* 0x0000005a79007221 */ /* 0x000fe20000010000 */
[----:B--2---:R-:W-:Y:S01]  /*134e0*/  F2FP.BF16.PACK_AB R73, R118, R117 ;  /* 0x000000757649723e */ /* 0x004fe200000010ff */
[----:B------:R-:W-:Y:S03]  /*134f0*/  FADD.FTZ R89, R120, R89 ;  /* 0x0000005978597221 */ /* 0x000fe60000010000 */
[----:B------:R-:W-:Y:S01]  /*13500*/  MUFU.EX2 R187, R175 ;  /* 0x000000af00bb7308 */ /* 0x000fe20000000800 */
[----:B------:R-:W-:Y:S01]  /*13510*/  FADD.FTZ R90, R114, R0 ;  /* 0x00000000725a7221 */ /* 0x000fe20000010000 */
[----:B-----5:R-:W-:Y:S03]  /*13520*/  F2FP.BF16.PACK_AB R75, R185, R125 ;  /* 0x0000007db94b723e */ /* 0x020fe600000010ff */
[----:B------:R-:W-:Y:S04]  /*13530*/  FADD.FTZ R90, R124, R90 ;  /* 0x0000005a7c5a7221 */ /* 0x000fe80000010000 */
[C---:B------:R-:W-:Y:S01]  /*13540*/  HMMA.16816.F32.BF16 R8, R72.reuse, R96, R8 ;  /* 0x000000604808723c */ /* 0x040fe20000041808 */
[----:B------:R-:W-:Y:S07]  /*13550*/  MUFU.EX2 R175, R190 ;  /* 0x000000be00af7308 */ /* 0x000fee0000000800 */
[-C--:B------:R-:W-:Y:S03]  /*13560*/  HMMA.16816.F32.BF16 R12, R72, R98.reuse, R12 ;  /* 0x00000062480c723c */ /* 0x080fe6000004180c */
[----:B------:R-:W2:Y:S05]  /*13570*/  MUFU.EX2 R228, R174 ;  /* 0x000000ae00e47308 */ /* 0x000eaa0000000800 */
[C---:B------:R-:W-:Y:S01]  /*13580*/  HMMA.16816.F32.BF16 R16, R76.reuse, R98, R16 ;  /* 0x000000624c10723c */ /* 0x040fe20000041810 */
[----:B------:R-:W4:Y:S04]  /*13590*/  LDSM.16.MT88.4 R96, [R195+0x800] ;  /* 0x00080000c360783b */ /* 0x000f280000004200 */
[----:B------:R-:W-:Y:S03]  /*135a0*/  MUFU.EX2 R183, R172 ;  /* 0x000000ac00b77308 */ /* 0x000fe60000000800 */
[-C--:B---3--:R-:W-:Y:S07]  /*135b0*/  HMMA.16816.F32.BF16 R20, R76, R80.reuse, R20 ;  /* 0x000000504c14723c */ /* 0x088fee0000041814 */
[----:B------:R-:W-:Y:S01]  /*135c0*/  MUFU.EX2 R172, R191 ;  /* 0x000000bf00ac7308 */ /* 0x000fe20000000800 */
[C---:B------:R-:W-:Y:S08]  /*135d0*/  HMMA.16816.F32.BF16 R24, R72.reuse, R80, R24 ;  /* 0x000000504818723c */ /* 0x040ff00000041818 */
[-C--:B------:R-:W-:Y:S01]  /*135e0*/  HMMA.16816.F32.BF16 R28, R72, R82.reuse, R28 ;  /* 0x00000052481c723c */ /* 0x080fe2000004181c */
[----:B------:R-:W3:Y:S07]  /*135f0*/  MUFU.EX2 R182, R176 ;  /* 0x000000b000b67308 */ /* 0x000eee0000000800 */
[C---:B------:R-:W-:Y:S01]  /*13600*/  HMMA.16816.F32.BF16 R32, R76.reuse, R82, R32 ;  /* 0x000000524c20723c */ /* 0x040fe20000041820 */
[----:B------:R-:W5:Y:S02]  /*13610*/  LDSM.16.MT88.4 R80, [R192+0x1000] ;  /* 0x00100000c050783b */ /* 0x000f640000004200 */
[----:B------:R-:W-:Y:S05]  /*13620*/  MUFU.EX2 R155, R177 ;  /* 0x000000b1009b7308 */ /* 0x000fea0000000800 */
[-C--:B-1----:R-:W-:Y:S05]  /*13630*/  HMMA.16816.F32.BF16 R36, R76, R100.reuse, R36 ;  /* 0x000000644c24723c */ /* 0x082fea0000041824 */
[----:B------:R-:W-:Y:S03]  /*13640*/  MUFU.EX2 R177, R189 ;  /* 0x000000bd00b17308 */ /* 0x000fe60000000800 */
[C---:B------:R-:W-:Y:S07]  /*13650*/  HMMA.16816.F32.BF16 R40, R72.reuse, R100, R40 ;  /* 0x000000644828723c */ /* 0x040fee0000041828 */
[----:B------:R-:W1:Y:S01]  /*13660*/  MUFU.EX2 R176, R188 ;  /* 0x000000bc00b07308 */ /* 0x000e620000000800 */
[-C--:B------:R-:W-:Y:S08]  /*13670*/  HMMA.16816.F32.BF16 R44, R72, R102.reuse, R44 ;  /* 0x00000066482c723c */ /* 0x080ff0000004182c */
[C---:B------:R-:W-:Y:S01]  /*13680*/  HMMA.16816.F32.BF16 R48, R76.reuse, R102, R48 ;  /* 0x000000664c30723c */ /* 0x040fe20000041830 */
[----:B------:R-:W1:Y:S01]  /*13690*/  LDSM.16.MT88.4 R100, [R196+0x1000] ;  /* 0x00100000c464783b */ /* 0x000e620000004200 */
[----:B------:R-:W-:Y:S06]  /*136a0*/  MUFU.EX2 R154, R184 ;  /* 0x000000b8009a7308 */ /* 0x000fec0000000800 */
[-C--:B----4-:R-:W-:Y:S04]  /*136b0*/  HMMA.16816.F32.BF16 R52, R76, R96.reuse, R52 ;  /* 0x000000604c34723c */ /* 0x090fe80000041834 */
[----:B------:R-:W4:Y:S04]  /*136c0*/  MUFU.EX2 R153, R179 ;  /* 0x000000b300997308 */ /* 0x000f280000000800 */
[C---:B------:R-:W-:Y:S06]  /*136d0*/  HMMA.16816.F32.BF16 R56, R72.reuse, R96, R56 ;  /* 0x000000604838723c */ /* 0x040fec0000041838 */
[----:B------:R-:W-:Y:S02]  /*136e0*/  MUFU.EX2 R152, R171 ;  /* 0x000000ab00987308 */ /* 0x000fe40000000800 */
[-C--:B------:R-:W-:Y:S07]  /*136f0*/  HMMA.16816.F32.BF16 R60, R72, R98.reuse, R60 ;  /* 0x00000062483c723c */ /* 0x080fee000004183c */
[----:B------:R-:W-:Y:S01]  /*13700*/  F2FP.BF16.PACK_AB R72, R109, R111 ;  /* 0x0000006f6d48723e */ /* 0x000fe200000010ff */
[----:B------:R-:W-:Y:S01]  /*13710*/  HMMA.16816.F32.BF16 R64, R76, R98, R64 ;  /* 0x000000624c40723c */ /* 0x000fe20000041840 */
[----:B------:R-:W4:Y:S01]  /*13720*/  MUFU.EX2 R170, R207 ;  /* 0x000000cf00aa7308 */ /* 0x000f220000000800 */
[----:B------:R-:W4:Y:S02]  /*13730*/  LDSM.16.MT88.4 R96, [R195+0x1000] ;  /* 0x00100000c360783b */ /* 0x000f240000004200 */
[----:B------:R-:W-:Y:S02]  /*13740*/  F2FP.BF16.PACK_AB R74, R108, R110 ;  /* 0x0000006e6c4a723e */ /* 0x000fe400000010ff */
[----:B------:R-:W-:Y:S02]  /*13750*/  F2FP.BF16.PACK_AB R73, R186, R229 ;  /* 0x000000e5ba49723e */ /* 0x000fe400000010ff */
[----:B--2---:R-:W-:Y:S02]  /*13760*/  F2FP.BF16.PACK_AB R75, R228, R187 ;  /* 0x000000bbe44b723e */ /* 0x004fe400000010ff */
[----:B------:R-:W-:Y:S01]  /*13770*/  LDSM.16.MT88.4 R108, [R195+0x1800] ;  /* 0x00180000c36c783b */ /* 0x000fe20000004200 */
[----:B------:R-:W2:Y:S01]  /*13780*/  MUFU.EX2 R92, R234 ;  /* 0x000000ea005c7308 */ /* 0x000ea20000000800 */
[----:B---3--:R-:W-:Y:S02]  /*13790*/  F2FP.BF16.PACK_AB R76, R182, R183 ;  /* 0x000000b7b64c723e */ /* 0x008fe400000010ff */
[----:B-1----:R-:W-:Y:S01]  /*137a0*/  F2FP.BF16.PACK_AB R78, R176, R155 ;  /* 0x0000009bb04e723e */ /* 0x002fe200000010ff */
[-C--:B-----5:R-:W-:Y:S05]  /*137b0*/  HMMA.16816.F32.BF16 R4, R72, R80.reuse, R4 ;  /* 0x000000504804723c */ /* 0x0a0fea0000041804 */
[----:B----4-:R-:W-:Y:S01]  /*137c0*/  F2FP.BF16.PACK_AB R77, R153, R154 ;  /* 0x0000009a994d723e */ /* 0x010fe200000010ff */
[----:B------:R-:W1:Y:S01]  /*137d0*/  MUFU.EX2 R91, R233 ;  /* 0x000000e9005b7308 */ /* 0x000e620000000800 */
[----:B------:R-:W-:Y:S09]  /*137e0*/  F2FP.BF16.PACK_AB R79, R170, R152 ;  /* 0x00000098aa4f723e */ /* 0x000ff200000010ff */
[----:B------:R-:W3:Y:S01]  /*137f0*/  MUFU.EX2 R113, R232 ;  /* 0x000000e800717308 */ /* 0x000ee20000000800 */
[C---:B------:R-:W-:Y:S04]  /*13800*/  HMMA.16816.F32.BF16 R8, R76.reuse, R80, R8 ;  /* 0x000000504c08723c */ /* 0x040fe80000041808 */
[----:B--2---:R-:W-:Y:S05]  /*13810*/  FADD.FTZ R0, R92, R2 ;  /* 0x000000025c007221 */ /* 0x004fea0000010000 */
[----:B------:R-:W2:Y:S01]  /*13820*/  MUFU.EX2 R112, R231 ;  /* 0x000000e700707308 */ /* 0x000ea20000000800 */
[-C--:B------:R-:W-:Y:S03]  /*13830*/  HMMA.16816.F32.BF16 R12, R76, R82.reuse, R12 ;  /* 0x000000524c0c723c */ /* 0x080fe6000004180c */
[----:B-1----:R-:W-:Y:S05]  /*13840*/  FADD.FTZ R0, R91, R0 ;  /* 0x000000005b007221 */ /* 0x002fea0000010000 */
[C---:B------:R-:W-:Y:S01]  /*13850*/  HMMA.16816.F32.BF16 R16, R72.reuse, R82, R16 ;  /* 0x000000524810723c */ /* 0x040fe20000041810 */
[----:B------:R-:W1:Y:S01]  /*13860*/  LDSM.16.MT88.4 R80, [R192+0x1800] ;  /* 0x00180000c050783b */ /* 0x000e620000004200 */
[----:B------:R-:W-:Y:S02]  /*13870*/  MUFU.EX2 R173, R217 ;  /* 0x000000d900ad7308 */ /* 0x000fe40000000800 */
[----:B---3--:R-:W-:Y:S04]  /*13880*/  FADD.FTZ R0, R113, R0 ;  /* 0x0000000071007221 */ /* 0x008fe80000010000 */
[-C--:B------:R-:W-:Y:S04]  /*13890*/  HMMA.16816.F32.BF16 R20, R72, R100.reuse, R20 ;  /* 0x000000644814723c */ /* 0x080fe80000041814 */
[----:B------:R-:W-:Y:S01]  /*138a0*/  MUFU.EX2 R174, R215 ;  /* 0x000000d700ae7308 */ /* 0x000fe20000000800 */
[----:B--2---:R-:W-:Y:S03]  /*138b0*/  FADD.FTZ R2, R112, R0 ;  /* 0x0000000070027221 */ /* 0x004fe60000010000 */
[C---:B------:R-:W-:Y:S04]  /*138c0*/  HMMA.16816.F32.BF16 R24, R76.reuse, R100, R24 ;  /* 0x000000644c18723c */ /* 0x040fe80000041818 */
[----:B------:R-:W-:Y:S02]  /*138d0*/  FADD.FTZ R0, R117, R89 ;  /* 0x0000005975007221 */ /* 0x000fe40000010000 */
[----:B------:R-:W-:Y:S02]  /*138e0*/  MUFU.EX2 R180, R211 ;  /* 0x000000d300b47308 */ /* 0x000fe40000000800 */
[-C--:B------:R-:W-:Y:S04]  /*138f0*/  HMMA.16816.F32.BF16 R28, R76, R102.reuse, R28 ;  /* 0x000000664c1c723c */ /* 0x080fe8000004181c */
[----:B------:R-:W-:Y:S04]  /*13900*/  FADD.FTZ R89, R118, R0 ;  /* 0x0000000076597221 */ /* 0x000fe80000010000 */
[C---:B------:R-:W-:Y:S01]  /*13910*/  HMMA.16816.F32.BF16 R32, R72.reuse, R102, R32 ;  /* 0x000000664820723c */ /* 0x040fe20000041820 */
[----:B------:R-:W2:Y:S01]  /*13920*/  LDSM.16.MT88.4 R100, [R196+0x1800] ;  /* 0x00180000c464783b */ /* 0x000ea20000004200 */
[----:B------:R-:W-:Y:S06]  /*13930*/  MUFU.EX2 R181, R210 ;  /* 0x000000d200b57308 */ /* 0x000fec0000000800 */
[-C--:B------:R-:W-:Y:S04]  /*13940*/  HMMA.16816.F32.BF16 R36, R72, R104.reuse, R36 ;  /* 0x000000684824723c */ /* 0x080fe80000041824 */
[----:B------:R-:W3:Y:S04]  /*13950*/  MUFU.EX2 R122, R230 ;  /* 0x000000e6007a7308 */ /* 0x000ee80000000800 */
[C---:B------:R-:W-:Y:S06]  /*13960*/  HMMA.16816.F32.BF16 R40, R76.reuse, R104, R40 ;  /* 0x000000684c28723c */ /* 0x040fec0000041828 */
[----:B------:R-:W4:Y:S02]  /*13970*/  MUFU.EX2 R119, R236 ;  /* 0x000000ec00777308 */ /* 0x000f240000000800 */
[-C--:B------:R-:W-:Y:S08]  /*13980*/  HMMA.16816.F32.BF16 R44, R76, R106.reuse, R44 ;  /* 0x0000006a4c2c723c */ /* 0x080ff0000004182c */
[C---:B------:R-:W-:Y:S01]  /*13990*/  HMMA.16816.F32.BF16 R48, R72.reuse, R106, R48 ;  /* 0x0000006a4830723c */ /* 0x040fe20000041830 */
[----:B------:R-:W5:Y:S01]  /*139a0*/  LDSM.16.MT88.4 R104, [R193+0x1800] ;  /* 0x00180000c168783b */ /* 0x000f620000004200 */
[----:B------:R-:W1:Y:S02]  /*139b0*/  MUFU.EX2 R116, R237 ;  /* 0x000000ed00747308 */ /* 0x000e640000000800 */
[----:B---3--:R-:W-:Y:S02]  /*139c0*/  FADD.FTZ R0, R122, R2 ;  /* 0x000000027a007221 */ /* 0x008fe40000010000 */
[----:B------:R-:W-:Y:S01]  /*139d0*/  FADD.FTZ R2, R125, R89 ;  /* 0x000000597d027221 */ /* 0x000fe20000010000 */
[----:B------:R-:W-:Y:S01]  /*139e0*/  MOV R89, R71 ;  /* 0x0000004700597202 */ /* 0x000fe20000000f00 */
[-C--:B------:R-:W-:Y:S04]  /*139f0*/  HMMA.16816.F32.BF16 R52, R72, R96.reuse, R52 ;  /* 0x000000604834723c */ /* 0x080fe80000041834 */
[----:B------:R-:W3:Y:S01]  /*13a00*/  MUFU.EX2 R114, R238 ;  /* 0x000000ee00727308 */ /* 0x000ee20000000800 */
[----:B------:R-:W-:Y:S01]  /*13a10*/  FADD.FTZ R2, R185, R2 ;  /* 0x00000002b9027221 */ /* 0x000fe20000010000 */
[C---:B----4-:R-:W-:Y:S01]  /*13a20*/  F2FP.BF16.PACK_AB R156, R119.reuse, R122 ;  /* 0x0000007a779c723e */ /* 0x050fe200000010ff */
[----:B------:R-:W-:Y:S01]  /*13a30*/  FADD.FTZ R0, R119, R0 ;  /* 0x0000000077007221 */ /* 0x000fe20000010000 */
[C---:B------:R-:W-:Y:S04]  /*13a40*/  HMMA.16816.F32.BF16 R56, R76.reuse, R96, R56 ;  /* 0x000000604c38723c */ /* 0x040fe80000041838 */
[----:B------:R-:W-:Y:S02]  /*13a50*/  FADD.FTZ R2, R154, R2 ;  /* 0x000000029a027221 */ /* 0x000fe40000010000 */
[----:B------:R-:W-:Y:S02]  /*13a60*/  MUFU.EX2 R169, R220 ;  /* 0x000000dc00a97308 */ /* 0x000fe40000000800 */
[-C--:B------:R-:W-:Y:S04]  /*13a70*/  HMMA.16816.F32.BF16 R60, R76, R98.reuse, R60 ;  /* 0x000000624c3c723c */ /* 0x080fe8000004183c */
[----:B-1----:R-:W-:Y:S02]  /*13a80*/  FADD.FTZ R0, R116, R0 ;  /* 0x0000000074007221 */ /* 0x002fe40000010000 */
[----:B------:R-:W-:Y:S01]  /*13a90*/  FADD.FTZ R2, R153, R2 ;  /* 0x0000000299027221 */ /* 0x000fe20000010000 */
[----:B------:R-:W-:Y:S01]  /*13aa0*/  F2FP.BF16.PACK_AB R76, R91, R92 ;  /* 0x0000005c5b4c723e */ /* 0x000fe200000010ff */
[----:B------:R-:W-:Y:S01]  /*13ab0*/  HMMA.16816.F32.BF16 R64, R72, R98, R64 ;  /* 0x000000624840723c */ /* 0x000fe20000041840 */
[----:B------:R-:W1:Y:S03]  /*13ac0*/  MUFU.EX2 R168, R221 ;  /* 0x000000dd00a87308 */ /* 0x000e660000000800 */
[----:B------:R-:W-:Y:S01]  /*13ad0*/  F2FP.BF16.PACK_AB R78, R112, R113 ;  /* 0x00000071704e723e */ /* 0x000fe200000010ff */
[----:B------:R-:W-:Y:S01]  /*13ae0*/  FADD.FTZ R2, R152, R2 ;  /* 0x0000000298027221 */ /* 0x000fe20000010000 */
[----:B------:R-:W-:Y:S02]  /*13af0*/  F2FP.BF16.PACK_AB R77, R174, R173 ;  /* 0x000000adae4d723e */ /* 0x000fe400000010ff */
[----:B------:R-:W-:Y:S01]  /*13b00*/  F2FP.BF16.PACK_AB R79, R181, R180 ;  /* 0x000000b4b54f723e */ /* 0x000fe200000010ff */
[----:B------:R-:W-:Y:S02]  /*13b10*/  FADD.FTZ R2, R170, R2 ;  /* 0x00000002aa027221 */ /* 0x000fe40000010000 */
[----:B------:R4:W-:Y:S01]  /*13b20*/  MUFU.EX2 R167, R239 ;  /* 0x000000ef00a77308 */ /* 0x0009e20000000800 */
[----:B------:R-:W-:Y:S01]  /*13b30*/  F2FP.BF16.PACK_AB R72, R175, R172 ;  /* 0x000000acaf48723e */ /* 0x000fe200000010ff */
[----:B------:R-:W-:Y:S01]  /*13b40*/  FADD.FTZ R2, R166, R2 ;  /* 0x00000002a6027221 */ /* 0x000fe20000010000 */
[----:B------:R-:W-:Y:S01]  /*13b50*/  F2FP.BF16.PACK_AB R74, R178, R177 ;  /* 0x000000b1b24a723e */ /* 0x000fe200000010ff */
[-C--:B------:R-:W-:Y:S05]  /*13b60*/  HMMA.16816.F32.BF16 R4, R76, R80.reuse, R4 ;  /* 0x000000504c04723c */ /* 0x080fea0000041804 */
[C---:B------:R-:W-:Y:S01]  /*13b70*/  F2FP.BF16.PACK_AB R73, R165.reuse, R166 ;  /* 0x000000a6a549723e */ /* 0x040fe200000010ff */
[----:B------:R-:W2:Y:S01]  /*13b80*/  MUFU.EX2 R163, R242 ;  /* 0x000000f200a37308 */ /* 0x000ea20000000800 */
[----:B------:R-:W-:Y:S01]  /*13b90*/  F2FP.BF16.PACK_AB R75, R162, R164 ;  /* 0x000000a4a24b723e */ /* 0x000fe200000010ff */
[----:B------:R-:W-:Y:S01]  /*13ba0*/  FADD.FTZ R2, R165, R2 ;  /* 0x00000002a5027221 */ /* 0x000fe20000010000 */
[----:B---3--:R-:W-:Y:S03]  /*13bb0*/  F2FP.BF16.PACK_AB R158, R114, R116 ;  /* 0x00000074729e723e */ /* 0x008fe600000010ff */
[----:B-1----:R-:W-:Y:S01]  /*13bc0*/  F2FP.BF16.PACK_AB R157, R168, R169 ;  /* 0x000000a9a89d723e */ /* 0x002fe200000010ff */
[----:B------:R-:W-:Y:S01]  /*13bd0*/  FADD.FTZ R2, R164, R2 ;  /* 0x00000002a4027221 */ /* 0x000fe20000010000 */
[C---:B------:R-:W-:Y:S02]  /*13be0*/  HMMA.16816.F32.BF16 R8, R72.reuse, R80, R8 ;  /* 0x000000504808723c */ /* 0x040fe40000041808 */
[----:B------:R-:W-:Y:S02]  /*13bf0*/  MUFU.EX2 R161, R222 ;  /* 0x000000de00a17308 */ /* 0x000fe40000000800 */
[----:B------:R-:W-:Y:S02]  /*13c00*/  FADD.FTZ R2, R162, R2 ;  /* 0x00000002a2027221 */ /* 0x000fe40000010000 */
[----:B----4-:R-:W-:Y:S02]  /*13c10*/  FADD.FTZ R239, R114, R0 ;  /* 0x0000000072ef7221 */ /* 0x010fe40000010000 */
[-C--:B------:R-:W-:Y:S04]  /*13c20*/  HMMA.16816.F32.BF16 R12, R72, R82.reuse, R12 ;  /* 0x00000052480c723c */ /* 0x080fe8000004180c */
[----:B------:R-:W1:Y:S01]  /*13c30*/  MUFU.EX2 R160, R223 ;  /* 0x000000df00a07308 */ /* 0x000e620000000800 */
[----:B------:R-:W-:Y:S02]  /*13c40*/  FADD.FTZ R0, R126, R3 ;  /* 0x000000037e007221 */ /* 0x000fe40000010000 */
[----:B------:R-:W-:Y:S01]  /*13c50*/  FADD.FTZ R3, R127, R90 ;  /* 0x0000005a7f037221 */ /* 0x000fe20000010000 */
[C---:B------:R-:W-:Y:S04]  /*13c60*/  HMMA.16816.F32.BF16 R16, R76.reuse, R82, R16 ;  /* 0x000000524c10723c */ /* 0x040fe80000041810 */
[----:B--2---:R-:W-:Y:S01]  /*13c70*/  F2FP.BF16.PACK_AB R159, R163, R167 ;  /* 0x000000a7a39f723e */ /* 0x004fe200000010ff */
[----:B------:R-:W-:Y:S01]  /*13c80*/  FADD.FTZ R0, R128, R0 ;  /* 0x0000000080007221 */ /* 0x000fe20000010000 */
[----:B------:R-:W-:Y:S01]  /*13c90*/  MUFU.EX2 R92, R224 ;  /* 0x000000e0005c7308 */ /* 0x000fe20000000800 */
[----:B------:R-:W-:Y:S01]  /*13ca0*/  FADD.FTZ R3, R243, R3 ;  /* 0x00000003f3037221 */ /* 0x000fe20000010000 */
[-C--:B------:R-:W-:Y:S04]  /*13cb0*/  HMMA.16816.F32.BF16 R20, R76, R100.reuse, R20 ;  /* 0x000000644c14723c */ /* 0x080fe80000041814 */
[----:B------:R-:W-:Y:S01]  /*13cc0*/  FADD.FTZ R3, R183, R3 ;  /* 0x00000003b7037221 */ /* 0x000fe20000010000 */
[----:B------:R-:W-:Y:S01]  /*13cd0*/  MOV R90, R70 ;  /* 0x00000046005a7202 */ /* 0x000fe20000000f00 */
[----:B------:R-:W-:Y:S02]  /*13ce0*/  FADD.FTZ R0, R229, R0 ;  /* 0x00000000e5007221 */ /* 0x000fe40000010000 */
[C---:B------:R-:W-:Y:S01]  /*13cf0*/  HMMA.16816.F32.BF16 R24, R72.reuse, R100, R24 ;  /* 0x000000644818723c */ /* 0x040fe20000041818 */
[----:B------:R-:W2:Y:S03]  /*13d00*/  MUFU.EX2 R91, R225 ;  /* 0x000000e1005b7308 */ /* 0x000ea60000000800 */
[----:B-1----:R-:W-:Y:S01]  /*13d10*/  F2FP.BF16.PACK_AB R96, R160, R161 ;  /* 0x000000a1a060723e */ /* 0x002fe200000010ff */
[----:B------:R-:W-:Y:S02]  /*13d20*/  FADD.FTZ R3, R182, R3 ;  /* 0x00000003b6037221 */ /* 0x000fe40000010000 */
[----:B------:R-:W-:Y:S01]  /*13d30*/  FADD.FTZ R0, R186, R0 ;  /* 0x00000000ba007221 */ /* 0x000fe20000010000 */
[-C--:B------:R-:W-:Y:S03]  /*13d40*/  HMMA.16816.F32.BF16 R28, R72, R102.reuse, R28 ;  /* 0x00000066481c723c */ /* 0x080fe6000004181c */
[----:B------:R-:W-:Y:S01]  /*13d50*/  MUFU.EX2 R82, R218 ;  /* 0x000000da00527308 */ /* 0x000fe20000000800 */
[----:B------:R-:W-:Y:S02]  /*13d60*/  FADD.FTZ R3, R155, R3 ;  /* 0x000000039b037221 */ /* 0x000fe40000010000 */
[----:B------:R-:W-:Y:S02]  /*13d70*/  FADD.FTZ R0, R187, R0 ;  /* 0x00000000bb007221 */ /* 0x000fe40000010000 */
[C---:B------:R-:W-:Y:S04]  /*13d80*/  HMMA.16816.F32.BF16 R32, R76.reuse, R102, R32 ;  /* 0x000000664c20723c */ /* 0x040fe80000041820 */
[----:B------:R-:W-:Y:S01]  /*13d90*/  FADD.FTZ R0, R228, R0 ;  /* 0x00000000e4007221 */ /* 0x000fe20000010000 */
[----:B------:R-:W1:Y:S01]  /*13da0*/  MUFU.EX2 R83, R219 ;  /* 0x000000db00537308 */ /* 0x000e620000000800 */
[----:B------:R-:W-:Y:S02]  /*13db0*/  FADD.FTZ R3, R176, R3 ;  /* 0x00000003b0037221 */ /* 0x000fe40000010000 */
[-C--:B-----5:R-:W-:Y:S04]  /*13dc0*/  HMMA.16816.F32.BF16 R36, R76, R104.reuse, R36 ;  /* 0x000000684c24723c */ /* 0x0a0fe80000041824 */
[----:B--2---:R-:W-:Y:S01]  /*13dd0*/  F2FP.BF16.PACK_AB R98, R91, R92 ;  /* 0x0000005c5b62723e */ /* 0x004fe200000010ff */
[----:B------:R-:W-:Y:S02]  /*13de0*/  FADD.FTZ R0, R173, R0 ;  /* 0x00000000ad007221 */ /* 0x000fe40000010000 */
[----:B------:R-:W-:Y:S01]  /*13df0*/  MUFU.EX2 R81, R226 ;  /* 0x000000e200517308 */ /* 0x000fe20000000800 */
[C---:B------:R-:W-:Y:S04]  /*13e00*/  HMMA.16816.F32.BF16 R40, R72.reuse, R104, R40 ;  /* 0x000000684828723c */ /* 0x040fe80000041828 */
[----:B------:R-:W-:Y:S02]  /*13e10*/  FADD.FTZ R3, R172, R3 ;  /* 0x00000003ac037221 */ /* 0x000fe40000010000 */
[----:B------:R-:W-:Y:S02]  /*13e20*/  FADD.FTZ R0, R174, R0 ;  /* 0x00000000ae007221 */ /* 0x000fe40000010000 */
[-C--:B------:R-:W-:Y:S01]  /*13e30*/  HMMA.16816.F32.BF16 R44, R72, R106.reuse, R44 ;  /* 0x0000006a482c723c */ /* 0x080fe2000004182c */
[----:B------:R-:W2:Y:S03]  /*13e40*/  MUFU.EX2 R80, R227 ;  /* 0x000000e300507308 */ /* 0x000ea60000000800 */
[----:B------:R-:W-:Y:S01]  /*13e50*/  FADD.FTZ R3, R175, R3 ;  /* 0x00000003af037221 */ /* 0x000fe20000010000 */
[----:B-1----:R-:W-:Y:S01]  /*13e60*/  F2FP.BF16.PACK_AB R97, R83, R82 ;  /* 0x000000525361723e */ /* 0x002fe200000010ff */
[----:B------:R-:W-:Y:S02]  /*13e70*/  FADD.FTZ R0, R180, R0 ;  /* 0x00000000b4007221 */ /* 0x000fe40000010000 */
[C---:B------:R-:W-:Y:S04]  /*13e80*/  HMMA.16816.F32.BF16 R48, R76.reuse, R106, R48 ;  /* 0x0000006a4c30723c */ /* 0x040fe80000041830 */
[----:B------:R-:W-:Y:S02]  /*13e90*/  FADD.FTZ R3, R177, R3 ;  /* 0x00000003b1037221 */ /* 0x000fe40000010000 */
[----:B------:R-:W-:Y:S02]  /*13ea0*/  FADD.FTZ R0, R181, R0 ;  /* 0x00000000b5007221 */ /* 0x000fe40000010000 */
[-C--:B------:R-:W-:Y:S04]  /*13eb0*/  HMMA.16816.F32.BF16 R52, R76, R108.reuse, R52 ;  /* 0x0000006c4c34723c */ /* 0x080fe80000041834 */
[----:B------:R-:W-:Y:S02]  /*13ec0*/  FADD.FTZ R3, R178, R3 ;  /* 0x00000003b2037221 */ /* 0x000fe40000010000 */
[----:B------:R-:W-:Y:S02]  /*13ed0*/  FADD.FTZ R0, R169, R0 ;  /* 0x00000000a9007221 */ /* 0x000fe40000010000 */
[C---:B------:R-:W-:Y:S04]  /*13ee0*/  HMMA.16816.F32.BF16 R56, R72.reuse, R108, R56 ;  /* 0x0000006c4838723c */ /* 0x040fe80000041838 */
[----:B--2---:R-:W-:Y:S04]  /*13ef0*/  F2FP.BF16.PACK_AB R99, R80, R81 ;  /* 0x000000515063723e */ /* 0x004fe800000010ff */
[-C--:B------:R-:W-:Y:S01]  /*13f00*/  HMMA.16816.F32.BF16 R60, R72, R110.reuse, R60 ;  /* 0x0000006e483c723c */ /* 0x080fe2000004183c */
[----:B------:R-:W1:Y:S07]  /*13f10*/  LDSM.16.MT88.4 R72, [R195+0x2000] ;  /* 0x00200000c348783b */ /* 0x000e6e0000004200 */
[----:B------:R-:W-:Y:S08]  /*13f20*/  HMMA.16816.F32.BF16 R64, R76, R110, R64 ;  /* 0x0000006e4c40723c */ /* 0x000ff00000041840 */
[-C--:B------:R-:W-:Y:S07]  /*13f30*/  HMMA.16816.F32.BF16 R128, R156, R132.reuse, R4 ;  /* 0x000000849c80723c */ /* 0x080fee0000041804 */
[----:B------:R-:W-:Y:S01]  /*13f40*/  FADD.FTZ R5, R161, R3 ;  /* 0x00000003a1057221 */ /* 0x000fe20000010000 */
[C---:B------:R-:W-:Y:S04]  /*13f50*/  HMMA.16816.F32.BF16 R124, R96.reuse, R132, R8 ;  /* 0x00000084607c723c */ /* 0x040fe80000041808 */
[----:B------:R-:W-:Y:S02]  /*13f60*/  FADD.FTZ R4, R82, R2 ;  /* 0x0000000252047221 */ /* 0x000fe40000010000 */
[----:B------:R-:W-:Y:S02]  /*13f70*/  FADD.FTZ R3, R168, R0 ;  /* 0x00000000a8037221 */ /* 0x000fe40000010000 */
[-C--:B------:R-:W-:Y:S04]  /*13f80*/  HMMA.16816.F32.BF16 R120, R96, R134.reuse, R12 ;  /* 0x000000866078723c */ /* 0x080fe8000004180c */
[----:B------:R-:W-:Y:S02]  /*13f90*/  FADD.FTZ R2, R160, R5 ;  /* 0x00000005a0027221 */ /* 0x000fe40000010000 */
[----:B------:R-:W-:Y:S02]  /*13fa0*/  FADD.FTZ R0, R83, R4 ;  /* 0x0000000453007221 */ /* 0x000fe40000010000 */
[C---:B------:R-:W-:Y:S04]  /*13fb0*/  HMMA.16816.F32.BF16 R132, R156.reuse, R134, R16 ;  /* 0x000000869c84723c */ /* 0x040fe80000041810 */
[----:B------:R-:W-:Y:S02]  /*13fc0*/  FADD.FTZ R4, R167, R3 ;  /* 0x00000003a7047221 */ /* 0x000fe40000010000 */
[----:B------:R-:W-:Y:S01]  /*13fd0*/  FADD.FTZ R3, R92, R2 ;  /* 0x000000025c037221 */ /* 0x000fe20000010000 */
[----:B------:R-:W-:Y:S01]  /*13fe0*/  MOV R92, R68 ;  /* 0x00000044005c7202 */ /* 0x000fe20000000f00 */
[-C--:B------:R-:W-:Y:S04]  /*13ff0*/  HMMA.16816.F32.BF16 R136, R156, R140.reuse, R20 ;  /* 0x0000008c9c88723c */ /* 0x080fe80000041814 */
[----:B------:R-:W-:Y:S01]  /*14000*/  FADD.FTZ R2, R81, R0 ;  /* 0x0000000051027221 */ /* 0x000fe20000010000 */
[----:B------:R-:W-:Y:S01]  /*14010*/  IADD3 R0, R240, -0x1, RZ ;  /* 0xfffffffff0007810 */ /* 0x000fe20007ffe0ff */
[----:B------:R-:W-:Y:S02]  /*14020*/  FADD.FTZ R243, R163, R4 ;  /* 0x00000004a3f37221 */ /* 0x000fe40000010000 */
[C---:B------:R-:W-:Y:S04]  /*14030*/  HMMA.16816.F32.BF16 R116, R96.reuse, R140, R24 ;  /* 0x0000008c6074723c */ /* 0x040fe80000041818 */
[----:B------:R-:W-:Y:S01]  /*14040*/  FADD.FTZ R246, R91, R3 ;  /* 0x000000035bf67221 */ /* 0x000fe20000010000 */
[----:B------:R-:W-:Y:S01]  /*14050*/  MOV R240, R0 ;  /* 0x0000000000f07202 */ /* 0x000fe20000000f00 */
[----:B------:R-:W-:Y:S01]  /*14060*/  FADD.FTZ R247, R80, R2 ;  /* 0x0000000250f77221 */ /* 0x000fe20000010000 */
[----:B------:R-:W-:Y:S01]  /*14070*/  MOV R91, R69 ;  /* 0x00000045005b7202 */ /* 0x000fe20000000f00 */
[-C--:B------:R-:W-:Y:S08]  /*14080*/  HMMA.16816.F32.BF16 R112, R96, R142.reuse, R28 ;  /* 0x0000008e6070723c */ /* 0x080ff0000004181c */
[C---:B------:R-:W-:Y:S08]  /*14090*/  HMMA.16816.F32.BF16 R140, R156.reuse, R142, R32 ;  /* 0x0000008e9c8c723c */ /* 0x040ff00000041820 */
[-C--:B------:R-:W-:Y:S08]  /*140a0*/  HMMA.16816.F32.BF16 R144, R156, R148.reuse, R36 ;  /* 0x000000949c90723c */ /* 0x080ff00000041824 */
[C---:B------:R-:W-:Y:S08]  /*140b0*/  HMMA.16816.F32.BF16 R108, R96.reuse, R148, R40 ;  /* 0x00000094606c723c */ /* 0x040ff00000041828 */
[-C--:B------:R-:W-:Y:S08]  /*140c0*/  HMMA.16816.F32.BF16 R104, R96, R150.reuse, R44 ;  /* 0x000000966068723c */ /* 0x080ff0000004182c */
[C---:B------:R-:W-:Y:S08]  /*140d0*/  HMMA.16816.F32.BF16 R148, R156.reuse, R150, R48 ;  /* 0x000000969c94723c */ /* 0x040ff00000041830 */
[-C--:B-1----:R-:W-:Y:S08]  /*140e0*/  HMMA.16816.F32.BF16 R152, R156, R72.reuse, R52 ;  /* 0x000000489c98723c */ /* 0x082ff00000041834 */
[C---:B------:R-:W-:Y:S08]  /*140f0*/  HMMA.16816.F32.BF16 R100, R96.reuse, R72, R56 ;  /* 0x000000486064723c */ /* 0x040ff00000041838 */
[-C--:B------:R-:W-:Y:S08]  /*14100*/  HMMA.16816.F32.BF16 R96, R96, R74.reuse, R60 ;  /* 0x0000004a6060723c */ /* 0x080ff0000004183c */
[----:B------:R-:W-:Y:S01]  /*14110*/  HMMA.16816.F32.BF16 R156, R156, R74, R64 ;  /* 0x0000004a9c9c723c */ /* 0x000fe20000041840 */
[----:B------:R-:W-:Y:S07]  /*14120*/  @!UPT UIADD3 URZ, URZ, URZ, URZ ;  /* 0x0000003f3f3ff290 */ /* 0x000fee000fffe03f */
[----:B------:R-:W-:-:S11]  /*14130*/  @P0 BRA `(.L_x_343) ;  /* 0xffffc3a000000947 */ /* 0x000fd6000383ffff */
.L_x_336:
[----:B------:R-:W-:Y:S05]  /*14140*/  BRA.DIV ~URZ, `(.L_x_344) ;  /* 0x00005f527f007947 */ /* 0x000fea000b800000 */
[----:B------:R1:W2:Y:S02]  /*14150*/  SHFL.BFLY PT, R0, R239, 0x2, 0x1f ;  /* 0x0c401f00ef007f89 */ /* 0x0002a400000e0000 */
.L_x_434:
[----:B--2---:R-:W-:Y:S01]  /*14160*/  FADD.FTZ R5, R0, R239 ;  /* 0x000000ef00057221 */ /* 0x004fe20000010000 */
[----:B------:R-:W-:Y:S05]  /*14170*/  BRA.DIV ~URZ, `(.L_x_345) ;  /* 0x00005f727f007947 */ /* 0x000fea000b800000 */
[----:B------:R-:W2:Y:S04]  /*14180*/  SHFL.BFLY PT, R2, R243, 0x2, 0x1f ;  /* 0x0c401f00f3027f89 */ /* 0x000ea800000e0000 */
[----:B------:R-:W3:Y:S04]  /*14190*/  SHFL.BFLY PT, R0, R246, 0x2, 0x1f ;  /* 0x0c401f00f6007f89 */ /* 0x000ee800000e0000 */
[----:B------:R-:W4:Y:S04]  /*141a0*/  SHFL.BFLY PT, R4, R247, 0x2, 0x1f ;  /* 0x0c401f00f7047f89 */ /* 0x000f2800000e0000 */
[----:B------:R-:W5:Y:S01]  /*141b0*/  SHFL.BFLY PT, R3, R5, 0x1, 0x1f ;  /* 0x0c201f0005037f89 */ /* 0x000f6200000e0000 */
[----:B--2---:R-:W-:-:S02]  /*141c0*/  FADD.FTZ R2, R2, R243 ;  /* 0x000000f302027221 */ /* 0x004fc40000010000 */
[----:B---3--:R-:W-:-:S03]  /*141d0*/  FADD.FTZ R0, R0, R246 ;  /* 0x000000f600007221 */ /* 0x008fc60000010000 */
[----:B------:R-:W2:Y:S01]  /*141e0*/  SHFL.BFLY PT, R6, R2, 0x1, 0x1f ;  /* 0x0c201f0002067f89 */ /* 0x000ea200000e0000 */
[----:B----4-:R-:W-:-:S03]  /*141f0*/  FADD.FTZ R4, R4, R247 ;  /* 0x000000f704047221 */ /* 0x010fc60000010000 */
[----:B------:R-:W3:Y:S01]  /*14200*/  SHFL.BFLY PT, R7, R0, 0x1, 0x1f ;  /* 0x0c201f0000077f89 */ /* 0x000ee200000e0000 */
[----:B-----5:R-:W-:-:S03]  /*14210*/  FADD.FTZ R5, R5, R3 ;  /* 0x0000000305057221 */ /* 0x020fc60000010000 */
[----:B------:R4:W1:Y:S01]  /*14220*/  SHFL.BFLY PT, R8, R4, 0x1, 0x1f ;  /* 0x0c201f0004087f89 */ /* 0x00086200000e0000 */
[----:B--2---:R-:W-:Y:S02]  /*14230*/  FADD.FTZ R6, R2, R6 ;  /* 0x0000000602067221 */ /* 0x004fe40000010000 */
[----:B---3--:R-:W-:Y:S02]  /*14240*/  FADD.FTZ R7, R0, R7 ;  /* 0x0000000700077221 */ /* 0x008fe40000010000 */
.L_x_435:
[----:B------:R-:W-:Y:S01]  /*14250*/  FSETP.NE.FTZ.AND P3, PT, R5, RZ, PT ;  /* 0x000000ff0500720b */ /* 0x000fe20003f75000 */
[----:B------:R-:W-:Y:S01]  /*14260*/  CS2R R2, SRZ ;  /* 0x0000000000027805 */ /* 0x000fe2000001ff00 */
[----:B------:R-:W-:Y:S01]  /*14270*/  MOV R0, RZ ;  /* 0x000000ff00007202 */ /* 0x000fe20000000f00 */
[----:B-1--4-:R-:W-:Y:S01]  /*14280*/  FADD.FTZ R4, R8, R4 ;  /* 0x0000000408047221 */ /* 0x012fe20000010000 */
[----:B------:R-:W-:Y:S02]  /*14290*/  FSETP.NE.FTZ.AND P2, PT, R6, RZ, PT ;  /* 0x000000ff0600720b */ /* 0x000fe40003f55000 */
[----:B------:R-:W-:Y:S02]  /*142a0*/  FSETP.NE.FTZ.AND P1, PT, R7, RZ, PT ;  /* 0x000000ff0700720b */ /* 0x000fe40003f35000 */
[----:B------:R-:W-:-:S02]  /*142b0*/  FSETP.NE.FTZ.AND P0, PT, R4, RZ, PT ;  /* 0x000000ff0400720b */ /* 0x000fc40003f15000 */
[----:B------:R-:W-:Y:S02]  /*142c0*/  MOV R25, 0xff800000 ;  /* 0xff80000000197802 */ /* 0x000fe40000000f00 */
[----:B------:R-:W-:Y:S01]  /*142d0*/  MOV R23, 0xff800000 ;  /* 0xff80000000177802 */ /* 0x000fe20000000f00 */
[----:B------:R-:W1:Y:S01]  /*142e0*/  @P3 MUFU.RCP R0, R5 ;  /* 0x0000000500003308 */ /* 0x000e620000001000 */
[----:B------:R-:W-:Y:S02]  /*142f0*/  MOV R24, 0xff800000 ;  /* 0xff80000000187802 */ /* 0x000fe40000000f00 */
[----:B------:R-:W-:-:S03]  /*14300*/  MOV R22, 0xff800000 ;  /* 0xff80000000167802 */ /* 0x000fc60000000f00 */
[----:B------:R-:W-:Y:S02]  /*14310*/  @P1 MOV R10, 0x3f317218 ;  /* 0x3f317218000a1802 */ /* 0x000fe40000000f00 */
[----:B------:R-:W-:Y:S08]  /*14320*/  @P3 MUFU.LG2 R9, R5 ;  /* 0x0000000500093308 */ /* 0x000ff00000000c00 */
[----:B------:R-:W2:Y:S01]  /*14330*/  @P2 MUFU.LG2 R5, R6 ;  /* 0x0000000600052308 */ /* 0x000ea20000000c00 */
[----:B-1----:R-:W-:-:S02]  /*14340*/  FMUL.FTZ R74, R0, R128 ;  /* 0x00000080004a7220 */ /* 0x002fc40000410000 */
[C---:B------:R-:W-:Y:S02]  /*14350*/  FMUL.FTZ R75, R0.reuse, R129 ;  /* 0x00000081004b7220 */ /* 0x040fe40000410000 */
[C---:B------:R-:W-:Y:S02]  /*14360*/  FMUL.FTZ R76, R0.reuse, R132 ;  /* 0x00000084004c7220 */ /* 0x040fe40000410000 */
[C---:B------:R-:W-:Y:S01]  /*14370*/  FMUL.FTZ R77, R0.reuse, R133 ;  /* 0x00000085004d7220 */ /* 0x040fe20000410000 */
[----:B------:R-:W1:Y:S01]  /*14380*/  @P2 MUFU.RCP R3, R6 ;  /* 0x0000000600032308 */ /* 0x000e620000001000 */
[C---:B------:R-:W-:Y:S02]  /*14390*/  FMUL.FTZ R78, R0.reuse, R136 ;  /* 0x00000088004e7220 */ /* 0x040fe40000410000 */
[C---:B------:R-:W-:Y:S02]  /*143a0*/  FMUL.FTZ R79, R0.reuse, R137 ;  /* 0x00000089004f7220 */ /* 0x040fe40000410000 */
[----:B------:R-:W-:-:S02]  /*143b0*/  FMUL.FTZ R80, R0, R140 ;  /* 0x0000008c00507220 */ /* 0x000fc40000410000 */
[C---:B------:R-:W-:Y:S01]  /*143c0*/  FMUL.FTZ R81, R0.reuse, R141 ;  /* 0x0000008d00517220 */ /* 0x040fe20000410000 */
[----:B------:R-:W-:Y:S01]  /*143d0*/  @P1 MUFU.RCP R2, R7 ;  /* 0x0000000700021308 */ /* 0x000fe20000001000 */
[C---:B------:R-:W-:Y:S02]  /*143e0*/  FMUL.FTZ R66, R0.reuse, R144 ;  /* 0x0000009000427220 */ /* 0x040fe40000410000 */
[C---:B------:R-:W-:Y:S02]  /*143f0*/  FMUL.FTZ R67, R0.reuse, R145 ;  /* 0x0000009100437220 */ /* 0x040fe40000410000 */
[C---:B------:R-:W-:Y:S02]  /*14400*/  FMUL.FTZ R90, R0.reuse, R148 ;  /* 0x00000094005a7220 */ /* 0x040fe40000410000 */
[C---:B------:R-:W-:Y:S02]  /*14410*/  FMUL.FTZ R91, R0.reuse, R149 ;  /* 0x00000095005b7220 */ /* 0x040fe40000410000 */
[----:B------:R-:W-:-:S02]  /*14420*/  FMUL.FTZ R82, R0, R152 ;  /* 0x0000009800527220 */ /* 0x000fc40000410000 */
[C---:B------:R-:W-:Y:S02]  /*14430*/  FMUL.FTZ R83, R0.reuse, R153 ;  /* 0x0000009900537220 */ /* 0x040fe40000410000 */
[C---:B------:R-:W-:Y:S02]  /*14440*/  FMUL.FTZ R64, R0.reuse, R156 ;  /* 0x0000009c00407220 */ /* 0x040fe40000410000 */
[----:B------:R-:W-:Y:S02]  /*14450*/  FMUL.FTZ R65, R0, R157 ;  /* 0x0000009d00417220 */ /* 0x000fe40000410000 */
[----:B------:R3:W4:Y:S01]  /*14460*/  @P1 MUFU.LG2 R0, R7 ;  /* 0x0000000700001308 */ /* 0x0007220000000c00 */
[----:B--2---:R-:W-:Y:S02]  /*14470*/  @P2 FMUL.FTZ R8, R5, 0.69314718246459960938 ;  /* 0x3f31721805082820 */ /* 0x004fe40000410000 */
[C---:B-1----:R-:W-:Y:S02]  /*14480*/  FMUL.FTZ R132, R3.reuse, R138 ;  /* 0x0000008a03847220 */ /* 0x042fe40000410000 */
[----:B------:R-:W-:-:S02]  /*14490*/  FMUL.FTZ R133, R3, R139 ;  /* 0x0000008b03857220 */ /* 0x000fc40000410000 */
[C---:B------:R-:W-:Y:S02]  /*144a0*/  FMUL.FTZ R130, R3.reuse, R130 ;  /* 0x0000008203827220 */ /* 0x040fe40000410000 */
[C---:B------:R-:W-:Y:S02]  /*144b0*/  FMUL.FTZ R131, R3.reuse, R131 ;  /* 0x0000008303837220 */ /* 0x040fe40000410000 */
[C---:B------:R-:W-:Y:S02]  /*144c0*/  FMUL.FTZ R134, R3.reuse, R134 ;  /* 0x0000008603867220 */ /* 0x040fe40000410000 */
[C---:B------:R-:W-:Y:S02]  /*144d0*/  FMUL.FTZ R135, R3.reuse, R135 ;  /* 0x0000008703877220 */ /* 0x040fe40000410000 */
[C---:B------:R-:W-:Y:S01]  /*144e0*/  FMUL.FTZ R136, R3.reuse, R142 ;  /* 0x0000008e03887220 */ /* 0x040fe20000410000 */
[----:B---3--:R-:W-:Y:S01]  /*144f0*/  @P2 MOV R7, 0x3f317218 ;  /* 0x3f31721800072802 */ /* 0x008fe20000000f00 */
[----:B------:R-:W-:-:S02]  /*14500*/  FMUL.FTZ R137, R3, R143 ;  /* 0x0000008f03897220 */ /* 0x000fc40000410000 */
[----:B------:R-:W-:Y:S02]  /*14510*/  FMUL.FTZ R140, R3, R146 ;  /* 0x00000092038c7220 */ /* 0x000fe40000410000 */
[----:B------:R-:W-:Y:S02]  /*14520*/  @P2 FMUL.FTZ R5, R7, c[0x0][0x2d0] ;  /* 0x0000b40007052a20 */ /* 0x000fe40000410000 */
[----:B----4-:R-:W-:Y:S01]  /*14530*/  @P1 FMUL.FTZ R7, R0, 0.69314718246459960938 ;  /* 0x3f31721800071820 */ /* 0x010fe20000410000 */
[----:B------:R-:W-:Y:S01]  /*14540*/  MOV R0, RZ ;  /* 0x000000ff00007202 */ /* 0x000fe20000000f00 */
[C---:B------:R-:W-:Y:S02]  /*14550*/  FMUL.FTZ R141, R3.reuse, R147 ;  /* 0x00000093038d7220 */ /* 0x040fe40000410000 */
[C---:B------:R-:W-:Y:S02]  /*14560*/  FMUL.FTZ R138, R3.reuse, R150 ;  /* 0x00000096038a7220 */ /* 0x040fe40000410000 */
[C---:B------:R-:W-:Y:S01]  /*14570*/  FMUL.FTZ R139, R3.reuse, R151 ;  /* 0x00000097038b7220 */ /* 0x040fe20000410000 */
[----:B------:R-:W1:Y:S01]  /*14580*/  @P0 MUFU.RCP R0, R4 ;  /* 0x0000000400000308 */ /* 0x000e620000001000 */
[----:B------:R-:W-:-:S02]  /*14590*/  FMUL.FTZ R128, R3, R154 ;  /* 0x0000009a03807220 */ /* 0x000fc40000410000 */
[C---:B------:R-:W-:Y:S02]  /*145a0*/  FMUL.FTZ R129, R3.reuse, R155 ;  /* 0x0000009b03817220 */ /* 0x040fe40000410000 */
[C---:B------:R-:W-:Y:S02]  /*145b0*/  FMUL.FTZ R72, R3.reuse, R158 ;  /* 0x0000009e03487220 */ /* 0x040fe40000410000 */
[----:B------:R-:W-:Y:S01]  /*145c0*/  FMUL.FTZ R73, R3, R159 ;  /* 0x0000009f03497220 */ /* 0x000fe20000410000 */
[----:B------:R-:W-:Y:S01]  /*145d0*/  @P3 MOV R3, 0x3f317218 ;  /* 0x3f31721800033802 */ /* 0x000fe20000000f00 */
        /* <DEDUP_REMOVED lines=15> */
[----:B------:R-:W-:Y:S02]  /*146d0*/  FMUL.FTZ R27, R2, R97 ;  /* 0x00000061021b7220 */ /* 0x000fe40000410000 */
[----:B------:R2:W3:Y:S01]  /*146e0*/  @P0 MUFU.LG2 R2, R4 ;  /* 0x0000000400020308 */ /* 0x0004e20000000c00 */
[----:B------:R-:W-:Y:S02]  /*146f0*/  @P3 FMUL.FTZ R6, R3, c[0x0][0x2d0] ;  /* 0x0000b40003063a20 */ /* 0x000fe40000410000 */
[----:B------:R-:W-:Y:S02]  /*14700*/  @P1 FMUL.FTZ R3, R10, c[0x0][0x2d0] ;  /* 0x0000b4000a031a20 */ /* 0x000fe40000410000 */
[----:B------:R-:W-:Y:S02]  /*14710*/  @P3 FMUL.FTZ R9, R9, 0.69314718246459960938 ;  /* 0x3f31721809093820 */ /* 0x000fe40000410000 */
[----:B------:R-:W-:Y:S01]  /*14720*/  @P1 FFMA.FTZ R25, R3, R69, R7 ;  /* 0x0000004503191223 */ /* 0x000fe20000010007 */
[----:B------:R-:W-:Y:S01]  /*14730*/  @P0 MOV R3, 0x3f317218 ;  /* 0x3f31721800030802 */ /* 0x000fe20000000f00 */
[----:B-1----:R-:W-:-:S02]  /*14740*/  FMUL.FTZ R30, R0, R126 ;  /* 0x0000007e001e7220 */ /* 0x002fc40000410000 */
[C---:B------:R-:W-:Y:S02]  /*14750*/  FMUL.FTZ R31, R0.reuse, R127 ;  /* 0x0000007f001f7220 */ /* 0x040fe40000410000 */
[----:B------:R-:W-:Y:S02]  /*14760*/  @P0 FMUL.FTZ R3, R3, c[0x0][0x2d0] ;  /* 0x0000b40003030a20 */ /* 0x000fe40000410000 */
[----:B------:R-:W-:Y:S01]  /*14770*/  FMUL.FTZ R44, R0, R122 ;  /* 0x0000007a002c7220 */ /* 0x000fe20000410000 */
[----:B--2---:R-:W-:Y:S01]  /*14780*/  MOV R4, 0x1 ;  /* 0x0000000100047802 */ /* 0x004fe20000000f00 */
[----:B---3--:R-:W-:Y:S02]  /*14790*/  @P0 FMUL.FTZ R2, R2, 0.69314718246459960938 ;  /* 0x3f31721802020820 */ /* 0x008fe40000410000 */
        /* <DEDUP_REMOVED lines=17> */
.L_x_274:
        /* <DEDUP_REMOVED lines=19> */
.L_x_347:
[----:B-1----:R-:W-:Y:S05]  /*149e0*/  BSYNC B0 ;  /* 0x0000000000007941 */ /* 0x002fea0003800000 */
.L_x_346:
        /* <DEDUP_REMOVED lines=83> */
[----:B------:R-:W-:Y:S01]  /*14f20*/  STS [R13+0x2400], R2 ;  /* 0x002400020d007388 */ /* 0x000fe20000000800 */
[----:B-1----:R-:W-:-:S05]  /*14f30*/  F2FP.BF16.PACK_AB R0, R27, R26 ;  /* 0x0000001a1b00723e */ /* 0x002fca00000010ff */
[----:B------:R-:W-:Y:S04]  /*14f40*/  STS [R12+0x2000], R0 ;  /* 0x002000000c007388 */ /* 0x000fe80000000800 */
[----:B------:R1:W-:Y:S04]  /*14f50*/  STS [R10+0x2400], R3 ;  /* 0x002400030a007388 */ /* 0x0003e80000000800 */
[----:B------:R-:W-:Y:S01]  /*14f60*/  BAR.SYNC.DEFER_BLOCKING 0x1, 0x80 ;  /* 0x0042000000007b1d */ /* 0x000fe20000010000 */
[C---:B------:R-:W-:Y:S02]  /*14f70*/  @P2 IADD3 R6, P0, R11.reuse, c[0x0][0x508], RZ ;  /* 0x000142000b062a10 */ /* 0x040fe40007f1e0ff */
[----:B------:R-:W-:Y:S01]  /*14f80*/  IADD3 R4, P1, R11, c[0x0][0x500], RZ ;  /* 0x000140000b047a10 */ /* 0x000fe20007f3e0ff */
[----:B------:R-:W-:Y:S01]  /*14f90*/  IMAD.MOV.U32 R11, RZ, RZ, c[0x0][0x388] ;  /* 0x0000e200ff0b7624 */ /* 0x000fe200078e00ff */
[----:B------:R-:W-:-:S02]  /*14fa0*/  @P2 IADD3.X R7, R9, c[0x0][0x50c], RZ, P0, !PT ;  /* 0x0001430009072a10 */ /* 0x000fc400007fe4ff */
[----:B------:R-:W-:Y:S01]  /*14fb0*/  IADD3.X R5, R9, c[0x0][0x504], RZ, P1, !PT ;  /* 0x0001410009057a10 */ /* 0x000fe20000ffe4ff */
[----:B-1----:R-:W-:Y:S02]  /*14fc0*/  IMAD.MOV.U32 R3, RZ, RZ, RZ ;  /* 0x000000ffff037224 */ /* 0x002fe400078e00ff */
[----:B------:R1:W5:Y:S04]  /*14fd0*/  @P2 LDG.E R11, [R6.64] ;  /* 0x00000008060b2981 */ /* 0x000368000c1e1900 */
[----:B------:R1:W5:Y:S01]  /*14fe0*/  @P3 LDG.E R3, [R4.64] ;  /* 0x0000000804033981 */ /* 0x000362000c1e1900 */
[----:B----4-:R-:W-:-:S04]  /*14ff0*/  ISETP.NE.AND P0, PT, R8, RZ, PT ;  /* 0x000000ff0800720c */ /* 0x010fc80003f05270 */
[----:B------:R-:W-:Y:S01]  /*15000*/  SEL R0, R8, c[0x0][0x3d4], P0 ;  /* 0x0000f50008007a07 */ /* 0x000fe20000000000 */
[----:B------:R-:W-:Y:S05]  /*15010*/  @P2 BRA `(.L_x_350) ;  /* 0x0000004000002947 */ /* 0x000fea0003800000 */
[----:B------:R-:W-:Y:S05]  /*15020*/  @!P3 BRA `(.L_x_350) ;  /* 0x000000300000b947 */ /* 0x000fea0003800000 */
[----:B-----5:R2:W3:Y:S04]  /*15030*/  LDG.E R11, [R4.64] ;  /* 0x00000008040b7981 */ /* 0x0204e8000c1e1900 */
[----:B-12---:R-:W3:Y:S02]  /*15040*/  LDG.E R4, [R4.64+0x4] ;  /* 0x0000040804047981 */ /* 0x006ee4000c1e1900 */
[----:B---3--:R-:W-:Y:S02]  /*15050*/  IADD3 R11, -R11, R4, RZ ;  /* 0x000000040b0b7210 */ /* 0x008fe40007ffe1ff */
.L_x_350:
[----:B------:R-:W2:Y:S04]  /*15060*/  LDL.LU R2, [R1+0x50] ;  /* 0x0000500001027983 */ /* 0x000ea80000300800 */
[----:B-1----:R-:W3:Y:S04]  /*15070*/  LDL R4, [R1+0xe8] ;  /* 0x0000e80001047983 */ /* 0x002ee80000100800 */
[----:B------:R-:W4:Y:S04]  /*15080*/  LDL.LU R6, [R1+0x78] ;  /* 0x0000780001067983 */ /* 0x000f280000300800 */
[----:B------:R-:W3:Y:S04]  /*15090*/  LDL.LU R5, [R1+0x30] ;  /* 0x0000300001057983 */ /* 0x000ee80000300800 */
[----:B------:R-:W3:Y:S04]  /*150a0*/  LDL R47, [R1+0x2c] ;  /* 0x00002c00012f7983 */ /* 0x000ee80000100800 */
[----:B------:R-:W3:Y:S04]  /*150b0*/  LDL R16, [R1+0x80] ;  /* 0x0000800001107983 */ /* 0x000ee80000100800 */
[----:B------:R-:W3:Y:S04]  /*150c0*/  LDL R57, [R1+0xe4] ;  /* 0x0000e40001397983 */ /* 0x000ee80000100800 */
[----:B------:R-:W3:Y:S01]  /*150d0*/  LDL.LU R56, [R1+0x70] ;  /* 0x0000700001387983 */ /* 0x000ee20000300800 */
[----:B------:R-:W-:Y:S01]  /*150e0*/  IMAD.MOV.U32 R12, RZ, RZ, 0x368 ;  /* 0x00000368ff0c7424 */ /* 0x000fe200078e00ff */
[----:B------:R-:W-:-:S04]  /*150f0*/  ISETP.GT.AND P2, PT, R0, 0x1, PT ;  /* 0x000000010000780c */ /* 0x000fc80003f44270 */
[----:B------:R-:W-:-:S04]  /*15100*/  SEL R12, R12, 0x328, P2 ;  /* 0x000003280c0c7807 */ /* 0x000fc80001000000 */
[----:B------:R-:W1:Y:S08]  /*15110*/  LDC.64 R8, c[0x0][R12+0x170] ;  /* 0x00005c000c087b82 */ /* 0x000e700000000a00 */
[----:B------:R-:W1:Y:S08]  /*15120*/  LDC.64 R14, c[0x0][R12+0x168] ;  /* 0x00005a000c0e7b82 */ /* 0x000e700000000a00 */
[----:B------:R1:W1:Y:S08]  /*15130*/  LDC.64 R20, c[0x0][R12+0x178] ;  /* 0x00005e000c147b82 */ /* 0x0002700000000a00 */
[----:B------:R1:W1:Y:S01]  /*15140*/  LDC.64 R18, c[0x0][R12+0x160] ;  /* 0x000058000c127b82 */ /* 0x0002620000000a00 */
[----:B------:R-:W-:Y:S01]  /*15150*/  IMAD.MOV.U32 R0, RZ, RZ, c[0x0][0x4e8] ;  /* 0x00013a00ff007624 */ /* 0x000fe200078e00ff */
[----:B------:R-:W-:-:S04]  /*15160*/  ISETP.NE.U32.AND P0, PT, RZ, c[0x0][0x500], PT ;  /* 0x00014000ff007a0c */ /* 0x000fc80003f05070 */
[----:B------:R-:W-:Y:S02]  /*15170*/  ISETP.NE.AND P5, PT, R0, 0x1, PT ;  /* 0x000000010000780c */ /* 0x000fe40003fa5270 */
[----:B------:R-:W-:Y:S01]  /*15180*/  ISETP.NE.AND.EX P0, PT, RZ, c[0x0][0x504], PT, P0 ;  /* 0x00014100ff007a0c */ /* 0x000fe20003f05300 */
[----:B------:R-:W1:Y:S02]  /*15190*/  S2R R59, SR_TID.X ;  /* 0x00000000003b7919 */ /* 0x000e640000002100 */
[----:B-1----:R-:W-:-:S04]  /*151a0*/  SHF.R.S32.HI R17, RZ, 0x1f, R59 ;  /* 0x0000001fff117819 */ /* 0x002fc8000001143b */
[----:B------:R-:W-:-:S04]  /*151b0*/  LEA.HI R17, R17, R59, RZ, 0x5 ;  /* 0x0000003b11117211 */ /* 0x000fc800078f28ff */
[----:B------:R-:W-:-:S05]  /*151c0*/  LOP3.LUT R17, R17, 0xffffffe0, RZ, 0xc0, !PT ;  /* 0xffffffe011117812 */ /* 0x000fca00078ec0ff */
[----:B------:R-:W-:Y:S01]  /*151d0*/  IMAD.IADD R17, R59, 0x1, -R17 ;  /* 0x000000013b117824 */ /* 0x000fe200078e0a11 */
[----:B--2---:R-:W-:-:S05]  /*151e0*/  SEL R2, R2, RZ, !P0 ;  /* 0x000000ff02027207 */ /* 0x004fca0004000000 */
[----:B------:R-:W-:Y:S01]  /*151f0*/  IMAD R0, R9, R2, RZ ;  /* 0x0000000209007224 */ /* 0x000fe200078e02ff */
[----:B----4-:R-:W-:Y:S02]  /*15200*/  SEL R6, R6, RZ, !P0 ;  /* 0x000000ff06067207 */ /* 0x010fe40004000000 */
[----:B---3--:R-:W-:Y:S01]  /*15210*/  LOP3.LUT R5, R5, 0xffff, RZ, 0xc0, !PT ;  /* 0x0000ffff05057812 */ /* 0x008fe200078ec0ff */
        /* <DEDUP_REMOVED lines=13> */
[----:B------:R-:W-:Y:S02]  /*152f0*/  IMAD R12, R21, R10, RZ ;  /* 0x0000000a150c7224 */ /* 0x000fe400078e02ff */
[----:B------:R-:W-:-:S02]  /*15300*/  IMAD.MOV R7, RZ, RZ, -R0 ;  /* 0x000000ffff077224 */ /* 0x000fc400078e0a00 */
        /* <DEDUP_REMOVED lines=13> */
[----:B------:R-:W-:Y:S02]  /*153e0*/  IMAD.MOV.U32 R9, RZ, RZ, c[0x0][0x4ac] ;  /* 0x00012b00ff097624 */ /* 0x000fe400078e00ff */
[----:B------:R-:W-:Y:S01]  /*153f0*/  IMAD.IADD R0, R7, 0x1, R0 ;  /* 0x0000000107007824 */ /* 0x000fe200078e0200 */
[----:B------:R-:W-:Y:S02]  /*15400*/  LEA R7, P0, R6, R8, 0x2 ;  /* 0x0000000806077211 */ /* 0x000fe400078010ff */
[----:B------:R-:W-:-:S04]  /*15410*/  SEL R9, R9, c[0x0][0x454], P2 ;  /* 0x0001150009097a07 */ /* 0x000fc80001000000 */
[----:B------:R-:W-:Y:S01]  /*15420*/  LEA.HI.X R6, R6, R9, R0, 0x2, P0 ;  /* 0x0000000906067211 */ /* 0x000fe200000f1400 */
[----:B------:R-:W-:Y:S01]  /*15430*/  SHFL.IDX PT, R14, R7, RZ, 0x1c1f ;  /* 0x001c1fff070e7589 */ /* 0x000fe200000e0000 */
[----:B------:R-:W-:-:S03]  /*15440*/  IMAD R0, R11, c[0x0][0x4e8], RZ ;  /* 0x00013a000b007a24 */ /* 0x000fc600078e02ff */
[----:B------:R-:W1:Y:S04]  /*15450*/  SHFL.IDX PT, R15, R6, RZ, 0x1c1f ;  /* 0x001c1fff060f7589 */ /* 0x000e6800000e0000 */
[----:B------:R-:W-:Y:S04]  /*15460*/  SHFL.IDX PT, R12, R7, 0x1, 0x1c1f ;  /* 0x003c1f00070c7f89 */ /* 0x000fe800000e0000 */
[----:B------:R-:W2:Y:S04]  /*15470*/  SHFL.IDX PT, R13, R6, 0x1, 0x1c1f ;  /* 0x003c1f00060d7f89 */ /* 0x000ea800000e0000 */
[----:B------:R-:W-:Y:S04]  /*15480*/  SHFL.IDX PT, R11, R6, 0x2, 0x1c1f ;  /* 0x005c1f00060b7f89 */ /* 0x000fe800000e0000 */
[----:B------:R3:W-:Y:S01]  /*15490*/  SHFL.IDX PT, R9, R6, 0x3, 0x1c1f ;  /* 0x007c1f0006097f89 */ /* 0x0007e200000e0000 */
[----:B------:R-:W-:-:S03]  /*154a0*/  LOP3.LUT P0, RZ, R17, 0x3, RZ, 0xc0, !PT ;  /* 0x0000000311ff7812 */ /* 0x000fc6000780c0ff */
[----:B------:R-:W4:Y:S01]  /*154b0*/  SHFL.IDX PT, R10, R7, 0x2, 0x1c1f ;  /* 0x005c1f00070a7f89 */ /* 0x000f2200000e0000 */
[----:B---3--:R-:W-:-:S05]  /*154c0*/  IMAD R6, R47, 0x80, R57 ;  /* 0x000000802f067824 */ /* 0x008fca00078e0239 */
[C---:B------:R-:W-:Y:S02]  /*154d0*/  IADD3 R18, R6.reuse, 0x8, RZ ;  /* 0x0000000806127810 */ /* 0x040fe40007ffe0ff */
[CC--:B------:R-:W-:Y:S02]  /*154e0*/  ISETP.GE.OR P4, PT, R6.reuse, R0.reuse, P0 ;  /* 0x000000000600720c */ /* 0x0c0fe40000786670 */
[----:B------:R-:W-:Y:S02]  /*154f0*/  IADD3 R17, R6, 0x40, RZ ;  /* 0x0000004006117810 */ /* 0x000fe40007ffe0ff */
[-C--:B------:R-:W-:Y:S02]  /*15500*/  ISETP.GE.OR P3, PT, R18, R0.reuse, P0 ;  /* 0x000000001200720c */ /* 0x080fe40000766670 */
[CC--:B------:R-:W-:Y:S01]  /*15510*/  ISETP.GE.OR P1, PT, R17.reuse, R0.reuse, P0 ;  /* 0x000000001100720c */ /* 0x0c0fe20000726670 */
[----:B------:R3:W3:Y:S06]  /*15520*/  SHFL.IDX PT, R8, R7, 0x3, 0x1c1f ;  /* 0x007c1f0007087f89 */ /* 0x0006ec00000e0000 */
[----:B-1----:R1:W-:Y:S04]  /*15530*/  @!P4 ST.E [R14.64], R23 ;  /* 0x000000170e00c985 */ /* 0x0023e8000c101908 */
[----:B--2---:R1:W-:Y:S01]  /*15540*/  @!P3 ST.E [R12.64], R24 ;  /* 0x000000180c00b985 */ /* 0x0043e2000c101908 */
[----:B------:R-:W-:-:S03]  /*15550*/  ISETP.GE.AND P3, PT, R17, R0, PT ;  /* 0x000000001100720c */ /* 0x000fc60003f66270 */
[----:B----4-:R1:W-:Y:S01]  /*15560*/  @!P1 ST.E [R10.64], R25 ;  /* 0x000000190a009985 */ /* 0x0103e2000c101908 */
[----:B------:R-:W-:Y:S02]  /*15570*/  LOP3.LUT R56, R56, 0xfffffffd, RZ, 0xc0, !PT ;  /* 0xfffffffd38387812 */ /* 0x000fe400078ec0ff */
[----:B---3--:R-:W-:-:S04]  /*15580*/  IADD3 R7, R6, 0x48, RZ ;  /* 0x0000004806077810 */ /* 0x008fc80007ffe0ff */
[----:B------:R-:W-:Y:S02]  /*15590*/  ISETP.GE.AND P1, PT, R7, R0, PT ;  /* 0x000000000700720c */ /* 0x000fe40003f26270 */
[----:B------:R-:W-:-:S04]  /*155a0*/  LOP3.LUT R56, R56, 0xfffffffe, RZ, 0xc0, !PT ;  /* 0xfffffffe38387812 */ /* 0x000fc800078ec0ff */
[----:B------:R-:W-:-:S07]  /*155b0*/  @P3 LOP3.LUT R56, R56, 0x1, RZ, 0xfc, !PT ;  /* 0x0000000138383812 */ /* 0x000fce00078efcff */
[----:B------:R-:W-:-:S05]  /*155c0*/  @P1 LOP3.LUT R56, R56, 0x2, RZ, 0xfc, !PT ;  /* 0x0000000238381812 */ /* 0x000fca00078efcff */
[----:B------:R1:W-:Y:S01]  /*155d0*/  STL [R1+0x70], R56 ;  /* 0x0000703801007387 */ /* 0x0003e20000100800 */
[-C--:B------:R-:W-:Y:S02]  /*155e0*/  ISETP.GE.OR P0, PT, R7, R0.reuse, P0 ;  /* 0x000000000700720c */ /* 0x080fe40000706670 */
[----:B------:R-:W-:-:S11]  /*155f0*/  ISETP.GE.AND P6, PT, R18, R0, PT ;  /* 0x000000001200720c */ /* 0x000fd60003fc6270 */
[----:B------:R1:W-:Y:S01]  /*15600*/  @!P0 ST.E [R8.64], R22 ;  /* 0x0000001608008985 */ /* 0x0003e2000c101908 */
[----:B------:R-:W-:Y:S01]  /*15610*/  ISETP.GE.AND P0, PT, R6, R0, PT ;  /* 0x000000000600720c */ /* 0x000fe20003f06270 */
[----:B------:R-:W-:Y:S05]  /*15620*/  @P2 BRA `(.L_x_351) ;  /* 0x0000071000002947 */ /* 0x000fea0003800000 */
[----:B------:R-:W-:Y:S01]  /*15630*/  IMAD R16, R16, c[0x0][0x3a0], RZ ;  /* 0x0000e80010107a24 */ /* 0x000fe200078e02ff */
[----:B------:R-:W-:Y:S01]  /*15640*/  SHF.R.S32.HI R4, RZ, 0x1f, R2 ;  /* 0x0000001fff047819 */ /* 0x000fe20000011402 */
[----:B------:R-:W-:Y:S01]  /*15650*/  IMAD.WIDE.U32 R6, R3, c[0x0][0x3a0], RZ ;  /* 0x0000e80003067a25 */ /* 0x000fe200078e00ff */
[----:B-1----:R-:W-:Y:S01]  /*15660*/  LEA R8, R47, R251, 0x7 ;  /* 0x000000fb2f087211 */ /* 0x002fe200078e38ff */
[----:B------:R1:W2:Y:S01]  /*15670*/  LDS.128 R12, [R209+0x80] ;  /* 0x00008000d10c7984 */ /* 0x0002a20000000c00 */
[----:B------:R-:W-:Y:S01]  /*15680*/  ISETP.GE.AND P2, PT, R244, c[0x0][0x3c8], PT ;  /* 0x0000f200f4007a0c */ /* 0x000fe20003f46270 */
[----:B------:R-:W-:Y:S02]  /*15690*/  IMAD R3, R3, c[0x0][0x3a4], R16 ;  /* 0x0000e90003037a24 */ /* 0x000fe400078e0210 */
[----:B------:R-:W-:Y:S01]  /*156a0*/  IMAD R4, R4, c[0x0][0x3f0], RZ ;  /* 0x0000fc0004047a24 */ /* 0x000fe200078e02ff */
[----:B------:R1:W3:Y:S01]  /*156b0*/  LDS.128 R16, [R209+0x880] ;  /* 0x00088000d1107984 */ /* 0x0002e20000000c00 */
[----:B------:R-:W-:Y:S01]  /*156c0*/  @P5 IMAD.HI.U32 R9, R8, c[0x0][0x4ec], RZ ;  /* 0x00013b0008095a27 */ /* 0x000fe200078e00ff */
[----:B------:R-:W-:-:S02]  /*156d0*/  IADD3 R7, R7, R3, RZ ;  /* 0x0000000307077210 */ /* 0x000fc40007ffe0ff */
[----:B------:R1:W4:Y:S01]  /*156e0*/  LDS.128 R20, [R209+0x1080] ;  /* 0x00108000d1147984 */ /* 0x0003220000000c00 */
[----:B------:R-:W-:Y:S02]  /*156f0*/  MOV R3, R8 ;  /* 0x0000000800037202 */ /* 0x000fe40000000f00 */
[C---:B------:R-:W-:Y:S01]  /*15700*/  IMAD.WIDE.U32 R6, R5.reuse, c[0x0][0x3e8], R6 ;  /* 0x0000fa0005067a25 */ /* 0x040fe200078e0006 */
[----:B------:R1:W1:Y:S01]  /*15710*/  LDS.128 R24, [R209+0x1880] ;  /* 0x00188000d1187984 */ /* 0x0002620000000c00 */
[----:B------:R-:W-:Y:S02]  /*15720*/  @P5 SHF.R.U32.HI R3, RZ, c[0x0][0x4f0], R9 ;  /* 0x00013c00ff035a19 */ /* 0x000fe40000011609 */
[----:B------:R-:W-:Y:S01]  /*15730*/  IMAD R5, R5, c[0x0][0x3ec], R7 ;  /* 0x0000fb0005057a24 */ /* 0x000fe200078e0207 */
[----:B------:R1:W1:Y:S01]  /*15740*/  LDS.128 R28, [R209+0x2080] ;  /* 0x00208000d11c7984 */ /* 0x0002620000000c00 */
[----:B------:R-:W-:Y:S01]  /*15750*/  IMAD R7, R2, c[0x0][0x3f4], R4 ;  /* 0x0000fd0002077a24 */ /* 0x000fe200078e0204 */
[----:B------:R-:W-:-:S02]  /*15760*/  MOV R4, R6 ;  /* 0x0000000600047202 */ /* 0x000fc40000000f00 */
[----:B------:R1:W1:Y:S01]  /*15770*/  LDS.128 R32, [R209+0x2880] ;  /* 0x00288000d1207984 */ /* 0x0002620000000c00 */
[----:B------:R-:W-:Y:S02]  /*15780*/  SHF.R.S32.HI R6, RZ, 0x1f, R3 ;  /* 0x0000001fff067819 */ /* 0x000fe40000011403 */
[----:B------:R-:W-:Y:S01]  /*15790*/  IMAD.WIDE.U32 R4, R2, c[0x0][0x3f0], R4 ;  /* 0x0000fc0002047a25 */ /* 0x000fe200078e0004 */
[----:B------:R1:W1:Y:S01]  /*157a0*/  LDS.128 R36, [R209+0x3080] ;  /* 0x00308000d1247984 */ /* 0x0002620000000c00 */
[----:B------:R-:W-:-:S03]  /*157b0*/  IADD3 R2, -R3, RZ, RZ ;  /* 0x000000ff03027210 */ /* 0x000fc60007ffe1ff */
[----:B------:R1:W1:Y:S01]  /*157c0*/  LDS.128 R40, [R209+0x3880] ;  /* 0x00388000d1287984 */ /* 0x0002620000000c00 */
[----:B------:R-:W-:Y:S01]  /*157d0*/  IADD3 R5, R5, R7, RZ ;  /* 0x0000000705057210 */ /* 0x000fe20007ffe0ff */
[----:B------:R-:W-:Y:S02]  /*157e0*/  IMAD R7, R6, c[0x0][0x3e0], RZ ;  /* 0x0000f80006077a24 */ /* 0x000fe400078e02ff */
[----:B------:R-:W5:Y:S01]  /*157f0*/  S2R R11, SR_TID.X ;  /* 0x00000000000b7919 */ /* 0x000f620000002100 */
        /* <DEDUP_REMOVED lines=8> */
[----:B------:R-:W-:Y:S02]  /*15880*/  LEA R6, P0, R2, c[0x0][0x380], 0x1 ;  /* 0x0000e00002067a11 */ /* 0x000fe400078008ff */
[----:B-----5:R-:W-:Y:S02]  /*15890*/  SHF.R.S32.HI R10, RZ, 0x1f, R11 ;  /* 0x0000001fff0a7819 */ /* 0x020fe4000001140b */
[----:B------:R-:W-:Y:S02]  /*158a0*/  IADD3 R3, R3, R4, RZ ;  /* 0x0000000403037210 */ /* 0x000fe40007ffe0ff */
[----:B------:R-:W-:Y:S02]  /*158b0*/  LEA.HI R10, R10, R11, RZ, 0x3 ;  /* 0x0000000b0a0a7211 */ /* 0x000fe400078f18ff */
[----:B------:R-:W-:Y:S02]  /*158c0*/  LEA.HI.X R5, R2, c[0x0][0x384], R3, 0x1, P0 ;  /* 0x0000e10002057a11 */ /* 0x000fe400000f0c03 */
[----:B------:R-:W-:-:S04]  /*158d0*/  SHF.R.S32.HI R10, RZ, 0x3, R10 ;  /* 0x00000003ff0a7819 */ /* 0x000fc8000001140a */
[----:B------:R-:W-:Y:S01]  /*158e0*/  LEA R4, R47, R10, 0x7 ;  /* 0x0000000a2f047211 */ /* 0x000fe200078e38ff */
[----:B------:R-:W-:Y:S05]  /*158f0*/  BRA.DIV ~URZ, `(.L_x_352) ;  /* 0x00004a227f007947 */ /* 0x000fea000b800000 */
[----:B-1234-:R1:W2:Y:S02]  /*15900*/  SHFL.IDX PT, R7, R5, RZ, 0x181f ;  /* 0x00181fff05077589 */ /* 0x01e2a400000e0000 */
.L_x_436:
[----:B------:R-:W-:Y:S05]  /*15910*/  BRA.DIV ~URZ, `(.L_x_353) ;  /* 0x00004a727f007947 */ /* 0x000fea000b800000 */
[----:B------:R3:W4:Y:S02]  /*15920*/  SHFL.IDX PT, R2, R6, RZ, 0x181f ;  /* 0x00181fff06027589 */ /* 0x00072400000e0000 */
.L_x_437:
[----:B------:R-:W-:-:S13]  /*15930*/  ISETP.GE.OR P0, PT, R4, R0, P2 ;  /* 0x000000000400720c */ /* 0x000fda0001706670 */
[----:B----4-:R-:W-:-:S04]  /*15940*/  @!P0 LEA R2, P1, R244, R2, 0x1 ;  /* 0x00000002f4028211 */ /* 0x010fc800078208ff */
[----:B--2---:R-:W-:-:S05]  /*15950*/  @!P0 LEA.HI.X R3, R244, R7, R245, 0x1, P1 ;  /* 0x00000007f4038211 */ /* 0x004fca00008f0cf5 */
[----:B------:R2:W-:Y:S01]  /*15960*/  @!P0 ST.E.128 [R2.64], R12 ;  /* 0x0000000c02008985 */ /* 0x0005e2000c101d08 */
[----:B------:R-:W-:Y:S05]  /*15970*/  BRA.DIV ~URZ, `(.L_x_354) ;  /* 0x00004a827f007947 */ /* 0x000fea000b800000 */
[----:B------:R4:W1:Y:S04]  /*15980*/  SHFL.IDX PT, R7, R5, 0x1, 0x181f ;  /* 0x00381f0005077f89 */ /* 0x00086800000e0000 */
[----:B--2---:R4:W2:Y:S02]  /*15990*/  SHFL.IDX PT, R2, R6, 0x1, 0x181f ;  /* 0x00381f0006027f89 */ /* 0x0048a400000e0000 */
.L_x_438:
[----:B------:R-:W-:-:S04]  /*159a0*/  IADD3 R3, R4, 0x10, RZ ;  /* 0x0000001004037810 */ /* 0x000fc80007ffe0ff */
[----:B------:R-:W-:-:S13]  /*159b0*/  ISETP.GE.OR P0, PT, R3, R0, P2 ;  /* 0x000000000300720c */ /* 0x000fda0001706670 */
[----:B--2---:R-:W-:-:S04]  /*159c0*/  @!P0 LEA R2, P1, R244, R2, 0x1 ;  /* 0x00000002f4028211 */ /* 0x004fc800078208ff */
[----:B-1----:R-:W-:-:S05]  /*159d0*/  @!P0 LEA.HI.X R3, R244, R7, R245, 0x1, P1 ;  /* 0x00000007f4038211 */ /* 0x002fca00008f0cf5 */
[----:B------:R1:W-:Y:S01]  /*159e0*/  @!P0 ST.E.128 [R2.64], R16 ;  /* 0x0000001002008985 */ /* 0x0003e2000c101d08 */
[----:B------:R-:W-:Y:S05]  /*159f0*/  BRA.DIV ~URZ, `(.L_x_355) ;  /* 0x00004ad27f007947 */ /* 0x000fea000b800000 */
[----:B------:R2:W1:Y:S02]  /*15a00*/  SHFL.IDX PT, R7, R5, 0x2, 0x181f ;  /* 0x00581f0005077f89 */ /* 0x00046400000e0000 */
.L_x_439:
[----:B------:R-:W-:Y:S05]  /*15a10*/  BRA.DIV ~URZ, `(.L_x_356) ;  /* 0x00004b227f007947 */ /* 0x000fea000b800000 */
[----:B-1----:R1:W2:Y:S02]  /*15a20*/  SHFL.IDX PT, R2, R6, 0x2, 0x181f ;  /* 0x00581f0006027f89 */ /* 0x0022a400000e0000 */
.L_x_440:
[----:B------:R-:W-:-:S04]  /*15a30*/  IADD3 R3, R4, 0x20, RZ ;  /* 0x0000002004037810 */ /* 0x000fc80007ffe0ff */
[----:B------:R-:W-:-:S13]  /*15a40*/  ISETP.GE.OR P0, PT, R3, R0, P2 ;  /* 0x000000000300720c */ /* 0x000fda0001706670 */
[----:B--2---:R-:W-:-:S04]  /*15a50*/  @!P0 LEA R2, P1, R244, R2, 0x1 ;  /* 0x00000002f4028211 */ /* 0x004fc800078208ff */
[----:B------:R-:W-:-:S05]  /*15a60*/  @!P0 LEA.HI.X R3, R244, R7, R245, 0x1, P1 ;  /* 0x00000007f4038211 */ /* 0x000fca00008f0cf5 */
[----:B------:R2:W-:Y:S01]  /*15a70*/  @!P0 ST.E.128 [R2.64], R20 ;  /* 0x0000001402008985 */ /* 0x0005e2000c101d08 */
[----:B------:R-:W-:Y:S05]  /*15a80*/  BRA.DIV ~URZ, `(.L_x_357) ;  /* 0x00004b227f007947 */ /* 0x000fea000b800000 */
[----:B------:R1:W2:Y:S04]  /*15a90*/  SHFL.IDX PT, R7, R5, 0x3, 0x181f ;  /* 0x00781f0005077f89 */ /* 0x0002a800000e0000 */
[----:B--2---:R1:W2:Y:S02]  /*15aa0*/  SHFL.IDX PT, R2, R6, 0x3, 0x181f ;  /* 0x00781f0006027f89 */ /* 0x0042a400000e0000 */
.L_x_441:
[----:B------:R-:W-:-:S04]  /*15ab0*/  IADD3 R3, R4, 0x30, RZ ;  /* 0x0000003004037810 */ /* 0x000fc80007ffe0ff */
[----:B------:R-:W-:-:S13]  /*15ac0*/  ISETP.GE.OR P0, PT, R3, R0, P2 ;  /* 0x000000000300720c */ /* 0x000fda0001706670 */
[----:B--2---:R-:W-:-:S04]  /*15ad0*/  @!P0 LEA R2, P1, R244, R2, 0x1 ;  /* 0x00000002f4028211 */ /* 0x004fc800078208ff */
[----:B------:R-:W-:-:S05]  /*15ae0*/  @!P0 LEA.HI.X R3, R244, R7, R245, 0x1, P1 ;  /* 0x00000007f4038211 */ /* 0x000fca00008f0cf5 */
[----:B------:R2:W-:Y:S01]  /*15af0*/  @!P0 ST.E.128 [R2.64], R24 ;  /* 0x0000001802008985 */ /* 0x0005e2000c101d08 */
[----:B------:R-:W-:Y:S05]  /*15b00*/  BRA.DIV ~URZ, `(.L_x_358) ;  /* 0x00004b727f007947 */ /* 0x000fea000b800000 */
[----:B------:R1:W2:Y:S02]  /*15b10*/  SHFL.IDX PT, R7, R5, 0x4, 0x181f ;  /* 0x00981f0005077f89 */ /* 0x0002a400000e0000 */
.L_x_442:
[----:B------:R-:W-:Y:S05]  /*15b20*/  BRA.DIV ~URZ, `(.L_x_359) ;  /* 0x00004bc27f007947 */ /* 0x000fea000b800000 */
[----:B--2---:R2:W1:Y:S02]  /*15b30*/  SHFL.IDX PT, R2, R6, 0x4, 0x181f ;  /* 0x00981f0006027f89 */ /* 0x00446400000e0000 */
.L_x_443:
[----:B------:R-:W-:-:S04]  /*15b40*/  IADD3 R3, R4, 0x40, RZ ;  /* 0x0000004004037810 */ /* 0x000fc80007ffe0ff */
[----:B------:R-:W-:-:S13]  /*15b50*/  ISETP.GE.OR P0, PT, R3, R0, P2 ;  /* 0x000000000300720c */ /* 0x000fda0001706670 */
[----:B-1----:R-:W-:-:S04]  /*15b60*/  @!P0 LEA R2, P1, R244, R2, 0x1 ;  /* 0x00000002f4028211 */ /* 0x002fc800078208ff */
[----:B------:R-:W-:-:S05]  /*15b70*/  @!P0 LEA.HI.X R3, R244, R7, R245, 0x1, P1 ;  /* 0x00000007f4038211 */ /* 0x000fca00008f0cf5 */
[----:B------:R1:W-:Y:S01]  /*15b80*/  @!P0 ST.E.128 [R2.64], R28 ;  /* 0x0000001c02008985 */ /* 0x0003e2000c101d08 */
[----:B------:R-:W-:Y:S05]  /*15b90*/  BRA.DIV ~URZ, `(.L_x_360) ;  /* 0x00004bc27f007947 */ /* 0x000fea000b800000 */
[----:B------:R1:W2:Y:S04]  /*15ba0*/  SHFL.IDX PT, R7, R5, 0x5, 0x181f ;  /* 0x00b81f0005077f89 */ /* 0x0002a800000e0000 */
[----:B-1----:R1:W3:Y:S02]  /*15bb0*/  SHFL.IDX PT, R2, R6, 0x5, 0x181f ;  /* 0x00b81f0006027f89 */ /* 0x0022e400000e0000 */
.L_x_444:
[----:B------:R-:W-:-:S04]  /*15bc0*/  IADD3 R3, R4, 0x50, RZ ;  /* 0x0000005004037810 */ /* 0x000fc80007ffe0ff */
[----:B------:R-:W-:-:S13]  /*15bd0*/  ISETP.GE.OR P0, PT, R3, R0, P2 ;  /* 0x000000000300720c */ /* 0x000fda0001706670 */
[----:B---3--:R-:W-:-:S04]  /*15be0*/  @!P0 LEA R2, P1, R244, R2, 0x1 ;  /* 0x00000002f4028211 */ /* 0x008fc800078208ff */
[----:B--2---:R-:W-:-:S05]  /*15bf0*/  @!P0 LEA.HI.X R3, R244, R7, R245, 0x1, P1 ;  /* 0x00000007f4038211 */ /* 0x004fca00008f0cf5 */
[----:B------:R2:W-:Y:S01]  /*15c00*/  @!P0 ST.E.128 [R2.64], R32 ;  /* 0x0000002002008985 */ /* 0x0005e2000c101d08 */
[----:B------:R-:W-:Y:S05]  /*15c10*/  BRA.DIV ~URZ, `(.L_x_361) ;  /* 0x00004c127f007947 */ /* 0x000fea000b800000 */
[----:B------:R3:W1:Y:S02]  /*15c20*/  SHFL.IDX PT, R7, R5, 0x6, 0x181f ;  /* 0x00d81f0005077f89 */ /* 0x00066400000e0000 */
.L_x_445:
[----:B------:R-:W-:Y:S05]  /*15c30*/  BRA.DIV ~URZ, `(.L_x_362) ;  /* 0x00004c627f007947 */ /* 0x000fea000b800000 */
[----:B--2---:R2:W3:Y:S02]  /*15c40*/  SHFL.IDX PT, R2, R6, 0x6, 0x181f ;  /* 0x00d81f0006027f89 */ /* 0x0044e400000e0000 */
.L_x_446:
[----:B------:R-:W-:-:S04]  /*15c50*/  IADD3 R3, R4, 0x60, RZ ;  /* 0x0000006004037810 */ /* 0x000fc80007ffe0ff */
[----:B------:R-:W-:-:S13]  /*15c60*/  ISETP.GE.OR P0, PT, R3, R0, P2 ;  /* 0x000000000300720c */ /* 0x000fda0001706670 */
[----:B---3--:R-:W-:-:S04]  /*15c70*/  @!P0 LEA R2, P1, R244, R2, 0x1 ;  /* 0x00000002f4028211 */ /* 0x008fc800078208ff */
[----:B-1----:R-:W-:-:S05]  /*15c80*/  @!P0 LEA.HI.X R3, R244, R7, R245, 0x1, P1 ;  /* 0x00000007f4038211 */ /* 0x002fca00008f0cf5 */
[----:B------:R1:W-:Y:S01]  /*15c90*/  @!P0 ST.E.128 [R2.64], R36 ;  /* 0x0000002402008985 */ /* 0x0003e2000c101d08 */
[----:B------:R-:W-:Y:S05]  /*15ca0*/  BRA.DIV ~URZ, `(.L_x_363) ;  /* 0x00004c627f007947 */ /* 0x000fea000b800000 */
[----:B----4-:R-:W3:Y:S04]  /*15cb0*/  SHFL.IDX PT, R5, R5, 0x7, 0x181f ;  /* 0x00f81f0005057f89 */ /* 0x010ee800000e0000 */
[----:B-1----:R1:W4:Y:S02]  /*15cc0*/  SHFL.IDX PT, R3, R6, 0x7, 0x181f ;  /* 0x00f81f0006037f89 */ /* 0x00232400000e0000 */
.L_x_447:
[----:B------:R-:W-:-:S04]  /*15cd0*/  IADD3 R2, R4, 0x70, RZ ;  /* 0x0000007004027810 */ /* 0x000fc80007ffe0ff */
[----:B------:R-:W-:-:S13]  /*15ce0*/  ISETP.GE.OR P0, PT, R2, R0, P2 ;  /* 0x000000000200720c */ /* 0x000fda0001706670 */
[----:B------:R-:W-:Y:S05]  /*15cf0*/  @P0 BRA `(.L_x_364) ;  /* 0x00001c1000000947 */ /* 0x000fea0003800000 */
[----:B----4-:R-:W-:-:S04]  /*15d00*/  LEA R2, P0, R244, R3, 0x1 ;  /* 0x00000003f4027211 */ /* 0x010fc800078008ff */
[----:B---3--:R-:W-:-:S05]  /*15d10*/  LEA.HI.X R3, R244, R5, R245, 0x1, P0 ;  /* 0x00000005f4037211 */ /* 0x008fca00000f0cf5 */
[----:B------:R3:W-:Y:S01]  /*15d20*/  ST.E.128 [R2.64], R40 ;  /* 0x0000002802007985 */ /* 0x0007e2000c101d08 */
[----:B------:R-:W-:Y:S05]  /*15d30*/  BRA `(.L_x_364) ;  /* 0x00001bd000007947 */ /* 0x000fea0003800000 */
.L_x_351:
[----:B-1----:R-:W2:Y:S01]  /*15d40*/  LDL.LU R9, [R1+0x80] ;  /* 0x0000800001097983 */ /* 0x002ea20000300800 */
[----:B------:R-:W-:Y:S01]  /*15d50*/  IMAD R16, R16, c[0x0][0x408], RZ ;  /* 0x0001020010107a24 */ /* 0x000fe200078e02ff */
[----:B------:R-:W-:Y:S01]  /*15d60*/  SHF.R.S32.HI R0, RZ, 0x1f, R2 ;  /* 0x0000001fff007819 */ /* 0x000fe20000011402 */
[----:B------:R-:W-:-:S04]  /*15d70*/  IMAD.WIDE.U32 R6, R3, c[0x0][0x408], RZ ;  /* 0x0001020003067a25 */ /* 0x000fc800078e00ff */
[----:B------:R-:W-:Y:S02]  /*15d80*/  IMAD R3, R3, c[0x0][0x40c], R16 ;  /* 0x0001030003037a24 */ /* 0x000fe400078e0210 */
[----:B------:R-:W-:Y:S02]  /*15d90*/  IMAD R0, R0, c[0x0][0x440], RZ ;  /* 0x0001100000007a24 */ /* 0x000fe400078e02ff */
[----:B------:R-:W-:Y:S01]  /*15da0*/  @P5 IMAD.HI.U32 R8, R4, c[0x0][0x4ec], RZ ;  /* 0x00013b0004085a27 */ /* 0x000fe200078e00ff */
[----:B------:R-:W-:-:S05]  /*15db0*/  IADD3 R7, R7, R3, RZ ;  /* 0x0000000307077210 */ /* 0x000fca0007ffe0ff */
        /* <DEDUP_REMOVED lines=25> */
.L_x_448:
[----:B------:R-:W-:Y:S05]  /*15f50*/  BRA.DIV ~URZ, `(.L_x_366) ;  /* 0x00004af27f007947 */ /* 0x000fea000b800000 */
[----:B------:R3:W4:Y:S02]  /*15f60*/  SHFL.IDX PT, R0, R12, RZ, 0x1c1f ;  /* 0x001c1fff0c007589 */ /* 0x00072400000e0000 */
.L_x_449:
        /* <DEDUP_REMOVED lines=21> */
[----:B------:R-:W-:Y:S01]  /*160c0*/  @!P0 IMAD.MOV.U32 R3, RZ, RZ, R4 ;  /* 0x000000ffff038224 */ /* 0x000fe200078e0004 */
[----:B--2---:R-:W-:-:S03]  /*160d0*/  ISETP.GE.AND P5, PT, R19, c[0x0][0x3c8], PT ;  /* 0x0000f20013007a0c */ /* 0x004fc60003fa6270 */
[----:B------:R-:W-:Y:S01]  /*160e0*/  @!P0 IMAD.WIDE R6, R6, 0x4, R2 ;  /* 0x0000000406068825 */ /* 0x000fe200078e0202 */
[C---:B------:R-:W-:Y:S02]  /*160f0*/  @!P1 LEA R2, P3, R8.reuse, R0, 0x2 ;  /* 0x0000000008029211 */ /* 0x040fe400078610ff */
[----:B------:R-:W-:Y:S02]  /*16100*/  ISETP.GE.AND P4, PT, R17, c[0x0][0x3c8], PT ;  /* 0x0000f20011007a0c */ /* 0x000fe40003f86270 */
[----:B------:R2:W-:Y:S01]  /*16110*/  @!P0 ST.E.64 [R6.64], R74 ;  /* 0x0000004a06008985 */ /* 0x0005e2000c101b08 */
[----:B------:R-:W-:Y:S02]  /*16120*/  @!P1 LEA.HI.X R3, R8, R4, R9, 0x2, P3 ;  /* 0x0000000408039211 */ /* 0x000fe400018f1409 */
[----:B------:R-:W-:Y:S02]  /*16130*/  @!P2 LEA R8, P0, R21, R0, 0x2 ;  /* 0x000000001508a211 */ /* 0x000fe400078010ff */
[----:B------:R-:W-:-:S02]  /*16140*/  ISETP.GE.AND P3, PT, R15, c[0x0][0x3c8], PT ;  /* 0x0000f2000f007a0c */ /* 0x000fc40003f66270 */
[----:B------:R-:W-:Y:S01]  /*16150*/  @!P2 LEA.HI.X R9, R21, R4, R22, 0x2, P0 ;  /* 0x000000041509a211 */ /* 0x000fe200000f1416 */
[----:B------:R3:W-:Y:S04]  /*16160*/  @!P1 ST.E.64 [R2.64], R76 ;  /* 0x0000004c02009985 */ /* 0x0007e8000c101b08 */
[----:B------:R4:W-:Y:S01]  /*16170*/  @!P2 ST.E.64 [R8.64], R78 ;  /* 0x0000004e0800a985 */ /* 0x0009e2000c101b08 */
[----:B------:R-:W-:Y:S02]  /*16180*/  ISETP.GE.AND P2, PT, R13, c[0x0][0x3c8], PT ;  /* 0x0000f2000d007a0c */ /* 0x000fe40003f46270 */
[----:B------:R-:W-:Y:S02]  /*16190*/  ISETP.GE.AND P1, PT, R10, c[0x0][0x3c8], PT ;  /* 0x0000f2000a007a0c */ /* 0x000fe40003f26270 */
[----:B--2---:R-:W-:-:S04]  /*161a0*/  @!P5 LEA R6, P0, R19, R0, 0x2 ;  /* 0x000000001306d211 */ /* 0x004fc800078010ff */
[----:B------:R-:W-:Y:S02]  /*161b0*/  @!P5 LEA.HI.X R7, R19, R4, R20, 0x2, P0 ;  /* 0x000000041307d211 */ /* 0x000fe400000f1414 */
[----:B---3--:R-:W-:-:S04]  /*161c0*/  @!P4 LEA R2, P0, R17, R0, 0x2 ;  /* 0x000000001102c211 */ /* 0x008fc800078010ff */
[----:B------:R-:W-:Y:S02]  /*161d0*/  @!P4 LEA.HI.X R3, R17, R4, R18, 0x2, P0 ;  /* 0x000000041103c211 */ /* 0x000fe400000f1412 */
[C---:B----4-:R-:W-:Y:S01]  /*161e0*/  @!P3 LEA R8, P0, R15.reuse, R0, 0x2 ;  /* 0x000000000f08b211 */ /* 0x050fe200078010ff */
[----:B------:R2:W-:Y:S03]  /*161f0*/  @!P5 ST.E.64 [R6.64], R80 ;  /* 0x000000500600d985 */ /* 0x0005e6000c101b08 */
[----:B------:R-:W-:Y:S01]  /*16200*/  @!P3 LEA.HI.X R9, R15, R4, R16, 0x2, P0 ;  /* 0x000000040f09b211 */ /* 0x000fe200000f1410 */
[----:B------:R3:W-:Y:S04]  /*16210*/  @!P4 ST.E.64 [R2.64], R66 ;  /* 0x000000420200c985 */ /* 0x0007e8000c101b08 */
[----:B------:R4:W-:Y:S01]  /*16220*/  @!P3 ST.E.64 [R8.64], R90 ;  /* 0x0000005a0800b985 */ /* 0x0009e2000c101b08 */
[----:B--2---:R-:W-:-:S04]  /*16230*/  @!P2 LEA R6, P0, R13, R0, 0x2 ;  /* 0x000000000d06a211 */ /* 0x004fc800078010ff */
[----:B------:R-:W-:Y:S02]  /*16240*/  @!P2 LEA.HI.X R7, R13, R4, R14, 0x2, P0 ;  /* 0x000000040d07a211 */ /* 0x000fe400000f140e */
[----:B---3--:R-:W-:-:S04]  /*16250*/  @!P1 LEA R2, P0, R10, R0, 0x2 ;  /* 0x000000000a029211 */ /* 0x008fc800078010ff */
[----:B------:R-:W-:Y:S01]  /*16260*/  @!P1 LEA.HI.X R3, R10, R4, R11, 0x2, P0 ;  /* 0x000000040a039211 */ /* 0x000fe200000f140b */
[----:B------:R4:W-:Y:S04]  /*16270*/  @!P2 ST.E.64 [R6.64], R82 ;  /* 0x000000520600a985 */ /* 0x0009e8000c101b08 */
[----:B------:R4:W-:Y:S04]  /*16280*/  @!P1 ST.E.64 [R2.64], R64 ;  /* 0x0000004002009985 */ /* 0x0009e8000c101b08 */
.L_x_368:
[----:B------:R-:W-:Y:S05]  /*16290*/  BSYNC B0 ;  /* 0x0000000000007941 */ /* 0x000fea0003800000 */
.L_x_367:
[----:B------:R-:W-:Y:S05]  /*162a0*/  BRA.DIV ~URZ, `(.L_x_369) ;  /* 0x000048127f007947 */ /* 0x000fea000b800000 */
[----:B--2---:R2:W1:Y:S04]  /*162b0*/  SHFL.IDX PT, R4, R5, 0x1, 0x1c1f ;  /* 0x003c1f0005047f89 */ /* 0x00446800000e0000 */
[----:B----4-:R2:W4:Y:S02]  /*162c0*/  SHFL.IDX PT, R0, R12, 0x1, 0x1c1f ;  /* 0x003c1f000c007f89 */ /* 0x01052400000e0000 */
.L_x_450:
        /* <DEDUP_REMOVED lines=22> */
[----:B----4-:R-:W-:-:S03]  /*16430*/  ISETP.GE.AND P4, PT, R10, c[0x0][0x3c8], PT ;  /* 0x0000f2000a007a0c */ /* 0x010fc60003f86270 */
[----:B------:R-:W-:Y:S01]  /*16440*/  @!P1 IMAD.WIDE R6, R23, 0x4, R6 ;  /* 0x0000000417069825 */ /* 0x000fe200078e0206 */
[C---:B------:R-:W-:Y:S02]  /*16450*/  @!P0 LEA R2, P3, R21.reuse, R0, 0x2 ;  /* 0x0000000015028211 */ /* 0x040fe400078610ff */
[----:B------:R-:W-:Y:S02]  /*16460*/  ISETP.GE.AND P5, PT, R8, c[0x0][0x3c8], PT ;  /* 0x0000f20008007a0c */ /* 0x000fe40003fa6270 */
[----:B------:R1:W-:Y:S01]  /*16470*/  @!P1 ST.E.64 [R6.64], R130 ;  /* 0x0000008206009985 */ /* 0x0003e2000c101b08 */
[----:B------:R-:W-:Y:S02]  /*16480*/  @!P0 LEA.HI.X R3, R21, R4, R22, 0x2, P3 ;  /* 0x0000000415038211 */ /* 0x000fe400018f1416 */
[----:B------:R-:W-:-:S03]  /*16490*/  ISETP.GE.AND P3, PT, R17, c[0x0][0x3c8], PT ;  /* 0x0000f20011007a0c */ /* 0x000fc60003f66270 */
[----:B------:R2:W-:Y:S01]  /*164a0*/  @!P0 ST.E.64 [R2.64], R134 ;  /* 0x0000008602008985 */ /* 0x0005e2000c101b08 */
[----:B-1----:R-:W-:-:S04]  /*164b0*/  @!P2 LEA R6, P1, R19, R0, 0x2 ;  /* 0x000000001306a211 */ /* 0x002fc800078210ff */
[----:B------:R-:W-:Y:S02]  /*164c0*/  @!P2 LEA.HI.X R7, R19, R4, R20, 0x2, P1 ;  /* 0x000000041307a211 */ /* 0x000fe400008f1414 */
[----:B--2---:R-:W-:-:S03]  /*164d0*/  @!P4 LEA R2, P0, R10, R0, 0x2 ;  /* 0x000000000a02c211 */ /* 0x004fc600078010ff */
[----:B------:R1:W-:Y:S01]  /*164e0*/  @!P2 ST.E.64 [R6.64], R132 ;  /* 0x000000840600a985 */ /* 0x0003e2000c101b08 */
[----:B------:R-:W-:Y:S02]  /*164f0*/  ISETP.GE.AND P2, PT, R15, c[0x0][0x3c8], PT ;  /* 0x0000f2000f007a0c */ /* 0x000fe40003f46270 */
[----:B------:R-:W-:Y:S02]  /*16500*/  @!P4 LEA.HI.X R3, R10, R4, R11, 0x2, P0 ;  /* 0x000000040a03c211 */ /* 0x000fe400000f140b */
[C---:B------:R-:W-:Y:S02]  /*16510*/  @!P5 LEA R10, P0, R8.reuse, R0, 0x2 ;  /* 0x00000000080ad211 */ /* 0x040fe400078010ff */
[----:B------:R-:W-:Y:S02]  /*16520*/  ISETP.GE.AND P1, PT, R13, c[0x0][0x3c8], PT ;  /* 0x0000f2000d007a0c */ /* 0x000fe40003f26270 */
[----:B------:R-:W-:Y:S02]  /*16530*/  @!P5 LEA.HI.X R11, R8, R4, R9, 0x2, P0 ;  /* 0x00000004080bd211 */ /* 0x000fe400000f1409 */
[----:B------:R-:W-:-:S04]  /*16540*/  @!P3 LEA R8, P0, R17, R0, 0x2 ;  /* 0x000000001108b211 */ /* 0x000fc800078010ff */
[----:B------:R-:W-:Y:S01]  /*16550*/  @!P3 LEA.HI.X R9, R17, R4, R18, 0x2, P0 ;  /* 0x000000041109b211 */ /* 0x000fe200000f1412 */
[----:B------:R2:W-:Y:S01]  /*16560*/  @!P4 ST.E.64 [R2.64], R136 ;  /* 0x000000880200c985 */ /* 0x0005e2000c101b08 */
[----:B-1----:R-:W-:-:S04]  /*16570*/  @!P2 LEA R6, P0, R15, R0, 0x2 ;  /* 0x000000000f06a211 */ /* 0x002fc800078010ff */
[----:B------:R-:W-:Y:S01]  /*16580*/  @!P2 LEA.HI.X R7, R15, R4, R16, 0x2, P0 ;  /* 0x000000040f07a211 */ /* 0x000fe200000f1410 */
[----:B------:R1:W-:Y:S04]  /*16590*/  @!P5 ST.E.64 [R10.64], R140 ;  /* 0x0000008c0a00d985 */ /* 0x0003e8000c101b08 */
[----:B------:R1:W-:Y:S01]  /*165a0*/  @!P3 ST.E.64 [R8.64], R138 ;  /* 0x0000008a0800b985 */ /* 0x0003e2000c101b08 */
[----:B--2---:R-:W-:-:S04]  /*165b0*/  @!P1 LEA R2, P0, R13, R0, 0x2 ;  /* 0x000000000d029211 */ /* 0x004fc800078010ff */
[----:B------:R-:W-:Y:S01]  /*165c0*/  @!P1 LEA.HI.X R3, R13, R4, R14, 0x2, P0 ;  /* 0x000000040d039211 */ /* 0x000fe200000f140e */
[----:B------:R1:W-:Y:S04]  /*165d0*/  @!P2 ST.E.64 [R6.64], R128 ;  /* 0x000000800600a985 */ /* 0x0003e8000c101b08 */
[----:B------:R1:W-:Y:S04]  /*165e0*/  @!P1 ST.E.64 [R2.64], R72 ;  /* 0x0000004802009985 */ /* 0x0003e8000c101b08 */
.L_x_371:
[----:B------:R-:W-:Y:S05]  /*165f0*/  BSYNC B0 ;  /* 0x0000000000007941 */ /* 0x000fea0003800000 */
.L_x_370:
[----:B------:R-:W-:Y:S05]  /*16600*/  BRA.DIV ~URZ, `(.L_x_372) ;  /* 0x000045827f007947 */ /* 0x000fea000b800000 */
[----:B-1----:R1:W2:Y:S02]  /*16610*/  SHFL.IDX PT, R4, R5, 0x2, 0x1c1f ;  /* 0x005c1f0005047f89 */ /* 0x0022a400000e0000 */
.L_x_451:
[----:B------:R-:W-:Y:S05]  /*16620*/  BRA.DIV ~URZ, `(.L_x_373) ;  /* 0x000045d27f007947 */ /* 0x000fea000b800000 */
[----:B----4-:R4:W1:Y:S02]  /*16630*/  SHFL.IDX PT, R0, R12, 0x2, 0x1c1f ;  /* 0x005c1f000c007f89 */ /* 0x01086400000e0000 */
.L_x_452:
[----:B------:R-:W5:Y:S01]  /*16640*/  LDL R2, [R1+0x70] ;  /* 0x0000700001027983 */ /* 0x000f620000100800 */
[----:B------:R-:W-:Y:S01]  /*16650*/  BSSY B0, `(.L_x_374) ;  /* 0x0000033000007945 */ /* 0x000fe20003800000 */
[----:B-----5:R-:W-:-:S13]  /*16660*/  LOP3.LUT P0, RZ, R2, 0x1, RZ, 0xc0, !PT ;  /* 0x0000000102ff7812 */ /* 0x020fda000780c0ff */
        /* <DEDUP_REMOVED lines=18> */
[----:B----4-:R-:W-:Y:S02]  /*16790*/  ISETP.GE.AND P4, PT, R21, c[0x0][0x3c8], PT ;  /* 0x0000f20015007a0c */ /* 0x010fe40003f86270 */
[----:B--2---:R-:W-:-:S07]  /*167a0*/  ISETP.GE.AND P5, PT, R10, c[0x0][0x3c8], PT ;  /* 0x0000f2000a007a0c */ /* 0x004fce0003fa6270 */
[----:B-1----:R-:W-:Y:S02]  /*167b0*/  @!P1 IMAD.MOV.U32 R6, RZ, RZ, R0 ;  /* 0x000000ffff069224 */ /* 0x002fe400078e0000 */
[----:B------:R-:W-:Y:S01]  /*167c0*/  @!P1 IMAD.MOV.U32 R7, RZ, RZ, R4 ;  /* 0x000000ffff079224 */ /* 0x000fe200078e0004 */
[----:B------:R-:W-:-:S03]  /*167d0*/  @!P0 LEA R2, P2, R23, R0, 0x2 ;  /* 0x0000000017028211 */ /* 0x000fc600078410ff */
[----:B------:R-:W-:Y:S01]  /*167e0*/  @!P1 IMAD.WIDE R8, R8, 0x4, R6 ;  /* 0x0000000408089825 */ /* 0x000fe200078e0206 */
[----:B------:R-:W-:Y:S02]  /*167f0*/  @!P0 LEA.HI.X R3, R23, R4, R24, 0x2, P2 ;  /* 0x0000000417038211 */ /* 0x000fe400010f1418 */
[----:B------:R-:W-:Y:S02]  /*16800*/  ISETP.GE.AND P2, PT, R17, c[0x0][0x3c8], PT ;  /* 0x0000f20011007a0c */ /* 0x000fe40003f46270 */
[----:B------:R-:W-:Y:S01]  /*16810*/  @!P1 ST.E.64 [R8.64], R42 ;  /* 0x0000002a08009985 */ /* 0x000fe2000c101b08 */
[----:B------:R-:W-:Y:S02]  /*16820*/  @!P4 LEA R6, P6, R21, R0, 0x2 ;  /* 0x000000001506c211 */ /* 0x000fe400078c10ff */
[----:B------:R-:W-:Y:S01]  /*16830*/  ISETP.GE.AND P3, PT, R19, c[0x0][0x3c8], PT ;  /* 0x0000f20013007a0c */ /* 0x000fe20003f66270 */
[----:B------:R1:W-:Y:S01]  /*16840*/  @!P0 ST.E.64 [R2.64], R32 ;  /* 0x0000002002008985 */ /* 0x0003e2000c101b08 */
[----:B------:R-:W-:-:S02]  /*16850*/  ISETP.GE.AND P1, PT, R15, c[0x0][0x3c8], PT ;  /* 0x0000f2000f007a0c */ /* 0x000fc40003f26270 */
[----:B------:R-:W-:Y:S02]  /*16860*/  ISETP.GE.AND P0, PT, R13, c[0x0][0x3c8], PT ;  /* 0x0000f2000d007a0c */ /* 0x000fe40003f06270 */
[----:B------:R-:W-:-:S05]  /*16870*/  @!P4 LEA.HI.X R7, R21, R4, R22, 0x2, P6 ;  /* 0x000000041507c211 */ /* 0x000fca00030f1416 */
[----:B------:R2:W-:Y:S01]  /*16880*/  @!P4 ST.E.64 [R6.64], R34 ;  /* 0x000000220600c985 */ /* 0x0005e2000c101b08 */
[CC--:B-1----:R-:W-:Y:S02]  /*16890*/  @!P5 LEA R2, P6, R10.reuse, R0.reuse, 0x2 ;  /* 0x000000000a02d211 */ /* 0x0c2fe400078c10ff */
[----:B------:R-:W-:Y:S02]  /*168a0*/  @!P2 LEA R8, P4, R17, R0, 0x2 ;  /* 0x000000001108a211 */ /* 0x000fe400078810ff */
[----:B------:R-:W-:Y:S02]  /*168b0*/  @!P5 LEA.HI.X R3, R10, R4, R11, 0x2, P6 ;  /* 0x000000040a03d211 */ /* 0x000fe400030f140b */
[----:B------:R-:W-:Y:S02]  /*168c0*/  @!P3 LEA R10, P6, R19, R0, 0x2 ;  /* 0x00000000130ab211 */ /* 0x000fe400078c10ff */
[-C--:B------:R-:W-:Y:S01]  /*168d0*/  @!P2 LEA.HI.X R9, R17, R4.reuse, R18, 0x2, P4 ;  /* 0x000000041109a211 */ /* 0x080fe200020f1412 */
[----:B------:R1:W-:Y:S01]  /*168e0*/  @!P5 ST.E.64 [R2.64], R36 ;  /* 0x000000240200d985 */ /* 0x0003e2000c101b08 */
[----:B------:R-:W-:-:S02]  /*168f0*/  @!P3 LEA.HI.X R11, R19, R4, R20, 0x2, P6 ;  /* 0x00000004130bb211 */ /* 0x000fc400030f1414 */
[----:B--2---:R-:W-:-:S04]  /*16900*/  @!P1 LEA R6, P5, R15, R0, 0x2 ;  /* 0x000000000f069211 */ /* 0x004fc800078a10ff */
[----:B------:R-:W-:Y:S01]  /*16910*/  @!P1 LEA.HI.X R7, R15, R4, R16, 0x2, P5 ;  /* 0x000000040f079211 */ /* 0x000fe200028f1410 */
[----:B------:R2:W-:Y:S04]  /*16920*/  @!P3 ST.E.64 [R10.64], R54 ;  /* 0x000000360a00b985 */ /* 0x0005e8000c101b08 */
[----:B------:R2:W-:Y:S04]  /*16930*/  @!P2 ST.E.64 [R8.64], R50 ;  /* 0x000000320800a985 */ /* 0x0005e8000c101b08 */
[----:B------:R2:W-:Y:S01]  /*16940*/  @!P1 ST.E.64 [R6.64], R38 ;  /* 0x0000002606009985 */ /* 0x0005e2000c101b08 */
[----:B-1----:R-:W-:-:S04]  /*16950*/  @!P0 LEA R2, P4, R13, R0, 0x2 ;  /* 0x000000000d028211 */ /* 0x002fc800078810ff */
[----:B------:R-:W-:-:S05]  /*16960*/  @!P0 LEA.HI.X R3, R13, R4, R14, 0x2, P4 ;  /* 0x000000040d038211 */ /* 0x000fca00020f140e */
[----:B------:R2:W-:Y:S04]  /*16970*/  @!P0 ST.E.64 [R2.64], R26 ;  /* 0x0000001a02008985 */ /* 0x0005e8000c101b08 */
.L_x_375:
[----:B------:R-:W-:Y:S05]  /*16980*/  BSYNC B0 ;  /* 0x0000000000007941 */ /* 0x000fea0003800000 */
.L_x_374:
[----:B------:R-:W-:Y:S05]  /*16990*/  BRA.DIV ~URZ, `(.L_x_376) ;  /* 0x000042d27f007947 */ /* 0x000fea000b800000 */
[----:B--2---:R2:W3:Y:S04]  /*169a0*/  SHFL.IDX PT, R4, R5, 0x3, 0x1c1f ;  /* 0x007c1f0005047f89 */ /* 0x0044e800000e0000 */
[----:B-1----:R2:W1:Y:S02]  /*169b0*/  SHFL.IDX PT, R0, R12, 0x3, 0x1c1f ;  /* 0x007c1f000c007f89 */ /* 0x00246400000e0000 */
.L_x_453:
[----:B------:R-:W5:Y:S02]  /*169c0*/  LDL R2, [R1+0x70] ;  /* 0x0000700001027983 */ /* 0x000f640000100800 */
[----:B-----5:R-:W-:-:S13]  /*169d0*/  LOP3.LUT P0, RZ, R2, 0x2, RZ, 0xc0, !PT ;  /* 0x0000000202ff7812 */ /* 0x020fda000780c0ff */
[----:B------:R-:W-:Y:S05]  /*169e0*/  @P0 BRA `(.L_x_364) ;  /* 0x00000f2000000947 */ /* 0x000fea0003800000 */
[----:B------:R-:W5:Y:S04]  /*169f0*/  LDL R6, [R1+0x74] ;  /* 0x0000740001067983 */ /* 0x000f680000100800 */
[----:B--2---:R-:W2:Y:S04]  /*16a00*/  LDL R10, [R1+0x6c] ;  /* 0x00006c00010a7983 */ /* 0x004ea80000100800 */
[----:B----4-:R-:W4:Y:S04]  /*16a10*/  LDL R18, [R1+0x64] ;  /* 0x0000640001127983 */ /* 0x010f280000100800 */
[----:B---3--:R-:W3:Y:S04]  /*16a20*/  LDL R8, [R1+0x68] ;  /* 0x0000680001087983 */ /* 0x008ee80000100800 */
[----:B------:R-:W3:Y:S04]  /*16a30*/  LDL R11, [R1+0xb8] ;  /* 0x0000b800010b7983 */ /* 0x000ee80000100800 */
        /* <DEDUP_REMOVED lines=8> */
[----:B------:R-:W3:Y:S01]  /*16ac0*/  LDL R5, [R1+0x54] ;  /* 0x0000540001057983 */ /* 0x000ee20000100800 */
[----:B-----5:R-:W-:-:S02]  /*16ad0*/  ISETP.GE.AND P0, PT, R6, c[0x0][0x3c8], PT ;  /* 0x0000f20006007a0c */ /* 0x020fc40003f06270 */
[----:B--2---:R-:W-:-:S11]  /*16ae0*/  ISETP.GE.AND P5, PT, R10, c[0x0][0x3c8], PT ;  /* 0x0000f2000a007a0c */ /* 0x004fd60003fa6270 */
[----:B-1----:R-:W-:Y:S02]  /*16af0*/  @!P0 IMAD.MOV.U32 R2, RZ, RZ, R0 ;  /* 0x000000ffff028224 */ /* 0x002fe400078e0000 */
[----:B------:R-:W-:Y:S01]  /*16b00*/  @!P0 IMAD.MOV.U32 R3, RZ, RZ, R4 ;  /* 0x000000ffff038224 */ /* 0x000fe200078e0004 */
[----:B----4-:R-:W-:-:S03]  /*16b10*/  ISETP.GE.AND P3, PT, R18, c[0x0][0x3c8], PT ;  /* 0x0000f20012007a0c */ /* 0x010fc60003f66270 */
[----:B------:R-:W-:Y:S01]  /*16b20*/  @!P0 IMAD.WIDE R2, R6, 0x4, R2 ;  /* 0x0000000406028825 */ /* 0x000fe200078e0202 */
[----:B---3--:R-:W-:-:S04]  /*16b30*/  ISETP.GE.AND P4, PT, R8, c[0x0][0x3c8], PT ;  /* 0x0000f20008007a0c */ /* 0x008fc80003f86270 */
[----:B------:R1:W-:Y:S01]  /*16b40*/  @!P0 ST.E.64 [R2.64], R30 ;  /* 0x0000001e02008985 */ /* 0x0003e2000c101b08 */
[----:B------:R-:W-:-:S04]  /*16b50*/  @!P5 LEA R6, P0, R10, R0, 0x2 ;  /* 0x000000000a06d211 */ /* 0x000fc800078010ff */
[----:B------:R-:W-:-:S05]  /*16b60*/  @!P5 LEA.HI.X R7, R10, R4, R11, 0x2, P0 ;  /* 0x000000040a07d211 */ /* 0x000fca00000f140b */
[----:B------:R-:W-:Y:S01]  /*16b70*/  @!P5 ST.E.64 [R6.64], R44 ;  /* 0x0000002c0600d985 */ /* 0x000fe2000c101b08 */
[-C--:B------:R-:W-:Y:S02]  /*16b80*/  @!P3 LEA R10, P5, R18, R0.reuse, 0x2 ;  /* 0x00000000120ab211 */ /* 0x080fe400078a10ff */
[----:B------:R-:W-:Y:S02]  /*16b90*/  ISETP.GE.AND P2, PT, R16, c[0x0][0x3c8], PT ;  /* 0x0000f20010007a0c */ /* 0x000fe40003f46270 */
[----:B------:R-:W-:Y:S02]  /*16ba0*/  ISETP.GE.AND P1, PT, R14, c[0x0][0x3c8], PT ;  /* 0x0000f2000e007a0c */ /* 0x000fe40003f26270 */
[----:B------:R-:W-:Y:S02]  /*16bb0*/  ISETP.GE.AND P0, PT, R12, c[0x0][0x3c8], PT ;  /* 0x0000f2000c007a0c */ /* 0x000fe40003f06270 */
[----:B-1----:R-:W-:-:S04]  /*16bc0*/  @!P4 LEA R2, P6, R8, R0, 0x2 ;  /* 0x000000000802c211 */ /* 0x002fc800078c10ff */
[----:B------:R-:W-:-:S05]  /*16bd0*/  @!P4 LEA.HI.X R3, R8, R4, R9, 0x2, P6 ;  /* 0x000000040803c211 */ /* 0x000fca00030f1409 */
[----:B------:R1:W-:Y:S01]  /*16be0*/  @!P4 ST.E.64 [R2.64], R48 ;  /* 0x000000300200c985 */ /* 0x0003e2000c101b08 */
[----:B------:R-:W-:-:S04]  /*16bf0*/  @!P2 LEA R8, P6, R16, R0, 0x2 ;  /* 0x000000001008a211 */ /* 0x000fc800078c10ff */
[----:B------:R-:W-:Y:S02]  /*16c00*/  @!P2 LEA.HI.X R9, R16, R4, R17, 0x2, P6 ;  /* 0x000000041009a211 */ /* 0x000fe400030f1411 */
[----:B-1----:R-:W-:-:S04]  /*16c10*/  P2R R2, PR, RZ, 0x20 ;  /* 0x00000020ff027803 */ /* 0x002fc80000000000 */
[----:B------:R-:W-:Y:S02]  /*16c20*/  ISETP.NE.AND P4, PT, R2, RZ, PT ;  /* 0x000000ff0200720c */ /* 0x000fe40003f85270 */
[----:B------:R-:W-:Y:S02]  /*16c30*/  @!P1 LEA R6, P5, R14, R0, 0x2 ;  /* 0x000000000e069211 */ /* 0x000fe400078a10ff */
[----:B------:R-:W-:Y:S02]  /*16c40*/  @!P3 LEA.HI.X R11, R18, R4, R19, 0x2, P4 ;  /* 0x00000004120bb211 */ /* 0x000fe400020f1413 */
[----:B------:R-:W-:Y:S02]  /*16c50*/  @!P0 LEA R2, P4, R12, R0, 0x2 ;  /* 0x000000000c028211 */ /* 0x000fe400078810ff */
[-C--:B------:R-:W-:Y:S02]  /*16c60*/  @!P1 LEA.HI.X R7, R14, R4.reuse, R15, 0x2, P5 ;  /* 0x000000040e079211 */ /* 0x080fe400028f140f */
[----:B------:R-:W-:Y:S01]  /*16c70*/  @!P0 LEA.HI.X R3, R12, R4, R13, 0x2, P4 ;  /* 0x000000040c038211 */ /* 0x000fe200020f140d */
[----:B------:R1:W-:Y:S04]  /*16c80*/  @!P3 ST.E.64 [R10.64], R62 ;  /* 0x0000003e0a00b985 */ /* 0x0003e8000c101b08 */
[----:B------:R1:W-:Y:S04]  /*16c90*/  @!P2 ST.E.64 [R8.64], R60 ;  /* 0x0000003c0800a985 */ /* 0x0003e8000c101b08 */
[----:B------:R1:W-:Y:S04]  /*16ca0*/  @!P1 ST.E.64 [R6.64], R52 ;  /* 0x0000003406009985 */ /* 0x0003e8000c101b08 */
[----:B------:R1:W-:Y:S01]  /*16cb0*/  @!P0 ST.E.64 [R2.64], R40 ;  /* 0x0000002802008985 */ /* 0x0003e2000c101b08 */
[----:B------:R-:W-:-:S13]  /*16cc0*/  ISETP.GE.AND P0, PT, R5, c[0x0][0x3c8], PT ;  /* 0x0000f20005007a0c */ /* 0x000fda0003f06270 */
[----:B------:R-:W-:Y:S05]  /*16cd0*/  @P0 BRA `(.L_x_364) ;  /* 0x00000c3000000947 */ /* 0x000fea0003800000 */
[----:B------:R-:W2:Y:S01]  /*16ce0*/  LDL R12, [R1+0xa0] ;  /* 0x0000a000010c7983 */ /* 0x000ea20000100800 */
[----:B-1----:R-:W-:-:S04]  /*16cf0*/  LEA R2, P0, R5, R0, 0x2 ;  /* 0x0000000005027211 */ /* 0x002fc800078010ff */
[----:B--2---:R-:W-:-:S05]  /*16d00*/  LEA.HI.X R3, R5, R4, R12, 0x2, P0 ;  /* 0x0000000405037211 */ /* 0x004fca00000f140c */
[----:B------:R1:W-:Y:S01]  /*16d10*/  ST.E.64 [R2.64], R28 ;  /* 0x0000001c02007985 */ /* 0x0003e2000c101b08 */
[----:B------:R-:W-:Y:S05]  /*16d20*/  BRA `(.L_x_364) ;  /* 0x00000be000007947 */ /* 0x000fea0003800000 */
.L_x_349:
[----:B------:R-:W2:Y:S04]  /*16d30*/  LDL.LU R0, [R1+0x48] ;  /* 0x0000480001007983 */ /* 0x000ea80000300800 */
[----:B------:R-:W3:Y:S01]  /*16d40*/  LDL.LU R7, [R1+0x4c] ;  /* 0x00004c0001077983 */ /* 0x000ee20000300800 */
[----:B------:R-:W-:Y:S02]  /*16d50*/  ISETP.NE.U32.AND P0, PT, RZ, c[0x0][0x508], PT ;  /* 0x00014200ff007a0c */ /* 0x000fe40003f05070 */
[----:B------:R-:W-:Y:S01]  /*16d60*/  ISETP.NE.U32.AND P3, PT, RZ, c[0x0][0x500], PT ;  /* 0x00014000ff007a0c */ /* 0x000fe20003f65070 */
[----:B------:R-:W4:Y:S01]  /*16d70*/  LDL.LU R6, [R1+0x7c] ;  /* 0x00007c0001067983 */ /* 0x000f220000300800 */
[----:B------:R-:W-:Y:S01]  /*16d80*/  ISETP.NE.AND.EX P2, PT, RZ, c[0x0][0x50c], PT, P0 ;  /* 0x00014300ff007a0c */ /* 0x000fe20003f45300 */
[----:B------:R-:W-:Y:S01]  /*16d90*/  IMAD.MOV.U32 R19, RZ, RZ, c[0x0][0x388] ;  /* 0x0000e200ff137624 */ /* 0x000fe200078e00ff */
[----:B------:R-:W-:-:S02]  /*16da0*/  ISETP.NE.AND.EX P3, PT, RZ, c[0x0][0x504], PT, P3 ;  /* 0x00014100ff007a0c */ /* 0x000fc40003f65330 */
[----:B--2---:R-:W-:-:S09]  /*16db0*/  IADD3 R2, P1, R0, c[0x0][0x500], RZ ;  /* 0x0001400000027a10 */ /* 0x004fd20007f3e0ff */
[----:B------:R-:W-:Y:S01]  /*16dc0*/  @P2 IADD3 R4, P0, R0, c[0x0][0x508], RZ ;  /* 0x0001420000042a10 */ /* 0x000fe20007f1e0ff */
[----:B------:R-:W-:Y:S01]  /*16dd0*/  IMAD.MOV.U32 R0, RZ, RZ, RZ ;  /* 0x000000ffff007224 */ /* 0x000fe200078e00ff */
        /* <DEDUP_REMOVED lines=8> */
[----:B-1----:R1:W2:Y:S04]  /*16e60*/  LDG.E R4, [R2.64] ;  /* 0x0000000802047981 */ /* 0x0022a8000c1e1900 */
[----:B-1----:R-:W2:Y:S02]  /*16e70*/  LDG.E R2, [R2.64+0x4] ;  /* 0x0000040802027981 */ /* 0x002ea4000c1e1900 */
[----:B--2--5:R-:W-:Y:S02]  /*16e80*/  IADD3 R19, -R4, R2, RZ ;  /* 0x0000000204137210 */ /* 0x024fe40007ffe1ff */
.L_x_377:
        /* <DEDUP_REMOVED lines=31> */
[----:B------:R-:W-:-:S04]  /*17080*/  IMAD.WIDE.U32 R6, R6, R8, RZ ;  /* 0x0000000806067225 */ /* 0x000fc800078e00ff */
[----:B------:R-:W-:Y:S01]  /*17090*/  IMAD.IADD R11, R7, 0x1, R11 ;  /* 0x00000001070b7824 */ /* 0x000fe200078e020b */
[----:B------:R-:W-:Y:S01]  /*170a0*/  IADD3 R7, R5, R10, RZ ;  /* 0x0000000a05077210 */ /* 0x000fe20007ffe0ff */
[----:B------:R-:W-:-:S05]  /*170b0*/  @P0 IMAD.HI.U32 R20, R16, c[0x0][0x4ec], RZ ;  /* 0x00013b0010140a27 */ /* 0x000fca00078e00ff */
[----:B------:R-:W-:Y:S02]  /*170c0*/  @P0 SHF.R.U32.HI R2, RZ, c[0x0][0x4f0], R20 ;  /* 0x00013c00ff020a19 */ /* 0x000fe40000011614 */
[----:B------:R-:W-:-:S03]  /*170d0*/  IADD3 R20, P1, P0, R4, R6, R0 ;  /* 0x0000000604147210 */ /* 0x000fc6000783e000 */
[----:B------:R-:W-:Y:S01]  /*170e0*/  IMAD.MOV R6, RZ, RZ, -R2 ;  /* 0x000000ffff067224 */ /* 0x000fe200078e0a02 */
[----:B------:R-:W-:Y:S02]  /*170f0*/  IADD3.X R11, R7, R11, R17, P1, P0 ;  /* 0x0000000b070b7210 */ /* 0x000fe40000fe0411 */
[----:B--2---:R-:W-:-:S05]  /*17100*/  SEL R3, R22, RZ, P2 ;  /* 0x000000ff16037207 */ /* 0x004fca0001000000 */
[-C--:B-----5:R-:W-:Y:S02]  /*17110*/  IMAD R10, R15, R3.reuse, RZ ;  /* 0x000000030f0a7224 */ /* 0x0a0fe400078e02ff */
[----:B------:R-:W-:-:S04]  /*17120*/  IMAD.WIDE.U32 R4, R14, R3, RZ ;  /* 0x000000030e047225 */ /* 0x000fc800078e00ff */
[----:B------:R-:W-:Y:S01]  /*17130*/  IMAD R3, R6, c[0x0][0x4e8], R16 ;  /* 0x00013a0006037a24 */ /* 0x000fe200078e0210 */
[----:B------:R-:W-:Y:S02]  /*17140*/  IADD3 R7, R5, R10, RZ ;  /* 0x0000000a05077210 */ /* 0x000fe40007ffe0ff */
[----:B------:R-:W-:Y:S02]  /*17150*/  IADD3 R4, P1, P0, R2, R20, R4 ;  /* 0x0000001402047210 */ /* 0x000fe4000783e004 */
[----:B------:R-:W-:Y:S01]  /*17160*/  SHF.R.S32.HI R5, RZ, 0x1f, R2 ;  /* 0x0000001fff057819 */ /* 0x000fe20000011402 */
[----:B------:R-:W-:Y:S01]  /*17170*/  IMAD R2, R13, R3, RZ ;  /* 0x000000030d027224 */ /* 0x000fe200078e02ff */
[----:B------:R-:W-:Y:S02]  /*17180*/  SHF.R.S32.HI R6, RZ, 0x1f, R3 ;  /* 0x0000001fff067819 */ /* 0x000fe40000011403 */
[----:B------:R-:W-:Y:S01]  /*17190*/  IADD3.X R5, R5, R11, R7, P1, P0 ;  /* 0x0000000b05057210 */ /* 0x000fe20000fe0407 */
[----:B------:R-:W-:-:S02]  /*171a0*/  IMAD.MOV.U32 R7, RZ, RZ, c[0x0][0x4a8] ;  /* 0x00012a00ff077624 */ /* 0x000fc400078e00ff */
[C---:B------:R-:W-:Y:S02]  /*171b0*/  IMAD R6, R12.reuse, R6, R2 ;  /* 0x000000060c067224 */ /* 0x040fe400078e0202 */
        /* <DEDUP_REMOVED lines=9> */
.L_x_379:
[----:B------:R-:W-:Y:S05]  /*17250*/  BSYNC B0 ;  /* 0x0000000000007941 */ /* 0x000fea0003800000 */
.L_x_378:
[----:B------:R-:W-:-:S13]  /*17260*/  ISETP.GT.AND P0, PT, R18, 0x1, PT ;  /* 0x000000011200780c */ /* 0x000fda0003f04270 */
[----:B------:R-:W-:Y:S05]  /*17270*/  @P0 BRA `(.L_x_364) ;  /* 0x0000069000000947 */ /* 0x000fea0003800000 */
[----:B------:R-:W2:Y:S01]  /*17280*/  LDL.LU R10, [R1+0x2c] ;  /* 0x00002c00010a7983 */ /* 0x000ea20000300800 */
[----:B-1----:R-:W-:Y:S01]  /*17290*/  MOV R2, c[0x0][0x4e8] ;  /* 0x00013a0000027a02 */ /* 0x002fe20000000f00 */
[----:B------:R-:W-:Y:S01]  /*172a0*/  IMAD R4, R17, c[0x0][0x3a0], RZ ;  /* 0x0000e80011047a24 */ /* 0x000fe200078e02ff */
[----:B------:R-:W-:Y:S01]  /*172b0*/  ISETP.GE.AND P2, PT, R244, c[0x0][0x3c8], PT ;  /* 0x0000f200f4007a0c */ /* 0x000fe20003f46270 */
[----:B------:R-:W1:Y:S01]  /*172c0*/  S2R R12, SR_TID.X ;  /* 0x00000000000c7919 */ /* 0x000e620000002100 */
[----:B------:R-:W-:Y:S01]  /*172d0*/  ISETP.NE.AND P0, PT, R2, 0x1, PT ;  /* 0x000000010200780c */ /* 0x000fe20003f05270 */
[----:B------:R-:W-:-:S04]  /*172e0*/  IMAD.WIDE.U32 R2, R0, c[0x0][0x3a0], RZ ;  /* 0x0000e80000027a25 */ /* 0x000fc800078e00ff */
[----:B------:R-:W-:Y:S02]  /*172f0*/  IMAD R0, R0, c[0x0][0x3a4], R4 ;  /* 0x0000e90000007a24 */ /* 0x000fe400078e0204 */
[----:B------:R-:W-:-:S03]  /*17300*/  IMAD R5, R21, c[0x0][0x3f0], RZ ;  /* 0x0000fc0015057a24 */ /* 0x000fc600078e02ff */
[----:B------:R-:W-:Y:S01]  /*17310*/  IADD3 R3, R3, R0, RZ ;  /* 0x0000000003037210 */ /* 0x000fe20007ffe0ff */
[----:B------:R-:W-:-:S04]  /*17320*/  IMAD R7, R9, c[0x0][0x3f4], R5 ;  /* 0x0000fd0009077a24 */ /* 0x000fc800078e0205 */
[----:B------:R-:W-:-:S04]  /*17330*/  IMAD.WIDE.U32 R2, R8, c[0x0][0x3e8], R2 ;  /* 0x0000fa0008027a25 */ /* 0x000fc800078e0002 */
[----:B------:R-:W-:-:S04]  /*17340*/  IMAD R3, R8, c[0x0][0x3ec], R3 ;  /* 0x0000fb0008037a24 */ /* 0x000fc800078e0203 */
[----:B------:R-:W-:Y:S01]  /*17350*/  IMAD.WIDE.U32 R2, R9, c[0x0][0x3f0], R2 ;  /* 0x0000fc0009027a25 */ /* 0x000fe200078e0002 */
[----:B-1----:R-:W-:-:S04]  /*17360*/  SHF.R.S32.HI R11, RZ, 0x1f, R12 ;  /* 0x0000001fff0b7819 */ /* 0x002fc8000001140c */
[----:B------:R-:W-:Y:S02]  /*17370*/  IADD3 R3, R3, R7, RZ ;  /* 0x0000000703037210 */ /* 0x000fe40007ffe0ff */
[----:B------:R-:W-:-:S04]  /*17380*/  LEA.HI R11, R11, R12, RZ, 0x3 ;  /* 0x0000000c0b0b7211 */ /* 0x000fc800078f18ff */
[----:B------:R-:W-:Y:S02]  /*17390*/  SHF.R.S32.HI R11, RZ, 0x3, R11 ;  /* 0x00000003ff0b7819 */ /* 0x000fe4000001140b */
[----:B--2---:R-:W-:-:S04]  /*173a0*/  LEA R4, R10, R251, 0x7 ;  /* 0x000000fb0a047211 */ /* 0x004fc800078e38ff */
[----:B------:R-:W-:Y:S01]  /*173b0*/  MOV R0, R4 ;  /* 0x0000000400007202 */ /* 0x000fe20000000f00 */
[----:B------:R-:W-:-:S05]  /*173c0*/  @P0 IMAD.HI.U32 R6, R4, c[0x0][0x4ec], RZ ;  /* 0x00013b0004060a27 */ /* 0x000fca00078e00ff */
[----:B------:R-:W-:-:S04]  /*173d0*/  @P0 SHF.R.U32.HI R0, RZ, c[0x0][0x4f0], R6 ;  /* 0x00013c00ff000a19 */ /* 0x000fc80000011606 */
[----:B------:R-:W-:Y:S01]  /*173e0*/  SHF.R.S32.HI R6, RZ, 0x1f, R0 ;  /* 0x0000001fff067819 */ /* 0x000fe20000011400 */
[C---:B------:R-:W-:Y:S01]  /*173f0*/  IMAD.WIDE.U32 R2, R0.reuse, c[0x0][0x3e0], R2 ;  /* 0x0000f80000027a25 */ /* 0x040fe200078e0002 */
[----:B------:R-:W-:-:S03]  /*17400*/  IADD3 R5, -R0, RZ, RZ ;  /* 0x000000ff00057210 */ /* 0x000fc60007ffe1ff */
[----:B------:R-:W-:Y:S02]  /*17410*/  IMAD R6, R6, c[0x0][0x3e0], RZ ;  /* 0x0000f80006067a24 */ /* 0x000fe400078e02ff */
[----:B------:R-:W-:Y:S02]  /*17420*/  IMAD R4, R5, c[0x0][0x4e8], R4 ;  /* 0x00013a0005047a24 */ /* 0x000fe400078e0204 */
[----:B------:R-:W-:-:S03]  /*17430*/  IMAD R6, R0, c[0x0][0x3e4], R6 ;  /* 0x0000f90000067a24 */ /* 0x000fc600078e0206 */
[----:B------:R-:W-:Y:S02]  /*17440*/  SHF.R.S32.HI R0, RZ, 0x1f, R4 ;  /* 0x0000001fff007819 */ /* 0x000fe40000011404 */
[----:B------:R-:W-:-:S03]  /*17450*/  IADD3 R3, R3, R6, RZ ;  /* 0x0000000603037210 */ /* 0x000fc60007ffe0ff */
[----:B------:R-:W-:Y:S02]  /*17460*/  IMAD R0, R0, c[0x0][0x3d8], RZ ;  /* 0x0000f60000007a24 */ /* 0x000fe400078e02ff */
[----:B------:R-:W-:-:S04]  /*17470*/  IMAD.WIDE.U32 R2, R4, c[0x0][0x3d8], R2 ;  /* 0x0000f60004027a25 */ /* 0x000fc800078e0002 */
[----:B------:R-:W-:Y:S01]  /*17480*/  IMAD R4, R4, c[0x0][0x3dc], R0 ;  /* 0x0000f70004047a24 */ /* 0x000fe200078e0200 */
[----:B------:R-:W-:Y:S02]  /*17490*/  LEA R6, P0, R2, c[0x0][0x380], 0x1 ;  /* 0x0000e00002067a11 */ /* 0x000fe400078008ff */
[----:B------:R-:W-:Y:S02]  /*174a0*/  LEA R0, R10, R11, 0x7 ;  /* 0x0000000b0a007211 */ /* 0x000fe400078e38ff */
[----:B------:R-:W-:-:S04]  /*174b0*/  IADD3 R4, R3, R4, RZ ;  /* 0x0000000403047210 */ /* 0x000fc80007ffe0ff */
[----:B------:R-:W-:Y:S01]  /*174c0*/  LEA.HI.X R5, R2, c[0x0][0x384], R4, 0x1, P0 ;  /* 0x0000e10002057a11 */ /* 0x000fe200000f0c04 */
[----:B------:R-:W-:Y:S05]  /*174d0*/  BRA.DIV ~URZ, `(.L_x_380) ;  /* 0x000038627f007947 */ /* 0x000fea000b800000 */
[----:B------:R1:W2:Y:S02]  /*174e0*/  SHFL.IDX PT, R7, R5, RZ, 0x181f ;  /* 0x00181fff05077589 */ /* 0x0002a400000e0000 */
.L_x_454:
[----:B------:R-:W-:Y:S05]  /*174f0*/  BRA.DIV ~URZ, `(.L_x_381) ;  /* 0x000038b27f007947 */ /* 0x000fea000b800000 */
[----:B------:R3:W4:Y:S02]  /*17500*/  SHFL.IDX PT, R2, R6, RZ, 0x181f ;  /* 0x00181fff06027589 */ /* 0x00072400000e0000 */
.L_x_455:
[----:B------:R-:W-:-:S05]  /*17510*/  IMAD R4, R19, c[0x0][0x4e8], RZ ;  /* 0x00013a0013047a24 */ /* 0x000fca00078e02ff */
[----:B------:R-:W-:-:S13]  /*17520*/  ISETP.GE.OR P0, PT, R0, R4, P2 ;  /* 0x000000040000720c */ /* 0x000fda0001706670 */
[----:B----4-:R-:W-:-:S04]  /*17530*/  @!P0 LEA R2, P1, R244, R2, 0x1 ;  /* 0x00000002f4028211 */ /* 0x010fc800078208ff */
[----:B--2---:R-:W-:-:S05]  /*17540*/  @!P0 LEA.HI.X R3, R244, R7, R245, 0x1, P1 ;  /* 0x00000007f4038211 */ /* 0x004fca00008f0cf5 */
[----:B------:R2:W-:Y:S01]  /*17550*/  @!P0 ST.E.128 [R2.64], RZ ;  /* 0x000000ff02008985 */ /* 0x0005e2000c101d08 */
[----:B------:R-:W-:Y:S05]  /*17560*/  BRA.DIV ~URZ, `(.L_x_382) ;  /* 0x000038b27f007947 */ /* 0x000fea000b800000 */
[----:B------:R4:W1:Y:S04]  /*17570*/  SHFL.IDX PT, R7, R5, 0x1, 0x181f ;  /* 0x00381f0005077f89 */ /* 0x00086800000e0000 */
[----:B--2---:R4:W2:Y:S02]  /*17580*/  SHFL.IDX PT, R2, R6, 0x1, 0x181f ;  /* 0x00381f0006027f89 */ /* 0x0048a400000e0000 */
.L_x_456:
[----:B------:R-:W-:-:S04]  /*17590*/  IADD3 R3, R0, 0x10, RZ ;  /* 0x0000001000037810 */ /* 0x000fc80007ffe0ff */
[----:B------:R-:W-:-:S13]  /*175a0*/  ISETP.GE.OR P0, PT, R3, R4, P2 ;  /* 0x000000040300720c */ /* 0x000fda0001706670 */
[----:B--2---:R-:W-:-:S04]  /*175b0*/  @!P0 LEA R2, P1, R244, R2, 0x1 ;  /* 0x00000002f4028211 */ /* 0x004fc800078208ff */
[----:B-1----:R-:W-:-:S05]  /*175c0*/  @!P0 LEA.HI.X R3, R244, R7, R245, 0x1, P1 ;  /* 0x00000007f4038211 */ /* 0x002fca00008f0cf5 */
[----:B------:R1:W-:Y:S01]  /*175d0*/  @!P0 ST.E.128 [R2.64], RZ ;  /* 0x000000ff02008985 */ /* 0x0003e2000c101d08 */
[----:B------:R-:W-:Y:S05]  /*175e0*/  BRA.DIV ~URZ, `(.L_x_383) ;  /* 0x000039027f007947 */ /* 0x000fea000b800000 */
[----:B------:R2:W1:Y:S02]  /*175f0*/  SHFL.IDX PT, R7, R5, 0x2, 0x181f ;  /* 0x00581f0005077f89 */ /* 0x00046400000e0000 */
.L_x_457:
[----:B------:R-:W-:Y:S05]  /*17600*/  BRA.DIV ~URZ, `(.L_x_384) ;  /* 0x000039527f007947 */ /* 0x000fea000b800000 */
[----:B-1----:R1:W2:Y:S02]  /*17610*/  SHFL.IDX PT, R2, R6, 0x2, 0x181f ;  /* 0x00581f0006027f89 */ /* 0x0022a400000e0000 */
.L_x_458:
[----:B------:R-:W-:-:S04]  /*17620*/  IADD3 R3, R0, 0x20, RZ ;  /* 0x0000002000037810 */ /* 0x000fc80007ffe0ff */
[----:B------:R-:W-:-:S13]  /*17630*/  ISETP.GE.OR P0, PT, R3, R4, P2 ;  /* 0x000000040300720c */ /* 0x000fda0001706670 */
[----:B--2---:R-:W-:-:S04]  /*17640*/  @!P0 LEA R2, P1, R244, R2, 0x1 ;  /* 0x00000002f4028211 */ /* 0x004fc800078208ff */
[----:B------:R-:W-:-:S05]  /*17650*/  @!P0 LEA.HI.X R3, R244, R7, R245, 0x1, P1 ;  /* 0x00000007f4038211 */ /* 0x000fca00008f0cf5 */
[----:B------:R2:W-:Y:S01]  /*17660*/  @!P0 ST.E.128 [R2.64], RZ ;  /* 0x000000ff02008985 */ /* 0x0005e2000c101d08 */
[----:B------:R-:W-:Y:S05]  /*17670*/  BRA.DIV ~URZ, `(.L_x_385) ;  /* 0x000039527f007947 */ /* 0x000fea000b800000 */
[----:B------:R1:W2:Y:S04]  /*17680*/  SHFL.IDX PT, R7, R5, 0x3, 0x181f ;  /* 0x00781f0005077f89 */ /* 0x0002a800000e0000 */
[----:B--2---:R1:W2:Y:S02]  /*17690*/  SHFL.IDX PT, R2, R6, 0x3, 0x181f ;  /* 0x00781f0006027f89 */ /* 0x0042a400000e0000 */
.L_x_459:
[----:B------:R-:W-:-:S04]  /*176a0*/  IADD3 R3, R0, 0x30, RZ ;  /* 0x0000003000037810 */ /* 0x000fc80007ffe0ff */
[----:B------:R-:W-:-:S13]  /*176b0*/  ISETP.GE.OR P0, PT, R3, R4, P2 ;  /* 0x000000040300720c */ /* 0x000fda0001706670 */
[----:B--2---:R-:W-:-:S04]  /*176c0*/  @!P0 LEA R2, P1, R244, R2, 0x1 ;  /* 0x00000002f4028211 */ /* 0x004fc800078208ff */
[----:B------:R-:W-:-:S05]  /*176d0*/  @!P0 LEA.HI.X R3, R244, R7, R245, 0x1, P1 ;  /* 0x00000007f4038211 */ /* 0x000fca00008f0cf5 */
[----:B------:R2:W-:Y:S01]  /*176e0*/  @!P0 ST.E.128 [R2.64], RZ ;  /* 0x000000ff02008985 */ /* 0x0005e2000c101d08 */
[----:B------:R-:W-:Y:S05]  /*176f0*/  BRA.DIV ~URZ, `(.L_x_386) ;  /* 0x000039a27f007947 */ /* 0x000fea000b800000 */
[----:B------:R1:W2:Y:S02]  /*17700*/  SHFL.IDX PT, R7, R5, 0x4, 0x181f ;  /* 0x00981f0005077f89 */ /* 0x0002a400000e0000 */
.L_x_460:
[----:B------:R-:W-:Y:S05]  /*17710*/  BRA.DIV ~URZ, `(.L_x_387) ;  /* 0x000039f27f007947 */ /* 0x000fea000b800000 */
[----:B--2---:R2:W1:Y:S02]  /*17720*/  SHFL.IDX PT, R2, R6, 0x4, 0x181f ;  /* 0x00981f0006027f89 */ /* 0x00446400000e0000 */
.L_x_461:
[----:B------:R-:W-:-:S04]  /*17730*/  IADD3 R3, R0, 0x40, RZ ;  /* 0x0000004000037810 */ /* 0x000fc80007ffe0ff */
[----:B------:R-:W-:-:S13]  /*17740*/  ISETP.GE.OR P0, PT, R3, R4, P2 ;  /* 0x000000040300720c */ /* 0x000fda0001706670 */
[----:B-1----:R-:W-:-:S04]  /*17750*/  @!P0 LEA R2, P1, R244, R2, 0x1 ;  /* 0x00000002f4028211 */ /* 0x002fc800078208ff */
[----:B------:R-:W-:-:S05]  /*17760*/  @!P0 LEA.HI.X R3, R244, R7, R245, 0x1, P1 ;  /* 0x00000007f4038211 */ /* 0x000fca00008f0cf5 */
[----:B------:R1:W-:Y:S01]  /*17770*/  @!P0 ST.E.128 [R2.64], RZ ;  /* 0x000000ff02008985 */ /* 0x0003e2000c101d08 */
[----:B------:R-:W-:Y:S05]  /*17780*/  BRA.DIV ~URZ, `(.L_x_388) ;  /* 0x000039f27f007947 */ /* 0x000fea000b800000 */
[----:B------:R1:W2:Y:S04]  /*17790*/  SHFL.IDX PT, R7, R5, 0x5, 0x181f ;  /* 0x00b81f0005077f89 */ /* 0x0002a800000e0000 */
[----:B-1----:R1:W3:Y:S02]  /*177a0*/  SHFL.IDX PT, R2, R6, 0x5, 0x181f ;  /* 0x00b81f0006027f89 */ /* 0x0022e400000e0000 */
.L_x_462:
[----:B------:R-:W-:-:S04]  /*177b0*/  IADD3 R3, R0, 0x50, RZ ;  /* 0x0000005000037810 */ /* 0x000fc80007ffe0ff */
[----:B------:R-:W-:-:S13]  /*177c0*/  ISETP.GE.OR P0, PT, R3, R4, P2 ;  /* 0x000000040300720c */ /* 0x000fda0001706670 */
[----:B---3--:R-:W-:-:S04]  /*177d0*/  @!P0 LEA R2, P1, R244, R2, 0x1 ;  /* 0x00000002f4028211 */ /* 0x008fc800078208ff */
[----:B--2---:R-:W-:-:S05]  /*177e0*/  @!P0 LEA.HI.X R3, R244, R7, R245, 0x1, P1 ;  /* 0x00000007f4038211 */ /* 0x004fca00008f0cf5 */
[----:B------:R2:W-:Y:S01]  /*177f0*/  @!P0 ST.E.128 [R2.64], RZ ;  /* 0x000000ff02008985 */ /* 0x0005e2000c101d08 */
[----:B------:R-:W-:Y:S05]  /*17800*/  BRA.DIV ~URZ, `(.L_x_389) ;  /* 0x00003a427f007947 */ /* 0x000fea000b800000 */
[----:B------:R3:W1:Y:S02]  /*17810*/  SHFL.IDX PT, R7, R5, 0x6, 0x181f ;  /* 0x00d81f0005077f89 */ /* 0x00066400000e0000 */
.L_x_463:
[----:B------:R-:W-:Y:S05]  /*17820*/  BRA.DIV ~URZ, `(.L_x_390) ;  /* 0x00003a927f007947 */ /* 0x000fea000b800000 */
[----:B--2---:R2:W3:Y:S02]  /*17830*/  SHFL.IDX PT, R2, R6, 0x6, 0x181f ;  /* 0x00d81f0006027f89 */ /* 0x0044e400000e0000 */
.L_x_464:
[----:B------:R-:W-:-:S04]  /*17840*/  IADD3 R3, R0, 0x60, RZ ;  /* 0x0000006000037810 */ /* 0x000fc80007ffe0ff */
[----:B------:R-:W-:-:S13]  /*17850*/  ISETP.GE.OR P0, PT, R3, R4, P2 ;  /* 0x000000040300720c */ /* 0x000fda0001706670 */
[----:B---3--:R-:W-:-:S04]  /*17860*/  @!P0 LEA R2, P1, R244, R2, 0x1 ;  /* 0x00000002f4028211 */ /* 0x008fc800078208ff */
[----:B-1----:R-:W-:-:S05]  /*17870*/  @!P0 LEA.HI.X R3, R244, R7, R245, 0x1, P1 ;  /* 0x00000007f4038211 */ /* 0x002fca00008f0cf5 */
[----:B------:R1:W-:Y:S01]  /*17880*/  @!P0 ST.E.128 [R2.64], RZ ;  /* 0x000000ff02008985 */ /* 0x0003e2000c101d08 */
[----:B------:R-:W-:Y:S05]  /*17890*/  BRA.DIV ~URZ, `(.L_x_391) ;  /* 0x00003a927f007947 */ /* 0x000fea000b800000 */
[----:B----4-:R-:W3:Y:S04]  /*178a0*/  SHFL.IDX PT, R5, R5, 0x7, 0x181f ;  /* 0x00f81f0005057f89 */ /* 0x010ee800000e0000 */
[----:B-1----:R1:W4:Y:S02]  /*178b0*/  SHFL.IDX PT, R2, R6, 0x7, 0x181f ;  /* 0x00f81f0006027f89 */ /* 0x00232400000e0000 */
.L_x_465:
[----:B------:R-:W-:-:S04]  /*178c0*/  IADD3 R0, R0, 0x70, RZ ;  /* 0x0000007000007810 */ /* 0x000fc80007ffe0ff */
[----:B------:R-:W-:-:S13]  /*178d0*/  ISETP.GE.OR P0, PT, R0, R4, P2 ;  /* 0x000000040000720c */ /* 0x000fda0001706670 */
[----:B----4-:R-:W-:-:S04]  /*178e0*/  @!P0 LEA R2, P1, R244, R2, 0x1 ;  /* 0x00000002f4028211 */ /* 0x010fc800078208ff */
[----:B---3--:R-:W-:-:S05]  /*178f0*/  @!P0 LEA.HI.X R3, R244, R5, R245, 0x1, P1 ;  /* 0x00000005f4038211 */ /* 0x008fca00008f0cf5 */
[----:B------:R3:W-:Y:S04]  /*17900*/  @!P0 ST.E.128 [R2.64], RZ ;  /* 0x000000ff02008985 */ /* 0x0007e8000c101d08 */
.L_x_364:
[----:B------:R-:W-:Y:S05]  /*17910*/  BSYNC B1 ;  /* 0x0000000000017941 */ /* 0x000fea0003800000 */
.L_x_348:
        /* <DEDUP_REMOVED lines=15> */
.L_x_466:
[----:B------:R-:W-:Y:S05]  /*17a10*/  BRA.DIV ~URZ, `(.L_x_394) ;  /* 0x00003a527f007947 */ /* 0x000fea000b800000 */
[----:B------:R3:W1:Y:S02]  /*17a20*/  SHFL.IDX PT, R8, R46, 0x1, 0x1f ;  /* 0x00201f002e087f89 */ /* 0x00066400000e0000 */
.L_x_467:
[----:B------:R-:W5:Y:S01]  /*17a30*/  LDL R0, [R1+0x34] ;  /* 0x0000340001007983 */ /* 0x000f620000100800 */
[----:B------:R-:W-:Y:S02]  /*17a40*/  IMAD.MOV.U32 R6, RZ, RZ, RZ ;  /* 0x000000ffff067224 */ /* 0x000fe400078e00ff */
[----:B-----5:R-:W-:-:S05]  /*17a50*/  IMAD.IADD R0, R0, 0x1, R13 ;  /* 0x0000000100007824 */ /* 0x020fca00078e020d */
[----:B------:R-:W-:-:S13]  /*17a60*/  ISETP.GE.OR P0, PT, R0, c[0x0][0x53c], !P6 ;  /* 0x00014f0000007a0c */ /* 0x000fda0007706670 */
[----:B------:R-:W-:Y:S01]  /*17a70*/  @!P0 MOV R2, 0x4 ;  /* 0x0000000400028802 */ /* 0x000fe20000000f00 */
[----:B------:R-:W-:-:S04]  /*17a80*/  @!P0 IMAD.MOV.U32 R4, RZ, RZ, 0x4 ;  /* 0x00000004ff048424 */ /* 0x000fc800078e00ff */
[----:B------:R-:W-:-:S04]  /*17a90*/  @!P0 IMAD.WIDE R4, R0, R4, c[0x0][0x580] ;  /* 0x0001600000048625 */ /* 0x000fc800078e0204 */
[----:B----4-:R-:W-:Y:S01]  /*17aa0*/  @!P0 IMAD.WIDE R2, R0, R2, c[0x0][0x578] ;  /* 0x00015e0000028625 */ /* 0x010fe200078e0202 */
        /* <DEDUP_REMOVED lines=11> */
.L_x_468:
        /* <DEDUP_REMOVED lines=16> */
.L_x_469:
[----:B----4-:R-:W-:Y:S01]  /*17c60*/  IMAD R0, R0, c[0x0][0x538], RZ ;  /* 0x00014e0000007a24 */ /* 0x010fe200078e02ff */
[----:B------:R-:W-:Y:S04]  /*17c70*/  BSSY B1, `(.L_x_397) ;  /* 0x0000084000017945 */ /* 0x000fe80003800000 */
[----:B-1----:R-:W-:-:S04]  /*17c80*/  IADD3 R8, R0, R8, RZ ;  /* 0x0000000800087210 */ /* 0x002fc80007ffe0ff */
[----:B--2---:R-:W-:-:S13]  /*17c90*/  ISETP.GT.AND P0, PT, R8, R9, PT ;  /* 0x000000090800720c */ /* 0x004fda0003f04270 */
[----:B------:R-:W-:Y:S05]  /*17ca0*/  @P0 BRA `(.L_x_398) ;  /* 0x0000025000000947 */ /* 0x000fea0003800000 */
.L_x_402:
        /* <DEDUP_REMOVED lines=8> */
[----:B---3--:R-:W-:Y:S02]  /*17d30*/  @!P0 MOV R4, 0x4 ;  /* 0x0000000400048802 */ /* 0x008fe40000000f00 */
[----:B------:R-:W-:-:S03]  /*17d40*/  @!P0 MOV R2, 0x4 ;  /* 0x0000000400028802 */ /* 0x000fc60000000f00 */
[----:B------:R-:W-:-:S04]  /*17d50*/  @!P0 IMAD.WIDE R4, R0, R4, c[0x0][0x580] ;  /* 0x0001600000048625 */ /* 0x000fc800078e0204 */
[----:B------:R-:W-:Y:S01]  /*17d60*/  @!P0 IMAD.WIDE R2, R0, R2, c[0x0][0x578] ;  /* 0x00015e0000028625 */ /* 0x000fe200078e0202 */
[----:B------:R-:W2:Y:S04]  /*17d70*/  @!P0 LDG.E R6, [R4.64] ;  /* 0x0000000804068981 */ /* 0x000ea8000c1e1900 */
[----:B------:R-:W2:Y:S02]  /*17d80*/  @!P0 LDG.E R7, [R2.64] ;  /* 0x0000000802078981 */ /* 0x000ea4000c1e1900 */
[----:B--2---:R-:W-:Y:S01]  /*17d90*/  IMAD R0, R7, R6, RZ ;  /* 0x0000000607007224 */ /* 0x004fe200078e02ff */
[----:B------:R-:W-:Y:S05]  /*17da0*/  BRA.DIV ~URZ, `(.L_x_400) ;  /* 0x000039227f007947 */ /* 0x000fea000b800000 */
[----:B------:R1:W2:Y:S02]  /*17db0*/  SHFL.UP PT, R2, R0, 0x1, RZ ;  /* 0x0420000000027989 */ /* 0x0002a400000e00ff */
.L_x_470:
        /* <DEDUP_REMOVED lines=16> */
.L_x_471:
[----:B--2---:R-:W-:-:S05]  /*17ec0*/  IMAD R0, R0, c[0x0][0x538], RZ ;  /* 0x00014e0000007a24 */ /* 0x004fca00078e02ff */
[----:B------:R-:W-:-:S04]  /*17ed0*/  IADD3 R8, R0, R8, RZ ;  /* 0x0000000800087210 */ /* 0x000fc80007ffe0ff */
[----:B------:R-:W-:-:S13]  /*17ee0*/  ISETP.GT.AND P0, PT, R8, R9, PT ;  /* 0x000000090800720c */ /* 0x000fda0003f04270 */
[----:B-1----:R-:W-:Y:S05]  /*17ef0*/  @!P0 BRA `(.L_x_402) ;  /* 0xfffffdb000008947 */ /* 0x002fea000383ffff */
.L_x_398:
[----:B------:R-:W-:-:S05]  /*17f00*/  IADD3 R11, -R0, R8, RZ ;  /* 0x00000008000b7210 */ /* 0x000fca0007ffe1ff */
[----:B------:R-:W-:-:S05]  /*17f10*/  IMAD R0, R4, c[0x0][0x538], R11 ;  /* 0x00014e0004007a24 */ /* 0x000fca00078e020b */
[----:B------:R-:W-:Y:S01]  /*17f20*/  ISETP.GT.AND P0, PT, R0, R9, PT ;  /* 0x000000090000720c */ /* 0x000fe20003f04270 */
[----:B------:R-:W-:-:S12]  /*17f30*/  BRA.DIV ~URZ, `(.L_x_403) ;  /* 0x000039927f007947 */ /* 0x000fd8000b800000 */
[----:B------:R-:W-:-:S04]  /*17f40*/  VOTE.ANY R0, PT, !P0 ;  /* 0x0000000000007806 */ /* 0x000fc800040e0100 */
.L_x_472:
[----:B------:R1:W2:Y:S01]  /*17f50*/  POPC R10, R0 ;  /* 0x00000000000a7309 */ /* 0x0002a20000000000 */
[----:B------:R-:W-:Y:S05]  /*17f60*/  BRA.DIV ~URZ, `(.L_x_404) ;  /* 0x000039a27f007947 */ /* 0x000fea000b800000 */
[----:B--2---:R2:W4:Y:S04]  /*17f70*/  SHFL.IDX PT, R8, R6, R10, 0x1f ;  /* 0x00001f0a06087589 */ /* 0x00452800000e0000 */
[----:B------:R2:W1:Y:S02]  /*17f80*/  SHFL.IDX PT, R7, R7, R10, 0x1f ;  /* 0x00001f0a07077589 */ /* 0x00046400000e0000 */
.L_x_473:
[----:B------:R-:W-:Y:S01]  /*17f90*/  ISETP.NE.AND P0, PT, R0, RZ, PT ;  /* 0x000000ff0000720c */ /* 0x000fe20003f05270 */
[----:B------:R-:W-:-:S12]  /*17fa0*/  BSSY B0, `(.L_x_405) ;  /* 0x0000005000007945 */ /* 0x000fd80003800000 */
[----:B------:R-:W-:Y:S05]  /*17fb0*/  @!P0 BRA `(.L_x_406) ;  /* 0x0000003000008947 */ /* 0x000fea0003800000 */
[----:B-1----:R-:W-:Y:S01]  /*17fc0*/  IADD3 R0, R10, -0x1, RZ ;  /* 0xffffffff0a007810 */ /* 0x002fe20007ffe0ff */
[----:B------:R-:W-:Y:S05]  /*17fd0*/  BRA.DIV ~URZ, `(.L_x_407) ;  /* 0x00003a027f007947 */ /* 0x000fea000b800000 */
[----:B------:R1:W2:Y:S02]  /*17fe0*/  SHFL.IDX PT, R12, R4, R0, 0x1f ;  /* 0x00001f00040c7589 */ /* 0x0002a400000e0000 */
.L_x_406:
[----:B------:R-:W-:Y:S05]  /*17ff0*/  BSYNC B0 ;  /* 0x0000000000007941 */ /* 0x000fea0003800000 */
.L_x_405:
[----:B--2---:R-:W-:Y:S01]  /*18000*/  IMAD R6, R12, c[0x0][0x538], R11 ;  /* 0x00014e000c067a24 */ /* 0x004fe200078e020b */
[----:B----4-:R-:W-:Y:S02]  /*18010*/  IABS R2, R8 ;  /* 0x0000000800027213 */ /* 0x010fe40000000000 */
[----:B-1----:R-:W-:Y:S01]  /*18020*/  IABS R3, R7 ;  /* 0x0000000700037213 */ /* 0x002fe20000000000 */
[----:B------:R-:W-:Y:S01]  /*18030*/  IMAD.IADD R9, R9, 0x1, -R6 ;  /* 0x0000000109097824 */ /* 0x000fe200078e0a06 */
[----:B------:R1:W-:Y:S01]  /*18040*/  STL [R1+0x28], R6 ;  /* 0x0000280601007387 */ /* 0x0003e20000100800 */
[----:B---3--:R-:W2:Y:S03]  /*18050*/  I2F.RP R4, R2 ;  /* 0x0000000200047306 */ /* 0x008ea60000209400 */
[----:B------:R-:W3:Y:S05]  /*18060*/  LDL.LU R14, [R1+0x34] ;  /* 0x00003400010e7983 */ /* 0x000eea0000300800 */
[----:B--2---:R-:W2:Y:S02]  /*18070*/  MUFU.RCP R4, R4 ;  /* 0x0000000400047308 */ /* 0x004ea40000001000 */
[----:B--2---:R-:W-:-:S06]  /*18080*/  IADD3 R4, R4, 0xffffffe, RZ ;  /* 0x0ffffffe04047810 */ /* 0x004fcc0007ffe0ff */
[----:B------:R-:W2:Y:S01]  /*18090*/  F2I.FTZ.U32.TRUNC.NTZ R5, R4 ;  /* 0x0000000400057305 */ /* 0x000ea2000021f000 */
[----:B-1----:R-:W-:Y:S02]  /*180a0*/  MOV R6, R3 ;  /* 0x0000000300067202 */ /* 0x002fe40000000f00 */
[----:B------:R-:W-:Y:S01]  /*180b0*/  IABS R11, R9 ;  /* 0x00000009000b7213 */ /* 0x000fe20000000000 */
[----:B--2---:R-:W-:-:S04]  /*180c0*/  IMAD.MOV R0, RZ, RZ, -R5 ;  /* 0x000000ffff007224 */ /* 0x004fc800078e0a05 */
[----:B------:R-:W-:Y:S01]  /*180d0*/  IMAD.MOV.U32 R4, RZ, RZ, R0 ;  /* 0x000000ffff047224 */ /* 0x000fe200078e0000 */
[----:B------:R-:W-:-:S03]  /*180e0*/  IABS R0, R8 ;  /* 0x0000000800007213 */ /* 0x000fc60000000000 */
[----:B------:R-:W-:Y:S02]  /*180f0*/  IMAD R3, R4, R2, RZ ;  /* 0x0000000204037224 */ /* 0x000fe400078e02ff */
[----:B------:R-:W-:Y:S01]  /*18100*/  IMAD.MOV.U32 R4, RZ, RZ, RZ ;  /* 0x000000ffff047224 */ /* 0x000fe200078e00ff */
[----:B------:R-:W1:Y:S01]  /*18110*/  I2F.RP R12, R6 ;  /* 0x00000006000c7306 */ /* 0x000e620000209400 */
[----:B------:R-:W-:Y:S02]  /*18120*/  IMAD.MOV R0, RZ, RZ, -R0 ;  /* 0x000000ffff007224 */ /* 0x000fe400078e0a00 */
[----:B------:R-:W-:-:S04]  /*18130*/  IMAD.HI.U32 R5, R5, R3, R4 ;  /* 0x0000000305057227 */ /* 0x000fc800078e0004 */
[----:B------:R-:W-:Y:S01]  /*18140*/  IMAD.MOV.U32 R3, RZ, RZ, R11 ;  /* 0x000000ffff037224 */ /* 0x000fe200078e000b */
[----:B------:R-:W-:-:S03]  /*18150*/  MOV R4, R0 ;  /* 0x0000000000047202 */ /* 0x000fc60000000f00 */
[----:B------:R-:W-:-:S04]  /*18160*/  IMAD.HI.U32 R0, R5, R3, RZ ;  /* 0x0000000305007227 */ /* 0x000fc800078e00ff */
[----:B------:R-:W-:Y:S02]  /*18170*/  IMAD R3, R0, R4, R3 ;  /* 0x0000000400037224 */ /* 0x000fe400078e0203 */
[----:B-1----:R-:W1:Y:S03]  /*18180*/  MUFU.RCP R4, R12 ;  /* 0x0000000c00047308 */ /* 0x002e660000001000 */
[----:B------:R-:W-:-:S13]  /*18190*/  ISETP.GT.U32.AND P0, PT, R2, R3, PT ;  /* 0x000000030200720c */ /* 0x000fda0003f04070 */
[----:B------:R-:W-:Y:S01]  /*181a0*/  @!P0 IMAD.IADD R3, R3, 0x1, -R2 ;  /* 0x0000000103038824 */ /* 0x000fe200078e0a02 */
[----:B-1----:R-:W-:-:S04]  /*181b0*/  IADD3 R4, R4, 0xffffffe, RZ ;  /* 0x0ffffffe04047810 */ /* 0x002fc80007ffe0ff */
[----:B------:R-:W-:Y:S02]  /*181c0*/  ISETP.GE.U32.AND P2, PT, R3, R2, PT ;  /* 0x000000020300720c */ /* 0x000fe40003f46070 */
[----:B------:R-:W1:Y:S01]  /*181d0*/  F2I.FTZ.U32.TRUNC.NTZ R3, R4 ;  /* 0x0000000400037305 */ /* 0x000e62000021f000 */
[----:B------:R-:W-:Y:S02]  /*181e0*/  LOP3.LUT R2, R9, R8, RZ, 0x3c, !PT ;  /* 0x0000000809027212 */ /* 0x000fe400078e3cff */
[----:B------:R-:W-:Y:S02]  /*181f0*/  @!P0 IADD3 R0, R0, 0x1, RZ ;  /* 0x0000000100008810 */ /* 0x000fe40007ffe0ff */
[----:B------:R-:W-:Y:S02]  /*18200*/  ISETP.GE.AND P1, PT, R2, RZ, PT ;  /* 0x000000ff0200720c */ /* 0x000fe40003f26270 */
[----:B------:R-:W-:-:S04]  /*18210*/  ISETP.NE.AND P0, PT, R8, RZ, PT ;  /* 0x000000ff0800720c */ /* 0x000fc80003f05270 */
[----:B------:R-:W-:Y:S01]  /*18220*/  @P2 IADD3 R0, R0, 0x1, RZ ;  /* 0x0000000100002810 */ /* 0x000fe20007ffe0ff */
[----:B-1----:R-:W-:-:S06]  /*18230*/  IMAD.MOV R2, RZ, RZ, -R3 ;  /* 0x000000ffff027224 */ /* 0x002fcc00078e0a03 */
[----:B------:R-:W-:Y:S01]  /*18240*/  @!P1 IMAD.MOV R0, RZ, RZ, -R0 ;  /* 0x000000ffff009224 */ /* 0x000fe200078e0a00 */
[----:B------:R-:W-:Y:S02]  /*18250*/  MOV R4, R2 ;  /* 0x0000000200047202 */ /* 0x000fe40000000f00 */
[----:B------:R-:W-:Y:S02]  /*18260*/  IABS R2, R7 ;  /* 0x0000000700027213 */ /* 0x000fe40000000000 */
[----:B------:R-:W-:Y:S01]  /*18270*/  @!P0 LOP3.LUT R0, RZ, R8, RZ, 0x33, !PT ;  /* 0x00000008ff008212 */ /* 0x000fe200078e33ff */
[----:B------:R-:W-:Y:S02]  /*18280*/  IMAD R4, R4, R6, RZ ;  /* 0x0000000604047224 */ /* 0x000fe400078e02ff */
[----:B------:R-:W-:Y:S01]  /*18290*/  IMAD.MOV R5, RZ, RZ, -R2 ;  /* 0x000000ffff057224 */ /* 0x000fe200078e0a02 */
[----:B------:R-:W-:Y:S01]  /*182a0*/  IABS R11, R0 ;  /* 0x00000000000b7213 */ /* 0x000fe20000000000 */
[----:B------:R-:W-:-:S04]  /*182b0*/  IMAD.MOV.U32 R2, RZ, RZ, RZ ;  /* 0x000000ffff027224 */ /* 0x000fc800078e00ff */
        /* <DEDUP_REMOVED lines=26> */
.L_x_399:
[----:B------:R-:W-:Y:S01]  /*18460*/  MOV R0, c[0x0][0x53c] ;  /* 0x00014f0000007a02 */ /* 0x000fe20000000f00 */
[----:B------:R1:W-:Y:S04]  /*18470*/  STL [R1+0x28], R9 ;  /* 0x0000280901007387 */ /* 0x0003e80000100800 */
[----:B------:R1:W-:Y:S04]  /*18480*/  STL [R1+0x2c], RZ ;  /* 0x00002cff01007387 */ /* 0x0003e80000100800 */
[----:B------:R1:W-:Y:S04]  /*18490*/  STL [R1+0x30], RZ ;  /* 0x000030ff01007387 */ /* 0x0003e80000100800 */
[----:B------:R1:W-:Y:S02]  /*184a0*/  STL [R1+0x34], R0 ;  /* 0x0000340001007387 */ /* 0x0003e40000100800 */
.L_x_408:
[----:B------:R-:W-:Y:S05]  /*184b0*/  BSYNC B1 ;  /* 0x0000000000017941 */ /* 0x000fea0003800000 */
.L_x_397:
        /* <DEDUP_REMOVED lines=9> */
.L_x_392:
[----:B-1----:R-:W3:Y:S02]  /*18550*/  LDL R0, [R1+0x34] ;  /* 0x0000340001007983 */ /* 0x002ee40000100800 */
[----:B---3--:R-:W-:-:S13]  /*18560*/  ISETP.GE.AND P0, PT, R0, c[0x0][0x53c], PT ;  /* 0x00014f0000007a0c */ /* 0x008fda0003f06270 */
[----:B--2-4-:R-:W-:Y:S01]  /*18570*/  @P0 CALL.REL.NOINC `(.L_x_409) ;  /* 0x0000001000000944 */ /* 0x014fe20003c00000 */
[----:B------:R-:W-:Y:S05]  /*18580*/  BRA `(.L_x_410) ;  /* 0xfffe94e000007947 */ /* 0x000fea000383ffff */
.L_x_409:
[----:B------:R-:W-:Y:S05]  /*18590*/  EXIT ;  /* 0x000000000000794d */ /* 0x000fea0003800000 */
.L_x_222:
[----:B------:R-:W-:Y:S01]  /*185a0*/  IMAD.MOV.U32 R0, RZ, RZ, R5 ;  /* 0x000000ffff007224 */ /* 0x000fe200078e0005 */
[----:B------:R-:W-:Y:S02]  /*185b0*/  MOV R2, 0x1 ;  /* 0x0000000100027802 */ /* 0x000fe40000000f00 */
[----:B------:R-:W-:Y:S02]  /*185c0*/  MOV R3, 0x185e0 ;  /* 0x000185e000037802 */ /* 0x000fe40000000f00 */
[----:B------:R-:W-:Y:S05]  /*185d0*/  CALL.REL.NOINC `($__internal_6_$__cuda_sm70_shflsync_up_p) ;  /* 0x0000352000007944 */ /* 0x000fea0003c00000 */
[----:B------:R-:W-:Y:S01]  /*185e0*/  MOV R0, R4 ;  /* 0x0000000400007202 */ /* 0x000fe20000000f00 */
[----:B------:R-:W-:Y:S05]  /*185f0*/  BRA `(.L_x_411) ;  /* 0xfffe7e7000007947 */ /* 0x000fea000383ffff */
.L_x_223:
[----:B------:R-:W-:Y:S01]  /*18600*/  IMAD.MOV.U32 R0, RZ, RZ, R5 ;  /* 0x000000ffff007224 */ /* 0x000fe200078e0005 */
[----:B------:R-:W-:Y:S02]  /*18610*/  MOV R2, 0x2 ;  /* 0x0000000200027802 */ /* 0x000fe40000000f00 */
[----:B------:R-:W-:Y:S02]  /*18620*/  MOV R3, 0x18640 ;  /* 0x0001864000037802 */ /* 0x000fe40000000f00 */
[----:B------:R-:W-:Y:S05]  /*18630*/  CALL.REL.NOINC `($__internal_6_$__cuda_sm70_shflsync_up_p) ;  /* 0x000034c000007944 */ /* 0x000fea0003c00000 */
[----:B------:R-:W-:Y:S01]  /*18640*/  SEL R0, R4, RZ, P4 ;  /* 0x000000ff04007207 */ /* 0x000fe20002000000 */
[----:B------:R-:W-:Y:S01]  /*18650*/  IMAD.MOV.U32 R2, RZ, RZ, 0x4 ;  /* 0x00000004ff027424 */ /* 0x000fe200078e00ff */
[----:B------:R-:W-:-:S03]  /*18660*/  MOV R3, 0x18690 ;  /* 0x0001869000037802 */ /* 0x000fc60000000f00 */
[----:B------:R-:W-:Y:S02]  /*18670*/  IMAD.IADD R0, R5, 0x1, R0 ;  /* 0x0000000105007824 */ /* 0x000fe400078e0200 */
        /* <DEDUP_REMOVED lines=13> */
[----:B------:R-:W-:Y:S02]  /*18750*/  MOV R3, 0x1f ;  /* 0x0000001f00037802 */ /* 0x000fe40000000f00 */
[----:B------:R-:W-:Y:S01]  /*18760*/  MOV R2, 0x187a0 ;  /* 0x000187a000027802 */ /* 0x000fe20000000f00 */
[----:B------:R-:W-:-:S04]  /*18770*/  IMAD.IADD R4, R0, 0x1, R4 ;  /* 0x0000000100047824 */ /* 0x000fc800078e0204 */
[----:B------:R-:W-:Y:S02]  /*18780*/  IMAD.MOV.U32 R56, RZ, RZ, R4 ;  /* 0x000000ffff387224 */ /* 0x000fe400078e0004 */
[----:B------:R-:W-:Y:S05]  /*18790*/  CALL.REL.NOINC `($__internal_5_$__cuda_sm70_shflsync_idx_p) ;  /* 0x0000331000007944 */ /* 0x000fea0003c00000 */
[----:B------:R-:W-:Y:S01]  /*187a0*/  MOV R0, R58 ;  /* 0x0000003a00007202 */ /* 0x000fe20000000f00 */
[----:B------:R-:W-:Y:S05]  /*187b0*/  BRA `(.L_x_412) ;  /* 0xfffe7db000007947 */ /* 0x000fea000383ffff */
.L_x_225:
[----:B------:R-:W-:Y:S02]  /*187c0*/  SEL R0, RZ, 0x1, P0 ;  /* 0x00000001ff007807 */ /* 0x000fe40000000000 */
[----:B------:R-:W-:Y:S02]  /*187d0*/  MOV R2, 0x187f0 ;  /* 0x000187f000027802 */ /* 0x000fe40000000f00 */
[----:B------:R-:W-:Y:S05]  /*187e0*/  CALL.REL.NOINC `($__internal_7_$__cuda_sm70_votesync_ballot) ;  /* 0x0000338000007944 */ /* 0x000fea0003c00000 */
[----:B------:R-:W-:Y:S05]  /*187f0*/  BRA `(.L_x_413) ;  /* 0xfffe7e0000007947 */ /* 0x000fea000383ffff */
.L_x_226:
[----:B------:R-:W-:Y:S01]  /*18800*/  IMAD.MOV.U32 R56, RZ, RZ, R8 ;  /* 0x000000ffff387224 */ /* 0x000fe200078e0008 */
[----:B--2---:R-:W-:Y:S01]  /*18810*/  MOV R47, R13 ;  /* 0x0000000d002f7202 */ /* 0x004fe20000000f00 */
[----:B------:R-:W-:Y:S01]  /*18820*/  IMAD.MOV.U32 R3, RZ, RZ, 0x1f ;  /* 0x0000001fff037424 */ /* 0x000fe200078e00ff */
[----:B------:R-:W-:Y:S02]  /*18830*/  MOV R2, 0x18850 ;  /* 0x0001885000027802 */ /* 0x000fe40000000f00 */
[----:B-1----:R-:W-:Y:S05]  /*18840*/  CALL.REL.NOINC `($__internal_5_$__cuda_sm70_shflsync_idx_p) ;  /* 0x0000326000007944 */ /* 0x002fea0003c00000 */
[----:B------:R-:W-:Y:S01]  /*18850*/  IMAD.MOV.U32 R11, RZ, RZ, R58 ;  /* 0x000000ffff0b7224 */ /* 0x000fe200078e003a */
[----:B------:R-:W-:Y:S01]  /*18860*/  MOV R56, R7 ;  /* 0x0000000700387202 */ /* 0x000fe20000000f00 */
[----:B------:R-:W-:Y:S01]  /*18870*/  IMAD.MOV.U32 R6, RZ, RZ, RZ ;  /* 0x000000ffff067224 */ /* 0x000fe200078e00ff */
[----:B------:R-:W-:Y:S01]  /*18880*/  MOV R47, R13 ;  /* 0x0000000d002f7202 */ /* 0x000fe20000000f00 */
[----:B------:R-:W-:Y:S01]  /*18890*/  IMAD.MOV.U32 R3, RZ, RZ, 0x1f ;  /* 0x0000001fff037424 */ /* 0x000fe200078e00ff */
[----:B------:R-:W-:-:S02]  /*188a0*/  MOV R2, 0x188c0 ;  /* 0x000188c000027802 */ /* 0x000fc40000000f00 */
[----:B------:R-:W-:Y:S05]  /*188b0*/  CALL.REL.NOINC `($__internal_5_$__cuda_sm70_shflsync_idx_p) ;  /* 0x000031f000007944 */ /* 0x000fea0003c00000 */
[----:B------:R-:W-:Y:S01]  /*188c0*/  MOV R10, R58 ;  /* 0x0000003a000a7202 */ /* 0x000fe20000000f00 */
[----:B------:R-:W-:Y:S05]  /*188d0*/  BRA `(.L_x_414) ;  /* 0xfffe7d7000007947 */ /* 0x000fea000383ffff */
.L_x_229:
[----:B------:R-:W-:Y:S01]  /*188e0*/  IMAD.MOV.U32 R56, RZ, RZ, R4 ;  /* 0x000000ffff387224 */ /* 0x000fe200078e0004 */
[----:B------:R-:W-:-:S02]  /*188f0*/  MOV R3, 0x1f ;  /* 0x0000001f00037802 */ /* 0x000fc40000000f00 */
[----:B------:R-:W-:Y:S02]  /*18900*/  MOV R2, 0x18920 ;  /* 0x0001892000027802 */ /* 0x000fe40000000f00 */
[----:B-1234-:R-:W-:Y:S05]  /*18910*/  CALL.REL.NOINC `($__internal_5_$__cuda_sm70_shflsync_idx_p) ;  /* 0x0000319000007944 */ /* 0x01efea0003c00000 */
[----:B------:R-:W-:Y:S01]  /*18920*/  MOV R6, R58 ;  /* 0x0000003a00067202 */ /* 0x000fe20000000f00 */
[----:B------:R-:W-:Y:S05]  /*18930*/  BRA `(.L_x_228) ;  /* 0xfffe7d7000007947 */ /* 0x000fea000383ffff */
.L_x_275:
[----:B------:R-:W-:Y:S01]  /*18940*/  IMAD.MOV.U32 R56, RZ, RZ, R5 ;  /* 0x000000ffff387224 */ /* 0x000fe200078e0005 */
[----:B------:R-:W-:Y:S01]  /*18950*/  MOV R47, RZ ;  /* 0x000000ff002f7202 */ /* 0x000fe20000000f00 */
[----:B------:R-:W-:Y:S01]  /*18960*/  IMAD.MOV.U32 R3, RZ, RZ, 0x181f ;  /* 0x0000181fff037424 */ /* 0x000fe200078e00ff */
[----:B------:R-:W-:Y:S02]  /*18970*/  MOV R2, 0x18990 ;  /* 0x0001899000027802 */ /* 0x000fe40000000f00 */
[----:B-----5:R-:W-:Y:S05]  /*18980*/  CALL.REL.NOINC `($__internal_5_$__cuda_sm70_shflsync_idx_p) ;  /* 0x0000312000007944 */ /* 0x020fea0003c00000 */
[----:B------:R-:W-:Y:S01]  /*18990*/  MOV R7, R58 ;  /* 0x0000003a00077202 */ /* 0x000fe20000000f00 */
[----:B------:R-:W-:Y:S05]  /*189a0*/  BRA `(.L_x_415) ;  /* 0xfffefa9000007947 */ /* 0x000fea000383ffff */
.L_x_276:
[----:B------:R-:W-:Y:S01]  /*189b0*/  IMAD.MOV.U32 R56, RZ, RZ, R6 ;  /* 0x000000ffff387224 */ /* 0x000fe200078e0006 */
[----:B------:R-:W-:Y:S01]  /*189c0*/  MOV R47, RZ ;  /* 0x000000ff002f7202 */ /* 0x000fe20000000f00 */
[----:B------:R-:W-:Y:S01]  /*189d0*/  IMAD.MOV.U32 R3, RZ, RZ, 0x181f ;  /* 0x0000181fff037424 */ /* 0x000fe200078e00ff */
[----:B------:R-:W-:Y:S02]  /*189e0*/  MOV R2, 0x18a00 ;  /* 0x00018a0000027802 */ /* 0x000fe40000000f00 */
[----:B-12--5:R-:W-:Y:S05]  /*189f0*/  CALL.REL.NOINC `($__internal_5_$__cuda_sm70_shflsync_idx_p) ;  /* 0x000030b000007944 */ /* 0x026fea0003c00000 */
[----:B------:R-:W-:Y:S01]  /*18a00*/  MOV R2, R58 ;  /* 0x0000003a00027202 */ /* 0x000fe20000000f00 */
[----:B------:R-:W-:Y:S05]  /*18a10*/  BRA `(.L_x_416) ;  /* 0xfffefa4000007947 */ /* 0x000fea000383ffff */
.L_x_279:
[----:B------:R-:W-:Y:S01]  /*18a20*/  IMAD.MOV.U32 R56, RZ, RZ, R5 ;  /* 0x000000ffff387224 */ /* 0x000fe200078e0005 */
[----:B------:R-:W-:Y:S01]  /*18a30*/  MOV R47, 0x1 ;  /* 0x00000001002f7802 */ /* 0x000fe20000000f00 */
[----:B--2---:R-:W-:Y:S01]  /*18a40*/  IMAD.MOV.U32 R3, RZ, RZ, 0x181f ;  /* 0x0000181fff037424 */ /* 0x004fe200078e00ff */
[----:B----4-:R-:W-:-:S02]  /*18a50*/  MOV R2, 0x18a70 ;  /* 0x00018a7000027802 */ /* 0x010fc40000000f00 */
[----:B-1-3-5:R-:W-:Y:S05]  /*18a60*/  CALL.REL.NOINC `($__internal_5_$__cuda_sm70_shflsync_idx_p) ;  /* 0x0000304000007944 */ /* 0x02afea0003c00000 */
[----:B------:R-:W-:Y:S01]  /*18a70*/  IMAD.MOV.U32 R7, RZ, RZ, R58 ;  /* 0x000000ffff077224 */ /* 0x000fe200078e003a */
[----:B------:R-:W-:Y:S01]  /*18a80*/  MOV R47, 0x1 ;  /* 0x00000001002f7802 */ /* 0x000fe20000000f00 */
[----:B------:R-:W-:Y:S01]  /*18a90*/  IMAD.MOV.U32 R56, RZ, RZ, R6 ;  /* 0x000000ffff387224 */ /* 0x000fe200078e0006 */
[----:B------:R-:W-:-:S02]  /*18aa0*/  MOV R3, 0x181f ;  /* 0x0000181f00037802 */ /* 0x000fc40000000f00 */
[----:B------:R-:W-:Y:S02]  /*18ab0*/  MOV R2, 0x18ad0 ;  /* 0x00018ad000027802 */ /* 0x000fe40000000f00 */
[----:B------:R-:W-:Y:S05]  /*18ac0*/  CALL.REL.NOINC `($__internal_5_$__cuda_sm70_shflsync_idx_p) ;  /* 0x00002fe000007944 */ /* 0x000fea0003c00000 */
[----:B------:R-:W-:Y:S01]  /*18ad0*/  MOV R2, R58 ;  /* 0x0000003a00027202 */ /* 0x000fe20000000f00 */
[----:B------:R-:W-:Y:S05]  /*18ae0*/  BRA `(.L_x_417) ;  /* 0xfffefa5000007947 */ /* 0x000fea000383ffff */
.L_x_282:
[----:B------:R-:W-:Y:S01]  /*18af0*/  IMAD.MOV.U32 R56, RZ, RZ, R5 ;  /* 0x000000ffff387224 */ /* 0x000fe200078e0005 */
[----:B------:R-:W-:Y:S01]  /*18b00*/  MOV R47, 0x2 ;  /* 0x00000002002f7802 */ /* 0x000fe20000000f00 */
[----:B-1----:R-:W-:Y:S01]  /*18b10*/  IMAD.MOV.U32 R3, RZ, RZ, 0x181f ;  /* 0x0000181fff037424 */ /* 0x002fe200078e00ff */
[----:B----4-:R-:W-:Y:S02]  /*18b20*/  MOV R2, 0x18b40 ;  /* 0x00018b4000027802 */ /* 0x010fe40000000f00 */
[----:B--23-5:R-:W-:Y:S05]  /*18b30*/  CALL.REL.NOINC `($__internal_5_$__cuda_sm70_shflsync_idx_p) ;  /* 0x00002f7000007944 */ /* 0x02cfea0003c00000 */
[----:B------:R-:W-:Y:S01]  /*18b40*/  MOV R7, R58 ;  /* 0x0000003a00077202 */ /* 0x000fe20000000f00 */
[----:B------:R-:W-:Y:S05]  /*18b50*/  BRA `(.L_x_418) ;  /* 0xfffefab000007947 */ /* 0x000fea000383ffff */
.L_x_283:
[----:B------:R-:W-:Y:S01]  /*18b60*/  IMAD.MOV.U32 R56, RZ, RZ, R6 ;  /* 0x000000ffff387224 */ /* 0x000fe200078e0006 */
[----:B------:R-:W-:Y:S01]  /*18b70*/  MOV R47, 0x2 ;  /* 0x00000002002f7802 */ /* 0x000fe20000000f00 */
[----:B------:R-:W-:Y:S01]  /*18b80*/  IMAD.MOV.U32 R3, RZ, RZ, 0x181f ;  /* 0x0000181fff037424 */ /* 0x000fe200078e00ff */
[----:B----4-:R-:W-:Y:S02]  /*18b90*/  MOV R2, 0x18bb0 ;  /* 0x00018bb000027802 */ /* 0x010fe40000000f00 */
[----:B-123-5:R-:W-:Y:S05]  /*18ba0*/  CALL.REL.NOINC `($__internal_5_$__cuda_sm70_shflsync_idx_p) ;  /* 0x00002f0000007944 */ /* 0x02efea0003c00000 */
[----:B------:R-:W-:Y:S01]  /*18bb0*/  MOV R2, R58 ;  /* 0x0000003a00027202 */ /* 0x000fe20000000f00 */
[----:B------:R-:W-:Y:S05]  /*18bc0*/  BRA `(.L_x_419) ;  /* 0xfffefa6000007947 */ /* 0x000fea000383ffff */
.L_x_286:
[----:B------:R-:W-:Y:S01]  /*18bd0*/  IMAD.MOV.U32 R56, RZ, RZ, R5 ;  /* 0x000000ffff387224 */ /* 0x000fe200078e0005 */
[----:B------:R-:W-:Y:S01]  /*18be0*/  MOV R47, 0x3 ;  /* 0x00000003002f7802 */ /* 0x000fe20000000f00 */
[----:B-1----:R-:W-:Y:S01]  /*18bf0*/  IMAD.MOV.U32 R3, RZ, RZ, 0x181f ;  /* 0x0000181fff037424 */ /* 0x002fe200078e00ff */
[----:B------:R-:W-:-:S02]  /*18c00*/  MOV R2, 0x18c20 ;  /* 0x00018c2000027802 */ /* 0x000fc40000000f00 */
[----:B--2345:R-:W-:Y:S05]  /*18c10*/  CALL.REL.NOINC `($__internal_5_$__cuda_sm70_shflsync_idx_p) ;  /* 0x00002e9000007944 */ /* 0x03cfea0003c00000 */
        /* <DEDUP_REMOVED lines=8> */
.L_x_289:
[----:B------:R-:W-:Y:S01]  /*18ca0*/  IMAD.MOV.U32 R56, RZ, RZ, R5 ;  /* 0x000000ffff387224 */ /* 0x000fe200078e0005 */
[----:B------:R-:W-:Y:S01]  /*18cb0*/  MOV R47, 0x4 ;  /* 0x00000004002f7802 */ /* 0x000fe20000000f00 */
[----:B-1----:R-:W-:Y:S01]  /*18cc0*/  IMAD.MOV.U32 R3, RZ, RZ, 0x181f ;  /* 0x0000181fff037424 */ /* 0x002fe200078e00ff */
[----:B------:R-:W-:Y:S02]  /*18cd0*/  MOV R2, 0x18cf0 ;  /* 0x00018cf000027802 */ /* 0x000fe40000000f00 */
[----:B--2345:R-:W-:Y:S05]  /*18ce0*/  CALL.REL.NOINC `($__internal_5_$__cuda_sm70_shflsync_idx_p) ;  /* 0x00002dc000007944 */ /* 0x03cfea0003c00000 */
[----:B------:R-:W-:Y:S01]  /*18cf0*/  MOV R7, R58 ;  /* 0x0000003a00077202 */ /* 0x000fe20000000f00 */
[----:B------:R-:W-:Y:S05]  /*18d00*/  BRA `(.L_x_421) ;  /* 0xfffefad000007947 */ /* 0x000fea000383ffff */
.L_x_290:
[----:B------:R-:W-:Y:S01]  /*18d10*/  IMAD.MOV.U32 R56, RZ, RZ, R6 ;  /* 0x000000ffff387224 */ /* 0x000fe200078e0006 */
[----:B------:R-:W-:Y:S01]  /*18d20*/  MOV R47, 0x4 ;  /* 0x00000004002f7802 */ /* 0x000fe20000000f00 */
[----:B-1----:R-:W-:Y:S01]  /*18d30*/  IMAD.MOV.U32 R3, RZ, RZ, 0x181f ;  /* 0x0000181fff037424 */ /* 0x002fe200078e00ff */
[----:B------:R-:W-:Y:S02]  /*18d40*/  MOV R2, 0x18d60 ;  /* 0x00018d6000027802 */ /* 0x000fe40000000f00 */
[----:B--2345:R-:W-:Y:S05]  /*18d50*/  CALL.REL.NOINC `($__internal_5_$__cuda_sm70_shflsync_idx_p) ;  /* 0x00002d5000007944 */ /* 0x03cfea0003c00000 */
[----:B------:R-:W-:Y:S01]  /*18d60*/  MOV R2, R58 ;  /* 0x0000003a00027202 */ /* 0x000fe20000000f00 */
[----:B------:R-:W-:Y:S05]  /*18d70*/  BRA `(.L_x_422) ;  /* 0xfffefa8000007947 */ /* 0x000fea000383ffff */
.L_x_293:
[----:B------:R-:W-:Y:S01]  /*18d80*/  IMAD.MOV.U32 R56, RZ, RZ, R5 ;  /* 0x000000ffff387224 */ /* 0x000fe200078e0005 */
[----:B------:R-:W-:Y:S01]  /*18d90*/  MOV R47, 0x5 ;  /* 0x00000005002f7802 */ /* 0x000fe20000000f00 */
[----:B--2---:R-:W-:Y:S01]  /*18da0*/  IMAD.MOV.U32 R3, RZ, RZ, 0x181f ;  /* 0x0000181fff037424 */ /* 0x004fe200078e00ff */
[----:B---3--:R-:W-:-:S02]  /*18db0*/  MOV R2, 0x18dd0 ;  /* 0x00018dd000027802 */ /* 0x008fc40000000f00 */
[----:B-1--45:R-:W-:Y:S05]  /*18dc0*/  CALL.REL.NOINC `($__internal_5_$__cuda_sm70_shflsync_idx_p) ;  /* 0x00002ce000007944 */ /* 0x032fea0003c00000 */
        /* <DEDUP_REMOVED lines=8> */
.L_x_296:
[----:B------:R-:W-:Y:S01]  /*18e50*/  IMAD.MOV.U32 R56, RZ, RZ, R5 ;  /* 0x000000ffff387224 */ /* 0x000fe200078e0005 */
[----:B------:R-:W-:Y:S01]  /*18e60*/  MOV R47, 0x6 ;  /* 0x00000006002f7802 */ /* 0x000fe20000000f00 */
[----:B-1----:R-:W-:Y:S01]  /*18e70*/  IMAD.MOV.U32 R3, RZ, RZ, 0x181f ;  /* 0x0000181fff037424 */ /* 0x002fe200078e00ff */
[----:B---3--:R-:W-:Y:S02]  /*18e80*/  MOV R2, 0x18ea0 ;  /* 0x00018ea000027802 */ /* 0x008fe40000000f00 */
[----:B--2-45:R-:W-:Y:S05]  /*18e90*/  CALL.REL.NOINC `($__internal_5_$__cuda_sm70_shflsync_idx_p) ;  /* 0x00002c1000007944 */ /* 0x034fea0003c00000 */
[----:B------:R-:W-:Y:S01]  /*18ea0*/  MOV R7, R58 ;  /* 0x0000003a00077202 */ /* 0x000fe20000000f00 */
[----:B------:R-:W-:Y:S05]  /*18eb0*/  BRA `(.L_x_424) ;  /* 0xfffefaf000007947 */ /* 0x000fea000383ffff */
.L_x_297:
[----:B------:R-:W-:Y:S01]  /*18ec0*/  IMAD.MOV.U32 R56, RZ, RZ, R6 ;  /* 0x000000ffff387224 */ /* 0x000fe200078e0006 */
[----:B------:R-:W-:Y:S01]  /*18ed0*/  MOV R47, 0x6 ;  /* 0x00000006002f7802 */ /* 0x000fe20000000f00 */
[----:B------:R-:W-:Y:S01]  /*18ee0*/  IMAD.MOV.U32 R3, RZ, RZ, 0x181f ;  /* 0x0000181fff037424 */ /* 0x000fe200078e00ff */
[----:B---3--:R-:W-:Y:S02]  /*18ef0*/  MOV R2, 0x18f10 ;  /* 0x00018f1000027802 */ /* 0x008fe40000000f00 */
[----:B-12-45:R-:W-:Y:S05]  /*18f00*/  CALL.REL.NOINC `($__internal_5_$__cuda_sm70_shflsync_idx_p) ;  /* 0x00002ba000007944 */ /* 0x036fea0003c00000 */
[----:B------:R-:W-:Y:S01]  /*18f10*/  MOV R2, R58 ;  /* 0x0000003a00027202 */ /* 0x000fe20000000f00 */
[----:B------:R-:W-:Y:S05]  /*18f20*/  BRA `(.L_x_425) ;  /* 0xfffefaa000007947 */ /* 0x000fea000383ffff */
.L_x_300:
        /* <DEDUP_REMOVED lines=13> */
.L_x_333:
[----:B------:R-:W-:Y:S01]  /*19000*/  IMAD.MOV.U32 R56, RZ, RZ, R4 ;  /* 0x000000ffff387224 */ /* 0x000fe200078e0004 */
[----:B------:R-:W-:Y:S01]  /*19010*/  MOV R47, RZ ;  /* 0x000000ff002f7202 */ /* 0x000fe20000000f00 */
[----:B------:R-:W-:Y:S01]  /*19020*/  IMAD.MOV.U32 R3, RZ, RZ, 0x181f ;  /* 0x0000181fff037424 */ /* 0x000fe200078e00ff */
[----:B------:R-:W-:Y:S02]  /*19030*/  MOV R2, 0x19050 ;  /* 0x0001905000027802 */ /* 0x000fe40000000f00 */
[----:B------:R-:W-:Y:S05]  /*19040*/  CALL.REL.NOINC `($__internal_5_$__cuda_sm70_shflsync_idx_p) ;  /* 0x00002a6000007944 */ /* 0x000fea0003c00000 */
[----:B------:R-:W-:Y:S01]  /*19050*/  MOV R11, R58 ;  /* 0x0000003a000b7202 */ /* 0x000fe20000000f00 */
[----:B------:R-:W-:Y:S05]  /*19060*/  BRA `(.L_x_427) ;  /* 0xffff4d2000007947 */ /* 0x000fea000383ffff */
.L_x_334:
[----:B------:R-:W-:Y:S01]  /*19070*/  IMAD.MOV.U32 R56, RZ, RZ, R0 ;  /* 0x000000ffff387224 */ /* 0x000fe200078e0000 */
[----:B------:R-:W-:Y:S01]  /*19080*/  MOV R47, RZ ;  /* 0x000000ff002f7202 */ /* 0x000fe20000000f00 */
[----:B------:R-:W-:Y:S01]  /*19090*/  IMAD.MOV.U32 R3, RZ, RZ, 0x181f ;  /* 0x0000181fff037424 */ /* 0x000fe200078e00ff */
[----:B------:R-:W-:Y:S02]  /*190a0*/  MOV R2, 0x190c0 ;  /* 0x000190c000027802 */ /* 0x000fe40000000f00 */
[----:B-12---:R-:W-:Y:S05]  /*190b0*/  CALL.REL.NOINC `($__internal_5_$__cuda_sm70_shflsync_idx_p) ;  /* 0x000029f000007944 */ /* 0x006fea0003c00000 */
        /* <DEDUP_REMOVED lines=12> */
[----:B------:R-:W-:Y:S05]  /*19180*/  CALL.REL.NOINC `($__internal_5_$__cuda_sm70_shflsync_idx_p) ;  /* 0x0000292000007944 */ /* 0x000fea0003c00000 */
[----:B------:R-:W-:Y:S01]  /*19190*/  IMAD.MOV.U32 R7, RZ, RZ, R58 ;  /* 0x000000ffff077224 */ /* 0x000fe200078e003a */
[----:B------:R-:W-:Y:S01]  /*191a0*/  MOV R47, 0x1 ;  /* 0x00000001002f7802 */ /* 0x000fe20000000f00 */
[----:B------:R-:W-:Y:S01]  /*191b0*/  IMAD.MOV.U32 R56, RZ, RZ, R0 ;  /* 0x000000ffff387224 */ /* 0x000fe200078e0000 */
[----:B------:R-:W-:Y:S02]  /*191c0*/  MOV R3, 0x181f ;  /* 0x0000181f00037802 */ /* 0x000fe40000000f00 */
[----:B------:R-:W-:Y:S02]  /*191d0*/  MOV R2, 0x191f0 ;  /* 0x000191f000027802 */ /* 0x000fe40000000f00 */
[----:B------:R-:W-:Y:S05]  /*191e0*/  CALL.REL.NOINC `($__internal_5_$__cuda_sm70_shflsync_idx_p) ;  /* 0x000028c000007944 */ /* 0x000fea0003c00000 */
        /* <DEDUP_REMOVED lines=60> */
[----:B------:R-:W-:Y:S01]  /*195b0*/  MOV R0, R58 ;  /* 0x0000003a00007202 */ /* 0x000fe20000000f00 */
[----:B------:R-:W-:Y:S05]  /*195c0*/  BRA `(.L_x_428) ;  /* 0xffff494000007947 */ /* 0x000fea000383ffff */
.L_x_335:
[----:B------:R-:W-:Y:S02]  /*195d0*/  MOV R0, 0x2 ;  /* 0x0000000200007802 */ /* 0x000fe40000000f00 */
[----:B------:R-:W-:-:S02]  /*195e0*/  MOV R2, 0x19600 ;  /* 0x0001960000027802 */ /* 0x000fc40000000f00 */
[----:B------:R-:W-:Y:S05]  /*195f0*/  CALL.REL.NOINC `($__internal_4_$__cuda_sm70_shflsync_bfly_p) ;  /* 0x0000245000007944 */ /* 0x000fea0003c00000 */
[----:B------:R-:W-:Y:S01]  /*19600*/  FMNMX.FTZ R4, R4, R0, !PT ;  /* 0x0000000004047209 */ /* 0x000fe20007810000 */
[----:B------:R-:W-:Y:S01]  /*19610*/  IMAD.MOV.U32 R0, RZ, RZ, 0x1 ;  /* 0x00000001ff007424 */ /* 0x000fe200078e00ff */
[----:B------:R-:W-:-:S02]  /*19620*/  MOV R2, 0x19640 ;  /* 0x0001964000027802 */ /* 0x000fc40000000f00 */
[----:B------:R-:W-:Y:S05]  /*19630*/  CALL.REL.NOINC `($__internal_4_$__cuda_sm70_shflsync_bfly_p) ;  /* 0x0000241000007944 */ /* 0x000fea0003c00000 */
[----:B------:R-:W-:Y:S01]  /*19640*/  FMNMX.FTZ R71, R4, R0, !PT ;  /* 0x0000000004477209 */ /* 0x000fe20007810000 */
[----:B------:R-:W-:Y:S01]  /*19650*/  IMAD.MOV.U32 R4, RZ, RZ, R5 ;  /* 0x000000ffff047224 */ /* 0x000fe200078e0005 */
[----:B------:R-:W-:Y:S01]  /*19660*/  MOV R2, 0x19690 ;  /* 0x0001969000027802 */ /* 0x000fe20000000f00 */
[----:B------:R-:W-:-:S02]  /*19670*/  IMAD.MOV.U32 R0, RZ, RZ, 0x2 ;  /* 0x00000002ff007424 */ /* 0x000fc400078e00ff */
[----:B------:R-:W-:Y:S05]  /*19680*/  CALL.REL.NOINC `($__internal_4_$__cuda_sm70_shflsync_bfly_p) ;  /* 0x000023c000007944 */ /* 0x000fea0003c00000 */
[----:B------:R-:W-:Y:S01]  /*19690*/  FMNMX.FTZ R5, R5, R0, !PT ;  /* 0x0000000005057209 */ /* 0x000fe20007810000 */
[----:B------:R-:W-:Y:S01]  /*196a0*/  IMAD.MOV.U32 R0, RZ, RZ, 0x1 ;  /* 0x00000001ff007424 */ /* 0x000fe200078e00ff */
[----:B------:R-:W-:-:S03]  /*196b0*/  MOV R2, 0x196e0 ;  /* 0x000196e000027802 */ /* 0x000fc60000000f00 */
[----:B------:R-:W-:Y:S02]  /*196c0*/  IMAD.MOV.U32 R4, RZ, RZ, R5 ;  /* 0x000000ffff047224 */ /* 0x000fe400078e0005 */
[----:B------:R-:W-:Y:S05]  /*196d0*/  CALL.REL.NOINC `($__internal_4_$__cuda_sm70_shflsync_bfly_p) ;  /* 0x0000237000007944 */ /* 0x000fea0003c00000 */
[----:B------:R-:W-:Y:S01]  /*196e0*/  FMNMX.FTZ R70, R5, R0, !PT ;  /* 0x0000000005467209 */ /* 0x000fe20007810000 */
[----:B------:R-:W-:Y:S01]  /*196f0*/  IMAD.MOV.U32 R4, RZ, RZ, R6 ;  /* 0x000000ffff047224 */ /* 0x000fe200078e0006 */
[----:B------:R-:W-:Y:S01]  /*19700*/  MOV R2, 0x19730 ;  /* 0x0001973000027802 */ /* 0x000fe20000000f00 */
[----:B------:R-:W-:Y:S02]  /*19710*/  IMAD.MOV.U32 R0, RZ, RZ, 0x2 ;  /* 0x00000002ff007424 */ /* 0x000fe400078e00ff */
        /* <DEDUP_REMOVED lines=16> */
[----:B------:R-:W-:Y:S01]  /*19820*/  MOV R8, R0 ;  /* 0x0000000000087202 */ /* 0x000fe20000000f00 */
[----:B------:R-:W-:Y:S05]  /*19830*/  BRA `(.L_x_429) ;  /* 0xffff53a000007947 */ /* 0x000fea000383ffff */
.L_x_337:
[----:B-1--4-:R-:W-:Y:S01]  /*19840*/  MOV R3, 0x181f ;  /* 0x0000181f00037802 */ /* 0x012fe20000000f00 */
[----:B------:R-:W-:Y:S01]  /*19850*/  IMAD.MOV.U32 R47, RZ, RZ, RZ ;  /* 0x000000ffff2f7224 */ /* 0x000fe200078e00ff */
[----:B------:R-:W-:Y:S02]  /*19860*/  MOV R2, 0x19880 ;  /* 0x0001988000027802 */ /* 0x000fe40000000f00 */
[----:B------:R-:W-:Y:S05]  /*19870*/  CALL.REL.NOINC `($__internal_5_$__cuda_sm70_shflsync_idx_p) ;  /* 0x0000223000007944 */ /* 0x000fea0003c00000 */
[----:B------:R-:W-:-:S05]  /*19880*/  BRA `(.L_x_430) ;  /* 0xffff6e9000007947 */ /* 0x000fca000383ffff */
.L_x_340:
[----:B------:R-:W-:Y:S01]  /*19890*/  MOV R47, RZ ;  /* 0x000000ff002f7202 */ /* 0x000fe20000000f00 */
[----:B------:R-:W-:Y:S01]  /*198a0*/  IMAD.MOV.U32 R56, RZ, RZ, R4 ;  /* 0x000000ffff387224 */ /* 0x000fe200078e0004 */
[----:B------:R-:W-:Y:S01]  /*198b0*/  MOV R2, 0x198e0 ;  /* 0x000198e000027802 */ /* 0x000fe20000000f00 */
[----:B------:R-:W-:Y:S02]  /*198c0*/  IMAD.MOV.U32 R3, RZ, RZ, 0x181f ;  /* 0x0000181fff037424 */ /* 0x000fe400078e00ff */
[----:B------:R-:W-:Y:S05]  /*198d0*/  CALL.REL.NOINC `($__internal_5_$__cuda_sm70_shflsync_idx_p) ;  /* 0x000021d000007944 */ /* 0x000fea0003c00000 */
[----:B------:R-:W-:Y:S01]  /*198e0*/  MOV R7, R58 ;  /* 0x0000003a00077202 */ /* 0x000fe20000000f00 */
[----:B------:R-:W-:-:S05]  /*198f0*/  BRA `(.L_x_431) ;  /* 0xffff829000007947 */ /* 0x000fca000383ffff */
.L_x_341:
[----:B------:R-:W-:Y:S01]  /*19900*/  MOV R47, RZ ;  /* 0x000000ff002f7202 */ /* 0x000fe20000000f00 */
[----:B------:R-:W-:Y:S01]  /*19910*/  IMAD.MOV.U32 R56, RZ, RZ, R0 ;  /* 0x000000ffff387224 */ /* 0x000fe200078e0000 */
[----:B------:R-:W-:Y:S01]  /*19920*/  MOV R2, 0x19950 ;  /* 0x0001995000027802 */ /* 0x000fe20000000f00 */
[----:B------:R-:W-:Y:S02]  /*19930*/  IMAD.MOV.U32 R3, RZ, RZ, 0x181f ;  /* 0x0000181fff037424 */ /* 0x000fe400078e00ff */
[----:B-12---:R-:W-:Y:S05]  /*19940*/  CALL.REL.NOINC `($__internal_5_$__cuda_sm70_shflsync_idx_p) ;  /* 0x0000216000007944 */ /* 0x006fea0003c00000 */
        /* <DEDUP_REMOVED lines=13> */
[----:B------:R-:W-:Y:S05]  /*19a20*/  CALL.REL.NOINC `($__internal_5_$__cuda_sm70_shflsync_idx_p) ;  /* 0x0000208000007944 */ /* 0x000fea0003c00000 */
[----:B------:R-:W-:Y:S01]  /*19a30*/  MOV R47, 0x1 ;  /* 0x00000001002f7802 */ /* 0x000fe20000000f00 */
[----:B------:R-:W-:Y:S01]  /*19a40*/  IMAD.MOV.U32 R7, RZ, RZ, R58 ;  /* 0x000000ffff077224 */ /* 0x000fe200078e003a */
[----:B------:R-:W-:Y:S01]  /*19a50*/  MOV R3, 0x181f ;  /* 0x0000181f00037802 */ /* 0x000fe20000000f00 */
[----:B------:R-:W-:Y:S01]  /*19a60*/  IMAD.MOV.U32 R56, RZ, RZ, R0 ;  /* 0x000000ffff387224 */ /* 0x000fe200078e0000 */
[----:B------:R-:W-:Y:S02]  /*19a70*/  MOV R2, 0x19a90 ;  /* 0x00019a9000027802 */ /* 0x000fe40000000f00 */
[----:B------:R-:W-:Y:S05]  /*19a80*/  CALL.REL.NOINC `($__internal_5_$__cuda_sm70_shflsync_idx_p) ;  /* 0x0000202000007944 */ /* 0x000fea0003c00000 */
        /* <DEDUP_REMOVED lines=60> */
[----:B------:R-:W-:Y:S01]  /*19e50*/  MOV R0, R58 ;  /* 0x0000003a00007202 */ /* 0x000fe20000000f00 */
[----:B------:R-:W-:-:S05]  /*19e60*/  BRA `(.L_x_432) ;  /* 0xffff7eb000007947 */ /* 0x000fca000383ffff */
.L_x_342:
[----:B------:R-:W-:Y:S02]  /*19e70*/  MOV R0, 0x2 ;  /* 0x0000000200007802 */ /* 0x000fe40000000f00 */
[----:B------:R-:W-:Y:S02]  /*19e80*/  MOV R2, 0x19ea0 ;  /* 0x00019ea000027802 */ /* 0x000fe40000000f00 */
[----:B------:R-:W-:Y:S05]  /*19e90*/  CALL.REL.NOINC `($__internal_4_$__cuda_sm70_shflsync_bfly_p) ;  /* 0x00001bb000007944 */ /* 0x000fea0003c00000 */
[----:B------:R-:W-:Y:S01]  /*19ea0*/  FMNMX.FTZ R4, R4, R0, !PT ;  /* 0x0000000004047209 */ /* 0x000fe20007810000 */
[----:B------:R-:W-:Y:S01]  /*19eb0*/  IMAD.MOV.U32 R0, RZ, RZ, 0x1 ;  /* 0x00000001ff007424 */ /* 0x000fe200078e00ff */
[----:B------:R-:W-:Y:S02]  /*19ec0*/  MOV R2, 0x19ee0 ;  /* 0x00019ee000027802 */ /* 0x000fe40000000f00 */
        /* <DEDUP_REMOVED lines=28> */
[----:B------:R-:W-:-:S05]  /*1a090*/  BRA `(.L_x_433) ;  /* 0xffff833000007947 */ /* 0x000fca000383ffff */
.L_x_344:
[----:B------:R-:W-:Y:S01]  /*1a0a0*/  IMAD.MOV.U32 R4, RZ, RZ, R239 ;  /* 0x000000ffff047224 */ /* 0x000fe200078e00ef */
[----:B------:R-:W-:-:S02]  /*1a0b0*/  MOV R0, 0x2 ;  /* 0x0000000200007802 */ /* 0x000fc40000000f00 */
[----:B------:R-:W-:Y:S02]  /*1a0c0*/  MOV R2, 0x1a0e0 ;  /* 0x0001a0e000027802 */ /* 0x000fe40000000f00 */
[----:B------:R-:W-:Y:S05]  /*1a0d0*/  CALL.REL.NOINC `($__internal_4_$__cuda_sm70_shflsync_bfly_p) ;  /* 0x0000197000007944 */ /* 0x000fea0003c00000 */
[----:B------:R-:W-:Y:S05]  /*1a0e0*/  BRA `(.L_x_434) ;  /* 0xffffa07000007947 */ /* 0x000fea000383ffff */
.L_x_345:
[----:B------:R-:W-:Y:S01]  /*1a0f0*/  IMAD.MOV.U32 R4, RZ, RZ, R5 ;  /* 0x000000ffff047224 */ /* 0x000fe200078e0005 */
[----:B------:R-:W-:Y:S02]  /*1a100*/  MOV R0, 0x1 ;  /* 0x0000000100007802 */ /* 0x000fe40000000f00 */
[----:B------:R-:W-:Y:S02]  /*1a110*/  MOV R2, 0x1a130 ;  /* 0x0001a13000027802 */ /* 0x000fe40000000f00 */
[----:B-1----:R-:W-:Y:S05]  /*1a120*/  CALL.REL.NOINC `($__internal_4_$__cuda_sm70_shflsync_bfly_p) ;  /* 0x0000192000007944 */ /* 0x002fea0003c00000 */
[----:B------:R-:W-:Y:S01]  /*1a130*/  FADD.FTZ R5, R5, R0 ;  /* 0x0000000005057221 */ /* 0x000fe20000010000 */
[----:B------:R-:W-:Y:S02]  /*1a140*/  MOV R4, R243 ;  /* 0x000000f300047202 */ /* 0x000fe40000000f00 */
[----:B------:R-:W-:Y:S02]  /*1a150*/  MOV R0, 0x2 ;  /* 0x0000000200007802 */ /* 0x000fe40000000f00 */
[----:B------:R-:W-:Y:S02]  /*1a160*/  MOV R2, 0x1a180 ;  /* 0x0001a18000027802 */ /* 0x000fe40000000f00 */
[----:B------:R-:W-:Y:S05]  /*1a170*/  CALL.REL.NOINC `($__internal_4_$__cuda_sm70_shflsync_bfly_p) ;  /* 0x000018d000007944 */ /* 0x000fea0003c00000 */
[----:B------:R-:W-:Y:S01]  /*1a180*/  FADD.FTZ R6, R243, R0 ;  /* 0x00000000f3067221 */ /* 0x000fe20000010000 */
[----:B------:R-:W-:Y:S02]  /*1a190*/  MOV R0, 0x1 ;  /* 0x0000000100007802 */ /* 0x000fe40000000f00 */
[----:B------:R-:W-:-:S02]  /*1a1a0*/  MOV R2, 0x1a1d0 ;  /* 0x0001a1d000027802 */ /* 0x000fc40000000f00 */
[----:B------:R-:W-:Y:S02]  /*1a1b0*/  MOV R4, R6 ;  /* 0x0000000600047202 */ /* 0x000fe40000000f00 */
[----:B------:R-:W-:Y:S05]  /*1a1c0*/  CALL.REL.NOINC `($__internal_4_$__cuda_sm70_shflsync_bfly_p) ;  /* 0x0000188000007944 */ /* 0x000fea0003c00000 */
[----:B------:R-:W-:Y:S01]  /*1a1d0*/  FADD.FTZ R6, R6, R0 ;  /* 0x0000000006067221 */ /* 0x000fe20000010000 */
[----:B------:R-:W-:Y:S02]  /*1a1e0*/  MOV R4, R246 ;  /* 0x000000f600047202 */ /* 0x000fe40000000f00 */
[----:B------:R-:W-:Y:S02]  /*1a1f0*/  MOV R0, 0x2 ;  /* 0x0000000200007802 */ /* 0x000fe40000000f00 */
[----:B------:R-:W-:Y:S02]  /*1a200*/  MOV R2, 0x1a220 ;  /* 0x0001a22000027802 */ /* 0x000fe40000000f00 */
[----:B------:R-:W-:Y:S05]  /*1a210*/  CALL.REL.NOINC `($__internal_4_$__cuda_sm70_shflsync_bfly_p) ;  /* 0x0000183000007944 */ /* 0x000fea0003c00000 */
[----:B------:R-:W-:Y:S01]  /*1a220*/  FADD.FTZ R7, R246, R0 ;  /* 0x00000000f6077221 */ /* 0x000fe20000010000 */
[----:B------:R-:W-:Y:S02]  /*1a230*/  MOV R0, 0x1 ;  /* 0x0000000100007802 */ /* 0x000fe40000000f00 */
[----:B------:R-:W-:Y:S02]  /*1a240*/  MOV R2, 0x1a270 ;  /* 0x0001a27000027802 */ /* 0x000fe40000000f00 */
[----:B------:R-:W-:-:S02]  /*1a250*/  MOV R4, R7 ;  /* 0x0000000700047202 */ /* 0x000fc40000000f00 */
[----:B------:R-:W-:Y:S05]  /*1a260*/  CALL.REL.NOINC `($__internal_4_$__cuda_sm70_shflsync_bfly_p) ;  /* 0x000017e000007944 */ /* 0x000fea0003c00000 */
[----:B------:R-:W-:Y:S01]  /*1a270*/  FADD.FTZ R7, R7, R0 ;  /* 0x0000000007077221 */ /* 0x000fe20000010000 */
[----:B------:R-:W-:-:S02]  /*1a280*/  MOV R4, R247 ;  /* 0x000000f700047202 */ /* 0x000fc40000000f00 */
[----:B------:R-:W-:Y:S02]  /*1a290*/  MOV R0, 0x2 ;  /* 0x0000000200007802 */ /* 0x000fe40000000f00 */
[----:B------:R-:W-:Y:S02]  /*1a2a0*/  MOV R2, 0x1a2c0 ;  /* 0x0001a2c000027802 */ /* 0x000fe40000000f00 */
[----:B------:R-:W-:Y:S05]  /*1a2b0*/  CALL.REL.NOINC `($__internal_4_$__cuda_sm70_shflsync_bfly_p) ;  /* 0x0000179000007944 */ /* 0x000fea0003c00000 */
[----:B------:R-:W-:Y:S01]  /*1a2c0*/  FADD.FTZ R4, R247, R0 ;  /* 0x00000000f7047221 */ /* 0x000fe20000010000 */
[----:B------:R-:W-:Y:S02]  /*1a2d0*/  MOV R0, 0x1 ;  /* 0x0000000100007802 */ /* 0x000fe40000000f00 */
[----:B------:R-:W-:Y:S02]  /*1a2e0*/  MOV R2, 0x1a300 ;  /* 0x0001a30000027802 */ /* 0x000fe40000000f00 */
[----:B------:R-:W-:Y:S05]  /*1a2f0*/  CALL.REL.NOINC `($__internal_4_$__cuda_sm70_shflsync_bfly_p) ;  /* 0x0000175000007944 */ /* 0x000fea0003c00000 */
[----:B------:R-:W-:Y:S01]  /*1a300*/  MOV R8, R0 ;  /* 0x0000000000087202 */ /* 0x000fe20000000f00 */
[----:B------:R-:W-:Y:S05]  /*1a310*/  BRA `(.L_x_435) ;  /* 0xffff9f3000007947 */ /* 0x000fea000383ffff */
.L_x_352:
[----:B-1234-:R-:W-:Y:S01]  /*1a320*/  IMAD.MOV.U32 R56, RZ, RZ, R5 ;  /* 0x000000ffff387224 */ /* 0x01efe200078e0005 */
[----:B------:R-:W-:Y:S01]  /*1a330*/  MOV R47, RZ ;  /* 0x000000ff002f7202 */ /* 0x000fe20000000f00 */
[----:B------:R-:W-:Y:S01]  /*1a340*/  IMAD.MOV.U32 R3, RZ, RZ, 0x181f ;  /* 0x0000181fff037424 */ /* 0x000fe200078e00ff */
[----:B------:R-:W-:Y:S02]  /*1a350*/  MOV R2, 0x1a370 ;  /* 0x0001a37000027802 */ /* 0x000fe40000000f00 */
[----:B------:R-:W-:Y:S05]  /*1a360*/  CALL.REL.NOINC `($__internal_5_$__cuda_sm70_shflsync_idx_p) ;  /* 0x0000174000007944 */ /* 0x000fea0003c00000 */
[----:B------:R-:W-:Y:S01]  /*1a370*/  MOV R7, R58 ;  /* 0x0000003a00077202 */ /* 0x000fe20000000f00 */
[----:B------:R-:W-:Y:S05]  /*1a380*/  BRA `(.L_x_436) ;  /* 0xffffb58000007947 */ /* 0x000fea000383ffff */
.L_x_353:
[----:B------:R-:W-:Y:S01]  /*1a390*/  IMAD.MOV.U32 R56, RZ, RZ, R6 ;  /* 0x000000ffff387224 */ /* 0x000fe200078e0006 */
[----:B------:R-:W-:Y:S01]  /*1a3a0*/  MOV R47, RZ ;  /* 0x000000ff002f7202 */ /* 0x000fe20000000f00 */
[----:B------:R-:W-:Y:S01]  /*1a3b0*/  IMAD.MOV.U32 R3, RZ, RZ, 0x181f ;  /* 0x0000181fff037424 */ /* 0x000fe200078e00ff */
[----:B------:R-:W-:-:S02]  /*1a3c0*/  MOV R2, 0x1a3e0 ;  /* 0x0001a3e000027802 */ /* 0x000fc40000000f00 */
[----:B-12---:R-:W-:Y:S05]  /*1a3d0*/  CALL.REL.NOINC `($__internal_5_$__cuda_sm70_shflsync_idx_p) ;  /* 0x000016d000007944 */ /* 0x006fea0003c00000 */
[----:B------:R-:W-:Y:S01]  /*1a3e0*/  MOV R2, R58 ;  /* 0x0000003a00027202 */ /* 0x000fe20000000f00 */
[----:B------:R-:W-:Y:S05]  /*1a3f0*/  BRA `(.L_x_437) ;  /* 0xffffb53000007947 */ /* 0x000fea000383ffff */
.L_x_354:
[----:B------:R-:W-:Y:S01]  /*1a400*/  IMAD.MOV.U32 R56, RZ, RZ, R5 ;  /* 0x000000ffff387224 */ /* 0x000fe200078e0005 */
[----:B------:R-:W-:Y:S01]  /*1a410*/  MOV R47, 0x1 ;  /* 0x00000001002f7802 */ /* 0x000fe20000000f00 */
[----:B--2---:R-:W-:Y:S01]  /*1a420*/  IMAD.MOV.U32 R3, RZ, RZ, 0x181f ;  /* 0x0000181fff037424 */ /* 0x004fe200078e00ff */
[----:B------:R-:W-:-:S02]  /*1a430*/  MOV R2, 0x1a450 ;  /* 0x0001a45000027802 */ /* 0x000fc40000000f00 */
[----:B-1-3--:R-:W-:Y:S05]  /*1a440*/  CALL.REL.NOINC `($__internal_5_$__cuda_sm70_shflsync_idx_p) ;  /* 0x0000166000007944 */ /* 0x00afea0003c00000 */
        /* <DEDUP_REMOVED lines=8> */
.L_x_355:
[----:B------:R-:W-:Y:S01]  /*1a4d0*/  IMAD.MOV.U32 R56, RZ, RZ, R5 ;  /* 0x000000ffff387224 */ /* 0x000fe200078e0005 */
[----:B------:R-:W-:Y:S01]  /*1a4e0*/  MOV R47, 0x2 ;  /* 0x00000002002f7802 */ /* 0x000fe20000000f00 */
[----:B-1----:R-:W-:Y:S01]  /*1a4f0*/  IMAD.MOV.U32 R3, RZ, RZ, 0x181f ;  /* 0x0000181fff037424 */ /* 0x002fe200078e00ff */
[----:B------:R-:W-:Y:S02]  /*1a500*/  MOV R2, 0x1a520 ;  /* 0x0001a52000027802 */ /* 0x000fe40000000f00 */
[----:B---34-:R-:W-:Y:S05]  /*1a510*/  CALL.REL.NOINC `($__internal_5_$__cuda_sm70_shflsync_idx_p) ;  /* 0x0000159000007944 */ /* 0x018fea0003c00000 */
[----:B------:R-:W-:Y:S01]  /*1a520*/  MOV R7, R58 ;  /* 0x0000003a00077202 */ /* 0x000fe20000000f00 */
[----:B------:R-:W-:Y:S05]  /*1a530*/  BRA `(.L_x_439) ;  /* 0xffffb4d000007947 */ /* 0x000fea000383ffff */
.L_x_356:
[----:B------:R-:W-:Y:S01]  /*1a540*/  IMAD.MOV.U32 R56, RZ, RZ, R6 ;  /* 0x000000ffff387224 */ /* 0x000fe200078e0006 */
[----:B------:R-:W-:Y:S01]  /*1a550*/  MOV R47, 0x2 ;  /* 0x00000002002f7802 */ /* 0x000fe20000000f00 */
[----:B-1----:R-:W-:Y:S01]  /*1a560*/  IMAD.MOV.U32 R3, RZ, RZ, 0x181f ;  /* 0x0000181fff037424 */ /* 0x002fe200078e00ff */
[----:B------:R-:W-:Y:S02]  /*1a570*/  MOV R2, 0x1a590 ;  /* 0x0001a59000027802 */ /* 0x000fe40000000f00 */
[----:B--234-:R-:W-:Y:S05]  /*1a580*/  CALL.REL.NOINC `($__internal_5_$__cuda_sm70_shflsync_idx_p) ;  /* 0x0000152000007944 */ /* 0x01cfea0003c00000 */
[----:B------:R-:W-:Y:S01]  /*1a590*/  MOV R2, R58 ;  /* 0x0000003a00027202 */ /* 0x000fe20000000f00 */
[----:B------:R-:W-:Y:S05]  /*1a5a0*/  BRA `(.L_x_440) ;  /* 0xffffb48000007947 */ /* 0x000fea000383ffff */
.L_x_357:
[----:B------:R-:W-:Y:S01]  /*1a5b0*/  IMAD.MOV.U32 R56, RZ, RZ, R5 ;  /* 0x000000ffff387224 */ /* 0x000fe200078e0005 */
[----:B------:R-:W-:Y:S01]  /*1a5c0*/  MOV R47, 0x3 ;  /* 0x00000003002f7802 */ /* 0x000fe20000000f00 */
[----:B--2---:R-:W-:Y:S01]  /*1a5d0*/  IMAD.MOV.U32 R3, RZ, RZ, 0x181f ;  /* 0x0000181fff037424 */ /* 0x004fe200078e00ff */
[----:B------:R-:W-:-:S02]  /*1a5e0*/  MOV R2, 0x1a600 ;  /* 0x0001a60000027802 */ /* 0x000fc40000000f00 */
[----:B-1-34-:R-:W-:Y:S05]  /*1a5f0*/  CALL.REL.NOINC `($__internal_5_$__cuda_sm70_shflsync_idx_p) ;  /* 0x000014b000007944 */ /* 0x01afea0003c00000 */
        /* <DEDUP_REMOVED lines=8> */
.L_x_358:
[----:B------:R-:W-:Y:S01]  /*1a680*/  IMAD.MOV.U32 R56, RZ, RZ, R5 ;  /* 0x000000ffff387224 */ /* 0x000fe200078e0005 */
[----:B------:R-:W-:Y:S01]  /*1a690*/  MOV R47, 0x4 ;  /* 0x00000004002f7802 */ /* 0x000fe20000000f00 */
[----:B--2---:R-:W-:Y:S01]  /*1a6a0*/  IMAD.MOV.U32 R3, RZ, RZ, 0x181f ;  /* 0x0000181fff037424 */ /* 0x004fe200078e00ff */
[----:B------:R-:W-:Y:S02]  /*1a6b0*/  MOV R2, 0x1a6d0 ;  /* 0x0001a6d000027802 */ /* 0x000fe40000000f00 */
[----:B-1-34-:R-:W-:Y:S05]  /*1a6c0*/  CALL.REL.NOINC `($__internal_5_$__cuda_sm70_shflsync_idx_p) ;  /* 0x000013e000007944 */ /* 0x01afea0003c00000 */
[----:B------:R-:W-:Y:S01]  /*1a6d0*/  MOV R7, R58 ;  /* 0x0000003a00077202 */ /* 0x000fe20000000f00 */
[----:B------:R-:W-:Y:S05]  /*1a6e0*/  BRA `(.L_x_442) ;  /* 0xffffb43000007947 */ /* 0x000fea000383ffff */
.L_x_359:
[----:B------:R-:W-:Y:S01]  /*1a6f0*/  IMAD.MOV.U32 R56, RZ, RZ, R6 ;  /* 0x000000ffff387224 */ /* 0x000fe200078e0006 */
[----:B------:R-:W-:Y:S01]  /*1a700*/  MOV R47, 0x4 ;  /* 0x00000004002f7802 */ /* 0x000fe20000000f00 */
[----:B--2---:R-:W-:Y:S01]  /*1a710*/  IMAD.MOV.U32 R3, RZ, RZ, 0x181f ;  /* 0x0000181fff037424 */ /* 0x004fe200078e00ff */
[----:B------:R-:W-:Y:S02]  /*1a720*/  MOV R2, 0x1a740 ;  /* 0x0001a74000027802 */ /* 0x000fe40000000f00 */
[----:B-1-34-:R-:W-:Y:S05]  /*1a730*/  CALL.REL.NOINC `($__internal_5_$__cuda_sm70_shflsync_idx_p) ;  /* 0x0000137000007944 */ /* 0x01afea0003c00000 */
[----:B------:R-:W-:Y:S01]  /*1a740*/  MOV R2, R58 ;  /* 0x0000003a00027202 */ /* 0x000fe20000000f00 */
[----:B------:R-:W-:Y:S05]  /*1a750*/  BRA `(.L_x_443) ;  /* 0xffffb3e000007947 */ /* 0x000fea000383ffff */
.L_x_360:
[----:B------:R-:W-:Y:S01]  /*1a760*/  IMAD.MOV.U32 R56, RZ, RZ, R5 ;  /* 0x000000ffff387224 */ /* 0x000fe200078e0005 */
[----:B------:R-:W-:Y:S01]  /*1a770*/  MOV R47, 0x5 ;  /* 0x00000005002f7802 */ /* 0x000fe20000000f00 */
[----:B-1----:R-:W-:Y:S01]  /*1a780*/  IMAD.MOV.U32 R3, RZ, RZ, 0x181f ;  /* 0x0000181fff037424 */ /* 0x002fe200078e00ff */
[----:B------:R-:W-:-:S02]  /*1a790*/  MOV R2, 0x1a7b0 ;  /* 0x0001a7b000027802 */ /* 0x000fc40000000f00 */
[----:B--234-:R-:W-:Y:S05]  /*1a7a0*/  CALL.REL.NOINC `($__internal_5_$__cuda_sm70_shflsync_idx_p) ;  /* 0x0000130000007944 */ /* 0x01cfea0003c00000 */
        /* <DEDUP_REMOVED lines=8> */
.L_x_361:
[----:B------:R-:W-:Y:S01]  /*1a830*/  IMAD.MOV.U32 R56, RZ, RZ, R5 ;  /* 0x000000ffff387224 */ /* 0x000fe200078e0005 */
[----:B------:R-:W-:Y:S01]  /*1a840*/  MOV R47, 0x6 ;  /* 0x00000006002f7802 */ /* 0x000fe20000000f00 */
[----:B--2---:R-:W-:Y:S01]  /*1a850*/  IMAD.MOV.U32 R3, RZ, RZ, 0x181f ;  /* 0x0000181fff037424 */ /* 0x004fe200078e00ff */
[----:B------:R-:W-:Y:S02]  /*1a860*/  MOV R2, 0x1a880 ;  /* 0x0001a88000027802 */ /* 0x000fe40000000f00 */
[----:B-1--4-:R-:W-:Y:S05]  /*1a870*/  CALL.REL.NOINC `($__internal_5_$__cuda_sm70_shflsync_idx_p) ;  /* 0x0000123000007944 */ /* 0x012fea0003c00000 */
[----:B------:R-:W-:Y:S01]  /*1a880*/  MOV R7, R58 ;  /* 0x0000003a00077202 */ /* 0x000fe20000000f00 */
[----:B------:R-:W-:Y:S05]  /*1a890*/  BRA `(.L_x_445) ;  /* 0xffffb39000007947 */ /* 0x000fea000383ffff */
.L_x_362:
[----:B------:R-:W-:Y:S01]  /*1a8a0*/  IMAD.MOV.U32 R56, RZ, RZ, R6 ;  /* 0x000000ffff387224 */ /* 0x000fe200078e0006 */
[----:B------:R-:W-:Y:S01]  /*1a8b0*/  MOV R47, 0x6 ;  /* 0x00000006002f7802 */ /* 0x000fe20000000f00 */
[----:B--2---:R-:W-:Y:S01]  /*1a8c0*/  IMAD.MOV.U32 R3, RZ, RZ, 0x181f ;  /* 0x0000181fff037424 */ /* 0x004fe200078e00ff */
[----:B------:R-:W-:Y:S02]  /*1a8d0*/  MOV R2, 0x1a8f0 ;  /* 0x0001a8f000027802 */ /* 0x000fe40000000f00 */
[----:B-1-34-:R-:W-:Y:S05]  /*1a8e0*/  CALL.REL.NOINC `($__internal_5_$__cuda_sm70_shflsync_idx_p) ;  /* 0x000011c000007944 */ /* 0x01afea0003c00000 */
[----:B------:R-:W-:Y:S01]  /*1a8f0*/  MOV R2, R58 ;  /* 0x0000003a00027202 */ /* 0x000fe20000000f00 */
[----:B------:R-:W-:Y:S05]  /*1a900*/  BRA `(.L_x_446) ;  /* 0xffffb34000007947 */ /* 0x000fea000383ffff */
.L_x_363:
[----:B------:R-:W-:Y:S01]  /*1a910*/  IMAD.MOV.U32 R56, RZ, RZ, R5 ;  /* 0x000000ffff387224 */ /* 0x000fe200078e0005 */
[----:B------:R-:W-:Y:S01]  /*1a920*/  MOV R47, 0x7 ;  /* 0x00000007002f7802 */ /* 0x000fe20000000f00 */
[----:B-1----:R-:W-:Y:S01]  /*1a930*/  IMAD.MOV.U32 R3, RZ, RZ, 0x181f ;  /* 0x0000181fff037424 */ /* 0x002fe200078e00ff */
[----:B------:R-:W-:-:S02]  /*1a940*/  MOV R2, 0x1a960 ;  /* 0x0001a96000027802 */ /* 0x000fc40000000f00 */
[----:B--2-4-:R-:W-:Y:S05]  /*1a950*/  CALL.REL.NOINC `($__internal_5_$__cuda_sm70_shflsync_idx_p) ;  /* 0x0000115000007944 */ /* 0x014fea0003c00000 */
        /* <DEDUP_REMOVED lines=8> */
.L_x_365:
[----:B------:R-:W-:Y:S01]  /*1a9e0*/  IMAD.MOV.U32 R56, RZ, RZ, R5 ;  /* 0x000000ffff387224 */ /* 0x000fe200078e0005 */
[----:B------:R-:W-:Y:S01]  /*1a9f0*/  MOV R47, RZ ;  /* 0x000000ff002f7202 */ /* 0x000fe20000000f00 */
[----:B------:R-:W-:Y:S01]  /*1aa00*/  IMAD.MOV.U32 R3, RZ, RZ, 0x1c1f ;  /* 0x00001c1fff037424 */ /* 0x000fe200078e00ff */
[----:B------:R-:W-:Y:S02]  /*1aa10*/  MOV R2, 0x1aa30 ;  /* 0x0001aa3000027802 */ /* 0x000fe40000000f00 */
[----:B------:R-:W-:Y:S05]  /*1aa20*/  CALL.REL.NOINC `($__internal_5_$__cuda_sm70_shflsync_idx_p) ;  /* 0x0000108000007944 */ /* 0x000fea0003c00000 */
[----:B------:R-:W-:Y:S01]  /*1aa30*/  MOV R4, R58 ;  /* 0x0000003a00047202 */ /* 0x000fe20000000f00 */
[----:B------:R-:W-:Y:S05]  /*1aa40*/  BRA `(.L_x_448) ;  /* 0xffffb50000007947 */ /* 0x000fea000383ffff */
.L_x_366:
[----:B------:R-:W-:Y:S01]  /*1aa50*/  IMAD.MOV.U32 R56, RZ, RZ, R12 ;  /* 0x000000ffff387224 */ /* 0x000fe200078e000c */
[----:B------:R-:W-:Y:S01]  /*1aa60*/  MOV R47, RZ ;  /* 0x000000ff002f7202 */ /* 0x000fe20000000f00 */
[----:B------:R-:W-:Y:S01]  /*1aa70*/  IMAD.MOV.U32 R3, RZ, RZ, 0x1c1f ;  /* 0x00001c1fff037424 */ /* 0x000fe200078e00ff */
[----:B------:R-:W-:Y:S02]  /*1aa80*/  MOV R2, 0x1aaa0 ;  /* 0x0001aaa000027802 */ /* 0x000fe40000000f00 */
[----:B-12---:R-:W-:Y:S05]  /*1aa90*/  CALL.REL.NOINC `($__internal_5_$__cuda_sm70_shflsync_idx_p) ;  /* 0x0000101000007944 */ /* 0x006fea0003c00000 */
[----:B------:R-:W-:Y:S01]  /*1aaa0*/  MOV R0, R58 ;  /* 0x0000003a00007202 */ /* 0x000fe20000000f00 */
[----:B------:R-:W-:Y:S05]  /*1aab0*/  BRA `(.L_x_449) ;  /* 0xffffb4b000007947 */ /* 0x000fea000383ffff */
.L_x_369:
[----:B------:R-:W-:Y:S01]  /*1aac0*/  IMAD.MOV.U32 R56, RZ, RZ, R5 ;  /* 0x000000ffff387224 */ /* 0x000fe200078e0005 */
[----:B------:R-:W-:Y:S01]  /*1aad0*/  MOV R47, 0x1 ;  /* 0x00000001002f7802 */ /* 0x000fe20000000f00 */
[----:B----4-:R-:W-:Y:S01]  /*1aae0*/  IMAD.MOV.U32 R3, RZ, RZ, 0x1c1f ;  /* 0x00001c1fff037424 */ /* 0x010fe200078e00ff */
[----:B------:R-:W-:-:S02]  /*1aaf0*/  MOV R2, 0x1ab10 ;  /* 0x0001ab1000027802 */ /* 0x000fc40000000f00 */
[----:B-123--:R-:W-:Y:S05]  /*1ab00*/  CALL.REL.NOINC `($__internal_5_$__cuda_sm70_shflsync_idx_p) ;  /* 0x00000fa000007944 */ /* 0x00efea0003c00000 */
        /* <DEDUP_REMOVED lines=8> */
.L_x_372:
[----:B------:R-:W-:Y:S01]  /*1ab90*/  IMAD.MOV.U32 R56, RZ, RZ, R5 ;  /* 0x000000ffff387224 */ /* 0x000fe200078e0005 */
[----:B------:R-:W-:Y:S01]  /*1aba0*/  MOV R47, 0x2 ;  /* 0x00000002002f7802 */ /* 0x000fe20000000f00 */
[----:B-1----:R-:W-:Y:S01]  /*1abb0*/  IMAD.MOV.U32 R3, RZ, RZ, 0x1c1f ;  /* 0x00001c1fff037424 */ /* 0x002fe200078e00ff */
[----:B------:R-:W-:Y:S02]  /*1abc0*/  MOV R2, 0x1abe0 ;  /* 0x0001abe000027802 */ /* 0x000fe40000000f00 */
[----:B--234-:R-:W-:Y:S05]  /*1abd0*/  CALL.REL.NOINC `($__internal_5_$__cuda_sm70_shflsync_idx_p) ;  /* 0x00000ed000007944 */ /* 0x01cfea0003c00000 */
[----:B------:R-:W-:Y:S01]  /*1abe0*/  MOV R4, R58 ;  /* 0x0000003a00047202 */ /* 0x000fe20000000f00 */
[----:B------:R-:W-:Y:S05]  /*1abf0*/  BRA `(.L_x_451) ;  /* 0xffffba2000007947 */ /* 0x000fea000383ffff */
.L_x_373:
[----:B------:R-:W-:Y:S01]  /*1ac00*/  IMAD.MOV.U32 R56, RZ, RZ, R12 ;  /* 0x000000ffff387224 */ /* 0x000fe200078e000c */
[----:B------:R-:W-:Y:S01]  /*1ac10*/  MOV R47, 0x2 ;  /* 0x00000002002f7802 */ /* 0x000fe20000000f00 */
[----:B------:R-:W-:Y:S01]  /*1ac20*/  IMAD.MOV.U32 R3, RZ, RZ, 0x1c1f ;  /* 0x00001c1fff037424 */ /* 0x000fe200078e00ff */
[----:B------:R-:W-:Y:S02]  /*1ac30*/  MOV R2, 0x1ac50 ;  /* 0x0001ac5000027802 */ /* 0x000fe40000000f00 */
[----:B-1234-:R-:W-:Y:S05]  /*1ac40*/  CALL.REL.NOINC `($__internal_5_$__cuda_sm70_shflsync_idx_p) ;  /* 0x00000e6000007944 */ /* 0x01efea0003c00000 */
[----:B------:R-:W-:Y:S01]  /*1ac50*/  MOV R0, R58 ;  /* 0x0000003a00007202 */ /* 0x000fe20000000f00 */
[----:B------:R-:W-:Y:S05]  /*1ac60*/  BRA `(.L_x_452) ;  /* 0xffffb9d000007947 */ /* 0x000fea000383ffff */
.L_x_376:
        /* <DEDUP_REMOVED lines=13> */
.L_x_380:
[----:B------:R-:W-:Y:S01]  /*1ad40*/  IMAD.MOV.U32 R56, RZ, RZ, R5 ;  /* 0x000000ffff387224 */ /* 0x000fe200078e0005 */
[----:B------:R-:W-:Y:S01]  /*1ad50*/  MOV R47, RZ ;  /* 0x000000ff002f7202 */ /* 0x000fe20000000f00 */
[----:B------:R-:W-:Y:S01]  /*1ad60*/  IMAD.MOV.U32 R3, RZ, RZ, 0x181f ;  /* 0x0000181fff037424 */ /* 0x000fe200078e00ff */
[----:B------:R-:W-:Y:S02]  /*1ad70*/  MOV R2, 0x1ad90 ;  /* 0x0001ad9000027802 */ /* 0x000fe40000000f00 */
[----:B------:R-:W-:Y:S05]  /*1ad80*/  CALL.REL.NOINC `($__internal_5_$__cuda_sm70_shflsync_idx_p) ;  /* 0x00000d2000007944 */ /* 0x000fea0003c00000 */
[----:B------:R-:W-:Y:S01]  /*1ad90*/  MOV R7, R58 ;  /* 0x0000003a00077202 */ /* 0x000fe20000000f00 */
[----:B------:R-:W-:Y:S05]  /*1ada0*/  BRA `(.L_x_454) ;  /* 0xffffc74000007947 */ /* 0x000fea000383ffff */
.L_x_381:
[----:B------:R-:W-:Y:S01]  /*1adb0*/  IMAD.MOV.U32 R56, RZ, RZ, R6 ;  /* 0x000000ffff387224 */ /* 0x000fe200078e0006 */
[----:B------:R-:W-:Y:S01]  /*1adc0*/  MOV R47, RZ ;  /* 0x000000ff002f7202 */ /* 0x000fe20000000f00 */
[----:B------:R-:W-:Y:S01]  /*1add0*/  IMAD.MOV.U32 R3, RZ, RZ, 0x181f ;  /* 0x0000181fff037424 */ /* 0x000fe200078e00ff */
[----:B------:R-:W-:Y:S02]  /*1ade0*/  MOV R2, 0x1ae00 ;  /* 0x0001ae0000027802 */ /* 0x000fe40000000f00 */
[----:B-12---:R-:W-:Y:S05]  /*1adf0*/  CALL.REL.NOINC `($__internal_5_$__cuda_sm70_shflsync_idx_p) ;  /* 0x00000cb000007944 */ /* 0x006fea0003c00000 */
[----:B------:R-:W-:Y:S01]  /*1ae00*/  MOV R2, R58 ;  /* 0x0000003a00027202 */ /* 0x000fe20000000f00 */
[----:B------:R-:W-:Y:S05]  /*1ae10*/  BRA `(.L_x_455) ;  /* 0xffffc6f000007947 */ /* 0x000fea000383ffff */
.L_x_382:
        /* <DEDUP_REMOVED lines=13> */
.L_x_383:
[----:B------:R-:W-:Y:S01]  /*1aef0*/  IMAD.MOV.U32 R56, RZ, RZ, R5 ;  /* 0x000000ffff387224 */ /* 0x000fe200078e0005 */
[----:B------:R-:W-:Y:S01]  /*1af00*/  MOV R47, 0x2 ;  /* 0x00000002002f7802 */ /* 0x000fe20000000f00 */
[----:B-1----:R-:W-:Y:S01]  /*1af10*/  IMAD.MOV.U32 R3, RZ, RZ, 0x181f ;  /* 0x0000181fff037424 */ /* 0x002fe200078e00ff */
[----:B------:R-:W-:Y:S02]  /*1af20*/  MOV R2, 0x1af40 ;  /* 0x0001af4000027802 */ /* 0x000fe40000000f00 */
[----:B---34-:R-:W-:Y:S05]  /*1af30*/  CALL.REL.NOINC `($__internal_5_$__cuda_sm70_shflsync_idx_p) ;  /* 0x00000b7000007944 */ /* 0x018fea0003c00000 */
[----:B------:R-:W-:Y:S01]  /*1af40*/  MOV R7, R58 ;  /* 0x0000003a00077202 */ /* 0x000fe20000000f00 */
[----:B------:R-:W-:Y:S05]  /*1af50*/  BRA `(.L_x_457) ;  /* 0xffffc6a000007947 */ /* 0x000fea000383ffff */
.L_x_384:
[----:B------:R-:W-:Y:S01]  /*1af60*/  IMAD.MOV.U32 R56, RZ, RZ, R6 ;  /* 0x000000ffff387224 */ /* 0x000fe200078e0006 */
[----:B------:R-:W-:Y:S01]  /*1af70*/  MOV R47, 0x2 ;  /* 0x00000002002f7802 */ /* 0x000fe20000000f00 */
[----:B-1----:R-:W-:Y:S01]  /*1af80*/  IMAD.MOV.U32 R3, RZ, RZ, 0x181f ;  /* 0x0000181fff037424 */ /* 0x002fe200078e00ff */
[----:B------:R-:W-:Y:S02]  /*1af90*/  MOV R2, 0x1afb0 ;  /* 0x0001afb000027802 */ /* 0x000fe40000000f00 */
[----:B--234-:R-:W-:Y:S05]  /*1afa0*/  CALL.REL.NOINC `($__internal_5_$__cuda_sm70_shflsync_idx_p) ;  /* 0x00000b0000007944 */ /* 0x01cfea0003c00000 */
[----:B------:R-:W-:Y:S01]  /*1afb0*/  MOV R2, R58 ;  /* 0x0000003a00027202 */ /* 0x000fe20000000f00 */
[----:B------:R-:W-:Y:S05]  /*1afc0*/  BRA `(.L_x_458) ;  /* 0xffffc65000007947 */ /* 0x000fea000383ffff */
.L_x_385:
        /* <DEDUP_REMOVED lines=13> */
.L_x_386:
[----:B------:R-:W-:Y:S01]  /*1b0a0*/  IMAD.MOV.U32 R56, RZ, RZ, R5 ;  /* 0x000000ffff387224 */ /* 0x000fe200078e0005 */
[----:B------:R-:W-:Y:S01]  /*1b0b0*/  MOV R47, 0x4 ;  /* 0x00000004002f7802 */ /* 0x000fe20000000f00 */
[----:B--2---:R-:W-:Y:S01]  /*1b0c0*/  IMAD.MOV.U32 R3, RZ, RZ, 0x181f ;  /* 0x0000181fff037424 */ /* 0x004fe200078e00ff */
[----:B------:R-:W-:Y:S02]  /*1b0d0*/  MOV R2, 0x1b0f0 ;  /* 0x0001b0f000027802 */ /* 0x000fe40000000f00 */
[----:B-1-34-:R-:W-:Y:S05]  /*1b0e0*/  CALL.REL.NOINC `($__internal_5_$__cuda_sm70_shflsync_idx_p) ;  /* 0x000009c000007944 */ /* 0x01afea0003c00000 */
[----:B------:R-:W-:Y:S01]  /*1b0f0*/  MOV R7, R58 ;  /* 0x0000003a00077202 */ /* 0x000fe20000000f00 */
[----:B------:R-:W-:Y:S05]  /*1b100*/  BRA `(.L_x_460) ;  /* 0xffffc60000007947 */ /* 0x000fea000383ffff */
.L_x_387:
[----:B------:R-:W-:Y:S01]  /*1b110*/  IMAD.MOV.U32 R56, RZ, RZ, R6 ;  /* 0x000000ffff387224 */ /* 0x000fe200078e0006 */
[----:B------:R-:W-:Y:S01]  /*1b120*/  MOV R47, 0x4 ;  /* 0x00000004002f7802 */ /* 0x000fe20000000f00 */
[----:B--2---:R-:W-:Y:S01]  /*1b130*/  IMAD.MOV.U32 R3, RZ, RZ, 0x181f ;  /* 0x0000181fff037424 */ /* 0x004fe200078e00ff */
[----:B------:R-:W-:Y:S02]  /*1b140*/  MOV R2, 0x1b160 ;  /* 0x0001b16000027802 */ /* 0x000fe40000000f00 */
[----:B-1-34-:R-:W-:Y:S05]  /*1b150*/  CALL.REL.NOINC `($__internal_5_$__cuda_sm70_shflsync_idx_p) ;  /* 0x0000095000007944 */ /* 0x01afea0003c00000 */
[----:B------:R-:W-:Y:S01]  /*1b160*/  MOV R2, R58 ;  /* 0x0000003a00027202 */ /* 0x000fe20000000f00 */
[----:B------:R-:W-:Y:S05]  /*1b170*/  BRA `(.L_x_461) ;  /* 0xffffc5b000007947 */ /* 0x000fea000383ffff */
.L_x_388:
        /* <DEDUP_REMOVED lines=13> */
.L_x_389:
[----:B------:R-:W-:Y:S01]  /*1b250*/  IMAD.MOV.U32 R56, RZ, RZ, R5 ;  /* 0x000000ffff387224 */ /* 0x000fe200078e0005 */
[----:B------:R-:W-:Y:S01]  /*1b260*/  MOV R47, 0x6 ;  /* 0x00000006002f7802 */ /* 0x000fe20000000f00 */
[----:B--2---:R-:W-:Y:S01]  /*1b270*/  IMAD.MOV.U32 R3, RZ, RZ, 0x181f ;  /* 0x0000181fff037424 */ /* 0x004fe200078e00ff */
[----:B------:R-:W-:Y:S02]  /*1b280*/  MOV R2, 0x1b2a0 ;  /* 0x0001b2a000027802 */ /* 0x000fe40000000f00 */
[----:B-1--4-:R-:W-:Y:S05]  /*1b290*/  CALL.REL.NOINC `($__internal_5_$__cuda_sm70_shflsync_idx_p) ;  /* 0x0000081000007944 */ /* 0x012fea0003c00000 */
[----:B------:R-:W-:Y:S01]  /*1b2a0*/  MOV R7, R58 ;  /* 0x0000003a00077202 */ /* 0x000fe20000000f00 */
[----:B------:R-:W-:Y:S05]  /*1b2b0*/  BRA `(.L_x_463) ;  /* 0xffffc56000007947 */ /* 0x000fea000383ffff */
.L_x_390:
[----:B------:R-:W-:Y:S01]  /*1b2c0*/  IMAD.MOV.U32 R56, RZ, RZ, R6 ;  /* 0x000000ffff387224 */ /* 0x000fe200078e0006 */
[----:B------:R-:W-:Y:S01]  /*1b2d0*/  MOV R47, 0x6 ;  /* 0x00000006002f7802 */ /* 0x000fe20000000f00 */
[----:B--2---:R-:W-:Y:S01]  /*1b2e0*/  IMAD.MOV.U32 R3, RZ, RZ, 0x181f ;  /* 0x0000181fff037424 */ /* 0x004fe200078e00ff */
[----:B------:R-:W-:Y:S02]  /*1b2f0*/  MOV R2, 0x1b310 ;  /* 0x0001b31000027802 */ /* 0x000fe40000000f00 */
[----:B-1-34-:R-:W-:Y:S05]  /*1b300*/  CALL.REL.NOINC `($__internal_5_$__cuda_sm70_shflsync_idx_p) ;  /* 0x000007a000007944 */ /* 0x01afea0003c00000 */
[----:B------:R-:W-:Y:S01]  /*1b310*/  MOV R2, R58 ;  /* 0x0000003a00027202 */ /* 0x000fe20000000f00 */
[----:B------:R-:W-:Y:S05]  /*1b320*/  BRA `(.L_x_464) ;  /* 0xffffc51000007947 */ /* 0x000fea000383ffff */
.L_x_391:
        /* <DEDUP_REMOVED lines=13> */
.L_x_393:
[----:B------:R-:W-:Y:S01]  /*1b400*/  IMAD.MOV.U32 R56, RZ, RZ, R46 ;  /* 0x000000ffff387224 */ /* 0x000fe200078e002e */
[----:B------:R-:W-:Y:S01]  /*1b410*/  MOV R47, RZ ;  /* 0x000000ff002f7202 */ /* 0x000fe20000000f00 */
[----:B----4-:R-:W-:Y:S01]  /*1b420*/  IMAD.MOV.U32 R3, RZ, RZ, 0x1f ;  /* 0x0000001fff037424 */ /* 0x010fe200078e00ff */
[----:B------:R-:W-:Y:S02]  /*1b430*/  MOV R2, 0x1b450 ;  /* 0x0001b45000027802 */ /* 0x000fe40000000f00 */
[----:B------:R-:W-:Y:S05]  /*1b440*/  CALL.REL.NOINC `($__internal_5_$__cuda_sm70_shflsync_idx_p) ;  /* 0x0000066000007944 */ /* 0x000fea0003c00000 */
[----:B------:R-:W-:Y:S01]  /*1b450*/  MOV R9, R58 ;  /* 0x0000003a00097202 */ /* 0x000fe20000000f00 */
[----:B------:R-:W-:Y:S05]  /*1b460*/  BRA `(.L_x_466) ;  /* 0xffffc5a000007947 */ /* 0x000fea000383ffff */
.L_x_394:
[----:B------:R-:W-:Y:S01]  /*1b470*/  IMAD.MOV.U32 R56, RZ, RZ, R46 ;  /* 0x000000ffff387224 */ /* 0x000fe200078e002e */
[----:B------:R-:W-:Y:S01]  /*1b480*/  MOV R47, 0x1 ;  /* 0x00000001002f7802 */ /* 0x000fe20000000f00 */
[----:B----4-:R-:W-:Y:S01]  /*1b490*/  IMAD.MOV.U32 R3, RZ, RZ, 0x1f ;  /* 0x0000001fff037424 */ /* 0x010fe200078e00ff */
[----:B------:R-:W-:Y:S02]  /*1b4a0*/  MOV R2, 0x1b4c0 ;  /* 0x0001b4c000027802 */ /* 0x000fe40000000f00 */
[----:B-12---:R-:W-:Y:S05]  /*1b4b0*/  CALL.REL.NOINC `($__internal_5_$__cuda_sm70_shflsync_idx_p) ;  /* 0x000005f000007944 */ /* 0x006fea0003c00000 */
[----:B------:R-:W-:Y:S01]  /*1b4c0*/  MOV R8, R58 ;  /* 0x0000003a00087202 */ /* 0x000fe20000000f00 */
[----:B------:R-:W-:Y:S05]  /*1b4d0*/  BRA `(.L_x_467) ;  /* 0xffffc55000007947 */ /* 0x000fea000383ffff */
.L_x_395:
[----:B------:R-:W-:Y:S02]  /*1b4e0*/  MOV R2, 0x1 ;  /* 0x0000000100027802 */ /* 0x000fe40000000f00 */
[----:B------:R-:W-:-:S02]  /*1b4f0*/  MOV R3, 0x1b510 ;  /* 0x0001b51000037802 */ /* 0x000fc40000000f00 */
[----:B-123--:R-:W-:Y:S05]  /*1b500*/  CALL.REL.NOINC `($__internal_6_$__cuda_sm70_shflsync_up_p) ;  /* 0x000005f000007944 */ /* 0x00efea0003c00000 */
[----:B------:R-:W-:Y:S05]  /*1b510*/  BRA `(.L_x_468) ;  /* 0xffffc64000007947 */ /* 0x000fea000383ffff */
.L_x_396:
[----:B------:R-:W-:Y:S02]  /*1b520*/  MOV R2, 0x2 ;  /* 0x0000000200027802 */ /* 0x000fe40000000f00 */
[----:B------:R-:W-:-:S02]  /*1b530*/  MOV R3, 0x1b550 ;  /* 0x0001b55000037802 */ /* 0x000fc40000000f00 */
[----:B-12---:R-:W-:Y:S05]  /*1b540*/  CALL.REL.NOINC `($__internal_6_$__cuda_sm70_shflsync_up_p) ;  /* 0x000005b000007944 */ /* 0x006fea0003c00000 */
        /* <DEDUP_REMOVED lines=24> */
.L_x_400:
[----:B------:R-:W-:Y:S02]  /*1b6d0*/  MOV R2, 0x1 ;  /* 0x0000000100027802 */ /* 0x000fe40000000f00 */
[----:B------:R-:W-:Y:S02]  /*1b6e0*/  MOV R3, 0x1b700 ;  /* 0x0001b70000037802 */ /* 0x000fe40000000f00 */
[----:B------:R-:W-:Y:S05]  /*1b6f0*/  CALL.REL.NOINC `($__internal_6_$__cuda_sm70_shflsync_up_p) ;  /* 0x0000040000007944 */ /* 0x000fea0003c00000 */
[----:B------:R-:W-:Y:S01]  /*1b700*/  MOV R2, R4 ;  /* 0x0000000400027202 */ /* 0x000fe20000000f00 */
[----:B------:R-:W-:Y:S05]  /*1b710*/  BRA `(.L_x_470) ;  /* 0xffffc6a000007947 */ /* 0x000fea000383ffff */
.L_x_401:
        /* <DEDUP_REMOVED lines=27> */
.L_x_403:
[----:B------:R-:W-:Y:S02]  /*1b8d0*/  SEL R0, RZ, 0x1, P0 ;  /* 0x00000001ff007807 */ /* 0x000fe40000000000 */
[----:B------:R-:W-:Y:S02]  /*1b8e0*/  MOV R2, 0x1b900 ;  /* 0x0001b90000027802 */ /* 0x000fe40000000f00 */
[----:B---3--:R-:W-:Y:S05]  /*1b8f0*/  CALL.REL.NOINC `($__internal_7_$__cuda_sm70_votesync_ballot) ;  /* 0x0000027000007944 */ /* 0x008fea0003c00000 */
[----:B------:R-:W-:Y:S05]  /*1b900*/  BRA `(.L_x_472) ;  /* 0xffffc64000007947 */ /* 0x000fea000383ffff */
.L_x_404:
[----:B------:R-:W-:Y:S01]  /*1b910*/  IMAD.MOV.U32 R56, RZ, RZ, R6 ;  /* 0x000000ffff387224 */ /* 0x000fe200078e0006 */
[----:B--2---:R-:W-:Y:S01]  /*1b920*/  MOV R47, R10 ;  /* 0x0000000a002f7202 */ /* 0x004fe20000000f00 */
[----:B------:R-:W-:Y:S01]  /*1b930*/  IMAD.MOV.U32 R3, RZ, RZ, 0x1f ;  /* 0x0000001fff037424 */ /* 0x000fe200078e00ff */
[----:B------:R-:W-:Y:S02]  /*1b940*/  MOV R2, 0x1b960 ;  /* 0x0001b96000027802 */ /* 0x000fe40000000f00 */
[----:B-1-3--:R-:W-:Y:S05]  /*1b950*/  CALL.REL.NOINC `($__internal_5_$__cuda_sm70_shflsync_idx_p) ;  /* 0x0000015000007944 */ /* 0x00afea0003c00000 */
[----:B------:R-:W-:Y:S01]  /*1b960*/  IMAD.MOV.U32 R8, RZ, RZ, R58 ;  /* 0x000000ffff087224 */ /* 0x000fe200078e003a */
[----:B------:R-:W-:Y:S01]  /*1b970*/  MOV R47, R10 ;  /* 0x0000000a002f7202 */ /* 0x000fe20000000f00 */
[----:B------:R-:W-:Y:S01]  /*1b980*/  IMAD.MOV.U32 R56, RZ, RZ, R7 ;  /* 0x000000ffff387224 */ /* 0x000fe200078e0007 */
[----:B------:R-:W-:Y:S02]  /*1b990*/  MOV R3, 0x1f ;  /* 0x0000001f00037802 */ /* 0x000fe40000000f00 */
[----:B------:R-:W-:-:S02]  /*1b9a0*/  MOV R2, 0x1b9c0 ;  /* 0x0001b9c000027802 */ /* 0x000fc40000000f00 */
[----:B------:R-:W-:Y:S05]  /*1b9b0*/  CALL.REL.NOINC `($__internal_5_$__cuda_sm70_shflsync_idx_p) ;  /* 0x000000f000007944 */ /* 0x000fea0003c00000 */
[----:B------:R-:W-:Y:S01]  /*1b9c0*/  MOV R7, R58 ;  /* 0x0000003a00077202 */ /* 0x000fe20000000f00 */
[----:B------:R-:W-:Y:S05]  /*1b9d0*/  BRA `(.L_x_473) ;  /* 0xffffc5b000007947 */ /* 0x000fea000383ffff */
.L_x_407:
[----:B------:R-:W-:Y:S01]  /*1b9e0*/  IMAD.MOV.U32 R56, RZ, RZ, R4 ;  /* 0x000000ffff387224 */ /* 0x000fe200078e0004 */
[----:B------:R-:W-:Y:S01]  /*1b9f0*/  MOV R47, R0 ;  /* 0x00000000002f7202 */ /* 0x000fe20000000f00 */
[----:B------:R-:W-:Y:S01]  /*1ba00*/  IMAD.MOV.U32 R3, RZ, RZ, 0x1f ;  /* 0x0000001fff037424 */ /* 0x000fe200078e00ff */
[----:B------:R-:W-:-:S02]  /*1ba10*/  MOV R2, 0x1ba30 ;  /* 0x0001ba3000027802 */ /* 0x000fc40000000f00 */
[----:B--234-:R-:W-:Y:S05]  /*1ba20*/  CALL.REL.NOINC `($__internal_5_$__cuda_sm70_shflsync_idx_p) ;  /* 0x0000008000007944 */ /* 0x01cfea0003c00000 */
[----:B------:R-:W-:Y:S01]  /*1ba30*/  MOV R12, R58 ;  /* 0x0000003a000c7202 */ /* 0x000fe20000000f00 */
[----:B------:R-:W-:Y:S05]  /*1ba40*/  BRA `(.L_x_406) ;  /* 0xffffc5a000007947 */ /* 0x000fea000383ffff */
        .weak           $__internal_4_$__cuda_sm70_shflsync_bfly_p
        .type           $__internal_4_$__cuda_sm70_shflsync_bfly_p,@function
        .size           $__internal_4_$__cuda_sm70_shflsync_bfly_p,($__internal_5_$__cuda_sm70_shflsync_idx_p - $__internal_4_$__cuda_sm70_shflsync_bfly_p)
$__internal_4_$__cuda_sm70_shflsync_bfly_p:
[----:B------:R-:W-:Y:S02]  /*1ba50*/  MOV R8, 0xffffffff ;  /* 0xffffffff00087802 */ /* 0x000fe40000000f00 */
[----:B------:R-:W-:-:S02]  /*1ba60*/  MOV R3, 0x1f ;  /* 0x0000001f00037802 */ /* 0x000fc40000000f00 */
[----:B------:R-:W-:Y:S04]  /*1ba70*/  WARPSYNC R8 ;  /* 0x0000000800007348 */ /* 0x000fe80003800000 */
[----:B------:R1:W2:Y:S02]  /*1ba80*/  SHFL.BFLY PT, R0, R4, R0, R3 ;  /* 0x0c00000004007389 */ /* 0x0002a400000e0003 */
[----:B-1----:R-:W-:-:S04]  /*1ba90*/  MOV R3, 0x0 ;  /* 0x0000000000037802 */ /* 0x002fc80000000f00 */
[----:B--2---:R-:W-:Y:S05]  /*1baa0*/  RET.REL.NODEC R2 `(_ZN7cutlass13device_kernelIN5flash19enable_sm80_to_sm89INS1_16FlashAttnFwdSm80INS1_25CollectiveMainloopFwdSm80ILi4ELi1ELb0EN4cute5tupleIJNS5_1CILi128EEENS7_ILi80EEENS7_ILi64EEEEEELi64ENS_10bfloat16_tEfNS_4arch4Sm80ELb0ELb0ELb1ELb1ELb1ELb1ELb1ELb1EEENS1_21CollectiveEpilogueFwdINS6_IJS8_SA_S9_EEENS6_IJNS7_ILi1EEESI_SI_EEESC_SE_Li128ELb1ELb1ELb1ELb0EEENS1_36VarlenDynamicPersistentTileSchedulerILi128ELi80ELi128ELi128ELb1ELb1ELb0ELb0ELb1ELb1EEEEEEEEEvNT_6ParamsE) ;  /* 0xfffe455002007950 */ /* 0x004fea0003c3ffff */
        .weak           $__internal_5_$__cuda_sm70_shflsync_idx_p
        .type           $__internal_5_$__cuda_sm70_shflsync_idx_p,@function
        .size           $__internal_5_$__cuda_sm70_shflsync_idx_p,($__internal_6_$__cuda_sm70_shflsync_up_p - $__internal_5_$__cuda_sm70_shflsync_idx_p)
$__internal_5_$__cuda_sm70_shflsync_idx_p:
[----:B------:R-:W-:-:S04]  /*1bab0*/  MOV R58, 0xffffffff ;  /* 0xffffffff003a7802 */ /* 0x000fc80000000f00 */
[----:B------:R-:W-:Y:S04]  /*1bac0*/  WARPSYNC R58 ;  /* 0x0000003a00007348 */ /* 0x000fe80003800000 */
[----:B------:R1:W2:Y:S02]  /*1bad0*/  SHFL.IDX PT, R58, R56, R47, R3 ;  /* 0x0000002f383a7389 */ /* 0x0002a400000e0003 */
[----:B-1----:R-:W-:-:S04]  /*1bae0*/  MOV R3, 0x0 ;  /* 0x0000000000037802 */ /* 0x002fc80000000f00 */
[----:B--2---:R-:W-:Y:S05]  /*1baf0*/  RET.REL.NODEC R2 `(_ZN7cutlass13device_kernelIN5flash19enable_sm80_to_sm89INS1_16FlashAttnFwdSm80INS1_25CollectiveMainloopFwdSm80ILi4ELi1ELb0EN4cute5tupleIJNS5_1CILi128EEENS7_ILi80EEENS7_ILi64EEEEEELi64ENS_10bfloat16_tEfNS_4arch4Sm80ELb0ELb0ELb1ELb1ELb1ELb1ELb1ELb1EEENS1_21CollectiveEpilogueFwdINS6_IJS8_SA_S9_EEENS6_IJNS7_ILi1EEESI_SI_EEESC_SE_Li128ELb1ELb1ELb1ELb0EEENS1_36VarlenDynamicPersistentTileSchedulerILi128ELi80ELi128ELi128ELb1ELb1ELb0ELb0ELb1ELb1EEEEEEEEEvNT_6ParamsE) ;  /* 0xfffe450002007950 */ /* 0x004fea0003c3ffff */
        .weak           $__internal_6_$__cuda_sm70_shflsync_up_p
        .type           $__internal_6_$__cuda_sm70_shflsync_up_p,@function
        .size           $__internal_6_$__cuda_sm70_shflsync_up_p,($__internal_7_$__cuda_sm70_votesync_ballot - $__internal_6_$__cuda_sm70_shflsync_up_p)
$__internal_6_$__cuda_sm70_shflsync_up_p:
[----:B------:R-:W-:Y:S02]  /*1bb00*/  IMAD.MOV.U32 R4, RZ, RZ, RZ ;  /* 0x000000ffff047224 */ /* 0x000fe400078e00ff */
[----:B------:R-:W-:-:S04]  /*1bb10*/  IMAD.MOV.U32 R10, RZ, RZ, -0x1 ;  /* 0xffffffffff0a7424 */ /* 0x000fc800078e00ff */
[----:B------:R-:W-:Y:S04]  /*1bb20*/  WARPSYNC R10 ;  /* 0x0000000a00007348 */ /* 0x000fe80003800000 */
[----:B------:R1:W2:Y:S02]  /*1bb30*/  SHFL.UP PT, R4, R0, R2, R4 ;  /* 0x0400000200047389 */ /* 0x0002a400000e0004 */
[----:B-1----:R-:W-:Y:S02]  /*1bb40*/  MOV R2, R3 ;  /* 0x0000000300027202 */ /* 0x002fe40000000f00 */
[----:B------:R-:W-:-:S04]  /*1bb50*/  MOV R3, 0x0 ;  /* 0x0000000000037802 */ /* 0x000fc80000000f00 */
[----:B--2---:R-:W-:Y:S05]  /*1bb60*/  RET.REL.NODEC R2 `(_ZN7cutlass13device_kernelIN5flash19enable_sm80_to_sm89INS1_16FlashAttnFwdSm80INS1_25CollectiveMainloopFwdSm80ILi4ELi1ELb0EN4cute5tupleIJNS5_1CILi128EEENS7_ILi80EEENS7_ILi64EEEEEELi64ENS_10bfloat16_tEfNS_4arch4Sm80ELb0ELb0ELb1ELb1ELb1ELb1ELb1ELb1EEENS1_21CollectiveEpilogueFwdINS6_IJS8_SA_S9_EEENS6_IJNS7_ILi1EEESI_SI_EEESC_SE_Li128ELb1ELb1ELb1ELb0EEENS1_36VarlenDynamicPersistentTileSchedulerILi128ELi80ELi128ELi128ELb1ELb1ELb0ELb0ELb1ELb1EEEEEEEEEvNT_6ParamsE) ;  /* 0xfffe449002007950 */ /* 0x004fea0003c3ffff */
        .weak           $__internal_7_$__cuda_sm70_votesync_ballot
        .type           $__internal_7_$__cuda_sm70_votesync_ballot,@function
        .size           $__internal_7_$__cuda_sm70_votesync_ballot,(.L_x_1915 - $__internal_7_$__cuda_sm70_votesync_ballot)
$__internal_7_$__cuda_sm70_votesync_ballot:
[----:B------:R-:W-:Y:S01]  /*1bb70*/  ISETP.NE.U32.AND P0, PT, R0, 0x1, PT ;  /* 0x000000010000780c */ /* 0x000fe20003f05070 */
[----:B------:R-:W-:-:S04]  /*1bb80*/  IMAD.MOV.U32 R3, RZ, RZ, -0x1 ;  /* 0xffffffffff037424 */ /* 0x000fc800078e00ff */
[----:B------:R-:W-:Y:S08]  /*1bb90*/  WARPSYNC R3 ;  /* 0x0000000300007348 */ /* 0x000ff00003800000 */
[----:B------:R-:W-:-:S04]  /*1bba0*/  VOTE.ANY R0, PT, !P0 ;  /* 0x0000000000007806 */ /* 0x000fc800040e0100 */
[----:B------:R-:W-:Y:S01]  /*1bbb0*/  LOP3.LUT R0, R0, R3, RZ, 0xc0, !PT ;  /* 0x0000000300007212 */ /* 0x000fe200078ec0ff */
[----:B------:R-:W-:-:S04]  /*1bbc0*/  IMAD.MOV.U32 R3, RZ, RZ, 0x0 ;  /* 0x00000000ff037424 */ /* 0x000fc800078e00ff */
[----:B------:R-:W-:Y:S05]  /*1bbd0*/  RET.REL.NODEC R2 `(_ZN7cutlass13device_kernelIN5flash19enable_sm80_to_sm89INS1_16FlashAttnFwdSm80INS1_25CollectiveMainloopFwdSm80ILi4ELi1ELb0EN4cute5tupleIJNS5_1CILi128EEENS7_ILi80EEENS7_ILi64EEEEEELi64ENS_10bfloat16_tEfNS_4arch4Sm80ELb0ELb0ELb1ELb1ELb1ELb1ELb1ELb1EEENS1_21CollectiveEpilogueFwdINS6_IJS8_SA_S9_EEENS6_IJNS7_ILi1EEESI_SI_EEESC_SE_Li128ELb1ELb1ELb1ELb0EEENS1_36VarlenDynamicPersistentTileSchedulerILi128ELi80ELi128ELi128ELb1ELb1ELb0ELb0ELb1ELb1EEEEEEEEEvNT_6ParamsE) ;  /* 0xfffe442002007950 */ /* 0x000fea0003c3ffff */
.L_x_474:
        /* <DEDUP_REMOVED lines=10> */
.L_x_1915:


//--------------------- .text._ZN7cutlass13device_kernelIN5flash19enable_sm80_to_sm89INS1_16FlashAttnFwdSm80INS1_25CollectiveMainloopFwdSm80ILi4ELi1ELb0EN4cute5tupleIJNS5_1CILi128EEENS7_ILi96EEENS7_ILi64EEEEEELi64ENS_10bfloat16_tEfNS_4arch4Sm80ELb0ELb1ELb1ELb0ELb1ELb0ELb1ELb1EEENS1_21CollectiveEpilogueFwdINS6_IJS8_SA_S9_EEENS6_IJNS7_ILi1EEESI_SI_EEESC_SE_Li128ELb0ELb1ELb1ELb0EEENS1_19SingleTileSchedulerILb0ELb1ELb1ELi128EEEEEEEEEvNT_6ParamsE --------------------------
	.section	.text._ZN7cutlass13device_kernelIN5flash19enable_sm80_to_sm89INS1_16FlashAttnFwdSm80INS1_25CollectiveMainloopFwdSm80ILi4ELi1ELb0EN4cute5tupleIJNS5_1CILi128EEENS7_ILi96EEENS7_ILi64EEEEEELi64ENS_10bfloat16_tEfNS_4arch4Sm80ELb0ELb1ELb1ELb0ELb1ELb0ELb1ELb1EEENS1_21CollectiveEpilogueFwdINS6_IJS8_SA_S9_EEENS6_IJNS7_ILi1EEESI_SI_EEESC_SE_Li128ELb0ELb1ELb1ELb0EEENS1_19SingleTileSchedulerILb0ELb1ELb1ELi128EEEEEEEEEvNT_6ParamsE,"ax",@progbits
	.sectioninfo	@"SHI_REGISTERS=255"
	.align	128
.text._ZN7cutlass13device_kernelIN5flash19enable_sm80_to_sm89INS1_16FlashAttnFwdSm80INS1_25CollectiveMainloopFwdSm80ILi4ELi1ELb0EN4cute5tupleIJNS5_1CILi128EEENS7_ILi96EEENS7_ILi64EEEEEELi64ENS_10bfloat16_tEfNS_4arch4Sm80ELb0ELb1ELb1ELb0ELb1ELb0ELb1ELb1EEENS1_21CollectiveEpilogueFwdINS6_IJS8_SA_S9_EEENS6_IJNS7_ILi1EEESI_SI_EEESC_SE_Li128ELb0ELb1ELb1ELb0EEENS1_19SingleTileSchedulerILb0ELb1ELb1ELi128EEEEEEEEEvNT_6ParamsE:
        .type           _ZN7cutlass13device_kernelIN5flash19enable_sm80_to_sm89INS1_16FlashAttnFwdSm80INS1_25CollectiveMainloopFwdSm80ILi4ELi1ELb0EN4cute5tupleIJNS5_1CILi128EEENS7_ILi96EEENS7_ILi64EEEEEELi64ENS_10bfloat16_tEfNS_4arch4Sm80ELb0ELb1ELb1ELb0ELb1ELb0ELb1ELb1EEENS1_21CollectiveEpilogueFwdINS6_IJS8_SA_S9_EEENS6_IJNS7_ILi1EEESI_SI_EEESC_SE_Li128ELb0ELb1ELb1ELb0EEENS1_19SingleTileSchedulerILb0ELb1ELb1ELi128EEEEEEEEEvNT_6ParamsE,@function
        .size           _ZN7cutlass13device_kernelIN5flash19enable_sm80_to_sm89INS1_16FlashAttnFwdSm80INS1_25CollectiveMainloopFwdSm80ILi4ELi1ELb0EN4cute5tupleIJNS5_1CILi128EEENS7_ILi96EEENS7_ILi64EEEEEELi64ENS_10bfloat16_tEfNS_4arch4Sm80ELb0ELb1ELb1ELb0ELb1ELb0ELb1ELb1EEENS1_21CollectiveEpilogueFwdINS6_IJS8_SA_S9_EEENS6_IJNS7_ILi1EEESI_SI_EEESC_SE_Li128ELb0ELb1ELb1ELb0EEENS1_19SingleTileSchedulerILb0ELb1ELb1ELi128EEEEEEEEEvNT_6ParamsE,(.L_x_1920 - _ZN7cutlass13device_kernelIN5flash19enable_sm80_to_sm89INS1_16FlashAttnFwdSm80INS1_25CollectiveMainloopFwdSm80ILi4ELi1ELb0EN4cute5tupleIJNS5_1CILi128EEENS7_ILi96EEENS7_ILi64EEEEEELi64ENS_10bfloat16_tEfNS_4arch4Sm80ELb0ELb1ELb1ELb0ELb1ELb0ELb1ELb1EEENS1_21CollectiveEpilogueFwdINS6_IJS8_SA_S9_EEENS6_IJNS7_ILi1EEESI_SI_EEESC_SE_Li128ELb0ELb1ELb1ELb0EEENS1_19SingleTileSchedulerILb0ELb1ELb1ELi128EEEEEEEEEvNT_6ParamsE)
        .other          _ZN7cutlass13device_kernelIN5flash19enable_sm80_to_sm89INS1_16FlashAttnFwdSm80INS1_25CollectiveMainloopFwdSm80ILi4ELi1ELb0EN4cute5tupleIJNS5_1CILi128EEENS7_ILi96EEENS7_ILi64EEEEEELi64ENS_10bfloat16_tEfNS_4arch4Sm80ELb0ELb1ELb1ELb0ELb1ELb0ELb1ELb1EEENS1_21CollectiveEpilogueFwdINS6_IJS8_SA_S9_EEENS6_IJNS7_ILi1EEESI_SI_EEESC_SE_Li128ELb0ELb1ELb1ELb0EEENS1_19SingleTileSchedulerILb0ELb1ELb1ELi128EEEEEEEEEvNT_6ParamsE,@"STO_CUDA_ENTRY STV_DEFAULT"
_ZN7cutlass13device_kernelIN5flash19enable_sm80_to_sm89INS1_16FlashAttnFwdSm80INS1_25CollectiveMainloopFwdSm80ILi4ELi1ELb0EN4cute5tupleIJNS5_1CILi128EEENS7_ILi96EEENS7_ILi64EEEEEELi64ENS_10bfloat16_tEfNS_4arch4Sm80ELb0ELb1ELb1ELb0ELb1ELb0ELb1ELb1EEENS1_21CollectiveEpilogueFwdINS6_IJS8_SA_S9_EEENS6_IJNS7_ILi1EEESI_SI_EEESC_SE_Li128ELb0ELb1ELb1ELb0EEENS1_19SingleTileSchedulerILb0ELb1ELb1ELi128EEEEEEEEEvNT_6ParamsE:
        /* <DEDUP_REMOVED lines=18> */
.L_x_475:
[----:B------:R-:W-:Y:S02]  /*0120*/  ULDC.64 UR4, c[0x0][0x550] ;  /* 0x0001540000047ab9 */ /* 0x000fe40000000a00 */
[----:B------:R-:W-:Y:S02]  /*0130*/  UISETP.NE.AND UP0, UPT, UR4, 0x1, UPT ;  /* 0x000000010400788c */ /* 0x000fe4000bf05270 */
[----:B------:R-:W-:-:S02]  /*0140*/  UIMAD.WIDE.U32 UR10, UR7, UR5, URZ ;  /* 0x00000005070a72a5 */ /* 0x000fc4000f8e003f */
[----:B------:R-:W-:Y:S02]  /*0150*/  ULDC UR4, c[0x0][0x558] ;  /* 0x0001560000047ab9 */ /* 0x000fe40000000800 */
[----:B------:R-:W-:-:S05]  /*0160*/  UMOV UR9, UR7 ;  /* 0x0000000700097c82 */ /* 0x000fca0008000000 */
[----:B------:R-:W-:-:S03]  /*0170*/  @UP0 USHF.R.U32.HI UR9, URZ, UR4, UR11 ;  /* 0x000000043f090299 */ /* 0x000fc6000801160b */
.L_x_476:
[----:B------:R-:W-:Y:S01]  /*0180*/  ISETP.LE.AND P0, PT, RZ, UR6, PT ;  /* 0x00000006ff007c0c */ /* 0x000fe2000bf03270 */
[----:B------:R-:W-:Y:S02]  /*0190*/  UIADD3 UR5, -UR9, URZ, URZ ;  /* 0x0000003f09057290 */ /* 0x000fe4000fffe13f */
[----:B------:R-:W-:Y:S02]  /*01a0*/  ULDC UR4, c[0x0][0x550] ;  /* 0x0001540000047ab9 */ /* 0x000fe40000000800 */
[----:B------:R-:W-:-:S08]  /*01b0*/  UIMAD UR7, UR5, UR4, UR7 ;  /* 0x00000004050772a4 */ /* 0x000fd0000f8e0207 */
[----:B------:R-:W-:Y:S05]  /*01c0*/  @!P0 EXIT ;  /* 0x000000000000894d */ /* 0x000fea0003800000 */
[----:B------:R-:W-:Y:S01]  /*01d0*/  ULDC.64 UR4, c[0x0][0x370] ;  /* 0x0000dc0000047ab9 */ /* 0x000fe20000000a00 */
[----:B------:R-:W-:Y:S01]  /*01e0*/  IMAD.MOV.U32 R231, RZ, RZ, RZ ;  /* 0x000000ffffe77224 */ /* 0x000fe200078e00ff */
[----:B------:R-:W-:Y:S02]  /*01f0*/  UISETP.NE.U32.AND UP0, UPT, URZ, UR4, UPT ;  /* 0x000000043f00728c */ /* 0x000fe4000bf05070 */
[----:B------:R-:W-:Y:S02]  /*0200*/  ULDC.64 UR10, c[0x0][0x370] ;  /* 0x0000dc00000a7ab9 */ /* 0x000fe40000000a00 */
[----:B------:R-:W-:Y:S02]  /*0210*/  UISETP.NE.AND.EX UP0, UPT, URZ, UR5, UPT, UP0 ;  /* 0x000000053f00728c */ /* 0x000fe4000bf05300 */
[----:B------:R-:W-:-:S04]  /*0220*/  ULDC.64 UR16, c[0x0][0x118] ;  /* 0x0000460000107ab9 */ /* 0x000fc80000000a00 */
[----:B------:R-:W-:-:S05]  /*0230*/  PLOP3.LUT P0, PT, PT, PT, UP0, 0x80, 0x0 ;  /* 0x000000000000781c */ /* 0x000fca0003f0f008 */
[----:B------:R-:W-:Y:S02]  /*0240*/  @UP0 UMOV UR4, 0x4 ;  /* 0x0000000400040882 */ /* 0x000fe40000000000 */
[----:B------:R-:W-:-:S06]  /*0250*/  @UP0 UIMAD.WIDE UR4, UR6, UR4, UR10 ;  /* 0x00000004060402a5 */ /* 0x000fcc000f8e020a */
[----:B------:R-:W-:Y:S01]  /*0260*/  MOV R2, UR4 ;  /* 0x0000000400027c02 */ /* 0x000fe20008000f00 */
[----:B------:R-:W-:-:S05]  /*0270*/  IMAD.U32 R3, RZ, RZ, UR5 ;  /* 0x00000005ff037e24 */ /* 0x000fca000f8e00ff */
[----:B------:R-:W2:Y:S01]  /*0280*/  @P0 LDG.E R231, [R2.64] ;  /* 0x0000001002e70981 */ /* 0x000ea2000c1e1900 */
[----:B------:R-:W1:Y:S01]  /*0290*/  S2UR UR19, SR_CTAID.X ;  /* 0x00000000001379c3 */ /* 0x000e620000002500 */
[----:B------:R-:W-:Y:S02]  /*02a0*/  ULDC UR4, c[0x0][0x2c4] ;  /* 0x0000b10000047ab9 */ /* 0x000fe40000000800 */
[----:B------:R-:W-:Y:S02]  /*02b0*/  UISETP.NE.AND UP2, UPT, UR4, 0x1, UPT ;  /* 0x000000010400788c */ /* 0x000fe4000bf45270 */
[----:B------:R-:W-:Y:S02]  /*02c0*/  ULDC UR8, c[0x0][0x2ac] ;  /* 0x0000ab0000087ab9 */ /* 0x000fe40000000800 */
[----:B------:R-:W-:Y:S02]  /*02d0*/  ULDC.64 UR4, c[0x0][0x2c8] ;  /* 0x0000b20000047ab9 */ /* 0x000fe40000000a00 */
[----:B-1----:R-:W-:-:S05]  /*02e0*/  USHF.L.U32 UR19, UR19, 0x7, URZ ;  /* 0x0000000713137899 */ /* 0x002fca000800063f */
[----:B------:R-:W-:Y:S02]  /*02f0*/  @UP2 UIADD3 UR12, UR19, 0x7f, URZ ;  /* 0x0000007f130c2890 */ /* 0x000fe4000fffe03f */
[----:B------:R-:W-:Y:S02]  /*0300*/  UIADD3 UR10, UR19, 0x7f, URZ ;  /* 0x0000007f130a7890 */ /* 0x000fe4000fffe03f */
[----:B------:R-:W-:-:S03]  /*0310*/  UIMAD.WIDE.U32 UR12, UR12, UR4, URZ ;  /* 0x000000040c0c72a5 */ /* 0x000fc6000f8e003f */
[----:B------:R-:W-:Y:S02]  /*0320*/  ULDC UR4, c[0x0][0x1d0] ;  /* 0x0000740000047ab9 */ /* 0x000fe40000000800 */
[----:B------:R-:W-:Y:S02]  /*0330*/  UIMAD UR8, UR8, UR4, URZ ;  /* 0x00000004080872a4 */ /* 0x000fe4000f8e023f */
[----:B------:R-:W-:Y:S02]  /*0340*/  @UP2 UMOV UR11, UR13 ;  /* 0x0000000d000b2c82 */ /* 0x000fe40008000000 */
[----:B------:R-:W-:Y:S02]  /*0350*/  @UP2 USHF.R.U32.HI UR10, URZ, UR5, UR11 ;  /* 0x000000053f0a2299 */ /* 0x000fe4000801160b */
[----:B------:R-:W-:Y:S02]  /*0360*/  ULDC UR12, c[0x0][0x168] ;  /* 0x00005a00000c7ab9 */ /* 0x000fe40000000800 */
[----:B------:R-:W-:-:S02]  /*0370*/  UMOV UR11, 0x1 ;  /* 0x00000001000b7882 */ /* 0x000fc40000000000 */
[----:B------:R-:W-:Y:S02]  /*0380*/  ULDC.64 UR4, c[0x0][0x328] ;  /* 0x0000ca0000047ab9 */ /* 0x000fe40000000a00 */
[----:B------:R-:W-:Y:S02]  /*0390*/  UISETP.LE.AND UP1, UPT, UR11, UR5, UPT ;  /* 0x000000050b00728c */ /* 0x000fe4000bf23270 */
[----:B------:R-:W-:-:S04]  /*03a0*/  UIADD3 UR12, UR8, -UR12, UR11 ;  /* 0x8000000c080c7290 */ /* 0x000fc8000fffe00b */
[----:B------:R-:W-:Y:S01]  /*03b0*/  PLOP3.LUT P0, PT, PT, PT, UP1, 0x40, 0x0 ;  /* 0x000000000000781c */ /* 0x000fe20003f0e818 */
[----:B------:R-:W-:-:S04]  /*03c0*/  UIADD3 UR5, UR12, UR10, URZ ;  /* 0x0000000a0c057290 */ /* 0x000fc8000fffe03f */
[----:B------:R-:W-:Y:S01]  /*03d0*/  UIADD3 UR10, UR5, UR4, URZ ;  /* 0x00000004050a7290 */ /* 0x000fe2000fffe03f */
[----:B--2---:R1:W-:Y:S07]  /*03e0*/  STL [R1+0x34], R231 ;  /* 0x000034e701007387 */ /* 0x0043ee0000100800 */
[----:B------:R-:W-:Y:S05]  /*03f0*/  @P0 BRA `(.L_x_477) ;  /* 0x0000016000000947 */ /* 0x000fea0003800000 */
[----:B------:R-:W-:Y:S01]  /*0400*/  ISETP.LT.AND P0, PT, RZ, UR5, PT ;  /* 0x00000005ff007c0c */ /* 0x000fe2000bf01270 */
[----:B------:R-:W-:-:S12]  /*0410*/  UIADD3 UR12, UR5, -0x1, URZ ;  /* 0xffffffff050c7890 */ /* 0x000fd8000fffe03f */
[----:B------:R-:W-:Y:S05]  /*0420*/  @P0 BRA `(.L_x_478) ;  /* 0x0000009000000947 */ /* 0x000fea0003800000 */
[----:B------:R-:W-:Y:S02]  /*0430*/  ULDC UR4, c[0x0][0x32c] ;  /* 0x0000cb0000047ab9 */ /* 0x000fe40000000800 */
[----:B------:R-:W-:Y:S02]  /*0440*/  UISETP.NE.AND UP0, UPT, UR11, UR4, UPT ;  /* 0x000000040b00728c */ /* 0x000fe4000bf05270 */
[----:B------:R-:W-:-:S03]  /*0450*/  UIADD3 UR12, -UR5, URZ, URZ ;  /* 0x0000003f050c7290 */ /* 0x000fc6000fffe13f */
[----:B------:R-:W-:Y:S02]  /*0460*/  ULDC.64 UR4, c[0x0][0x330] ;  /* 0x0000cc0000047ab9 */ /* 0x000fe40000000a00 */
[----:B------:R-:W-:-:S07]  /*0470*/  UIMAD.WIDE.U32 UR14, UR12, UR4, URZ ;  /* 0x000000040c0e72a5 */ /* 0x000fce000f8e003f */
[----:B------:R-:W-:Y:S02]  /*0480*/  @UP0 UMOV UR11, UR15 ;  /* 0x0000000f000b0c82 */ /* 0x000fe40008000000 */
[----:B------:R-:W-:-:S04]  /*0490*/  @UP0 USHF.R.U32.HI UR12, URZ, UR5, UR11 ;  /* 0x000000053f0c0299 */ /* 0x000fc8000801160b */
[----:B------:R-:W-:Y:S01]  /*04a0*/  ULOP3.LUT UR12, URZ, UR12, URZ, 0x33, !UPT ;  /* 0x0000000c3f0c7292 */ /* 0x000fe2000f8e333f */
[----:B------:R-:W-:Y:S05]  /*04b0*/  BRA `(.L_x_479) ;  /* 0x0000006000007947 */ /* 0x000fea0003800000 */
.L_x_478:
[----:B------:R-:W-:Y:S02]  /*04c0*/  ULDC UR4, c[0x0][0x32c] ;  /* 0x0000cb0000047ab9 */ /* 0x000fe40000000800 */
[----:B------:R-:W-:-:S03]  /*04d0*/  UISETP.NE.AND UP0, UPT, UR11, UR4, UPT ;  /* 0x000000040b00728c */ /* 0x000fc6000bf05270 */
[----:B------:R-:W-:Y:S02]  /*04e0*/  ULDC.64 UR4, c[0x0][0x330] ;  /* 0x0000cc0000047ab9 */ /* 0x000fe40000000a00 */
[----:B------:R-:W-:-:S07]  /*04f0*/  UIMAD.WIDE.U32 UR14, UR12, UR4, URZ ;  /* 0x000000040c0e72a5 */ /* 0x000fce000f8e003f */
[----:B------:R-:W-:Y:S02]  /*0500*/  @UP0 UMOV UR11, UR15 ;  /* 0x0000000f000b0c82 */ /* 0x000fe40008000000 */
[----:B------:R-:W-:Y:S02]  /*0510*/  @UP0 USHF.R.U32.HI UR12, URZ, UR5, UR11 ;  /* 0x000000053f0c0299 */ /* 0x000fe4000801160b */
.L_x_479:
[----:B------:R-:W-:Y:S02]  /*0520*/  ULDC UR4, c[0x0][0x32c] ;  /* 0x0000cb0000047ab9 */ /* 0x000fe40000000800 */
[----:B------:R-:W-:-:S04]  /*0530*/  UIMAD UR4, UR12, UR4, UR4 ;  /* 0x000000040c0472a4 */ /* 0x000fc8000f8e0204 */
[----:B------:R-:W-:-:S04]  /*0540*/  UISETP.LT.AND UP0, UPT, UR10, UR4, UPT ;  /* 0x000000040a00728c */ /* 0x000fc8000bf01270 */
[----:B------:R-:W-:Y:S02]  /*0550*/  USEL UR10, UR10, UR4, UP0 ;  /* 0x000000040a0a7287 */ /* 0x000fe40008000000 */
.L_x_477:
[----:B------:R-:W-:Y:S01]  /*0560*/  UIADD3 UR11, UR8, 0x5f, URZ ;  /* 0x0000005f080b7890 */ /* 0x000fe2000fffe03f */
[----:B------:R-:W-:Y:S01]  /*0570*/  PLOP3.LUT P0, PT, PT, PT, UP1, 0x40, 0x0 ;  /* 0x000000000000781c */ /* 0x000fe20003f0e818 */
[----:B------:R-:W-:Y:S02]  /*0580*/  ULDC.64 UR4, c[0x0][0x2c8] ;  /* 0x0000b20000047ab9 */ /* 0x000fe40000000a00 */
[----:B------:R-:W-:Y:S02]  /*0590*/  UIMAD.WIDE.U32 UR12, UR19, UR4, URZ ;  /* 0x00000004130c72a5 */ /* 0x000fe4000f8e003f */
[----:B------:R-:W-:Y:S02]  /*05a0*/  UIMAD.WIDE UR14, UR11, 0x2aaaaaab, URZ ;  /* 0x2aaaaaab0b0e78a5 */ /* 0x000fe4000f8e023f */
[----:B------:R-:W-:Y:S02]  /*05b0*/  UIADD3 UR10, UR10, 0x5f, URZ ;  /* 0x0000005f0a0a7890 */ /* 0x000fe4000fffe03f */
[----:B------:R-:W-:-:S02]  /*05c0*/  UMOV UR4, UR19 ;  /* 0x0000001300047c82 */ /* 0x000fc40008000000 */
[----:B------:R-:W-:Y:S02]  /*05d0*/  UIMAD.WIDE UR10, UR10, 0x2aaaaaab, URZ ;  /* 0x2aaaaaab0a0a78a5 */ /* 0x000fe4000f8e023f */
[----:B------:R-:W-:Y:S02]  /*05e0*/  ULDC UR18, c[0x0][0x168] ;  /* 0x00005a0000127ab9 */ /* 0x000fe40000000800 */
[----:B------:R-:W-:Y:S02]  /*05f0*/  @UP2 USHF.R.U32.HI UR4, URZ, UR5, UR13 ;  /* 0x000000053f042299 */ /* 0x000fe4000801160d */
[----:B------:R-:W-:Y:S02]  /*0600*/  UIADD3 UR18, UR8, -UR18, URZ ;  /* 0x8000001208127290 */ /* 0x000fe4000fffe03f */
[----:B------:R-:W-:Y:S02]  /*0610*/  UMOV UR13, UR15 ;  /* 0x0000000f000d7c82 */ /* 0x000fe40008000000 */
[----:B------:R-:W-:-:S02]  /*0620*/  USHF.R.U32.HI UR12, URZ, 0x1f, UR13 ;  /* 0x0000001f3f0c7899 */ /* 0x000fc4000801160d */
[----:B------:R-:W-:Y:S02]  /*0630*/  USHF.R.U32.HI UR10, URZ, 0x1f, UR11 ;  /* 0x0000001f3f0a7899 */ /* 0x000fe4000801160b */
[----:B------:R-:W-:Y:S02]  /*0640*/  UIADD3 UR4, UR18, UR4, URZ ;  /* 0x0000000412047290 */ /* 0x000fe4000fffe03f */
[----:B------:R-:W-:Y:S02]  /*0650*/  ULDC UR5, c[0x0][0x324] ;  /* 0x0000c90000057ab9 */ /* 0x000fe40000000800 */
[----:B------:R-:W-:Y:S02]  /*0660*/  ULEA.HI.SX32 UR12, UR13, UR12, 0x1c ;  /* 0x0000000c0d0c7291 */ /* 0x000fe4000f8fe23f */
[----:B------:R-:W-:Y:S02]  /*0670*/  ULEA.HI.SX32 UR10, UR11, UR10, 0x1c ;  /* 0x0000000a0b0a7291 */ /* 0x000fe4000f8fe23f */
[----:B------:R-:W-:-:S02]  /*0680*/  UIADD3 UR5, UR4, -UR5, URZ ;  /* 0x8000000504057290 */ /* 0x000fc4000fffe03f */
[----:B------:R-:W-:-:S04]  /*0690*/  UISETP.LT.AND UP0, UPT, UR12, UR10, UPT ;  /* 0x0000000a0c00728c */ /* 0x000fc8000bf01270 */
[----:B------:R-:W-:Y:S01]  /*06a0*/  USEL UR10, UR12, UR10, UP0 ;  /* 0x0000000a0c0a7287 */ /* 0x000fe20008000000 */
[----:B------:R-:W-:Y:S01]  /*06b0*/  MOV R3, UR5 ;  /* 0x0000000500037c02 */ /* 0x000fe20008000f00 */
[----:B------:R-:W-:Y:S05]  /*06c0*/  @P0 BRA `(.L_x_480) ;  /* 0x0000010000000947 */ /* 0x000fea0003800000 */
[----:B------:R-:W-:-:S04]  /*06d0*/  MOV R0, UR4 ;  /* 0x0000000400007c02 */ /* 0x000fc80008000f00 */
[----:B------:R-:W-:-:S13]  /*06e0*/  ISETP.GT.AND P0, PT, R0, -0x1, PT ;  /* 0xffffffff0000780c */ /* 0x000fda0003f04270 */
[----:B------:R-:W-:Y:S05]  /*06f0*/  @P0 BRA `(.L_x_481) ;  /* 0x0000007000000947 */ /* 0x000fea0003800000 */
[----:B------:R-:W-:Y:S01]  /*0700*/  IMAD.MOV.U32 R2, RZ, RZ, c[0x0][0x32c] ;  /* 0x0000cb00ff027624 */ /* 0x000fe200078e00ff */
[----:B------:R-:W-:-:S04]  /*0710*/  LOP3.LUT R0, RZ, R0, RZ, 0x33, !PT ;  /* 0x00000000ff007212 */ /* 0x000fc800078e33ff */
[----:B------:R-:W-:-:S13]  /*0720*/  ISETP.NE.AND P0, PT, R2, 0x1, PT ;  /* 0x000000010200780c */ /* 0x000fda0003f05270 */
[----:B------:R-:W-:-:S05]  /*0730*/  @P0 IMAD.HI.U32 R2, R0, c[0x0][0x330], RZ ;  /* 0x0000cc0000020a27 */ /* 0x000fca00078e00ff */
[----:B------:R-:W-:-:S04]  /*0740*/  @P0 SHF.R.U32.HI R0, RZ, c[0x0][0x334], R2 ;  /* 0x0000cd00ff000a19 */ /* 0x000fc80000011602 */
[----:B------:R-:W-:Y:S01]  /*0750*/  LOP3.LUT R0, RZ, R0, RZ, 0x33, !PT ;  /* 0x00000000ff007212 */ /* 0x000fe200078e33ff */
[----:B------:R-:W-:Y:S05]  /*0760*/  BRA `(.L_x_482) ;  /* 0x0000004000007947 */ /* 0x000fea0003800000 */
.L_x_481:
[----:B------:R-:W-:-:S04]  /*0770*/  MOV R2, c[0x0][0x32c] ;  /* 0x0000cb0000027a02 */ /* 0x000fc80000000f00 */
[----:B------:R-:W-:-:S13]  /*0780*/  ISETP.NE.AND P0, PT, R2, 0x1, PT ;  /* 0x000000010200780c */ /* 0x000fda0003f05270 */
[----:B------:R-:W-:-:S05]  /*0790*/  @P0 IMAD.HI.U32 R2, R0, c[0x0][0x330], RZ ;  /* 0x0000cc0000020a27 */ /* 0x000fca00078e00ff */
[----:B------:R-:W-:-:S05]  /*07a0*/  @P0 SHF.R.U32.HI R0, RZ, c[0x0][0x334], R2 ;  /* 0x0000cd00ff000a19 */ /* 0x000fca0000011602 */
.L_x_482:
[----:B------:R-:W-:-:S05]  /*07b0*/  IMAD R0, R0, c[0x0][0x32c], RZ ;  /* 0x0000cb0000007a24 */ /* 0x000fca00078e02ff */
[----:B------:R-:W-:-:S05]  /*07c0*/  IMNMX R3, R3, R0, !PT ;  /* 0x0000000003037217 */ /* 0x000fca0007800200 */
.L_x_480:
[----:B------:R-:W-:Y:S01]  /*07d0*/  IMAD.HI R0, R3, 0x2aaaaaab, RZ ;  /* 0x2aaaaaab03007827 */ /* 0x000fe200078e02ff */
[----:B------:R-:W-:Y:S02]  /*07e0*/  USHF.R.U32.HI UR5, URZ, 0x10, UR7 ;  /* 0x000000103f057899 */ /* 0x000fe40008011607 */
[----:B------:R-:W-:Y:S02]  /*07f0*/  ULDC UR4, c[0x0][0x338] ;  /* 0x0000ce0000047ab9 */ /* 0x000fe40000000800 */
[----:B------:R-:W-:Y:S01]  /*0800*/  SHF.R.U32.HI R2, RZ, 0x1f, R0 ;  /* 0x0000001fff027819 */ /* 0x000fe20000011600 */
[----:B------:R-:W-:-:S03]  /*0810*/  UISETP.NE.AND UP0, UPT, UR5, URZ, UPT ;  /* 0x0000003f0500728c */ /* 0x000fc6000bf05270 */
[----:B------:R-:W-:Y:S01]  /*0820*/  LEA.HI.SX32 R0, R0, R2, 0x1c ;  /* 0x0000000200007211 */ /* 0x000fe200078fe2ff */
[----:B------:R-:W-:-:S03]  /*0830*/  USEL UR4, UR5, UR4, UP0 ;  /* 0x0000000405047287 */ /* 0x000fc60008000000 */
[----:B------:R-:W-:Y:S01]  /*0840*/  IMNMX R9, RZ, R0, !PT ;  /* 0x00000000ff097217 */ /* 0x000fe20007800200 */
[----:B------:R-:W-:-:S03]  /*0850*/  IMAD.MOV.U32 R0, RZ, RZ, RZ ;  /* 0x000000ffff007224 */ /* 0x000fc600078e00ff */
[----:B------:R-:W-:-:S13]  /*0860*/  ISETP.LT.AND P0, PT, R9, UR10, PT ;  /* 0x0000000a09007c0c */ /* 0x000fda000bf01270 */
[----:B------:R-:W-:Y:S05]  /*0870*/  @!P0 BRA `(.L_x_483) ;  /* 0x000001f000008947 */ /* 0x000fea0003800000 */
[----:B------:R-:W-:Y:S01]  /*0880*/  IMAD.U32 R5, RZ, RZ, UR4 ;  /* 0x00000004ff057e24 */ /* 0x000fe2000f8e00ff */
[----:B------:R-:W-:-:S04]  /*0890*/  UIADD3 UR5, UR4, -0x1, UR10 ;  /* 0xffffffff04057890 */ /* 0x000fc8000fffe00a */
[----:B------:R-:W-:Y:S02]  /*08a0*/  IABS R0, R5 ;  /* 0x0000000500007213 */ /* 0x000fe40000000000 */
[----:B------:R-:W-:-:S03]  /*08b0*/  IADD3 R8, -R9, UR5, RZ ;  /* 0x0000000509087c10 */ /* 0x000fc6000fffe1ff */
[----:B------:R-:W-:Y:S01]  /*08c0*/  IMAD.MOV.U32 R4, RZ, RZ, R0 ;  /* 0x000000ffff047224 */ /* 0x000fe200078e0000 */
[----:B------:R-:W-:-:S03]  /*08d0*/  IABS R7, R8 ;  /* 0x0000000800077213 */ /* 0x000fc60000000000 */
[----:B------:R-:W2:Y:S08]  /*08e0*/  I2F.RP R2, R4 ;  /* 0x0000000400027306 */ /* 0x000eb00000209400 */
[----:B--2---:R-:W2:Y:S02]  /*08f0*/  MUFU.RCP R2, R2 ;  /* 0x0000000200027308 */ /* 0x004ea40000001000 */
[----:B--2---:R-:W-:-:S06]  /*0900*/  IADD3 R2, R2, 0xffffffe, RZ ;  /* 0x0ffffffe02027810 */ /* 0x004fcc0007ffe0ff */
[----:B------:R-:W2:Y:S02]  /*0910*/  F2I.FTZ.U32.TRUNC.NTZ R3, R2 ;  /* 0x0000000200037305 */ /* 0x000ea4000021f000 */
[----:B--2---:R-:W-:-:S04]  /*0920*/  IMAD.MOV R0, RZ, RZ, -R3 ;  /* 0x000000ffff007224 */ /* 0x004fc800078e0a03 */
[----:B------:R-:W-:Y:S01]  /*0930*/  IMAD.MOV.U32 R2, RZ, RZ, R0 ;  /* 0x000000ffff027224 */ /* 0x000fe200078e0000 */
[----:B------:R-:W-:-:S03]  /*0940*/  IABS R0, R5 ;  /* 0x0000000500007213 */ /* 0x000fc60000000000 */
[----:B------:R-:W-:Y:S01]  /*0950*/  IMAD R5, R2, R4, RZ ;  /* 0x0000000402057224 */ /* 0x000fe200078e02ff */
[----:B------:R-:W-:Y:S01]  /*0960*/  MOV R2, RZ ;  /* 0x000000ff00027202 */ /* 0x000fe20000000f00 */
[----:B------:R-:W-:-:S04]  /*0970*/  IMAD.MOV R6, RZ, RZ, -R0 ;  /* 0x000000ffff067224 */ /* 0x000fc800078e0a00 */
[----:B------:R-:W-:-:S04]  /*0980*/  IMAD.HI.U32 R0, R3, R5, R2 ;  /* 0x0000000503007227 */ /* 0x000fc800078e0002 */
[----:B------:R-:W-:Y:S02]  /*0990*/  IMAD.MOV.U32 R2, RZ, RZ, R7 ;  /* 0x000000ffff027224 */ /* 0x000fe400078e0007 */
[----:B------:R-:W-:Y:S02]  /*09a0*/  IMAD.MOV.U32 R3, RZ, RZ, R6 ;  /* 0x000000ffff037224 */ /* 0x000fe400078e0006 */
[----:B------:R-:W-:-:S04]  /*09b0*/  IMAD.HI.U32 R0, R0, R2, RZ ;  /* 0x0000000200007227 */ /* 0x000fc800078e00ff */
[----:B------:R-:W-:-:S05]  /*09c0*/  IMAD R2, R0, R3, R2 ;  /* 0x0000000300027224 */ /* 0x000fca00078e0202 */
[----:B------:R-:W-:-:S13]  /*09d0*/  ISETP.GT.U32.AND P1, PT, R4, R2, PT ;  /* 0x000000020400720c */ /* 0x000fda0003f24070 */
[-C--:B------:R-:W-:Y:S02]  /*09e0*/  @!P1 IADD3 R2, R2, -R4.reuse, RZ ;  /* 0x8000000402029210 */ /* 0x080fe40007ffe0ff */
[----:B------:R-:W-:Y:S02]  /*09f0*/  @!P1 IADD3 R0, R0, 0x1, RZ ;  /* 0x0000000100009810 */ /* 0x000fe40007ffe0ff */
[----:B------:R-:W-:Y:S02]  /*0a00*/  ISETP.GE.U32.AND P2, PT, R2, R4, PT ;  /* 0x000000040200720c */ /* 0x000fe40003f46070 */
[----:B------:R-:W-:Y:S02]  /*0a10*/  LOP3.LUT R2, R8, UR4, RZ, 0x3c, !PT ;  /* 0x0000000408027c12 */ /* 0x000fe4000f8e3cff */
[----:B------:R-:W-:Y:S02]  /*0a20*/  ISETP.NE.AND P1, PT, RZ, UR4, PT ;  /* 0x00000004ff007c0c */ /* 0x000fe4000bf25270 */
[----:B------:R-:W-:-:S07]  /*0a30*/  ISETP.GE.AND P0, PT, R2, RZ, PT ;  /* 0x000000ff0200720c */ /* 0x000fce0003f06270 */
[----:B------:R-:W-:-:S06]  /*0a40*/  @P2 IADD3 R0, R0, 0x1, RZ ;  /* 0x0000000100002810 */ /* 0x000fcc0007ffe0ff */
[----:B------:R-:W-:Y:S01]  /*0a50*/  @!P0 IMAD.MOV R0, RZ, RZ, -R0 ;  /* 0x000000ffff008224 */ /* 0x000fe200078e0a00 */
[----:B------:R-:W-:Y:S02]  /*0a60*/  @!P1 LOP3.LUT R0, RZ, UR4, RZ, 0x33, !PT ;  /* 0x00000004ff009c12 */ /* 0x000fe4000f8e33ff */
.L_x_483:
[----:B------:R-:W-:Y:S01]  /*0a70*/  ULOP3.LUT UR7, UR7, 0xffff, URZ, 0xc0, !UPT ;  /* 0x0000ffff07077892 */ /* 0x000fe2000f8ec03f */
[----:B------:R-:W-:Y:S01]  /*0a80*/  PLOP3.LUT P4, PT, PT, PT, PT, 0x80, 0x0 ;  /* 0x000000000000781c */ /* 0x000fe20003f8f070 */
[----:B------:R-:W-:Y:S01]  /*0a90*/  CS2R R22, SRZ ;  /* 0x0000000000167805 */ /* 0x000fe2000001ff00 */
[----:B------:R-:W-:Y:S01]  /*0aa0*/  CS2R R20, SRZ ;  /* 0x0000000000147805 */ /* 0x000fe2000001ff00 */
[----:B------:R-:W-:Y:S01]  /*0ab0*/  CS2R R162, SRZ ;  /* 0x0000000000a27805 */ /* 0x000fe2000001ff00 */
[----:B------:R-:W-:Y:S01]  /*0ac0*/  CS2R R160, SRZ ;  /* 0x0000000000a07805 */ /* 0x000fe2000001ff00 */
[----:B------:R-:W-:Y:S01]  /*0ad0*/  IMAD R220, R0, UR7, R9 ;  /* 0x0000000700dc7c24 */ /* 0x000fe2000f8e0209 */
[----:B------:R-:W-:Y:S01]  /*0ae0*/  CS2R R166, SRZ ;  /* 0x0000000000a67805 */ /* 0x000fe2000001ff00 */
[----:B------:R-:W-:Y:S01]  /*0af0*/  CS2R R164, SRZ ;  /* 0x0000000000a47805 */ /* 0x000fe2000001ff00 */
[----:B------:R-:W-:Y:S01]  /*0b00*/  CS2R R158, SRZ ;  /* 0x00000000009e7805 */ /* 0x000fe2000001ff00 */
[----:B------:R-:W-:Y:S01]  /*0b10*/  IMAD.IADD R0, R220, 0x1, R0 ;  /* 0x00000001dc007824 */ /* 0x000fe200078e0200 */
[----:B------:R2:W-:Y:S01]  /*0b20*/  STL [R1+0x28], R220 ;  /* 0x000028dc01007387 */ /* 0x0005e20000100800 */
[----:B------:R-:W-:Y:S01]  /*0b30*/  CS2R R156, SRZ ;  /* 0x00000000009c7805 */ /* 0x000fe2000001ff00 */
[----:B------:R-:W-:Y:S01]  /*0b40*/  CS2R R154, SRZ ;  /* 0x00000000009a7805 */ /* 0x000fe2000001ff00 */
[----:B------:R-:W-:Y:S01]  /*0b50*/  CS2R R152, SRZ ;  /* 0x0000000000987805 */ /* 0x000fe2000001ff00 */
[----:B------:R-:W-:Y:S01]  /*0b60*/  IMNMX R229, R0, UR10, PT ;  /* 0x0000000a00e57c17 */ /* 0x000fe2000b800200 */
        /* <DEDUP_REMOVED lines=26> */
[----:B--2---:R-:W-:Y:S02]  /*0d10*/  ULDC.64 UR4, c[0x0][0x340] ;  /* 0x0000d00000047ab9 */ /* 0x004fe40000000a00 */
[----:B------:R-:W-:-:S02]  /*0d20*/  UISETP.NE.U32.AND UP0, UPT, URZ, UR4, UPT ;  /* 0x000000043f00728c */ /* 0x000fc4000bf05070 */
[----:B------:R-:W-:Y:S02]  /*0d30*/  ULDC.64 UR10, c[0x0][0x340] ;  /* 0x0000d000000a7ab9 */ /* 0x000fe40000000a00 */
[----:B------:R-:W-:-:S06]  /*0d40*/  UISETP.NE.AND.EX UP0, UPT, URZ, UR5, UPT, UP0 ;  /* 0x000000053f00728c */ /* 0x000fcc000bf05300 */
[----:B------:R-:W-:-:S05]  /*0d50*/  PLOP3.LUT P1, PT, PT, PT, UP0, 0x80, 0x0 ;  /* 0x000000000000781c */ /* 0x000fca0003f2f008 */
[----:B------:R-:W-:Y:S02]  /*0d60*/  @UP0 UMOV UR4, 0x4 ;  /* 0x0000000400040882 */ /* 0x000fe40000000000 */
[----:B------:R-:W-:-:S06]  /*0d70*/  @UP0 UIMAD.WIDE UR4, UR6, UR4, UR10 ;  /* 0x00000004060402a5 */ /* 0x000fcc000f8e020a */
[----:B------:R-:W-:Y:S02]  /*0d80*/  IMAD.U32 R2, RZ, RZ, UR4 ;  /* 0x00000004ff027e24 */ /* 0x000fe4000f8e00ff */
[----:B------:R-:W-:Y:S01]  /*0d90*/  IMAD.U32 R3, RZ, RZ, UR5 ;  /* 0x00000005ff037e24 */ /* 0x000fe2000f8e00ff */
[----:B------:R-:W-:Y:S01]  /*0da0*/  SHF.R.S32.HI R211, RZ, 0x1f, R212 ;  /* 0x0000001fffd37819 */ /* 0x000fe200000114d4 */
[----:B------:R-:W-:Y:S01]  /*0db0*/  USHF.R.S32.HI UR7, URZ, 0x1f, UR9 ;  /* 0x0000001f3f077899 */ /* 0x000fe20008011409 */
[----:B------:R-:W-:Y:S01]  /*0dc0*/  PLOP3.LUT P2, PT, PT, PT, UP2, 0x80, 0x0 ;  /* 0x000000000000781c */ /* 0x000fe20003f4f028 */
[----:B------:R-:W-:Y:S01]  /*0dd0*/  ULDC.64 UR4, c[0x0][0x1b8] ;  /* 0x00006e0000047ab9 */ /* 0x000fe20000000a00 */
[----:B------:R2:W3:Y:S01]  /*0de0*/  @P1 LDG.E R10, [R2.64] ;  /* 0x00000010020a1981 */ /* 0x0004e2000c1e1900 */
[----:B------:R-:W-:Y:S01]  /*0df0*/  UIMAD UR7, UR7, UR4, URZ ;  /* 0x00000004070772a4 */ /* 0x000fe2000f8e023f */
[----:B------:R-:W-:Y:S01]  /*0e00*/  PLOP3.LUT P0, PT, PT, PT, UP2, 0x80, 0x0 ;  /* 0x000000000000781c */ /* 0x000fe20003f0f028 */
[----:B------:R-:W-:Y:S01]  /*0e10*/  UIMAD.WIDE.U32 UR12, UR9, UR4, URZ ;  /* 0x00000004090c72a5 */ /* 0x000fe2000f8e003f */
[----:B------:R-:W-:Y:S01]  /*0e20*/  LEA.HI R13, R211, R212, RZ, 0x4 ;  /* 0x000000d4d30d7211 */ /* 0x000fe200078f20ff */
[----:B------:R-:W-:Y:S01]  /*0e30*/  UIMAD UR7, UR9, UR5, UR7 ;  /* 0x00000005090772a4 */ /* 0x000fe2000f8e0207 */
[----:B------:R-:W-:Y:S01]  /*0e40*/  BSSY B0, `(.L_x_485) ;  /* 0x000004c000007945 */ /* 0x000fe20003800000 */
[----:B------:R-:W-:-:S02]  /*0e50*/  USHF.R.S32.HI UR10, URZ, 0x1f, UR6 ;  /* 0x0000001f3f0a7899 */ /* 0x000fc40008011406 */
[----:B------:R-:W-:Y:S02]  /*0e60*/  ULDC.64 UR4, c[0x0][0x1c0] ;  /* 0x0000700000047ab9 */ /* 0x000fe40000000a00 */
[----:B------:R-:W-:Y:S02]  /*0e70*/  UIADD3 UR13, UR13, UR7, URZ ;  /* 0x000000070d0d7290 */ /* 0x000fe4000fffe03f */
[----:B------:R-:W-:Y:S02]  /*0e80*/  UIMAD UR10, UR10, UR4, URZ ;  /* 0x000000040a0a72a4 */ /* 0x000fe4000f8e023f */
[----:B------:R-:W-:Y:S02]  /*0e90*/  UIMAD.WIDE.U32 UR12, UR6, UR4, UR12 ;  /* 0x00000004060c72a5 */ /* 0x000fe4000f8e000c */
[----:B------:R-:W-:Y:S02]  /*0ea0*/  UIMAD UR5, UR6, UR5, UR10 ;  /* 0x00000005060572a4 */ /* 0x000fe4000f8e020a */
[----:B------:R-:W-:-:S02]  /*0eb0*/  ULDC UR4, c[0x0][0x2c4] ;  /* 0x0000b10000047ab9 */ /* 0x000fc40000000800 */
[----:B------:R-:W-:Y:S02]  /*0ec0*/  UIADD3 UR5, UR13, UR5, URZ ;  /* 0x000000050d057290 */ /* 0x000fe4000fffe03f */
[----:B------:R-:W-:Y:S01]  /*0ed0*/  ULDC UR7, c[0x0][0x168] ;  /* 0x00005a0000077ab9 */ /* 0x000fe20000000800 */
[----:B--2---:R-:W-:Y:S01]  /*0ee0*/  LEA.HI R2, R211, R212, RZ, 0x3 ;  /* 0x000000d4d3027211 */ /* 0x004fe200078f18ff */
[----:B------:R-:W-:Y:S01]  /*0ef0*/  IMAD.U32 R3, RZ, RZ, UR13 ;  /* 0x0000000dff037e24 */ /* 0x000fe2000f8e00ff */
[----:B------:R-:W-:Y:S01]  /*0f00*/  UIMAD UR7, UR4, UR7, URZ ;  /* 0x00000007040772a4 */ /* 0x000fe2000f8e023f */
[----:B------:R-:W-:Y:S01]  /*0f10*/  IMAD.U32 R3, RZ, RZ, UR5 ;  /* 0x00000005ff037e24 */ /* 0x000fe2000f8e00ff */
[----:B------:R-:W-:Y:S02]  /*0f20*/  LOP3.LUT R0, R2, 0xfffffff8, RZ, 0xc0, !PT ;  /* 0xfffffff802007812 */ /* 0x000fe400078ec0ff */
[----:B------:R-:W-:Y:S01]  /*0f30*/  SHF.R.S32.HI R18, RZ, 0x3, R2 ;  /* 0x00000003ff127819 */ /* 0x000fe20000011402 */
[----:B------:R-:W-:-:S02]  /*0f40*/  IMAD.U32 R2, RZ, RZ, UR12 ;  /* 0x0000000cff027e24 */ /* 0x000fc4000f8e00ff */
[----:B------:R-:W-:-:S04]  /*0f50*/  IMAD.IADD R6, R212, 0x1, -R0 ;  /* 0x00000001d4067824 */ /* 0x000fc800078e0a00 */
[C---:B------:R-:W-:Y:S02]  /*0f60*/  IMAD R230, R6.reuse, 0x10, R18 ;  /* 0x0000001006e67824 */ /* 0x040fe400078e0212 */
[----:B------:R-:W-:-:S03]  /*0f70*/  IMAD.SHL.U32 R6, R6, 0x8, RZ ;  /* 0x0000000806067824 */ /* 0x000fc600078e00ff */
[----:B------:R-:W-:Y:S01]  /*0f80*/  IADD3 R5, R230, UR19, RZ ;  /* 0x00000013e6057c10 */ /* 0x000fe2000fffe0ff */
[----:B------:R2:W-:Y:S04]  /*0f90*/  STL [R1+0x10], R230 ;  /* 0x000010e601007387 */ /* 0x0005e80000100800 */
[----:B------:R-:W-:-:S04]  /*0fa0*/  @P2 IMAD.HI.U32 R0, R5, c[0x0][0x2c8], RZ ;  /* 0x0000b20005002a27 */ /* 0x000fc800078e00ff */
[----:B------:R-:W-:Y:S01]  /*0fb0*/  IMAD.MOV.U32 R4, RZ, RZ, R5 ;  /* 0x000000ffff047224 */ /* 0x000fe200078e0005 */
[----:B------:R-:W-:Y:S02]  /*0fc0*/  @P0 SHF.R.U32.HI R4, RZ, c[0x0][0x2cc], R0 ;  /* 0x0000b300ff040a19 */ /* 0x000fe40000011600 */
[----:B------:R-:W-:Y:S02]  /*0fd0*/  ISETP.GE.AND P0, PT, R6, c[0x0][0x198], PT ;  /* 0x0000660006007a0c */ /* 0x000fe40003f06270 */
[--C-:B------:R-:W-:Y:S01]  /*0fe0*/  SHF.R.S32.HI R0, RZ, 0x1f, R4.reuse ;  /* 0x0000001fff007819 */ /* 0x100fe20000011404 */
[----:B------:R-:W-:Y:S02]  /*0ff0*/  IMAD.MOV R7, RZ, RZ, -R4 ;  /* 0x000000ffff077224 */ /* 0x000fe400078e0a04 */
[----:B------:R-:W-:-:S04]  /*1000*/  IMAD.WIDE.U32 R2, R4, c[0x0][0x1b0], R2 ;  /* 0x00006c0004027a25 */ /* 0x000fc800078e0002 */
[----:B------:R-:W-:-:S04]  /*1010*/  IMAD R0, R0, c[0x0][0x1b0], RZ ;  /* 0x00006c0000007a24 */ /* 0x000fc800078e02ff */
[----:B------:R-:W-:Y:S02]  /*1020*/  IMAD R4, R4, c[0x0][0x1b4], R0 ;  /* 0x00006d0004047a24 */ /* 0x000fe400078e0200 */
[----:B------:R-:W-:Y:S02]  /*1030*/  IMAD R0, R7, c[0x0][0x2c4], R5 ;  /* 0x0000b10007007a24 */ /* 0x000fe400078e0205 */
[----:B------:R-:W-:Y:S02]  /*1040*/  IMAD.IADD R3, R3, 0x1, R4 ;  /* 0x0000000103037824 */ /* 0x000fe400078e0204 */
[----:B------:R-:W-:Y:S01]  /*1050*/  IMAD.SHL.U32 R4, R18, 0x40, RZ ;  /* 0x0000004012047824 */ /* 0x000fe200078e00ff */
[----:B------:R-:W-:Y:S01]  /*1060*/  SHF.R.S32.HI R5, RZ, 0x1f, R0 ;  /* 0x0000001fff057819 */ /* 0x000fe20000011400 */
[----:B------:R-:W-:-:S03]  /*1070*/  IMAD.WIDE.U32 R2, R0, c[0x0][0x1a8], R2 ;  /* 0x00006a0000027a25 */ /* 0x000fc600078e0002 */
[----:B------:R-:W-:Y:S01]  /*1080*/  LOP3.LUT R4, R4, 0x1c0, RZ, 0xc0, !PT ;  /* 0x000001c004047812 */ /* 0x000fe200078ec0ff */
[----:B------:R-:W-:Y:S01]  /*1090*/  IMAD R5, R5, c[0x0][0x1a8], RZ ;  /* 0x00006a0005057a24 */ /* 0x000fe200078e02ff */
[----:B------:R-:W-:-:S03]  /*10a0*/  LEA R8, P2, R2, c[0x0][0x160], 0x1 ;  /* 0x0000580002087a11 */ /* 0x000fc600078408ff */
[----:B------:R-:W-:Y:S01]  /*10b0*/  IMAD R7, R0, c[0x0][0x1ac], R5 ;  /* 0x00006b0000077a24 */ /* 0x000fe200078e0205 */
[----:B------:R-:W-:Y:S02]  /*10c0*/  LOP3.LUT R0, R13, 0xfffffff0, RZ, 0xc0, !PT ;  /* 0xfffffff00d007812 */ /* 0x000fe400078ec0ff */
[----:B------:R-:W-:Y:S01]  /*10d0*/  LOP3.LUT R5, R4, 0x38, R6, 0xf8, !PT ;  /* 0x0000003804057812 */ /* 0x000fe200078ef806 */
[----:B------:R-:W-:Y:S01]  /*10e0*/  IMAD.IADD R3, R3, 0x1, R7 ;  /* 0x0000000103037824 */ /* 0x000fe200078e0207 */
[----:B------:R-:W-:Y:S01]  /*10f0*/  SHF.R.U32.HI R4, RZ, 0x3, R4 ;  /* 0x00000003ff047819 */ /* 0x000fe20000011604 */
[----:B------:R-:W-:Y:S01]  /*1100*/  IMAD.IADD R0, R212, 0x1, -R0 ;  /* 0x00000001d4007824 */ /* 0x000fe200078e0a00 */
[----:B------:R2:W4:Y:S02]  /*1110*/  SHFL.IDX PT, R6, R8, RZ, 0x181f ;  /* 0x00181fff08067589 */ /* 0x00052400000e0000 */
[----:B------:R-:W-:Y:S02]  /*1120*/  LEA.HI.X R9, R2, c[0x0][0x164], R3, 0x1, P2 ;  /* 0x0000590002097a11 */ /* 0x000fe400010f0c03 */
[----:B------:R-:W-:-:S02]  /*1130*/  SHF.R.S32.HI R3, RZ, 0x1f, R0 ;  /* 0x0000001fff037819 */ /* 0x000fc40000011400 */
[----:B------:R-:W-:Y:S01]  /*1140*/  LOP3.LUT R4, R5, R4, RZ, 0x3c, !PT ;  /* 0x0000000405047212 */ /* 0x000fe200078e3cff */
[----:B------:R2:W1:Y:S01]  /*1150*/  SHFL.IDX PT, R7, R9, RZ, 0x181f ;  /* 0x00181fff09077589 */ /* 0x00046200000e0000 */
[----:B------:R-:W-:Y:S02]  /*1160*/  LEA.HI R24, R3, R0, RZ, 0x3 ;  /* 0x0000000003187211 */ /* 0x000fe400078f18ff */
[----:B------:R-:W-:Y:S02]  /*1170*/  IADD3 R5, R18, UR19, RZ ;  /* 0x0000001312057c10 */ /* 0x000fe4000fffe0ff */
[----:B------:R-:W-:Y:S02]  /*1180*/  LEA.HI R2, R211, R212, RZ, 0x3 ;  /* 0x000000d4d3027211 */ /* 0x000fe400078f18ff */
[----:B------:R-:W-:Y:S02]  /*1190*/  LOP3.LUT R3, R24, 0xfffffff8, RZ, 0xc0, !PT ;  /* 0xfffffff818037812 */ /* 0x000fe400078ec0ff */
[----:B------:R-:W-:-:S02]  /*11a0*/  ISETP.GE.AND P3, PT, R5, UR7, PT ;  /* 0x0000000705007c0c */ /* 0x000fc4000bf66270 */
[----:B------:R-:W-:Y:S01]  /*11b0*/  LOP3.LUT R2, R2, 0xfffffff8, RZ, 0xc0, !PT ;  /* 0xfffffff802027812 */ /* 0x000fe200078ec0ff */
[----:B------:R-:W-:Y:S02]  /*11c0*/  IMAD.IADD R19, R0, 0x1, -R3 ;  /* 0x0000000100137824 */ /* 0x000fe400078e0a03 */
[----:B------:R-:W-:Y:S02]  /*11d0*/  IMAD.MOV.U32 R3, RZ, RZ, 0x20 ;  /* 0x00000020ff037424 */ /* 0x000fe400078e00ff */
[----:B------:R-:W-:Y:S02]  /*11e0*/  IMAD.IADD R21, R212, 0x1, -R2 ;  /* 0x00000001d4157824 */ /* 0x000fe400078e0a02 */
[----:B------:R-:W-:Y:S02]  /*11f0*/  IMAD.MOV.U32 R2, RZ, RZ, 0x10 ;  /* 0x00000010ff027424 */ /* 0x000fe400078e00ff */
[----:B------:R-:W-:-:S05]  /*1200*/  IMAD.SHL.U32 R22, R21, 0x8, RZ ;  /* 0x0000000815167824 */ /* 0x000fca00078e00ff */
[----:B------:R-:W-:Y:S01]  /*1210*/  SHF.R.S32.HI R225, RZ, 0x1f, R22 ;  /* 0x0000001fffe17819 */ /* 0x000fe20000011416 */
[----:B---3--:R3:W5:Y:S01]  /*1220*/  @P1 R2UR UR10, R10 ;  /* 0x000000000a0a13c2 */ /* 0x00876200000e0000 */
[----:B------:R-:W-:Y:S01]  /*1230*/  R2P PR, R19, 0x6 ;  /* 0x0000000613007804 */ /* 0x000fe20000000000 */
[----:B-----5:R-:W-:-:S04]  /*1240*/  @!UP0 UMOV UR10, UR6 ;  /* 0x00000006000a8c82 */ /* 0x020fc80008000000 */
[----:B------:R-:W-:Y:S02]  /*1250*/  SEL R2, R2, 0xfffffff0, !P1 ;  /* 0xfffffff002027807 */ /* 0x000fe40004800000 */
[----:B---3--:R-:W-:-:S05]  /*1260*/  LEA.HI R10, R211, R212, RZ, 0x6 ;  /* 0x000000d4d30a7211 */ /* 0x008fca00078f30ff */
[----:B------:R-:W-:-:S05]  /*1270*/  IMAD.SHL.U32 R0, R10, 0x8, RZ ;  /* 0x000000080a007824 */ /* 0x000fca00078e00ff */
[----:B------:R-:W-:Y:S02]  /*1280*/  LOP3.LUT R10, R4, 0xfffffe00, R0, 0xf8, !PT ;  /* 0xfffffe00040a7812 */ /* 0x000fe400078ef800 */
[----:B------:R-:W-:Y:S01]  /*1290*/  SEL R4, R3, 0xffffffe0, !P2 ;  /* 0xffffffe003047807 */ /* 0x000fe20005000000 */
[----:B------:R-:W-:Y:S05]  /*12a0*/  @P3 BRA `(.L_x_486) ;  /* 0x0000005000003947 */ /* 0x000fea0003800000 */
[----:B-12-4-:R-:W-:Y:S01]  /*12b0*/  LEA R6, P1, R22, R6, 0x1 ;  /* 0x0000000616067211 */ /* 0x016fe200078208ff */
[----:B------:R-:W-:-:S03]  /*12c0*/  IMAD.SHL.U32 R0, R10, 0x2, RZ ;  /* 0x000000020a007824 */ /* 0x000fc600078e00ff */
[----:B------:R-:W-:-:S05]  /*12d0*/  LEA.HI.X R7, R22, R7, R225, 0x1, P1 ;  /* 0x0000000716077211 */ /* 0x000fca00008f0ce1 */
[----:B------:R-:W-:Y:S01]  /*12e0*/  @!PT LDS RZ, [RZ] ;  /* 0x00000000fffff984 */ /* 0x000fe20000000800 */
[----:B------:R1:W-:Y:S04]  /*12f0*/  LDGSTS.E.BYPASS.LTC128B.128 [R0+0x6100], [R6.64], !P0 ;  /* 0x0610000006007fae */ /* 0x0003e8000c101d50 */
.L_x_486:
[----:B-12-4-:R-:W-:Y:S05]  /*1300*/  BSYNC B0 ;  /* 0x0000000000007941 */ /* 0x016fea0003800000 */
.L_x_485:
[----:B------:R-:W-:Y:S01]  /*1310*/  IADD3 R0, R5, 0x10, RZ ;  /* 0x0000001005007810 */ /* 0x000fe20007ffe0ff */
[----:B------:R1:W2:Y:S01]  /*1320*/  SHFL.IDX PT, R3, R9, 0x1, 0x181f ;  /* 0x00381f0009037f89 */ /* 0x0002a200000e0000 */
[----:B------:R-:W-:Y:S02]  /*1330*/  BSSY B0, `(.L_x_487) ;  /* 0x0000009000007945 */ /* 0x000fe40003800000 */
[----:B------:R-:W-:Y:S01]  /*1340*/  ISETP.GE.AND P1, PT, R0, UR7, PT ;  /* 0x0000000700007c0c */ /* 0x000fe2000bf26270 */
[----:B------:R1:W3:-:S12]  /*1350*/  SHFL.IDX PT, R6, R8, 0x1, 0x181f ;  /* 0x00381f0008067f89 */ /* 0x0002d800000e0000 */
[----:B------:R-:W-:Y:S05]  /*1360*/  @P1 BRA `(.L_x_488) ;  /* 0x0000005000001947 */ /* 0x000fea0003800000 */
[----:B---3--:R-:W-:Y:S01]  /*1370*/  LEA R6, P1, R22, R6, 0x1 ;  /* 0x0000000616067211 */ /* 0x008fe200078208ff */
[----:B------:R-:W-:-:S03]  /*1380*/  IMAD.SHL.U32 R0, R10, 0x2, RZ ;  /* 0x000000020a007824 */ /* 0x000fc600078e00ff */
[----:B--2---:R-:W-:-:S05]  /*1390*/  LEA.HI.X R7, R22, R3, R225, 0x1, P1 ;  /* 0x0000000316077211 */ /* 0x004fca00008f0ce1 */
[----:B------:R-:W-:Y:S01]  /*13a0*/  @!PT LDS RZ, [RZ] ;  /* 0x00000000fffff984 */ /* 0x000fe20000000800 */
[----:B------:R2:W-:Y:S04]  /*13b0*/  LDGSTS.E.BYPASS.LTC128B.128 [R0+0x6900], [R6.64], !P0 ;  /* 0x0690000006007fae */ /* 0x0005e8000c101d50 */
.L_x_488:
[----:B------:R-:W-:Y:S05]  /*13c0*/  BSYNC B0 ;  /* 0x0000000000007941 */ /* 0x000fea0003800000 */
.L_x_487:
[----:B--2---:R-:W-:Y:S01]  /*13d0*/  IADD3 R0, R5, 0x20, RZ ;  /* 0x0000002005007810 */ /* 0x004fe20007ffe0ff */
[----:B------:R2:W4:Y:S01]  /*13e0*/  SHFL.IDX PT, R3, R9, 0x2, 0x181f ;  /* 0x00581f0009037f89 */ /* 0x00052200000e0000 */
[----:B------:R-:W-:Y:S02]  /*13f0*/  BSSY B0, `(.L_x_489) ;  /* 0x0000009000007945 */ /* 0x000fe40003800000 */
[----:B------:R-:W-:Y:S01]  /*1400*/  ISETP.GE.AND P1, PT, R0, UR7, PT ;  /* 0x0000000700007c0c */ /* 0x000fe2000bf26270 */
[----:B---3--:R2:W3:-:S12]  /*1410*/  SHFL.IDX PT, R6, R8, 0x2, 0x181f ;  /* 0x00581f0008067f89 */ /* 0x0084d800000e0000 */
[----:B------:R-:W-:Y:S05]  /*1420*/  @P1 BRA `(.L_x_490) ;  /* 0x0000005000001947 */ /* 0x000fea0003800000 */
[----:B---3--:R-:W-:Y:S01]  /*1430*/  LEA R6, P1, R22, R6, 0x1 ;  /* 0x0000000616067211 */ /* 0x008fe200078208ff */
[----:B------:R-:W-:-:S03]  /*1440*/  IMAD.SHL.U32 R0, R10, 0x2, RZ ;  /* 0x000000020a007824 */ /* 0x000fc600078e00ff */
[----:B----4-:R-:W-:-:S05]  /*1450*/  LEA.HI.X R7, R22, R3, R225, 0x1, P1 ;  /* 0x0000000316077211 */ /* 0x010fca00008f0ce1 */
[----:B------:R-:W-:Y:S01]  /*1460*/  @!PT LDS RZ, [RZ] ;  /* 0x00000000fffff984 */ /* 0x000fe20000000800 */
[----:B------:R3:W-:Y:S04]  /*1470*/  LDGSTS.E.BYPASS.LTC128B.128 [R0+0x7100], [R6.64], !P0 ;  /* 0x0710000006007fae */ /* 0x0007e8000c101d50 */
.L_x_490:
[----:B------:R-:W-:Y:S05]  /*1480*/  BSYNC B0 ;  /* 0x0000000000007941 */ /* 0x000fea0003800000 */
.L_x_489:
[----:B---3--:R-:W-:Y:S01]  /*1490*/  IADD3 R0, R5, 0x30, RZ ;  /* 0x0000003005007810 */ /* 0x008fe20007ffe0ff */
[----:B----4-:R3:W4:Y:S01]  /*14a0*/  SHFL.IDX PT, R3, R9, 0x3, 0x181f ;  /* 0x00781f0009037f89 */ /* 0x01072200000e0000 */
[----:B------:R-:W-:Y:S02]  /*14b0*/  BSSY B0, `(.L_x_491) ;  /* 0x0000009000007945 */ /* 0x000fe40003800000 */
[----:B------:R-:W-:Y:S01]  /*14c0*/  ISETP.GE.AND P1, PT, R0, UR7, PT ;  /* 0x0000000700007c0c */ /* 0x000fe2000bf26270 */
[----:B------:R3:W1:-:S12]  /*14d0*/  SHFL.IDX PT, R6, R8, 0x3, 0x181f ;  /* 0x00781f0008067f89 */ /* 0x00065800000e0000 */
[----:B------:R-:W-:Y:S05]  /*14e0*/  @P1 BRA `(.L_x_492) ;  /* 0x0000005000001947 */ /* 0x000fea0003800000 */
[----:B-1----:R-:W-:Y:S01]  /*14f0*/  LEA R6, P1, R22, R6, 0x1 ;  /* 0x0000000616067211 */ /* 0x002fe200078208ff */
[----:B------:R-:W-:-:S03]  /*1500*/  IMAD.SHL.U32 R0, R10, 0x2, RZ ;  /* 0x000000020a007824 */ /* 0x000fc600078e00ff */
[----:B----4-:R-:W-:-:S05]  /*1510*/  LEA.HI.X R7, R22, R3, R225, 0x1, P1 ;  /* 0x0000000316077211 */ /* 0x010fca00008f0ce1 */
[----:B------:R-:W-:Y:S01]  /*1520*/  @!PT LDS RZ, [RZ] ;  /* 0x00000000fffff984 */ /* 0x000fe20000000800 */
[----:B------:R1:W-:Y:S04]  /*1530*/  LDGSTS.E.BYPASS.LTC128B.128 [R0+0x7900], [R6.64], !P0 ;  /* 0x0790000006007fae */ /* 0x0003e8000c101d50 */
.L_x_492:
[----:B------:R-:W-:Y:S05]  /*1540*/  BSYNC B0 ;  /* 0x0000000000007941 */ /* 0x000fea0003800000 */
.L_x_491:
[----:B-1----:R-:W-:Y:S01]  /*1550*/  IADD3 R0, R5, 0x40, RZ ;  /* 0x0000004005007810 */ /* 0x002fe20007ffe0ff */
[----:B----4-:R1:W4:Y:S01]  /*1560*/  SHFL.IDX PT, R3, R9, 0x4, 0x181f ;  /* 0x00981f0009037f89 */ /* 0x01032200000e0000 */
[----:B------:R-:W-:Y:S02]  /*1570*/  BSSY B0, `(.L_x_493) ;  /* 0x0000009000007945 */ /* 0x000fe40003800000 */
[----:B------:R-:W-:Y:S01]  /*1580*/  ISETP.GE.AND P1, PT, R0, UR7, PT ;  /* 0x0000000700007c0c */ /* 0x000fe2000bf26270 */
[----:B------:R1:W2:-:S12]  /*1590*/  SHFL.IDX PT, R6, R8, 0x4, 0x181f ;  /* 0x00981f0008067f89 */ /* 0x00029800000e0000 */
[----:B------:R-:W-:Y:S05]  /*15a0*/  @P1 BRA `(.L_x_494) ;  /* 0x0000005000001947 */ /* 0x000fea0003800000 */
[----:B--2---:R-:W-:Y:S01]  /*15b0*/  LEA R6, P1, R22, R6, 0x1 ;  /* 0x0000000616067211 */ /* 0x004fe200078208ff */
[----:B------:R-:W-:-:S03]  /*15c0*/  IMAD.SHL.U32 R0, R10, 0x2, RZ ;  /* 0x000000020a007824 */ /* 0x000fc600078e00ff */
[----:B----4-:R-:W-:-:S05]  /*15d0*/  LEA.HI.X R7, R22, R3, R225, 0x1, P1 ;  /* 0x0000000316077211 */ /* 0x010fca00008f0ce1 */
[----:B------:R-:W-:Y:S01]  /*15e0*/  @!PT LDS RZ, [RZ] ;  /* 0x00000000fffff984 */ /* 0x000fe20000000800 */
[----:B------:R2:W-:Y:S04]  /*15f0*/  LDGSTS.E.BYPASS.LTC128B.128 [R0+0x8100], [R6.64], !P0 ;  /* 0x0810000006007fae */ /* 0x0005e8000c101d50 */
.L_x_494:
[----:B------:R-:W-:Y:S05]  /*1600*/  BSYNC B0 ;  /* 0x0000000000007941 */ /* 0x000fea0003800000 */
.L_x_493:
[----:B--2---:R-:W-:Y:S01]  /*1610*/  IADD3 R0, R5, 0x50, RZ ;  /* 0x0000005005007810 */ /* 0x004fe20007ffe0ff */
        /* <DEDUP_REMOVED lines=10> */
.L_x_496:
[----:B------:R-:W-:Y:S05]  /*16c0*/  BSYNC B0 ;  /* 0x0000000000007941 */ /* 0x000fea0003800000 */
.L_x_495:
        /* <DEDUP_REMOVED lines=11> */
.L_x_498:
[----:B------:R-:W-:Y:S05]  /*1780*/  BSYNC B0 ;  /* 0x0000000000007941 */ /* 0x000fea0003800000 */
.L_x_497:
[----:B-123--:R-:W1:Y:S01]  /*1790*/  SHFL.IDX PT, R8, R8, 0x7, 0x181f ;  /* 0x00f81f0008087f89 */ /* 0x00ee6200000e0000 */
[----:B------:R-:W-:Y:S01]  /*17a0*/  ULDC UR4, c[0x0][0x2b8] ;  /* 0x0000ae0000047ab9 */ /* 0x000fe20000000800 */
[----:B------:R-:W-:Y:S01]  /*17b0*/  IMAD.MOV.U32 R20, RZ, RZ, 0x60 ;  /* 0x00000060ff147424 */ /* 0x000fe200078e00ff */
[----:B------:R-:W-:Y:S01]  /*17c0*/  UISETP.NE.AND UP3, UPT, UR4, 0x1, UPT ;  /* 0x000000010400788c */ /* 0x000fe2000bf65270 */
[----:B------:R-:W2:Y:S01]  /*17d0*/  SHFL.IDX PT, R9, R9, 0x7, 0x181f ;  /* 0x00f81f0009097f89 */ /* 0x000ea200000e0000 */
[----:B----4-:R-:W-:Y:S01]  /*17e0*/  IADD3 R3, R5, 0x70, RZ ;  /* 0x0000007005037810 */ /* 0x010fe20007ffe0ff */
[----:B------:R-:W-:Y:S01]  /*17f0*/  IMAD R202, R229, R20, -0x60 ;  /* 0xffffffa0e5ca7424 */ /* 0x000fe200078e0214 */
[----:B------:R-:W-:Y:S01]  /*1800*/  USHF.R.S32.HI UR6, URZ, 0x1f, UR10 ;  /* 0x0000001f3f067899 */ /* 0x000fe2000801140a */
[----:B------:R-:W-:Y:S01]  /*1810*/  IMAD.SHL.U32 R227, R10, 0x2, RZ ;  /* 0x000000020ae37824 */ /* 0x000fe200078e00ff */
[----:B------:R-:W-:Y:S01]  /*1820*/  PLOP3.LUT P2, PT, PT, PT, UP3, 0x80, 0x0 ;  /* 0x000000000000781c */ /* 0x000fe20003f4f038 */
[----:B------:R-:W-:Y:S01]  /*1830*/  IMAD.IADD R0, R230, 0x1, R202 ;  /* 0x00000001e6007824 */ /* 0x000fe200078e02ca */
[----:B------:R-:W-:Y:S01]  /*1840*/  ISETP.GE.AND P3, PT, R3, UR7, PT ;  /* 0x0000000703007c0c */ /* 0x000fe2000bf66270 */
[----:B------:R-:W-:Y:S01]  /*1850*/  ULDC.64 UR4, c[0x0][0x2b0] ;  /* 0x0000ac0000047ab9 */ /* 0x000fe20000000a00 */
[----:B------:R-:W-:Y:S01]  /*1860*/  PLOP3.LUT P1, PT, PT, PT, UP3, 0x80, 0x0 ;  /* 0x000000000000781c */ /* 0x000fe20003f2f038 */
[C---:B------:R-:W-:Y:S01]  /*1870*/  IMAD.IADD R5, R0.reuse, 0x1, R231 ;  /* 0x0000000100057824 */ /* 0x040fe200078e02e7 */
[----:B------:R-:W-:Y:S01]  /*1880*/  ISETP.GE.AND P4, PT, R0, UR8, PT ;  /* 0x0000000800007c0c */ /* 0x000fe2000bf86270 */
[----:B------:R-:W-:Y:S01]  /*1890*/  UIMAD UR6, UR6, UR4, URZ ;  /* 0x00000004060672a4 */ /* 0x000fe2000f8e023f */
[----:B------:R-:W-:Y:S01]  /*18a0*/  IMAD.MOV.U32 R228, RZ, RZ, RZ ;  /* 0x000000ffffe47224 */ /* 0x000fe200078e00ff */
[----:B------:R-:W-:Y:S01]  /*18b0*/  UIMAD.WIDE.U32 UR14, UR10, UR4, URZ ;  /* 0x000000040a0e72a5 */ /* 0x000fe2000f8e003f */
[----:B------:R-:W-:Y:S01]  /*18c0*/  ISETP.GT.OR P4, PT, R230, 0x5f, P4 ;  /* 0x0000005fe600780c */ /* 0x000fe20002784670 */
[----:B------:R-:W-:Y:S01]  /*18d0*/  UIMAD UR5, UR10, UR5, UR6 ;  /* 0x000000050a0572a4 */ /* 0x000fe2000f8e0206 */
[----:B------:R-:W-:Y:S01]  /*18e0*/  IMAD.MOV.U32 R0, RZ, RZ, R5 ;  /* 0x000000ffff007224 */ /* 0x000fe200078e0005 */
[----:B------:R-:W-:Y:S01]  /*18f0*/  USHF.R.S32.HI UR12, URZ, 0x1f, UR9 ;  /* 0x0000001f3f0c7899 */ /* 0x000fe20008011409 */
[----:B------:R-:W-:Y:S01]  /*1900*/  @P2 IMAD.HI.U32 R3, R5, c[0x0][0x2bc], RZ ;  /* 0x0000af0005032a27 */ /* 0x000fe200078e00ff */
[C---:B-1----:R-:W-:Y:S01]  /*1910*/  @!P3 LEA R8, P2, R22.reuse, R8, 0x1 ;  /* 0x000000081608b211 */ /* 0x042fe200078408ff */
[----:B------:R-:W-:Y:S01]  /*1920*/  UIADD3 UR7, UR15, UR5, URZ ;  /* 0x000000050f077290 */ /* 0x000fe2000fffe03f */
[----:B------:R-:W-:Y:S01]  /*1930*/  SHF.R.S32.HI R14, RZ, 0x4, R13 ;  /* 0x00000004ff0e7819 */ /* 0x000fe2000001140d */
[----:B------:R-:W-:Y:S01]  /*1940*/  IMAD R20, R229, -0x60, R20 ;  /* 0xffffffa0e5147824 */ /* 0x000fe200078e0214 */
[----:B--2---:R-:W-:Y:S01]  /*1950*/  @!P3 LEA.HI.X R9, R22, R9, R225, 0x1, P2 ;  /* 0x000000091609b211 */ /* 0x004fe200010f0ce1 */
[----:B------:R-:W-:Y:S01]  /*1960*/  ULDC.64 UR4, c[0x0][0x1e8] ;  /* 0x00007a0000047ab9 */ /* 0x000fe20000000a00 */
[----:B------:R-:W-:-:S02]  /*1970*/  @P1 SHF.R.U32.HI R0, RZ, c[0x0][0x2c0], R3 ;  /* 0x0000b000ff001a19 */ /* 0x000fc40000011603 */
[----:B------:R-:W-:Y:S01]  /*1980*/  LEA.HI R210, R211, R212, RZ, 0x5 ;  /* 0x000000d4d3d27211 */ /* 0x000fe200078f28ff */
[----:B------:R-:W-:Y:S01]  /*1990*/  @!PT LDS RZ, [RZ] ;  /* 0x00000000fffff984 */ /* 0x000fe20000000800 */
[----:B------:R1:W-:Y:S01]  /*19a0*/  @!P3 LDGSTS.E.BYPASS.LTC128B.128 [R227+0x9900], [R8.64], !P0 ;  /* 0x0990000008e3bfae */ /* 0x0003e2000c101d50 */
[----:B------:R-:W-:-:S03]  /*19b0*/  @!P4 IADD3 R3, P1, R0, UR14, RZ ;  /* 0x0000000e0003cc10 */ /* 0x000fc6000ff3e0ff */
[----:B------:R-:W0:Y:S01]  /*19c0*/  LDGDEPBAR ;  /* 0x00000000000079af */ /* 0x000e220000000000 */
[----:B------:R-:W-:Y:S02]  /*19d0*/  @!P4 LEA.HI.X.SX32 R7, R0, UR7, 0x1, P1 ;  /* 0x000000070007cc11 */ /* 0x000fe400088f0eff */
[C---:B------:R-:W-:Y:S01]  /*19e0*/  @!P4 LEA R6, P1, R3.reuse, c[0x0][0x2a0], 0x2 ;  /* 0x0000a8000306ca11 */ /* 0x040fe200078210ff */
[----:B------:R-:W-:Y:S01]  /*19f0*/  IMAD.SHL.U32 R226, R22, 0x2, RZ ;  /* 0x0000000216e27824 */ /* 0x000fe200078e00ff */
[----:B------:R-:W-:Y:S02]  /*1a00*/  STL [R1+0x8], R227 ;  /* 0x000008e301007387 */ /* 0x000fe40000100800 */
[----:B------:R-:W-:Y:S02]  /*1a10*/  @!P4 LEA.HI.X R7, R3, c[0x0][0x2a4], R7, 0x2, P1 ;  /* 0x0000a9000307ca11 */ /* 0x000fe400008f1407 */
[----:B------:R-:W-:Y:S06]  /*1a20*/  BAR.SYNC.DEFER_BLOCKING 0x0 ;  /* 0x0000000000007b1d */ /* 0x000fec0000010000 */
[----:B------:R2:W3:Y:S01]  /*1a30*/  @!P4 LDG.E R228, [R6.64] ;  /* 0x0000001006e4c981 */ /* 0x0004e2000c1e1900 */
[----:B------:R-:W-:Y:S01]  /*1a40*/  IMAD.MOV R0, RZ, RZ, -R0 ;  /* 0x000000ffff007224 */ /* 0x000fe200078e0a00 */
[----:B------:R-:W-:Y:S01]  /*1a50*/  UIMAD UR6, UR12, UR4, URZ ;  /* 0x000000040c0672a4 */ /* 0x000fe2000f8e023f */
[----:B------:R-:W-:Y:S01]  /*1a60*/  IADD3 R203, R20, UR8, RZ ;  /* 0x0000000814cb7c10 */ /* 0x000fe2000fffe0ff */
[----:B------:R-:W-:Y:S01]  /*1a70*/  UIMAD.WIDE.U32 UR10, UR9, UR4, URZ ;  /* 0x00000004090a72a5 */ /* 0x000fe2000f8e003f */
[----:B------:R-:W-:Y:S01]  /*1a80*/  IMAD R233, R0, c[0x0][0x2b8], R5 ;  /* 0x0000ae0000e97a24 */ /* 0x000fe200078e0205 */
[----:B------:R-:W-:Y:S01]  /*1a90*/  UIMAD UR6, UR9, UR5, UR6 ;  /* 0x00000005090672a4 */ /* 0x000fe2000f8e0206 */
[----:B------:R-:W-:Y:S01]  /*1aa0*/  ISETP.GE.AND P4, PT, R22, c[0x0][0x1d4], PT ;  /* 0x0000750016007a0c */ /* 0x000fe20003f86270 */
[----:B------:R-:W-:Y:S01]  /*1ab0*/  IMAD.IADD R40, R203, 0x1, -R18 ;  /* 0x00000001cb287824 */ /* 0x000fe200078e0a12 */
[----:B------:R-:W-:Y:S01]  /*1ac0*/  SHF.R.S32.HI R209, RZ, 0x5, R210 ;  /* 0x00000005ffd17819 */ /* 0x000fe200000114d2 */
[----:B------:R-:W-:Y:S01]  /*1ad0*/  UIADD3 UR6, UR11, UR6, URZ ;  /* 0x000000060b067290 */ /* 0x000fe2000fffe03f */
[----:B------:R-:W-:Y:S01]  /*1ae0*/  SHF.R.S32.HI R23, RZ, 0x1f, R233 ;  /* 0x0000001fff177819 */ /* 0x000fe200000114e9 */
[----:B------:R-:W-:Y:S01]  /*1af0*/  ULDC.64 UR4, c[0x0][0x210] ;  /* 0x0000840000047ab9 */ /* 0x000fe20000000a00 */
[C---:B------:R-:W-:Y:S01]  /*1b00*/  ISETP.GE.AND P1, PT, R40.reuse, 0x1, PT ;  /* 0x000000012800780c */ /* 0x040fe20003f26270 */
[----:B------:R-:W-:Y:S01]  /*1b10*/  UIMAD UR12, UR12, UR4, URZ ;  /* 0x000000040c0c72a4 */ /* 0x000fe2000f8e023f */
[C---:B------:R-:W-:Y:S01]  /*1b20*/  ISETP.GE.AND P6, PT, R40.reuse, 0x21, PT ;  /* 0x000000212800780c */ /* 0x040fe20003fc6270 */
[----:B------:R-:W-:Y:S01]  /*1b30*/  IMAD R0, R23, c[0x0][0x1e0], RZ ;  /* 0x0000780017007a24 */ /* 0x000fe200078e02ff */
[C---:B------:R-:W-:Y:S01]  /*1b40*/  ISETP.GE.AND P5, PT, R40.reuse, 0x31, PT ;  /* 0x000000312800780c */ /* 0x040fe20003fa6270 */
[----:B------:R-:W-:Y:S01]  /*1b50*/  UIMAD.WIDE.U32 UR20, UR9, UR4, URZ ;  /* 0x00000004091472a5 */ /* 0x000fe2000f8e003f */
[----:B------:R-:W-:Y:S01]  /*1b60*/  ISETP.GE.AND P3, PT, R40, 0x41, PT ;  /* 0x000000412800780c */ /* 0x000fe20003f66270 */
[C---:B------:R-:W-:Y:S01]  /*1b70*/  IMAD R0, R233.reuse, c[0x0][0x1e4], R0 ;  /* 0x00007900e9007a24 */ /* 0x040fe200078e0200 */
[----:B------:R-:W-:Y:S01]  /*1b80*/  UIMAD UR12, UR9, UR5, UR12 ;  /* 0x00000005090c72a4 */ /* 0x000fe2000f8e020c */
[----:B--2---:R-:W-:-:S03]  /*1b90*/  IMAD.WIDE.U32 R6, R233, c[0x0][0x1e0], RZ ;  /* 0x00007800e9067a25 */ /* 0x004fc600078e00ff */
[----:B------:R-:W-:Y:S01]  /*1ba0*/  UIADD3 UR12, UR21, UR12, URZ ;  /* 0x0000000c150c7290 */ /* 0x000fe2000fffe03f */
[----:B------:R-:W-:Y:S01]  /*1bb0*/  IMAD.IADD R7, R7, 0x1, R0 ;  /* 0x0000000107077824 */ /* 0x000fe200078e0200 */
[----:B---3--:R-:W-:-:S03]  /*1bc0*/  SHF.R.S32.HI R41, RZ, 0x1f, R228 ;  /* 0x0000001fff297819 */ /* 0x008fc600000114e4 */
[----:B------:R-:W-:-:S04]  /*1bd0*/  IMAD.WIDE.U32 R6, R228, c[0x0][0x1f0], R6 ;  /* 0x00007c00e4067a25 */ /* 0x000fc800078e0006 */
[----:B------:R-:W-:Y:S01]  /*1be0*/  IMAD R0, R41, c[0x0][0x1f0], RZ ;  /* 0x00007c0029007a24 */ /* 0x000fe200078e02ff */
[----:B------:R-:W-:-:S03]  /*1bf0*/  IADD3 R5, P0, R6, UR10, RZ ;  /* 0x0000000a06057c10 */ /* 0x000fc6000ff1e0ff */
[----:B------:R-:W-:-:S05]  /*1c00*/  IMAD R0, R228, c[0x0][0x1f4], R0 ;  /* 0x00007d00e4007a24 */ /* 0x000fca00078e0200 */
[----:B------:R-:W-:Y:S02]  /*1c10*/  IADD3.X R0, R7, UR6, R0, P0, !PT ;  /* 0x0000000607007c10 */ /* 0x000fe400087fe400 */
[----:B------:R-:W-:-:S04]  /*1c20*/  LEA R3, P0, R5, c[0x0][0x1c8], 0x1 ;  /* 0x0000720005037a11 */ /* 0x000fc800078008ff */
[----:B------:R-:W-:Y:S01]  /*1c30*/  LEA.HI.X R0, R5, c[0x0][0x1cc], R0, 0x1, P0 ;  /* 0x0000730005007a11 */ /* 0x000fe200000f0c00 */
[----:B------:R-:W2:Y:S01]  /*1c40*/  SHFL.IDX PT, R6, R3, RZ, 0x181f ;  /* 0x00181fff03067589 */ /* 0x000ea200000e0000 */
[----:B------:R-:W-:-:S03]  /*1c50*/  ISETP.GE.AND P0, PT, R40, 0x11, PT ;  /* 0x000000112800780c */ /* 0x000fc60003f06270 */
[----:B------:R-:W3:Y:S04]  /*1c60*/  SHFL.IDX PT, R7, R0, RZ, 0x181f ;  /* 0x00181fff00077589 */ /* 0x000ee800000e0000 */
[----:B------:R-:W4:Y:S04]  /*1c70*/  SHFL.IDX PT, R5, R3, 0x1, 0x181f ;  /* 0x00381f0003057f89 */ /* 0x000f2800000e0000 */
[----:B-1----:R-:W1:Y:S04]  /*1c80*/  SHFL.IDX PT, R8, R0, 0x1, 0x181f ;  /* 0x00381f0000087f89 */ /* 0x002e6800000e0000 */
[----:B------:R-:W5:Y:S04]  /*1c90*/  SHFL.IDX PT, R12, R3, 0x2, 0x181f ;  /* 0x00581f00030c7f89 */ /* 0x000f6800000e0000 */
[----:B------:R-:W1:Y:S04]  /*1ca0*/  SHFL.IDX PT, R10, R3, 0x3, 0x181f ;  /* 0x00781f00030a7f89 */ /* 0x000e6800000e0000 */
[----:B------:R-:W1:Y:S01]  /*1cb0*/  SHFL.IDX PT, R11, R0, 0x2, 0x181f ;  /* 0x00581f00000b7f89 */ /* 0x000e6200000e0000 */
[----:B--2---:R-:W-:-:S03]  /*1cc0*/  @P1 LEA R6, P2, R22, R6, 0x1 ;  /* 0x0000000616061211 */ /* 0x004fc600078408ff */
[----:B------:R-:W2:Y:S01]  /*1cd0*/  SHFL.IDX PT, R9, R3, 0x4, 0x181f ;  /* 0x00981f0003097f89 */ /* 0x000ea200000e0000 */
[----:B---3--:R-:W-:Y:S02]  /*1ce0*/  @P1 LEA.HI.X R7, R22, R7, R225, 0x1, P2 ;  /* 0x0000000716071211 */ /* 0x008fe400010f0ce1 */
[----:B------:R-:W-:Y:S01]  /*1cf0*/  ISETP.GE.AND P2, PT, R40, 0x51, PT ;  /* 0x000000512800780c */ /* 0x000fe20003f46270 */
[----:B------:R-:W3:Y:S04]  /*1d00*/  SHFL.IDX PT, R17, R0, 0x3, 0x181f ;  /* 0x00781f0000117f89 */ /* 0x000ee800000e0000 */
[----:B------:R-:W-:Y:S04]  /*1d10*/  SHFL.IDX PT, R3, R3, 0x5, 0x181f ;  /* 0x00b81f0003037f89 */ /* 0x000fe800000e0000 */
[----:B------:R-:W1:Y:S04]  /*1d20*/  SHFL.IDX PT, R16, R0, 0x4, 0x181f ;  /* 0x00981f0000107f89 */ /* 0x000e6800000e0000 */
[----:B------:R1:W2:Y:S04]  /*1d30*/  SHFL.IDX PT, R15, R0, 0x5, 0x181f ;  /* 0x00b81f00000f7f89 */ /* 0x0002a800000e0000 */
[----:B------:R4:W-:Y:S01]  /*1d40*/  @P1 LDGSTS.E.BYPASS.LTC128B.128 [R227+0x3100], [R6.64], !P4 ;  /* 0x0310000006e31fae */ /* 0x0009e2000e101d50 */
[----:B-1----:R-:W-:-:S04]  /*1d50*/  LEA.HI R0, R13, R14, RZ, 0x1 ;  /* 0x0000000e0d007211 */ /* 0x002fc800078f08ff */
[----:B------:R-:W-:Y:S02]  /*1d60*/  LOP3.LUT R0, R0, 0xfffffffe, RZ, 0xc0, !PT ;  /* 0xfffffffe00007812 */ /* 0x000fe400078ec0ff */
[----:B----4-:R-:W-:-:S03]  /*1d70*/  @P0 LEA R6, P1, R22, R5, 0x1 ;  /* 0x0000000516060211 */ /* 0x010fc600078208ff */
[----:B------:R-:W-:Y:S02]  /*1d80*/  IMAD.IADD R14, R14, 0x1, -R0 ;  /* 0x000000010e0e7824 */ /* 0x000fe400078e0a00 */
[----:B------:R-:W-:Y:S01]  /*1d90*/  IMAD.SHL.U32 R0, R21, 0x40, RZ ;  /* 0x0000004015007824 */ /* 0x000fe200078e00ff */
[--C-:B------:R-:W-:Y:S01]  /*1da0*/  @P0 LEA.HI.X R7, R22, R8, R225.reuse, 0x1, P1 ;  /* 0x0000000816070211 */ /* 0x100fe200008f0ce1 */
[----:B------:R-:W-:Y:S01]  /*1db0*/  IMAD.SHL.U32 R5, R24, 0x40, RZ ;  /* 0x0000004018057824 */ /* 0x000fe200078e00ff */
[----:B-----5:R-:W-:Y:S02]  /*1dc0*/  @P6 LEA R12, P1, R22, R12, 0x1 ;  /* 0x0000000c160c6211 */ /* 0x020fe400078208ff */
[----:B------:R-:W-:Y:S01]  /*1dd0*/  LOP3.LUT R0, R0, 0x1c0, RZ, 0xc0, !PT ;  /* 0x000001c000007812 */ /* 0x000fe200078ec0ff */
[----:B------:R1:W-:Y:S01]  /*1de0*/  @P0 LDGSTS.E.BYPASS.LTC128B.128 [R227+0x3900], [R6.64], !P4 ;  /* 0x0390000006e30fae */ /* 0x0003e2000e101d50 */
[C---:B------:R-:W-:Y:S02]  /*1df0*/  @P5 LEA R10, P0, R22.reuse, R10, 0x1 ;  /* 0x0000000a160a5211 */ /* 0x040fe400078008ff */
[----:B------:R-:W-:-:S02]  /*1e00*/  @P6 LEA.HI.X R13, R22, R11, R225, 0x1, P1 ;  /* 0x0000000b160d6211 */ /* 0x000fc400008f0ce1 */
[C---:B--2---:R-:W-:Y:S02]  /*1e10*/  @P3 LEA R8, P1, R22.reuse, R9, 0x1 ;  /* 0x0000000916083211 */ /* 0x044fe400078208ff */
[C-C-:B---3--:R-:W-:Y:S01]  /*1e20*/  @P5 LEA.HI.X R11, R22.reuse, R17, R225.reuse, 0x1, P0 ;  /* 0x00000011160b5211 */ /* 0x148fe200000f0ce1 */
[----:B------:R2:W-:Y:S01]  /*1e30*/  @P6 LDGSTS.E.BYPASS.LTC128B.128 [R227+0x4100], [R12.64], !P4 ;  /* 0x041000000ce36fae */ /* 0x0005e2000e101d50 */
[----:B------:R-:W-:Y:S02]  /*1e40*/  @P3 LEA.HI.X R9, R22, R16, R225, 0x1, P1 ;  /* 0x0000001016093211 */ /* 0x000fe400008f0ce1 */
[----:B------:R-:W-:Y:S01]  /*1e50*/  LOP3.LUT R201, R5, 0xfffffe00, RZ, 0xc0, !PT ;  /* 0xfffffe0005c97812 */ /* 0x000fe200078ec0ff */
[----:B------:R3:W-:Y:S01]  /*1e60*/  @P5 LDGSTS.E.BYPASS.LTC128B.128 [R227+0x4900], [R10.64], !P4 ;  /* 0x049000000ae35fae */ /* 0x0007e2000e101d50 */
[----:B------:R-:W-:-:S03]  /*1e70*/  LOP3.LUT P1, RZ, R21, 0x2, RZ, 0xc0, !PT ;  /* 0x0000000215ff7812 */ /* 0x000fc6000782c0ff */
[----:B------:R3:W-:Y:S01]  /*1e80*/  @P3 LDGSTS.E.BYPASS.LTC128B.128 [R227+0x5100], [R8.64], !P4 ;  /* 0x0510000008e33fae */ /* 0x0007e2000e101d50 */
[----:B-1----:R-:W-:Y:S01]  /*1e90*/  @P2 LEA R6, P0, R22, R3, 0x1 ;  /* 0x0000000316062211 */ /* 0x002fe200078008ff */
[----:B------:R-:W-:-:S03]  /*1ea0*/  IMAD.SHL.U32 R3, R19, 0x40, RZ ;  /* 0x0000004013037824 */ /* 0x000fc600078e00ff */
[C-C-:B------:R-:W-:Y:S02]  /*1eb0*/  @P2 LEA.HI.X R7, R22.reuse, R15, R225.reuse, 0x1, P0 ;  /* 0x0000000f16072211 */ /* 0x140fe400000f0ce1 */
[----:B------:R-:W-:Y:S02]  /*1ec0*/  LOP3.LUT R3, R3, 0x1c0, RZ, 0xc0, !PT ;  /* 0x000001c003037812 */ /* 0x000fe400078ec0ff */
[C---:B------:R-:W-:Y:S01]  /*1ed0*/  SHF.L.U64.HI R225, R22.reuse, 0x1, R225 ;  /* 0x0000000116e17819 */ /* 0x040fe200000102e1 */
[----:B------:R1:W-:Y:S01]  /*1ee0*/  @P2 LDGSTS.E.BYPASS.LTC128B.128 [R227+0x5900], [R6.64], !P4 ;  /* 0x0590000006e32fae */ /* 0x0003e2000e101d50 */
[----:B------:R-:W-:-:S03]  /*1ef0*/  ISETP.GE.AND P2, PT, R22, c[0x0][0x1d4], PT ;  /* 0x0000750016007a0c */ /* 0x000fc60003f46270 */
[----:B------:R-:W0:Y:S01]  /*1f00*/  LDGDEPBAR ;  /* 0x00000000000079af */ /* 0x000e220000000000 */
[----:B------:R-:W-:Y:S01]  /*1f10*/  ISETP.LT.OR P5, PT, R40, 0x1, P2 ;  /* 0x000000012800780c */ /* 0x000fe200017a1670 */
[----:B-1----:R-:W-:Y:S01]  /*1f20*/  IMAD.SHL.U32 R7, R18, 0x8, RZ ;  /* 0x0000000812077824 */ /* 0x002fe200078e00ff */
[----:B------:R-:W-:-:S04]  /*1f30*/  DEPBAR.LE SB0, 0x1 ;  /* 0x000080400000791a */ /* 0x000fc80000000000 */
[----:B------:R-:W-:-:S04]  /*1f40*/  DEPBAR.LE SB0, 0x0 ;  /* 0x000080000000791a */ /* 0x000fc80000000000 */
[----:B------:R-:W-:Y:S01]  /*1f50*/  IMAD.SHL.U32 R6, R14, 0x8, RZ ;  /* 0x000000080e067824 */ /* 0x000fe200078e00ff */
[----:B------:R-:W-:Y:S02]  /*1f60*/  LOP3.LUT R7, R0, 0x8, R7, 0xf8, !PT ;  /* 0x0000000800077812 */ /* 0x000fe400078ef807 */
[----:B------:R-:W-:Y:S02]  /*1f70*/  SHF.R.U32.HI R0, RZ, 0x3, R0 ;  /* 0x00000003ff007819 */ /* 0x000fe40000011600 */
[----:B------:R-:W-:Y:S02]  /*1f80*/  LOP3.LUT R5, R3, 0x8, R6, 0xf8, !PT ;  /* 0x0000000803057812 */ /* 0x000fe400078ef806 */
[----:B------:R-:W-:Y:S02]  /*1f90*/  SHF.R.U32.HI R3, RZ, 0x3, R3 ;  /* 0x00000003ff037819 */ /* 0x000fe40000011603 */
[----:B------:R-:W-:Y:S01]  /*1fa0*/  LOP3.LUT R0, R7, R0, RZ, 0x3c, !PT ;  /* 0x0000000007007212 */ /* 0x000fe200078e3cff */
[----:B------:R-:W-:Y:S01]  /*1fb0*/  IMAD.WIDE.U32 R6, R233, c[0x0][0x208], RZ ;  /* 0x00008200e9067a25 */ /* 0x000fe200078e00ff */
[----:B------:R-:W-:-:S03]  /*1fc0*/  LOP3.LUT R200, R5, R3, RZ, 0x3c, !PT ;  /* 0x0000000305c87212 */ /* 0x000fc600078e3cff */
[----:B------:R-:W-:Y:S02]  /*1fd0*/  IMAD R3, R209, 0x400, R201 ;  /* 0x00000400d1037824 */ /* 0x000fe400078e02c9 */
[----:B------:R-:W-:Y:S02]  /*1fe0*/  IMAD R0, R14, 0x200, R0 ;  /* 0x000002000e007824 */ /* 0x000fe400078e0200 */
[----:B------:R-:W-:Y:S02]  /*1ff0*/  IMAD.IADD R3, R200, 0x1, R3 ;  /* 0x00000001c8037824 */ /* 0x000fe400078e0203 */
[----:B------:R-:W-:Y:S01]  /*2000*/  IMAD.SHL.U32 R208, R0, 0x2, RZ ;  /* 0x0000000200d07824 */ /* 0x000fe200078e00ff */
[----:B------:R-:W-:Y:S01]  /*2010*/  BAR.SYNC.DEFER_BLOCKING 0x0 ;  /* 0x0000000000007b1d */ /* 0x000fe20000010000 */
[----:B------:R-:W-:Y:S02]  /*2020*/  IMAD.SHL.U32 R215, R3, 0x2, RZ ;  /* 0x0000000203d77824 */ /* 0x000fe400078e00ff */
[----:B------:R-:W-:Y:S01]  /*2030*/  IMAD R0, R23, c[0x0][0x208], RZ ;  /* 0x0000820017007a24 */ /* 0x000fe200078e02ff */
[C---:B------:R-:W-:Y:S01]  /*2040*/  IADD3 R5, R208.reuse, 0x3100, RZ ;  /* 0x00003100d0057810 */ /* 0x040fe20007ffe0ff */
[----:B------:R-:W-:Y:S01]  /*2050*/  IMAD R3, R41, c[0x0][0x218], RZ ;  /* 0x0000860029037a24 */ /* 0x000fe200078e02ff */
[----:B------:R-:W-:Y:S01]  /*2060*/  IADD3 R219, R208, 0x3120, RZ ;  /* 0x00003120d0db7810 */ /* 0x000fe20007ffe0ff */
[----:B------:R-:W-:Y:S01]  /*2070*/  IMAD R0, R233, c[0x0][0x20c], R0 ;  /* 0x00008300e9007a24 */ /* 0x000fe200078e0200 */
[----:B------:R-:W-:Y:S01]  /*2080*/  @P1 IADD3 R219, R5, -0x20, RZ ;  /* 0xffffffe005db1810 */ /* 0x000fe20007ffe0ff */
[----:B------:R-:W-:Y:S01]  /*2090*/  IMAD R3, R228, c[0x0][0x21c], R3 ;  /* 0x00008700e4037a24 */ /* 0x000fe200078e0203 */
[----:B------:R-:W-:Y:S01]  /*20a0*/  LOP3.LUT P1, RZ, R21, 0x4, RZ, 0xc0, !PT ;  /* 0x0000000415ff7812 */ /* 0x000fe2000782c0ff */
[----:B------:R-:W-:Y:S01]  /*20b0*/  IMAD.IADD R7, R7, 0x1, R0 ;  /* 0x0000000107077824 */ /* 0x000fe200078e0200 */
[C---:B------:R-:W-:Y:S01]  /*20c0*/  IADD3 R224, R219.reuse, 0x800, RZ ;  /* 0x00000800dbe07810 */ /* 0x040fe20007ffe0ff */
[----:B------:R-:W-:Y:S01]  /*20d0*/  IMAD R218, R2, 0x2, R215 ;  /* 0x0000000202da7824 */ /* 0x000fe200078e02d7 */
[C---:B------:R-:W-:Y:S01]  /*20e0*/  IADD3 R223, R219.reuse, 0x1000, RZ ;  /* 0x00001000dbdf7810 */ /* 0x040fe20007ffe0ff */
[----:B------:R-:W-:Y:S01]  /*20f0*/  IMAD.WIDE.U32 R6, R228, c[0x0][0x218], R6 ;  /* 0x00008600e4067a25 */ /* 0x000fe200078e0006 */
[----:B------:R-:W-:-:S02]  /*2100*/  IADD3 R222, R219, 0x1800, RZ ;  /* 0x00001800dbde7810 */ /* 0x000fc40007ffe0ff */
[----:B------:R-:W-:Y:S01]  /*2110*/  IADD3 R221, R219, 0x2000, RZ ;  /* 0x00002000dbdd7810 */ /* 0x000fe20007ffe0ff */
[----:B------:R-:W-:Y:S01]  /*2120*/  IMAD R216, R4, 0x2, R215 ;  /* 0x0000000204d87824 */ /* 0x000fe200078e02d7 */
[----:B------:R-:W-:-:S03]  /*2130*/  IADD3 R0, P0, R6, UR20, RZ ;  /* 0x0000001406007c10 */ /* 0x000fc6000ff1e0ff */
[----:B------:R-:W-:Y:S01]  /*2140*/  IMAD R217, R2, 0x2, R216 ;  /* 0x0000000202d97824 */ /* 0x000fe200078e02d8 */
[----:B--2---:R-:W-:Y:S01]  /*2150*/  LDSM.16.M88.4 R12, [R215+0x6100] ;  /* 0x00610000d70c783b */ /* 0x004fe20000000200 */
[----:B------:R-:W-:Y:S02]  /*2160*/  IADD3.X R6, R7, UR12, R3, P0, !PT ;  /* 0x0000000c07067c10 */ /* 0x000fe400087fe403 */
[C---:B------:R-:W-:Y:S01]  /*2170*/  LEA R3, P0, R0.reuse, c[0x0][0x1f8], 0x1 ;  /* 0x00007e0000037a11 */ /* 0x040fe200078008ff */
[----:B---3--:R-:W-:Y:S03]  /*2180*/  LDSM.16.M88.4 R8, [R215+0x8100] ;  /* 0x00810000d708783b */ /* 0x008fe60000000200 */
[----:B------:R-:W-:Y:S01]  /*2190*/  LEA.HI.X R0, R0, c[0x0][0x1fc], R6, 0x1, P0 ;  /* 0x00007f0000007a11 */ /* 0x000fe200000f0c06 */
[----:B------:R-:W1:Y:S01]  /*21a0*/  LDSM.16.M88.4 R24, [R208+0x4100] ;  /* 0x00410000d018783b */ /* 0x000e620000000200 */
[----:B------:R-:W-:-:S03]  /*21b0*/  ISETP.LT.OR P0, PT, R40, 0x11, P2 ;  /* 0x000000112800780c */ /* 0x000fc60001701670 */
[----:B------:R-:W-:Y:S04]  /*21c0*/  LDSM.16.M88.4 R32, [R208+0x3100] ;  /* 0x00310000d020783b */ /* 0x000fe80000000200 */
[----:B------:R-:W-:Y:S04]  /*21d0*/  LDSM.16.M88.4 R28, [R208+0x3900] ;  /* 0x00390000d01c783b */ /* 0x000fe80000000200 */
[----:B------:R-:W-:Y:S04]  /*21e0*/  LDSM.16.M88.4 R16, [R208+0x4900] ;  /* 0x00490000d010783b */ /* 0x000fe80000000200 */
[----:B------:R-:W-:Y:S04]  /*21f0*/  LDSM.16.M88.4 R36, [R208+0x5100] ;  /* 0x00510000d024783b */ /* 0x000fe80000000200 */
[----:B------:R-:W2:Y:S04]  /*2200*/  SHFL.IDX PT, R5, R3, RZ, 0x181f ;  /* 0x00181fff03057589 */ /* 0x000ea800000e0000 */
[----:B------:R-:W-:Y:S04]  /*2210*/  SHFL.IDX PT, R6, R3, 0x1, 0x181f ;  /* 0x00381f0003067f89 */ /* 0x000fe800000e0000 */
[----:B------:R-:W-:Y:S04]  /*2220*/  SHFL.IDX PT, R7, R3, 0x2, 0x181f ;  /* 0x00581f0003077f89 */ /* 0x000fe800000e0000 */
[----:B------:R-:W3:Y:S04]  /*2230*/  SHFL.IDX PT, R23, R0, RZ, 0x181f ;  /* 0x00181fff00177589 */ /* 0x000ee800000e0000 */
[----:B------:R-:W-:Y:S01]  /*2240*/  SHFL.IDX PT, R41, R0, 0x2, 0x181f ;  /* 0x00581f0000297f89 */ /* 0x000fe200000e0000 */
[----:B-1----:R-:W-:Y:S03]  /*2250*/  HMMA.16816.F32.BF16 R184, R12, R24, RZ ;  /* 0x000000180cb8723c */ /* 0x002fe600000418ff */
[----:B------:R-:W-:Y:S01]  /*2260*/  SHFL.IDX PT, R42, R0, 0x3, 0x181f ;  /* 0x00781f00002a7f89 */ /* 0x000fe200000e0000 */
[----:B--2---:R-:W-:-:S03]  /*2270*/  IADD3 R22, P6, R5, R226, RZ ;  /* 0x000000e205167210 */ /* 0x004fc60007fde0ff */
[----:B------:R-:W-:Y:S01]  /*2280*/  LDSM.16.M88.4 R68, [R219] ;  /* 0x00000000db44783b */ /* 0x000fe20000000200 */
[C---:B------:R-:W-:Y:S03]  /*2290*/  HMMA.16816.F32.BF16 R80, R8.reuse, R24, RZ ;  /* 0x000000180850723c */ /* 0x040fe600000418ff */
[----:B------:R-:W-:Y:S04]  /*22a0*/  SHFL.IDX PT, R5, R3, 0x4, 0x181f ;  /* 0x00981f0003057f89 */ /* 0x000fe800000e0000 */
[----:B------:R-:W-:Y:S01]  /*22b0*/  SHFL.IDX PT, R21, R0, 0x5, 0x181f ;  /* 0x00b81f0000157f89 */ /* 0x000fe200000e0000 */
[-C--:B------:R-:W-:Y:S01]  /*22c0*/  HMMA.16816.F32.BF16 R96, R8, R26.reuse, RZ ;  /* 0x0000001a0860723c */ /* 0x080fe200000418ff */
[----:B---3--:R-:W-:Y:S01]  /*22d0*/  IMAD.X R23, R23, 0x1, R225, P6 ;  /* 0x0000000117177824 */ /* 0x008fe200030e06e1 */
[----:B------:R-:W-:Y:S01]  /*22e0*/  ISETP.LT.OR P6, PT, R40, 0x21, P2 ;  /* 0x000000212800780c */ /* 0x000fe200017c1670 */
[----:B------:R-:W-:Y:S04]  /*22f0*/  LDSM.16.M88.4 R48, [R219+0x800] ;  /* 0x00080000db30783b */ /* 0x000fe80000000200 */
[----:B------:R-:W-:Y:S01]  /*2300*/  LDSM.16.M88.4 R44, [R219+0x1000] ;  /* 0x00100000db2c783b */ /* 0x000fe20000000200 */
[----:B------:R-:W-:Y:S03]  /*2310*/  HMMA.16816.F32.BF16 R144, R12, R26, RZ ;  /* 0x0000001a0c90723c */ /* 0x000fe600000418ff */
[----:B------:R-:W1:Y:S05]  /*2320*/  LDSM.16.M88.4 R24, [R208+0x5900] ;  /* 0x00590000d018783b */ /* 0x000e6a0000000200 */
[C---:B------:R-:W-:Y:S08]  /*2330*/  HMMA.16816.F32.BF16 R52, R8.reuse, R32, RZ ;  /* 0x000000200834723c */ /* 0x040ff000000418ff */
[C---:B------:R-:W-:Y:S08]  /*2340*/  HMMA.16816.F32.BF16 R92, R8.reuse, R34, RZ ;  /* 0x00000022085c723c */ /* 0x040ff000000418ff */
[C---:B------:R-:W-:Y:S08]  /*2350*/  HMMA.16816.F32.BF16 R84, R8.reuse, R28, RZ ;  /* 0x0000001c0854723c */ /* 0x040ff000000418ff */
[C---:B------:R-:W-:Y:S08]  /*2360*/  HMMA.16816.F32.BF16 R100, R8.reuse, R30, RZ ;  /* 0x0000001e0864723c */ /* 0x040ff000000418ff */
[----:B------:R-:W-:Y:S08]  /*2370*/  HMMA.16816.F32.BF16 R60, R8, R16, RZ ;  /* 0x00000010083c723c */ /* 0x000ff000000418ff */
[-C--:B-1----:R-:W-:Y:S08]  /*2380*/  HMMA.16816.F32.BF16 R120, R12, R24.reuse, RZ ;  /* 0x000000180c78723c */ /* 0x082ff000000418ff */
[C---:B------:R-:W-:Y:S01]  /*2390*/  HMMA.16816.F32.BF16 R76, R8.reuse, R24, RZ ;  /* 0x00000018084c723c */ /* 0x040fe200000418ff */
[----:B------:R-:W-:Y:S04]  /*23a0*/  SHFL.IDX PT, R24, R0, 0x1, 0x181f ;  /* 0x00381f0000187f89 */ /* 0x000fe800000e0000 */
[----:B------:R1:W-:Y:S03]  /*23b0*/  SHFL.IDX PT, R25, R0, 0x4, 0x181f ;  /* 0x00981f0000197f89 */ /* 0x0003e600000e0000 */
[C---:B------:R-:W-:Y:S08]  /*23c0*/  HMMA.16816.F32.BF16 R108, R8.reuse, R18, RZ ;  /* 0x00000012086c723c */ /* 0x040ff000000418ff */
[C---:B------:R-:W-:Y:S08]  /*23d0*/  HMMA.16816.F32.BF16 R56, R8.reuse, R36, RZ ;  /* 0x000000240838723c */ /* 0x040ff000000418ff */
[----:B------:R-:W-:Y:S01]  /*23e0*/  HMMA.16816.F32.BF16 R124, R8, R38, RZ ;  /* 0x00000026087c723c */ /* 0x000fe200000418ff */
[----:B-1----:R-:W-:-:S07]  /*23f0*/  IMAD.MOV.U32 R0, RZ, RZ, 0x40 ;  /* 0x00000040ff007424 */ /* 0x002fce00078e00ff */
[----:B------:R-:W-:Y:S01]  /*2400*/  HMMA.16816.F32.BF16 R116, R8, R26, RZ ;  /* 0x0000001a0874723c */ /* 0x000fe200000418ff */
[----:B------:R-:W-:Y:S01]  /*2410*/  SHFL.IDX PT, R8, R3, 0x3, 0x181f ;  /* 0x00781f0003087f89 */ /* 0x000fe200000e0000 */
[----:B------:R-:W-:-:S03]  /*2420*/  SEL R0, R0, 0xffffffc0, !P1 ;  /* 0xffffffc000007807 */ /* 0x000fc60004800000 */
[----:B------:R-:W-:Y:S02]  /*2430*/  SHFL.IDX PT, R3, R3, 0x5, 0x181f ;  /* 0x00b81f0003037f89 */ /* 0x000fe400000e0000 */
[----:B------:R-:W-:Y:S01]  /*2440*/  IMAD.IADD R214, R208, 0x1, R0 ;  /* 0x00000001d0d67824 */ /* 0x000fe200078e0200 */
[----:B------:R-:W-:Y:S01]  /*2450*/  HMMA.16816.F32.BF16 R132, R12, R16, RZ ;  /* 0x000000100c84723c */ /* 0x000fe200000418ff */
[----:B------:R-:W-:Y:S01]  /*2460*/  IMAD.IADD R213, R0, 0x1, R219 ;  /* 0x0000000100d57824 */ /* 0x000fe200078e02db */
[----:B------:R-:W-:-:S06]  /*2470*/  IADD3 R0, R229, -0x1, RZ ;  /* 0xffffffffe5007810 */ /* 0x000fcc0007ffe0ff */
[C---:B------:R-:W-:Y:S01]  /*2480*/  HMMA.16816.F32.BF16 R164, R12.reuse, R18, RZ ;  /* 0x000000120ca4723c */ /* 0x040fe200000418ff */
[----:B------:R-:W1:Y:S07]  /*2490*/  LDSM.16.M88.4 R16, [R218+0x8100] ;  /* 0x00810000da10783b */ /* 0x000e6e0000000200 */
[C---:B------:R-:W-:Y:S08]  /*24a0*/  HMMA.16816.F32.BF16 R148, R12.reuse, R32, RZ ;  /* 0x000000200c94723c */ /* 0x040ff000000418ff */
[C---:B------:R-:W-:Y:S01]  /*24b0*/  HMMA.16816.F32.BF16 R152, R12.reuse, R34, RZ ;  /* 0x000000220c98723c */ /* 0x040fe200000418ff */
[----:B------:R-:W-:Y:S07]  /*24c0*/  LDSM.16.M88.4 R32, [R219+0x2000] ;  /* 0x00200000db20783b */ /* 0x000fee0000000200 */
[C---:B------:R-:W-:Y:S08]  /*24d0*/  HMMA.16816.F32.BF16 R168, R12.reuse, R28, RZ ;  /* 0x0000001c0ca8723c */ /* 0x040ff000000418ff */
[C---:B------:R-:W-:Y:S01]  /*24e0*/  HMMA.16816.F32.BF16 R136, R12.reuse, R30, RZ ;  /* 0x0000001e0c88723c */ /* 0x040fe200000418ff */
[----:B------:R-:W-:Y:S07]  /*24f0*/  LDSM.16.M88.4 R28, [R219+0x2800] ;  /* 0x00280000db1c783b */ /* 0x000fee0000000200 */
[C---:B------:R-:W-:Y:S08]  /*2500*/  HMMA.16816.F32.BF16 R128, R12.reuse, R36, RZ ;  /* 0x000000240c80723c */ /* 0x040ff000000418ff */
[C---:B------:R-:W-:Y:S01]  /*2510*/  HMMA.16816.F32.BF16 R180, R12.reuse, R38, RZ ;  /* 0x000000260cb4723c */ /* 0x040fe200000418ff */
[----:B------:R-:W2:Y:S07]  /*2520*/  LDSM.16.M88.4 R36, [R219+0x1800] ;  /* 0x00180000db24783b */ /* 0x000eae0000000200 */
[----:B------:R-:W-:Y:S07]  /*2530*/  HMMA.16816.F32.BF16 R112, R12, R26, RZ ;  /* 0x0000001a0c70723c */ /* 0x000fee00000418ff */
[-C--:B------:R-:W-:Y:S01]  /*2540*/  IADD3 R12, P3, R6, R226.reuse, RZ ;  /* 0x000000e2060c7210 */ /* 0x080fe20007f7e0ff */
[----:B-1----:R-:W-:Y:S04]  /*2550*/  HMMA.16816.F32.BF16 R104, R16, R68, R52 ;  /* 0x000000441068723c */ /* 0x002fe80000041834 */
[----:B------:R-:W-:Y:S01]  /*2560*/  IMAD.X R13, R24, 0x1, R225, P3 ;  /* 0x00000001180d7824 */ /* 0x000fe200018e06e1 */
[----:B------:R-:W-:-:S03]  /*2570*/  IADD3 R14, P3, R7, R226, RZ ;  /* 0x000000e2070e7210 */ /* 0x000fc60007f7e0ff */
[C---:B------:R-:W-:Y:S02]  /*2580*/  HMMA.16816.F32.BF16 R84, R16.reuse, R48, R84 ;  /* 0x000000301054723c */ /* 0x040fe40000041854 */
[--C-:B------:R-:W-:Y:S01]  /*2590*/  IMAD.X R15, R41, 0x1, R225.reuse, P3 ;  /* 0x00000001290f7824 */ /* 0x100fe200018e06e1 */
[----:B------:R-:W-:Y:S02]  /*25a0*/  IADD3 R6, P3, R8, R226, RZ ;  /* 0x000000e208067210 */ /* 0x000fe40007f7e0ff */
[----:B------:R-:W1:Y:S03]  /*25b0*/  LDSM.16.M88.4 R8, [R218+0x6100] ;  /* 0x00610000da08783b */ /* 0x000e660000000200 */
[----:B------:R-:W-:Y:S01]  /*25c0*/  IMAD.X R7, R42, 0x1, R225, P3 ;  /* 0x000000012a077824 */ /* 0x000fe200018e06e1 */
[----:B------:R-:W-:Y:S01]  /*25d0*/  @!PT LDS RZ, [RZ] ;  /* 0x00000000fffff984 */ /* 0x000fe20000000800 */
[----:B------:R-:W-:Y:S01]  /*25e0*/  @!PT LDS RZ, [RZ] ;  /* 0x00000000fffff984 */ /* 0x000fe20000000800 */
[----:B------:R-:W-:Y:S01]  /*25f0*/  @!PT LDS RZ, [RZ] ;  /* 0x00000000fffff984 */ /* 0x000fe20000000800 */
[----:B------:R3:W-:Y:S01]  /*2600*/  LDGSTS.E.BYPASS.LTC128B.128 [R227+0x100], [R22.64], !P5 ;  /* 0x0010000016e37fae */ /* 0x0007e2000e901d50 */
[C---:B------:R-:W-:Y:S01]  /*2610*/  ISETP.LT.OR P5, PT, R40.reuse, 0x31, P2 ;  /* 0x000000312800780c */ /* 0x040fe200017a1670 */
[----:B------:R-:W-:Y:S01]  /*2620*/  HMMA.16816.F32.BF16 R80, R16, R44, R80 ;  /* 0x0000002c1050723c */ /* 0x000fe20000041850 */
[C---:B------:R-:W-:Y:S01]  /*2630*/  ISETP.LT.OR P3, PT, R40.reuse, 0x41, P2 ;  /* 0x000000412800780c */ /* 0x040fe20001761670 */
[----:B------:R4:W-:Y:S01]  /*2640*/  LDGSTS.E.BYPASS.LTC128B.128 [R227+0x900], [R12.64], !P0 ;  /* 0x009000000ce37fae */ /* 0x0009e2000c101d50 */
[----:B------:R-:W-:-:S03]  /*2650*/  ISETP.LT.OR P2, PT, R40, 0x51, P2 ;  /* 0x000000512800780c */ /* 0x000fc60001741670 */
[----:B------:R5:W-:Y:S02]  /*2660*/  LDGSTS.E.BYPASS.LTC128B.128 [R227+0x1100], [R14.64], !P6 ;  /* 0x011000000ee37fae */ /* 0x000be4000f101d50 */
[C---:B--2---:R-:W-:Y:S04]  /*2670*/  HMMA.16816.F32.BF16 R40, R16.reuse, R36, R60 ;  /* 0x000000241028723c */ /* 0x044fe8000004183c */
[----:B------:R3:W-:Y:S04]  /*2680*/  LDGSTS.E.BYPASS.LTC128B.128 [R227+0x1900], [R6.64], !P5 ;  /* 0x0190000006e37fae */ /* 0x0007e8000e901d50 */
[C---:B------:R-:W-:Y:S08]  /*2690*/  HMMA.16816.F32.BF16 R76, R16.reuse, R28, R76 ;  /* 0x0000001c104c723c */ /* 0x040ff0000004184c */
[----:B------:R-:W-:Y:S01]  /*26a0*/  HMMA.16816.F32.BF16 R92, R16, R70, R92 ;  /* 0x00000046105c723c */ /* 0x000fe2000004185c */
[----:B----4-:R-:W-:-:S07]  /*26b0*/  IADD3 R12, P0, R5, R226, RZ ;  /* 0x000000e2050c7210 */ /* 0x010fce0007f1e0ff */
[C---:B------:R-:W-:Y:S01]  /*26c0*/  HMMA.16816.F32.BF16 R100, R16.reuse, R50, R100 ;  /* 0x000000321064723c */ /* 0x040fe20000041864 */
[--C-:B------:R-:W-:Y:S01]  /*26d0*/  IMAD.X R13, R25, 0x1, R225.reuse, P0 ;  /* 0x00000001190d7824 */ /* 0x100fe200000e06e1 */
[----:B-----5:R-:W-:Y:S02]  /*26e0*/  IADD3 R14, P0, R3, R226, RZ ;  /* 0x000000e2030e7210 */ /* 0x020fe40007f1e0ff */
[----:B------:R-:W-:Y:S02]  /*26f0*/  IADD3 R3, R227, 0x100, RZ ;  /* 0x00000100e3037810 */ /* 0x000fe40007ffe0ff */
[----:B------:R2:W-:Y:S01]  /*2700*/  LDGSTS.E.BYPASS.LTC128B.128 [R227+0x2100], [R12.64], !P3 ;  /* 0x021000000ce37fae */ /* 0x0005e2000d901d50 */
[----:B------:R-:W-:Y:S01]  /*2710*/  IMAD.X R15, R21, 0x1, R225, P0 ;  /* 0x00000001150f7824 */ /* 0x000fe200000e06e1 */
[----:B------:R-:W-:Y:S01]  /*2720*/  HMMA.16816.F32.BF16 R96, R16, R46, R96 ;  /* 0x0000002e1060723c */ /* 0x000fe20000041860 */
[----:B------:R-:W-:Y:S01]  /*2730*/  ISETP.GT.AND P0, PT, R0, R220, PT ;  /* 0x000000dc0000720c */ /* 0x000fe20003f04270 */
[----:B------:R-:W-:Y:S01]  /*2740*/  STL [R1+0xc], R3 ;  /* 0x00000c0301007387 */ /* 0x000fe20000100800 */
[----:B------:R-:W-:-:S02]  /*2750*/  LOP3.LUT R0, R200, R201, RZ, 0xfc, !PT ;  /* 0x000000c9c8007212 */ /* 0x000fc400078efcff */
[----:B------:R-:W-:Y:S01]  /*2760*/  ISETP.GT.AND P3, PT, R230, 0x5f, PT ;  /* 0x0000005fe600780c */ /* 0x000fe20003f64270 */
[----:B------:R2:W-:Y:S01]  /*2770*/  LDGSTS.E.BYPASS.LTC128B.128 [R227+0x2900], [R14.64], !P2 ;  /* 0x029000000ee37fae */ /* 0x0005e2000d101d50 */
[----:B------:R-:W-:Y:S01]  /*2780*/  IADD3 R220, R219, 0x2800, RZ ;  /* 0x00002800dbdc7810 */ /* 0x000fe20007ffe0ff */
[C---:B------:R-:W-:Y:S02]  /*2790*/  HMMA.16816.F32.BF16 R108, R16.reuse, R38, R108 ;  /* 0x00000026106c723c */ /* 0x040fe4000004186c */
[----:B------:R-:W-:Y:S04]  /*27a0*/  LDSM.16.M88.4 R24, [R216+0x8100] ;  /* 0x00810000d818783b */ /* 0x000fe80000000200 */
[----:B------:R-:W4:Y:S02]  /*27b0*/  LDSM.16.M88.4 R72, [R214+0x5100] ;  /* 0x00510000d648783b */ /* 0x000f240000000200 */
[C---:B------:R-:W-:Y:S02]  /*27c0*/  HMMA.16816.F32.BF16 R156, R16.reuse, R34, R124 ;  /* 0x00000022109c723c */ /* 0x040fe4000004187c */
[----:B------:R-:W5:Y:S04]  /*27d0*/  LDSM.16.M88.4 R52, [R214+0x4900] ;  /* 0x00490000d634783b */ /* 0x000f680000000200 */
[----:B------:R-:W3:Y:S02]  /*27e0*/  LDSM.16.M88.4 R60, [R214+0x3900] ;  /* 0x00390000d63c783b */ /* 0x000ee40000000200 */
[----:B------:R-:W-:Y:S02]  /*27f0*/  HMMA.16816.F32.BF16 R140, R16, R30, R116 ;  /* 0x0000001e108c723c */ /* 0x000fe40000041874 */
[----:B------:R-:W-:Y:S04]  /*2800*/  LDSM.16.M88.4 R64, [R214+0x3100] ;  /* 0x00310000d640783b */ /* 0x000fe80000000200 */
[----:B------:R-:W-:Y:S02]  /*2810*/  LDSM.16.M88.4 R88, [R214+0x5900] ;  /* 0x00590000d658783b */ /* 0x000fe40000000200 */
[----:B-1----:R-:W-:Y:S02]  /*2820*/  HMMA.16816.F32.BF16 R148, R8, R68, R148 ;  /* 0x000000440894723c */ /* 0x002fe40000041894 */
[----:B------:R-:W0:Y:S06]  /*2830*/  LDGDEPBAR ;  /* 0x00000000000079af */ /* 0x000e2c0000000000 */
[----:B--2---:R-:W-:Y:S01]  /*2840*/  HMMA.16816.F32.BF16 R12, R16, R32, R56 ;  /* 0x00000020100c723c */ /* 0x004fe20000041838 */
[----:B------:R-:W1:Y:S04]  /*2850*/  LDSM.16.M88.4 R56, [R214+0x4100] ;  /* 0x00410000d638783b */ /* 0x000e680000000200 */
[----:B------:R-:W2:Y:S03]  /*2860*/  LDSM.16.M88.4 R16, [R216+0x6100] ;  /* 0x00610000d810783b */ /* 0x000ea60000000200 */
[C---:B------:R-:W-:Y:S08]  /*2870*/  HMMA.16816.F32.BF16 R188, R8.reuse, R36, R132 ;  /* 0x0000002408bc723c */ /* 0x040ff00000041884 */
[C---:B------:R-:W-:Y:S08]  /*2880*/  HMMA.16816.F32.BF16 R168, R8.reuse, R48, R168 ;  /* 0x0000003008a8723c */ /* 0x040ff000000418a8 */
[C---:B------:R-:W-:Y:S08]  /*2890*/  HMMA.16816.F32.BF16 R68, R8.reuse, R70, R152 ;  /* 0x000000460844723c */ /* 0x040ff00000041898 */
[C---:B------:R-:W-:Y:S01]  /*28a0*/  HMMA.16816.F32.BF16 R132, R8.reuse, R50, R136 ;  /* 0x000000320884723c */ /* 0x040fe20000041888 */
[----:B------:R-:W-:Y:S07]  /*28b0*/  LDSM.16.M88.4 R48, [R213] ;  /* 0x00000000d530783b */ /* 0x000fee0000000200 */
[C---:B------:R-:W-:Y:S08]  /*28c0*/  HMMA.16816.F32.BF16 R184, R8.reuse, R44, R184 ;  /* 0x0000002c08b8723c */ /* 0x040ff000000418b8 */
[C---:B------:R-:W-:Y:S01]  /*28d0*/  HMMA.16816.F32.BF16 R144, R8.reuse, R46, R144 ;  /* 0x0000002e0890723c */ /* 0x040fe20000041890 */
[----:B------:R-:W-:Y:S07]  /*28e0*/  LDSM.16.M88.4 R44, [R213+0x800] ;  /* 0x00080000d52c783b */ /* 0x000fee0000000200 */
[C---:B------:R-:W-:Y:S01]  /*28f0*/  HMMA.16816.F32.BF16 R164, R8.reuse, R38, R164 ;  /* 0x0000002608a4723c */ /* 0x040fe200000418a4 */
[----:B------:R-:W-:Y:S07]  /*2900*/  LDSM.16.M88.4 R36, [R213+0x1800] ;  /* 0x00180000d524783b */ /* 0x000fee0000000200 */
[C---:B------:R-:W-:Y:S08]  /*2910*/  HMMA.16816.F32.BF16 R192, R8.reuse, R32, R128 ;  /* 0x0000002008c0723c */ /* 0x040ff00000041880 */
[C---:B------:R-:W-:Y:S08]  /*2920*/  HMMA.16816.F32.BF16 R196, R8.reuse, R28, R120 ;  /* 0x0000001c08c4723c */ /* 0x040ff00000041878 */
[C---:B------:R-:W-:Y:S01]  /*2930*/  HMMA.16816.F32.BF16 R180, R8.reuse, R34, R180 ;  /* 0x0000002208b4723c */ /* 0x040fe200000418b4 */
[----:B------:R-:W-:Y:S07]  /*2940*/  LDSM.16.M88.4 R32, [R213+0x2000] ;  /* 0x00200000d520783b */ /* 0x000fee0000000200 */
[----:B------:R-:W-:Y:S01]  /*2950*/  HMMA.16816.F32.BF16 R176, R8, R30, R112 ;  /* 0x0000001e08b0723c */ /* 0x000fe20000041870 */
[----:B------:R-:W2:Y:S04]  /*2960*/  LDSM.16.M88.4 R8, [R217+0x8100] ;  /* 0x00810000d908783b */ /* 0x000ea80000000200 */
[----:B------:R-:W2:Y:S03]  /*2970*/  LDSM.16.M88.4 R28, [R213+0x2800] ;  /* 0x00280000d51c783b */ /* 0x000ea60000000200 */
[C---:B----4-:R-:W-:Y:S01]  /*2980*/  HMMA.16816.F32.BF16 R128, R24.reuse, R72, R12 ;  /* 0x000000481880723c */ /* 0x050fe2000004180c */
[----:B------:R-:W4:Y:S07]  /*2990*/  LDSM.16.M88.4 R12, [R217+0x6100] ;  /* 0x00610000d90c783b */ /* 0x000f2e0000000200 */
[----:B-----5:R-:W-:Y:S01]  /*29a0*/  HMMA.16816.F32.BF16 R136, R24, R52, R40 ;  /* 0x000000341888723c */ /* 0x020fe20000041828 */
[----:B------:R-:W5:Y:S01]  /*29b0*/  LDSM.16.M88.4 R40, [R213+0x1000] ;  /* 0x00100000d528783b */ /* 0x000f620000000200 */
[----:B------:R-:W-:-:S06]  /*29c0*/  DEPBAR.LE SB0, 0x0 ;  /* 0x000080000000791a */ /* 0x000fcc0000000000 */
[C---:B---3--:R-:W-:Y:S08]  /*29d0*/  HMMA.16816.F32.BF16 R116, R24.reuse, R62, R100 ;  /* 0x0000003e1874723c */ /* 0x048ff00000041864 */
[C---:B------:R-:W-:Y:S08]  /*29e0*/  HMMA.16816.F32.BF16 R160, R24.reuse, R60, R84 ;  /* 0x0000003c18a0723c */ /* 0x040ff00000041854 */
[C---:B-1----:R-:W-:Y:S08]  /*29f0*/  HMMA.16816.F32.BF16 R152, R24.reuse, R56, R80 ;  /* 0x000000381898723c */ /* 0x042ff00000041850 */
[C---:B------:R-:W-:Y:S08]  /*2a00*/  HMMA.16816.F32.BF16 R120, R24.reuse, R66, R92 ;  /* 0x000000421878723c */ /* 0x040ff0000004185c */
[C---:B------:R-:W-:Y:S08]  /*2a10*/  HMMA.16816.F32.BF16 R112, R24.reuse, R58, R96 ;  /* 0x0000003a1870723c */ /* 0x040ff00000041860 */
[C---:B------:R-:W-:Y:S08]  /*2a20*/  HMMA.16816.F32.BF16 R100, R24.reuse, R90, R140 ;  /* 0x0000005a1864723c */ /* 0x040ff0000004188c */
[C---:B------:R-:W-:Y:S08]  /*2a30*/  HMMA.16816.F32.BF16 R172, R24.reuse, R64, R104 ;  /* 0x0000004018ac723c */ /* 0x040ff00000041868 */
[----:B------:R-:W-:Y:S08]  /*2a40*/  HMMA.16816.F32.BF16 R124, R24, R88, R76 ;  /* 0x00000058187c723c */ /* 0x000ff0000004184c */
[C---:B--2---:R-:W-:Y:S08]  /*2a50*/  HMMA.16816.F32.BF16 R96, R16.reuse, R64, R148 ;  /* 0x000000401060723c */ /* 0x044ff00000041894 */
[C---:B------:R-:W-:Y:S08]  /*2a60*/  HMMA.16816.F32.BF16 R92, R16.reuse, R66, R68 ;  /* 0x00000042105c723c */ /* 0x040ff00000041844 */
[C---:B------:R-:W-:Y:S08]  /*2a70*/  HMMA.16816.F32.BF16 R84, R16.reuse, R60, R168 ;  /* 0x0000003c1054723c */ /* 0x040ff000000418a8 */
[----:B------:R-:W-:Y:S08]  /*2a80*/  HMMA.16816.F32.BF16 R80, R16, R62, R132 ;  /* 0x0000003e1050723c */ /* 0x000ff00000041884 */
[C---:B------:R-:W-:Y:S08]  /*2a90*/  HMMA.16816.F32.BF16 R108, R24.reuse, R54, R108 ;  /* 0x00000036186c723c */ /* 0x040ff0000004186c */
[----:B------:R-:W-:Y:S08]  /*2aa0*/  HMMA.16816.F32.BF16 R104, R24, R74, R156 ;  /* 0x0000004a1868723c */ /* 0x000ff0000004189c */
[C---:B------:R-:W-:Y:S08]  /*2ab0*/  HMMA.16816.F32.BF16 R76, R16.reuse, R56, R184 ;  /* 0x00000038104c723c */ /* 0x040ff000000418b8 */
[C---:B------:R-:W-:Y:S08]  /*2ac0*/  HMMA.16816.F32.BF16 R68, R16.reuse, R58, R144 ;  /* 0x0000003a1044723c */ /* 0x040ff00000041890 */
[C---:B------:R-:W-:Y:S08]  /*2ad0*/  HMMA.16816.F32.BF16 R64, R16.reuse, R52, R188 ;  /* 0x000000341040723c */ /* 0x040ff000000418bc */
[C---:B------:R-:W-:Y:S08]  /*2ae0*/  HMMA.16816.F32.BF16 R60, R16.reuse, R54, R164 ;  /* 0x00000036103c723c */ /* 0x040ff000000418a4 */
[C---:B------:R-:W-:Y:S08]  /*2af0*/  HMMA.16816.F32.BF16 R56, R16.reuse, R72, R192 ;  /* 0x000000481038723c */ /* 0x040ff000000418c0 */
[C---:B------:R-:W-:Y:S08]  /*2b00*/  HMMA.16816.F32.BF16 R52, R16.reuse, R74, R180 ;  /* 0x0000004a1034723c */ /* 0x040ff000000418b4 */
[C---:B------:R-:W-:Y:S08]  /*2b10*/  HMMA.16816.F32.BF16 R24, R16.reuse, R88, R196 ;  /* 0x000000581018723c */ /* 0x040ff000000418c4 */
[----:B------:R-:W-:Y:S08]  /*2b20*/  HMMA.16816.F32.BF16 R16, R16, R90, R176 ;  /* 0x0000005a1010723c */ /* 0x000ff000000418b0 */
[C---:B------:R-:W-:Y:S08]  /*2b30*/  HMMA.16816.F32.BF16 R132, R8.reuse, R46, R116 ;  /* 0x0000002e0884723c */ /* 0x040ff00000041874 */
[----:B------:R-:W-:Y:S08]  /*2b40*/  HMMA.16816.F32.BF16 R116, R8, R30, R100 ;  /* 0x0000001e0874723c */ /* 0x000ff00000041864 */
[C---:B----4-:R-:W-:Y:S08]  /*2b50*/  HMMA.16816.F32.BF16 R100, R12.reuse, R48, R96 ;  /* 0x000000300c64723c */ /* 0x050ff00000041860 */
[C---:B------:R-:W-:Y:S08]  /*2b60*/  HMMA.16816.F32.BF16 R88, R12.reuse, R44, R84 ;  /* 0x0000002c0c58723c */ /* 0x040ff00000041854 */
[C---:B------:R-:W-:Y:S08]  /*2b70*/  HMMA.16816.F32.BF16 R96, R12.reuse, R50, R92 ;  /* 0x000000320c60723c */ /* 0x040ff0000004185c */
[----:B------:R-:W-:Y:S08]  /*2b80*/  HMMA.16816.F32.BF16 R84, R12, R46, R80 ;  /* 0x0000002e0c54723c */ /* 0x000ff00000041850 */
[C---:B------:R-:W-:Y:S08]  /*2b90*/  HMMA.16816.F32.BF16 R204, R8.reuse, R50, R120 ;  /* 0x0000003208cc723c */ /* 0x040ff00000041878 */
[-C--:B-----5:R-:W-:Y:S08]  /*2ba0*/  HMMA.16816.F32.BF16 R188, R8, R42.reuse, R112 ;  /* 0x0000002a08bc723c */ /* 0x0a0ff00000041870 */
        /* <DEDUP_REMOVED lines=11> */
[C---:B------:R-:W-:Y:S08]  /*2c60*/  HMMA.16816.F32.BF16 R60, R12.reuse, R38, R60 ;  /* 0x000000260c3c723c */ /* 0x040ff0000004183c */
[C---:B------:R-:W-:Y:S08]  /*2c70*/  HMMA.16816.F32.BF16 R56, R12.reuse, R32, R56 ;  /* 0x000000200c38723c */ /* 0x040ff00000041838 */
[C---:B------:R-:W-:Y:S08]  /*2c80*/  HMMA.16816.F32.BF16 R64, R12.reuse, R34, R52 ;  /* 0x000000220c40723c */ /* 0x040ff00000041834 */
[C---:B------:R-:W-:Y:S08]  /*2c90*/  HMMA.16816.F32.BF16 R72, R12.reuse, R28, R24 ;  /* 0x0000001c0c48723c */ /* 0x040ff00000041818 */
[----:B------:R-:W-:Y:S01]  /*2ca0*/  HMMA.16816.F32.BF16 R68, R12, R30, R16 ;  /* 0x0000001e0c44723c */ /* 0x000fe20000041810 */
[----:B------:R-:W-:Y:S06]  /*2cb0*/  BAR.SYNC.DEFER_BLOCKING 0x0 ;  /* 0x0000000000007b1d */ /* 0x000fec0000010000 */
[----:B------:R-:W-:Y:S05]  /*2cc0*/  @!P0 BRA `(.L_x_499) ;  /* 0x000003a000008947 */ /* 0x000fea0003800000 */
[----:B------:R-:W-:Y:S01]  /*2cd0*/  PLOP3.LUT P1, PT, PT, PT, UP3, 0x80, 0x0 ;  /* 0x000000000000781c */ /* 0x000fe20003f2f038 */
[----:B------:R-:W-:Y:S01]  /*2ce0*/  IMAD.MOV.U32 R228, RZ, RZ, RZ ;  /* 0x000000ffffe47224 */ /* 0x000fe200078e00ff */
[----:B------:R-:W-:-:S02]  /*2cf0*/  IADD3 R3, R230, R202, R231 ;  /* 0x000000cae6037210 */ /* 0x000fc40007ffe0e7 */
[----:B------:R-:W-:Y:S02]  /*2d00*/  PLOP3.LUT P0, PT, PT, PT, UP3, 0x80, 0x0 ;  /* 0x000000000000781c */ /* 0x000fe40003f0f038 */
[----:B------:R-:W-:-:S05]  /*2d10*/  IADD3 R5, R3, -0x60, RZ ;  /* 0xffffffa003057810 */ /* 0x000fca0007ffe0ff */
[----:B------:R-:W-:Y:S02]  /*2d20*/  IMAD.MOV.U32 R3, RZ, RZ, R5 ;  /* 0x000000ffff037224 */ /* 0x000fe400078e0005 */
[----:B------:R-:W-:-:S05]  /*2d30*/  @P1 IMAD.HI.U32 R6, R5, c[0x0][0x2bc], RZ ;  /* 0x0000af0005061a27 */ /* 0x000fca00078e00ff */
[----:B------:R-:W-:-:S04]  /*2d40*/  @P0 SHF.R.U32.HI R3, RZ, c[0x0][0x2c0], R6 ;  /* 0x0000b000ff030a19 */ /* 0x000fc80000011606 */
[----:B------:R-:W-:-:S04]  /*2d50*/  @!P3 IADD3 R7, P0, R3, UR14, RZ ;  /* 0x0000000e0307bc10 */ /* 0x000fc8000ff1e0ff */
[----:B------:R-:W-:Y:S02]  /*2d60*/  @!P3 LEA.HI.X.SX32 R8, R3, UR7, 0x1, P0 ;  /* 0x000000070308bc11 */ /* 0x000fe400080f0eff */
[----:B------:R-:W-:-:S04]  /*2d70*/  @!P3 LEA R6, P0, R7, c[0x0][0x2a0], 0x2 ;  /* 0x0000a8000706ba11 */ /* 0x000fc800078010ff */
[----:B------:R-:W-:-:S05]  /*2d80*/  @!P3 LEA.HI.X R7, R7, c[0x0][0x2a4], R8, 0x2, P0 ;  /* 0x0000a9000707ba11 */ /* 0x000fca00000f1408 */
[----:B------:R1:W2:Y:S01]  /*2d90*/  @!P3 LDG.E R228, [R6.64] ;  /* 0x0000001006e4b981 */ /* 0x0002a2000c1e1900 */
[----:B------:R-:W-:-:S04]  /*2da0*/  IMAD.MOV R3, RZ, RZ, -R3 ;  /* 0x000000ffff037224 */ /* 0x000fc800078e0a03 */
[----:B------:R-:W-:-:S05]  /*2db0*/  IMAD R233, R3, c[0x0][0x2b8], R5 ;  /* 0x0000ae0003e97a24 */ /* 0x000fca00078e0205 */
[----:B------:R-:W-:-:S05]  /*2dc0*/  SHF.R.S32.HI R3, RZ, 0x1f, R233 ;  /* 0x0000001fff037819 */ /* 0x000fca00000114e9 */
[----:B------:R-:W-:-:S04]  /*2dd0*/  IMAD R3, R3, c[0x0][0x1e0], RZ ;  /* 0x0000780003037a24 */ /* 0x000fc800078e02ff */
[C---:B------:R-:W-:Y:S02]  /*2de0*/  IMAD R3, R233.reuse, c[0x0][0x1e4], R3 ;  /* 0x00007900e9037a24 */ /* 0x040fe400078e0203 */
[----:B-1----:R-:W-:-:S04]  /*2df0*/  IMAD.WIDE.U32 R6, R233, c[0x0][0x1e0], RZ ;  /* 0x00007800e9067a25 */ /* 0x002fc800078e00ff */
[----:B------:R-:W-:Y:S01]  /*2e00*/  IMAD.IADD R7, R7, 0x1, R3 ;  /* 0x0000000107077824 */ /* 0x000fe200078e0203 */
[----:B--2---:R-:W-:-:S03]  /*2e10*/  SHF.R.S32.HI R3, RZ, 0x1f, R228 ;  /* 0x0000001fff037819 */ /* 0x004fc600000114e4 */
[----:B------:R-:W-:-:S04]  /*2e20*/  IMAD.WIDE.U32 R6, R228, c[0x0][0x1f0], R6 ;  /* 0x00007c00e4067a25 */ /* 0x000fc800078e0006 */
[----:B------:R-:W-:-:S04]  /*2e30*/  IMAD R3, R3, c[0x0][0x1f0], RZ ;  /* 0x00007c0003037a24 */ /* 0x000fc800078e02ff */
[----:B------:R-:W-:Y:S01]  /*2e40*/  IMAD R5, R228, c[0x0][0x1f4], R3 ;  /* 0x00007d00e4057a24 */ /* 0x000fe200078e0203 */
[----:B------:R-:W-:-:S04]  /*2e50*/  IADD3 R3, P0, R6, UR10, RZ ;  /* 0x0000000a06037c10 */ /* 0x000fc8000ff1e0ff */
[----:B------:R-:W-:Y:S02]  /*2e60*/  IADD3.X R6, R7, UR6, R5, P0, !PT ;  /* 0x0000000607067c10 */ /* 0x000fe400087fe405 */
[----:B------:R-:W-:-:S04]  /*2e70*/  LEA R5, P0, R3, c[0x0][0x1c8], 0x1 ;  /* 0x0000720003057a11 */ /* 0x000fc800078008ff */
[----:B------:R-:W-:Y:S01]  /*2e80*/  LEA.HI.X R3, R3, c[0x0][0x1cc], R6, 0x1, P0 ;  /* 0x0000730003037a11 */ /* 0x000fe200000f0c06 */
[----:B------:R-:W-:Y:S04]  /*2e90*/  SHFL.IDX PT, R8, R5, 0x1, 0x181f ;  /* 0x00381f0005087f89 */ /* 0x000fe800000e0000 */
[----:B------:R-:W1:Y:S04]  /*2ea0*/  SHFL.IDX PT, R6, R5, RZ, 0x181f ;  /* 0x00181fff05067589 */ /* 0x000e6800000e0000 */
[----:B------:R-:W2:Y:S04]  /*2eb0*/  SHFL.IDX PT, R7, R3, RZ, 0x181f ;  /* 0x00181fff03077589 */ /* 0x000ea800000e0000 */
[----:B------:R-:W3:Y:S04]  /*2ec0*/  SHFL.IDX PT, R9, R5, 0x2, 0x181f ;  /* 0x00581f0005097f89 */ /* 0x000ee800000e0000 */
[----:B------:R-:W4:Y:S04]  /*2ed0*/  SHFL.IDX PT, R10, R5, 0x3, 0x181f ;  /* 0x00781f00050a7f89 */ /* 0x000f2800000e0000 */
[----:B------:R-:W5:Y:S04]  /*2ee0*/  SHFL.IDX PT, R11, R3, 0x1, 0x181f ;  /* 0x00381f00030b7f89 */ /* 0x000f6800000e0000 */
[----:B------:R-:W5:Y:S04]  /*2ef0*/  SHFL.IDX PT, R13, R5, 0x4, 0x181f ;  /* 0x00981f00050d7f89 */ /* 0x000f6800000e0000 */
[----:B------:R-:W-:Y:S01]  /*2f00*/  SHFL.IDX PT, R5, R5, 0x5, 0x181f ;  /* 0x00b81f0005057f89 */ /* 0x000fe200000e0000 */
[----:B-1----:R-:W-:-:S03]  /*2f10*/  IADD3 R6, P0, R6, R226, RZ ;  /* 0x000000e206067210 */ /* 0x002fc60007f1e0ff */
[----:B------:R-:W1:Y:S02]  /*2f20*/  SHFL.IDX PT, R18, R3, 0x2, 0x181f ;  /* 0x00581f0003127f89 */ /* 0x000e6400000e0000 */
[----:B--2---:R-:W-:Y:S01]  /*2f30*/  IMAD.X R7, R7, 0x1, R225, P0 ;  /* 0x0000000107077824 */ /* 0x004fe200000e06e1 */
[-C--:B------:R-:W-:Y:S01]  /*2f40*/  IADD3 R14, P0, R8, R226.reuse, RZ ;  /* 0x000000e2080e7210 */ /* 0x080fe20007f1e0ff */
[----:B------:R-:W2:Y:S01]  /*2f50*/  SHFL.IDX PT, R17, R3, 0x3, 0x181f ;  /* 0x00781f0003117f89 */ /* 0x000ea200000e0000 */
[----:B---3--:R-:W-:-:S03]  /*2f60*/  IADD3 R12, P5, R9, R226, RZ ;  /* 0x000000e2090c7210 */ /* 0x008fc60007fbe0ff */
[----:B------:R-:W3:Y:S01]  /*2f70*/  SHFL.IDX PT, R16, R3, 0x4, 0x181f ;  /* 0x00981f0003107f89 */ /* 0x000ee200000e0000 */
[----:B----4-:R-:W-:-:S03]  /*2f80*/  IADD3 R10, P2, R10, R226, RZ ;  /* 0x000000e20a0a7210 */ /* 0x010fc60007f5e0ff */
[----:B------:R-:W4:Y:S01]  /*2f90*/  SHFL.IDX PT, R3, R3, 0x5, 0x181f ;  /* 0x00b81f0003037f89 */ /* 0x000f2200000e0000 */
[----:B-----5:R-:W-:-:S03]  /*2fa0*/  IMAD.X R15, R11, 0x1, R225, P0 ;  /* 0x000000010b0f7824 */ /* 0x020fc600000e06e1 */
[----:B------:R5:W-:Y:S01]  /*2fb0*/  LDGSTS.E.BYPASS.LTC128B.128 [R227+0x3100], [R6.64], !P4 ;  /* 0x0310000006e37fae */ /* 0x000be2000e101d50 */
[----:B------:R-:W-:-:S03]  /*2fc0*/  IADD3 R8, P1, R13, R226, RZ ;  /* 0x000000e20d087210 */ /* 0x000fc60007f3e0ff */
[----:B------:R4:W-:Y:S01]  /*2fd0*/  LDGSTS.E.BYPASS.LTC128B.128 [R227+0x3900], [R14.64], !P4 ;  /* 0x039000000ee37fae */ /* 0x0009e2000e101d50 */
[--C-:B-1----:R-:W-:Y:S02]  /*2fe0*/  IMAD.X R13, R18, 0x1, R225.reuse, P5 ;  /* 0x00000001120d7824 */ /* 0x102fe400028e06e1 */
[----:B--2---:R-:W-:-:S03]  /*2ff0*/  IMAD.X R11, R17, 0x1, R225, P2 ;  /* 0x00000001110b7824 */ /* 0x004fc600010e06e1 */
[----:B------:R1:W-:Y:S01]  /*3000*/  LDGSTS.E.BYPASS.LTC128B.128 [R227+0x4100], [R12.64], !P4 ;  /* 0x041000000ce37fae */ /* 0x0003e2000e101d50 */
[----:B---3--:R-:W-:-:S03]  /*3010*/  IMAD.X R9, R16, 0x1, R225, P1 ;  /* 0x0000000110097824 */ /* 0x008fc600008e06e1 */
[----:B------:R1:W-:Y:S04]  /*3020*/  LDGSTS.E.BYPASS.LTC128B.128 [R227+0x4900], [R10.64], !P4 ;  /* 0x049000000ae37fae */ /* 0x0003e8000e101d50 */
[----:B------:R1:W-:Y:S01]  /*3030*/  LDGSTS.E.BYPASS.LTC128B.128 [R227+0x5100], [R8.64], !P4 ;  /* 0x0510000008e37fae */ /* 0x0003e2000e101d50 */
[----:B-----5:R-:W-:-:S05]  /*3040*/  IADD3 R6, P0, R5, R226, RZ ;  /* 0x000000e205067210 */ /* 0x020fca0007f1e0ff */
[----:B----4-:R-:W-:-:S05]  /*3050*/  IMAD.X R7, R3, 0x1, R225, P0 ;  /* 0x0000000103077824 */ /* 0x010fca00000e06e1 */
[----:B------:R1:W-:Y:S03]  /*3060*/  LDGSTS.E.BYPASS.LTC128B.128 [R227+0x5900], [R6.64], !P4 ;  /* 0x0590000006e37fae */ /* 0x0003e6000e101d50 */
.L_x_499:
[----:B------:R-:W-:Y:S01]  /*3070*/  FMUL.FTZ R3, R97, c[0x0][0x320] ;  /* 0x0000c80061037a20 */ /* 0x000fe20000410000 */
[----:B-1----:R-:W-:Y:S01]  /*3080*/  SHF.R.S32.HI R7, RZ, 0x1f, R209 ;  /* 0x0000001fff077819 */ /* 0x002fe200000114d1 */
[----:B------:R-:W-:Y:S01]  /*3090*/  FMUL.FTZ R5, R65, c[0x0][0x320] ;  /* 0x0000c80041057a20 */ /* 0x000fe20000410000 */
[-C--:B------:R-:W-:Y:S01]  /*30a0*/  LEA.HI R6, R211, R212.reuse, RZ, 0x2 ;  /* 0x000000d4d3067211 */ /* 0x080fe200078f10ff */
[----:B------:R1:W2:Y:S01]  /*30b0*/  MUFU.TANH R37, R3 ;  /* 0x0000000300257308 */ /* 0x0002a20000002400 */
[----:B------:R-:W-:Y:S01]  /*30c0*/  FMUL.FTZ R8, R72, c[0x0][0x320] ;  /* 0x0000c80048087a20 */ /* 0x000fe20000410000 */
[----:B------:R-:W-:Y:S01]  /*30d0*/  PLOP3.LUT P1, PT, PT, PT, UP2, 0x80, 0x0 ;  /* 0x000000000000781c */ /* 0x000fe20003f2f028 */
[----:B------:R-:W-:Y:S01]  /*30e0*/  FMUL.FTZ R10, R73, c[0x0][0x320] ;  /* 0x0000c800490a7a20 */ /* 0x000fe20000410000 */
[----:B------:R-:W-:Y:S01]  /*30f0*/  LOP3.LUT R6, R6, 0xfffffffc, RZ, 0xc0, !PT ;  /* 0xfffffffc06067812 */ /* 0x000fe200078ec0ff */
[----:B------:R-:W-:Y:S01]  /*3100*/  ULDC UR13, c[0x0][0x324] ;  /* 0x0000c900000d7ab9 */ /* 0x000fe20000000800 */
[----:B------:R-:W-:Y:S01]  /*3110*/  PLOP3.LUT P0, PT, PT, PT, UP2, 0x80, 0x0 ;  /* 0x000000000000781c */ /* 0x000fe20003f0f028 */
[----:B------:R-:W-:Y:S01]  /*3120*/  ULOP3.LUT UR13, URZ, UR13, URZ, 0x33, !UPT ;  /* 0x0000000d3f0d7292 */ /* 0x000fe2000f8e333f */
[----:B------:R3:W4:Y:S01]  /*3130*/  MUFU.TANH R16, R5 ;  /* 0x0000000500107308 */ /* 0x0007220000002400 */
[----:B------:R-:W-:Y:S01]  /*3140*/  IADD3 R6, -R6, R212, RZ ;  /* 0x000000d406067210 */ /* 0x000fe20007ffe1ff */
[----:B------:R-:W0:Y:S01]  /*3150*/  LDGDEPBAR ;  /* 0x00000000000079af */ /* 0x000e220000000000 */
[----:B-1----:R-:W-:-:S05]  /*3160*/  FMUL.FTZ R3, R88, c[0x0][0x320] ;  /* 0x0000c80058037a20 */ /* 0x002fca0000410000 */
[----:B------:R-:W1:Y:S01]  /*3170*/  MUFU.TANH R15, R8 ;  /* 0x00000008000f7308 */ /* 0x000e620000002400 */
[----:B---3--:R-:W-:-:S07]  /*3180*/  LEA.HI R5, R7, R209, RZ, 0x2 ;  /* 0x000000d107057211 */ /* 0x008fce00078f10ff */
[----:B------:R3:W1:Y:S01]  /*3190*/  MUFU.TANH R33, R3 ;  /* 0x0000000300217308 */ /* 0x0006620000002400 */
[----:B------:R-:W-:-:S05]  /*31a0*/  LOP3.LUT R5, R5, 0xffffffc, RZ, 0xc0, !PT ;  /* 0x0ffffffc05057812 */ /* 0x000fca00078ec0ff */
[----:B------:R-:W-:Y:S01]  /*31b0*/  IMAD.IADD R9, R209, 0x1, -R5 ;  /* 0x00000001d1097824 */ /* 0x000fe200078e0a05 */
[----:B------:R-:W-:Y:S01]  /*31c0*/  LEA.HI R5, R6, R6, RZ, 0x1 ;  /* 0x0000000606057211 */ /* 0x000fe200078f08ff */
[----:B------:R5:W1:Y:S01]  /*31d0*/  MUFU.TANH R14, R10 ;  /* 0x0000000a000e7308 */ /* 0x000a620000002400 */
[----:B---3--:R-:W-:-:S07]  /*31e0*/  FMUL.FTZ R3, R89, c[0x0][0x320] ;  /* 0x0000c80059037a20 */ /* 0x008fce0000410000 */
[----:B------:R3:W1:Y:S01]  /*31f0*/  MUFU.TANH R32, R3 ;  /* 0x0000000300207308 */ /* 0x0006620000002400 */
[----:B-----5:R-:W-:-:S07]  /*3200*/  FMUL.FTZ R10, R68, c[0x0][0x320] ;  /* 0x0000c800440a7a20 */ /* 0x020fce0000410000 */
[----:B------:R-:W1:Y:S01]  /*3210*/  MUFU.TANH R13, R10 ;  /* 0x0000000a000d7308 */ /* 0x000e620000002400 */
[----:B---3--:R-:W-:-:S07]  /*3220*/  FMUL.FTZ R3, R84, c[0x0][0x320] ;  /* 0x0000c80054037a20 */ /* 0x008fce0000410000 */
[----:B------:R3:W1:Y:S02]  /*3230*/  MUFU.TANH R30, R3 ;  /* 0x00000003001e7308 */ /* 0x0006640000002400 */
[----:B---3--:R-:W-:-:S06]  /*3240*/  FMUL.FTZ R3, R85, c[0x0][0x320] ;  /* 0x0000c80055037a20 */ /* 0x008fcc0000410000 */
        /* <DEDUP_REMOVED lines=21> */
[----:B---3--:R-:W-:-:S04]  /*33a0*/  LOP3.LUT R3, R210, 0xffffffe0, RZ, 0xc0, !PT ;  /* 0xffffffe0d2037812 */ /* 0x008fc800078ec0ff */
[----:B------:R-:W-:-:S04]  /*33b0*/  IADD3 R3, -R3, R212, RZ ;  /* 0x000000d403037210 */ /* 0x000fc80007ffe1ff */
[----:B------:R-:W-:-:S04]  /*33c0*/  SHF.R.S32.HI R7, RZ, 0x1f, R3 ;  /* 0x0000001fff077819 */ /* 0x000fc80000011403 */
[----:B------:R-:W-:-:S04]  /*33d0*/  LEA.HI R7, R7, R3, RZ, 0x2 ;  /* 0x0000000307077211 */ /* 0x000fc800078f10ff */
[----:B------:R-:W-:-:S04]  /*33e0*/  LEA.HI.SX32 R8, R7, UR19, 0x1e ;  /* 0x0000001307087c11 */ /* 0x000fc8000f8ff2ff */
[----:B------:R-:W-:Y:S01]  /*33f0*/  LEA R11, R9, R8, 0x4 ;  /* 0x00000008090b7211 */ /* 0x000fe200078e20ff */
[C---:B------:R-:W-:Y:S01]  /*3400*/  IMAD.SHL.U32 R8, R5.reuse, 0x20, RZ ;  /* 0x0000002005087824 */ /* 0x040fe200078e00ff */
[----:B------:R-:W-:-:S04]  /*3410*/  LOP3.LUT R9, R5, 0x1ffffffe, RZ, 0xc0, !PT ;  /* 0x1ffffffe05097812 */ /* 0x000fc800078ec0ff */
[----:B------:R-:W-:Y:S01]  /*3420*/  LOP3.LUT R5, R8, 0xffffffc0, RZ, 0xc0, !PT ;  /* 0xffffffc008057812 */ /* 0x000fe200078ec0ff */
[----:B------:R-:W-:Y:S01]  /*3430*/  FMUL.FTZ R8, R101, c[0x0][0x320] ;  /* 0x0000c80065087a20 */ /* 0x000fe20000410000 */
[----:B------:R-:W-:-:S03]  /*3440*/  IADD3 R6, R6, -R9, RZ ;  /* 0x8000000906067210 */ /* 0x000fc60007ffe0ff */
[----:B------:R-:W-:Y:S01]  /*3450*/  IMAD.IADD R5, R5, 0x1, R11 ;  /* 0x0000000105057824 */ /* 0x000fe200078e020b */
[----:B------:R-:W3:Y:S04]  /*3460*/  MUFU.TANH R10, R8 ;  /* 0x00000008000a7308 */ /* 0x000ee80000002400 */
[----:B------:R-:W-:Y:S01]  /*3470*/  LEA R21, R6, R5, 0x3 ;  /* 0x0000000506157211 */ /* 0x000fe200078e18ff */
[----:B------:R-:W-:-:S04]  /*3480*/  FMUL.FTZ R5, R69, c[0x0][0x320] ;  /* 0x0000c80045057a20 */ /* 0x000fc80000410000 */
[----:B------:R-:W-:Y:S01]  /*3490*/  @P1 IMAD.HI.U32 R6, R21, c[0x0][0x2c8], RZ ;  /* 0x0000b20015061a27 */ /* 0x000fe200078e00ff */
[----:B------:R5:W1:Y:S01]  /*34a0*/  MUFU.TANH R12, R5 ;  /* 0x00000005000c7308 */ /* 0x000a620000002400 */
[----:B------:R1:W-:Y:S02]  /*34b0*/  STL [R1+0x2c], R21 ;  /* 0x00002c1501007387 */ /* 0x0003e40000100800 */
[----:B-----5:R-:W-:-:S05]  /*34c0*/  FMUL.FTZ R5, R100, c[0x0][0x320] ;  /* 0x0000c80064057a20 */ /* 0x020fca0000410000 */
[----:B------:R5:W2:Y:S01]  /*34d0*/  MUFU.TANH R11, R5 ;  /* 0x00000005000b7308 */ /* 0x000aa20000002400 */
[----:B-1----:R-:W-:Y:S02]  /*34e0*/  @P0 SHF.R.U32.HI R21, RZ, c[0x0][0x2cc], R6 ;  /* 0x0000b300ff150a19 */ /* 0x002fe40000011606 */
[----:B------:R-:W-:-:S03]  /*34f0*/  PLOP3.LUT P0, PT, PT, PT, UP1, 0x40, 0x0 ;  /* 0x000000000000781c */ /* 0x000fc60003f0e818 */
[----:B------:R-:W1:Y:S01]  /*3500*/  SHFL.IDX PT, R6, R21, RZ, 0x1c1f ;  /* 0x001c1fff15067589 */ /* 0x000e6200000e0000 */
[----:B-----5:R-:W-:Y:S01]  /*3510*/  LOP3.LUT R5, R7, 0x7ffffffc, RZ, 0xc0, !PT ;  /* 0x7ffffffc07057812 */ /* 0x020fe200078ec0ff */
[----:B------:R-:W-:-:S03]  /*3520*/  FMUL.FTZ R7, R93, c[0x0][0x320] ;  /* 0x0000c8005d077a20 */ /* 0x000fc60000410000 */
[----:B------:R-:W-:Y:S01]  /*3530*/  IADD3 R5, R3, -R5, RZ ;  /* 0x8000000503057210 */ /* 0x000fe20007ffe0ff */
[----:B------:R-:W-:Y:S01]  /*3540*/  FMUL.FTZ R3, R96, c[0x0][0x320] ;  /* 0x0000c80060037a20 */ /* 0x000fe20000410000 */
[----:B------:R-:W1:Y:S03]  /*3550*/  MUFU.TANH R8, R7 ;  /* 0x0000000700087308 */ /* 0x000e660000002400 */
[----:B------:R-:W-:Y:S01]  /*3560*/  IMAD.SHL.U32 R36, R5, 0x2, RZ ;  /* 0x0000000205247824 */ /* 0x000fe200078e00ff */
[----:B------:R-:W-:-:S04]  /*3570*/  MOV R5, c[0x0][0x2ac] ;  /* 0x0000ab0000057a02 */ /* 0x000fc80000000f00 */
[----:B------:R5:W1:Y:S01]  /*3580*/  MUFU.TANH R9, R3 ;  /* 0x0000000300097308 */ /* 0x000a620000002400 */
[----:B------:R-:W-:Y:S01]  /*3590*/  IMAD R5, R5, c[0x0][0x1d0], R20 ;  /* 0x0000740005057a24 */ /* 0x000fe200078e0214 */
[----:B------:R1:W-:Y:S04]  /*35a0*/  STL [R1+0x24], R36 ;  /* 0x0000242401007387 */ /* 0x0003e80000100800 */
[C---:B------:R-:W-:Y:S02]  /*35b0*/  IADD3 R34, -R36.reuse, R5, RZ ;  /* 0x0000000524227210 */ /* 0x040fe40007ffe1ff */
[----:B-----5:R-:W-:-:S04]  /*35c0*/  IADD3 R3, -R36, 0x1, R203 ;  /* 0x0000000124037810 */ /* 0x020fc80007ffe1cb */
[----:B------:R-:W-:-:S04]  /*35d0*/  IADD3 R3, R3, -c[0x0][0x168], RZ ;  /* 0x80005a0003037a10 */ /* 0x000fc80007ffe0ff */
[C---:B------:R-:W-:Y:S02]  /*35e0*/  IADD3 R31, R3.reuse, c[0x0][0x328], RZ ;  /* 0x0000ca00031f7a10 */ /* 0x040fe40007ffe0ff */
[----:B------:R-:W-:Y:S02]  /*35f0*/  IADD3 R35, R3, UR13, RZ ;  /* 0x0000000d03237c10 */ /* 0x000fe4000fffe0ff */
[----:B-1----:R-:W-:Y:S01]  /*3600*/  IADD3 R36, R20, -R36, RZ ;  /* 0x8000002414247210 */ /* 0x002fe20007ffe0ff */
[----:B------:R-:W-:Y:S01]  /*3610*/  IMAD.IADD R5, R31, 0x1, R6 ;  /* 0x000000011f057824 */ /* 0x000fe200078e0206 */
[----:B------:R-:W-:-:S04]  /*3620*/  IADD3 R3, R35, R6, RZ ;  /* 0x0000000623037210 */ /* 0x000fc80007ffe0ff */
[----:B------:R-:W-:Y:S01]  /*3630*/  IMNMX R5, R5, R34, PT ;  /* 0x0000002205057217 */ /* 0x000fe20003800200 */
[----:B------:R-:W-:Y:S05]  /*3640*/  @P0 BRA `(.L_x_500) ;  /* 0x0000015000000947 */ /* 0x000fea0003800000 */
[----:B--234-:R-:W-:Y:S01]  /*3650*/  IMAD.U32 R7, RZ, RZ, UR8 ;  /* 0x00000008ff077e24 */ /* 0x01cfe2000f8e00ff */
[----:B------:R-:W-:Y:S04]  /*3660*/  BSSY B0, `(.L_x_501) ;  /* 0x000000f000007945 */ /* 0x000fe80003800000 */
[----:B------:R-:W-:-:S04]  /*3670*/  IADD3 R6, R7, -c[0x0][0x168], R6 ;  /* 0x80005a0007067a10 */ /* 0x000fc80007ffe006 */
        /* <DEDUP_REMOVED lines=9> */
.L_x_502:
[----:B------:R-:W-:-:S04]  /*3710*/  MOV R7, c[0x0][0x32c] ;  /* 0x0000cb0000077a02 */ /* 0x000fc80000000f00 */
[----:B------:R-:W-:-:S13]  /*3720*/  ISETP.NE.AND P0, PT, R7, 0x1, PT ;  /* 0x000000010700780c */ /* 0x000fda0003f05270 */
[----:B------:R-:W-:-:S05]  /*3730*/  @P0 IMAD.HI.U32 R7, R6, c[0x0][0x330], RZ ;  /* 0x0000cc0006070a27 */ /* 0x000fca00078e00ff */
[----:B------:R-:W-:Y:S02]  /*3740*/  @P0 SHF.R.U32.HI R6, RZ, c[0x0][0x334], R7 ;  /* 0x0000cd00ff060a19 */ /* 0x000fe40000011607 */
.L_x_503:
[----:B------:R-:W-:Y:S05]  /*3750*/  BSYNC B0 ;  /* 0x0000000000007941 */ /* 0x000fea0003800000 */
.L_x_501:
[----:B------:R-:W-:-:S05]  /*3760*/  IMAD R6, R6, c[0x0][0x32c], R36 ;  /* 0x0000cb0006067a24 */ /* 0x000fca00078e0224 */
[----:B------:R-:W-:Y:S02]  /*3770*/  IADD3 R7, R6, c[0x0][0x32c], RZ ;  /* 0x0000cb0006077a10 */ /* 0x000fe40007ffe0ff */
[----:B------:R-:W-:Y:S02]  /*3780*/  IMNMX R3, R3, R6, !PT ;  /* 0x0000000603037217 */ /* 0x000fe40007800200 */
[----:B------:R-:W-:Y:S02]  /*3790*/  IMNMX R5, R5, R7, PT ;  /* 0x0000000705057217 */ /* 0x000fe40003800200 */
.L_x_500:
[C---:B--234-:R-:W-:Y:S01]  /*37a0*/  ISETP.GE.AND P0, PT, R20.reuse, 0x2, PT ;  /* 0x000000021400780c */ /* 0x05cfe20003f06270 */
[----:B------:R-:W1:Y:S01]  /*37b0*/  SHFL.IDX PT, R6, R21, 0x1, 0x1c1f ;  /* 0x003c1f0015067f89 */ /* 0x000e6200000e0000 */
[----:B------:R-:W-:Y:S02]  /*37c0*/  ISETP.GE.AND P2, PT, R20, 0xa, PT ;  /* 0x0000000a1400780c */ /* 0x000fe40003f46270 */
[----:B------:R-:W-:Y:S02]  /*37d0*/  P2R R55, PR, RZ, 0x1 ;  /* 0x00000001ff377803 */ /* 0x000fe40000000000 */
[----:B------:R-:W-:-:S02]  /*37e0*/  ISETP.GT.AND P0, PT, R3, 0x1, !P0 ;  /* 0x000000010300780c */ /* 0x000fc40004704270 */
[----:B------:R-:W-:Y:S02]  /*37f0*/  ISETP.GE.AND P1, PT, R20, 0x9, PT ;  /* 0x000000091400780c */ /* 0x000fe40003f26270 */
[----:B------:R-:W-:Y:S02]  /*3800*/  ISETP.LT.OR P0, PT, R5, 0x2, P0 ;  /* 0x000000020500780c */ /* 0x000fe40000701670 */
[----:B------:R-:W-:Y:S02]  /*3810*/  P2R R54, PR, RZ, 0x2 ;  /* 0x00000002ff367803 */ /* 0x000fe40000000000 */
[----:B------:R-:W-:Y:S02]  /*3820*/  FSEL R64, R10, -INF , !P0 ;  /* 0xff8000000a407808 */ /* 0x000fe40004000000 */
[----:B------:R-:W-:Y:S02]  /*3830*/  ISETP.GT.AND P0, PT, R3, 0x9, !P2 ;  /* 0x000000090300780c */ /* 0x000fe40005704270 */
[----:B------:R-:W-:-:S02]  /*3840*/  P2R R53, PR, RZ, 0x4 ;  /* 0x00000004ff357803 */ /* 0x000fc40000000000 */
[----:B------:R-:W-:Y:S02]  /*3850*/  ISETP.LT.OR P0, PT, R5, 0xa, P0 ;  /* 0x0000000a0500780c */ /* 0x000fe40000701670 */
[----:B------:R-:W-:Y:S02]  /*3860*/  ISETP.GT.AND P1, PT, R3, 0x8, !P1 ;  /* 0x000000080300780c */ /* 0x000fe40004f24270 */
[----:B------:R-:W-:Y:S02]  /*3870*/  ISETP.GE.AND P2, PT, R20, 0x11, PT ;  /* 0x000000111400780c */ /* 0x000fe40003f46270 */
[----:B------:R-:W-:Y:S02]  /*3880*/  FSEL R76, R37, -INF , !P0 ;  /* 0xff800000254c7808 */ /* 0x000fe40004000000 */
[----:B------:R-:W-:Y:S02]  /*3890*/  ISETP.LT.OR P1, PT, R5, 0x9, P1 ;  /* 0x000000090500780c */ /* 0x000fe40000f21670 */
[----:B------:R-:W-:-:S02]  /*38a0*/  ISETP.GT.AND P0, PT, R3, 0x10, !P2 ;  /* 0x000000100300780c */ /* 0x000fc40005704270 */
[----:B------:R-:W-:Y:S02]  /*38b0*/  FSEL R65, R9, -INF , !P1 ;  /* 0xff80000009417808 */ /* 0x000fe40004800000 */
[----:B------:R-:W-:Y:S02]  /*38c0*/  ISETP.LT.OR P0, PT, R5, 0x11, P0 ;  /* 0x000000110500780c */ /* 0x000fe40000701670 */
[----:B------:R-:W-:Y:S02]  /*38d0*/  ISETP.GE.AND P1, PT, R20, 0x12, PT ;  /* 0x000000121400780c */ /* 0x000fe40003f26270 */
[----:B------:R-:W-:Y:S02]  /*38e0*/  FSEL R84, R33, -INF , !P0 ;  /* 0xff80000021547808 */ /* 0x000fe40004000000 */
[----:B------:R-:W-:Y:S02]  /*38f0*/  ISETP.GT.AND P0, PT, R3, 0x11, !P1 ;  /* 0x000000110300780c */ /* 0x000fe40004f04270 */
[----:B------:R-:W-:-:S02]  /*3900*/  P2R R51, PR, RZ, 0x2 ;  /* 0x00000002ff337803 */ /* 0x000fc40000000000 */
[----:B------:R-:W-:Y:S02]  /*3910*/  ISETP.LT.OR P0, PT, R5, 0x12, P0 ;  /* 0x000000120500780c */ /* 0x000fe40000701670 */
[----:B------:R-:W-:Y:S02]  /*3920*/  ISETP.GE.AND P1, PT, R20, 0x19, PT ;  /* 0x000000191400780c */ /* 0x000fe40003f26270 */
[----:B------:R-:W-:Y:S02]  /*3930*/  FSEL R85, R32, -INF , !P0 ;  /* 0xff80000020557808 */ /* 0x000fe40004000000 */
[----:B------:R-:W-:Y:S02]  /*3940*/  ISETP.GT.AND P0, PT, R3, 0x18, !P1 ;  /* 0x000000180300780c */ /* 0x000fe40004f04270 */
[----:B------:R-:W-:Y:S02]  /*3950*/  P2R R50, PR, RZ, 0x2 ;  /* 0x00000002ff327803 */ /* 0x000fe40000000000 */
[----:B------:R-:W-:-:S02]  /*3960*/  ISETP.LT.OR P0, PT, R5, 0x19, P0 ;  /* 0x000000190500780c */ /* 0x000fc40000701670 */
[----:B------:R-:W-:Y:S02]  /*3970*/  ISETP.GE.AND P1, PT, R20, 0x1a, PT ;  /* 0x0000001a1400780c */ /* 0x000fe40003f26270 */
[----:B------:R-:W-:Y:S02]  /*3980*/  FSEL R93, R30, -INF , !P0 ;  /* 0xff8000001e5d7808 */ /* 0x000fe40004000000 */
[----:B------:R-:W-:Y:S02]  /*3990*/  ISETP.GT.AND P0, PT, R3, 0x19, !P1 ;  /* 0x000000190300780c */ /* 0x000fe40004f04270 */
[----:B------:R-:W-:Y:S02]  /*39a0*/  P2R R49, PR, RZ, 0x2 ;  /* 0x00000002ff317803 */ /* 0x000fe40000000000 */
[----:B------:R-:W-:Y:S02]  /*39b0*/  ISETP.LT.OR P0, PT, R5, 0x1a, P0 ;  /* 0x0000001a0500780c */ /* 0x000fe40000701670 */
[----:B------:R-:W-:-:S02]  /*39c0*/  ISETP.GE.AND P1, PT, R20, 0x21, PT ;  /* 0x000000211400780c */ /* 0x000fc40003f26270 */
[----:B------:R-:W-:Y:S02]  /*39d0*/  FSEL R96, R29, -INF , !P0 ;  /* 0xff8000001d607808 */ /* 0x000fe40004000000 */
[----:B------:R-:W-:Y:S02]  /*39e0*/  ISETP.GT.AND P0, PT, R3, 0x20, !P1 ;  /* 0x000000200300780c */ /* 0x000fe40004f04270 */
[----:B------:R-:W-:Y:S02]  /*39f0*/  P2R R48, PR, RZ, 0x2 ;  /* 0x00000002ff307803 */ /* 0x000fe40000000000 */
[----:B------:R-:W-:Y:S02]  /*3a00*/  ISETP.LT.OR P0, PT, R5, 0x21, P0 ;  /* 0x000000210500780c */ /* 0x000fe40000701670 */
[----:B------:R-:W-:Y:S02]  /*3a10*/  ISETP.GE.AND P1, PT, R20, 0x22, PT ;  /* 0x000000221400780c */ /* 0x000fe40003f26270 */
[----:B------:R-:W-:-:S02]  /*3a20*/  FSEL R105, R28, -INF , !P0 ;  /* 0xff8000001c697808 */ /* 0x000fc40004000000 */
[----:B------:R-:W-:Y:S02]  /*3a30*/  ISETP.GT.AND P0, PT, R3, 0x21, !P1 ;  /* 0x000000210300780c */ /* 0x000fe40004f04270 */
[----:B------:R-:W-:Y:S02]  /*3a40*/  P2R R47, PR, RZ, 0x2 ;  /* 0x00000002ff2f7803 */ /* 0x000fe40000000000 */
[----:B------:R-:W-:Y:S02]  /*3a50*/  ISETP.LT.OR P0, PT, R5, 0x22, P0 ;  /* 0x000000220500780c */ /* 0x000fe40000701670 */
[----:B------:R-:W-:Y:S02]  /*3a60*/  ISETP.GE.AND P1, PT, R20, 0x29, PT ;  /* 0x000000291400780c */ /* 0x000fe40003f26270 */
[----:B------:R-:W-:Y:S02]  /*3a70*/  FSEL R106, R27, -INF , !P0 ;  /* 0xff8000001b6a7808 */ /* 0x000fe40004000000 */
[----:B------:R-:W-:-:S02]  /*3a80*/  ISETP.GT.AND P0, PT, R3, 0x28, !P1 ;  /* 0x000000280300780c */ /* 0x000fc40004f04270 */
[----:B------:R-:W-:Y:S02]  /*3a90*/  P2R R46, PR, RZ, 0x2 ;  /* 0x00000002ff2e7803 */ /* 0x000fe40000000000 */
        /* <DEDUP_REMOVED lines=41> */
[C---:B------:R-:W-:Y:S02]  /*3d30*/  ISETP.GE.AND P1, PT, R20.reuse, 0x4a, PT ;  /* 0x0000004a1400780c */ /* 0x040fe40003f26270 */
[----:B------:R-:W-:Y:S02]  /*3d40*/  FSEL R157, R17, -INF , !P0 ;  /* 0xff800000119d7808 */ /* 0x000fe40004000000 */
[----:B------:R-:W-:Y:S02]  /*3d50*/  ISETP.GT.AND P0, PT, R3, 0x49, !P1 ;  /* 0x000000490300780c */ /* 0x000fe40004f04270 */
[C---:B------:R-:W-:Y:S02]  /*3d60*/  ISETP.GE.AND P6, PT, R20.reuse, 0x51, PT ;  /* 0x000000511400780c */ /* 0x040fe40003fc6270 */
        /* <DEDUP_REMOVED lines=15> */
[----:B------:R-:W-:-:S04]  /*3e60*/  ISETP.LT.OR P0, PT, R5, 0x59, P0 ;  /* 0x000000590500780c */ /* 0x000fc80000701670 */
[----:B------:R-:W-:Y:S02]  /*3e70*/  FSEL R202, R13, -INF , !P0 ;  /* 0xff8000000dca7808 */ /* 0x000fe40004000000 */
[----:B------:R-:W-:Y:S02]  /*3e80*/  ISETP.GT.AND P0, PT, R3, RZ, !P1 ;  /* 0x000000ff0300720c */ /* 0x000fe40004f04270 */
[----:B------:R-:W-:Y:S02]  /*3e90*/  ISETP.GE.AND P1, PT, R20, 0x5a, PT ;  /* 0x0000005a1400780c */ /* 0x000fe40003f26270 */
[----:B------:R-:W-:-:S04]  /*3ea0*/  ISETP.LT.OR P0, PT, R5, 0x1, P0 ;  /* 0x000000010500780c */ /* 0x000fc80000701670 */
[----:B------:R-:W-:Y:S02]  /*3eb0*/  FSEL R61, R11, -INF , !P0 ;  /* 0xff8000000b3d7808 */ /* 0x000fe40004000000 */
[----:B------:R-:W-:Y:S01]  /*3ec0*/  ISETP.GT.AND P0, PT, R3, 0x59, !P1 ;  /* 0x000000590300780c */ /* 0x000fe20004f04270 */
[----:B------:R-:W-:-:S03]  /*3ed0*/  FMUL.FTZ R3, R62, c[0x0][0x320] ;  /* 0x0000c8003e037a20 */ /* 0x000fc60000410000 */
[----:B------:R-:W-:Y:S01]  /*3ee0*/  ISETP.LT.OR P0, PT, R5, 0x5a, P0 ;  /* 0x0000005a0500780c */ /* 0x000fe20000701670 */
[----:B------:R2:W3:Y:S01]  /*3ef0*/  MUFU.TANH R33, R3 ;  /* 0x0000000300217308 */ /* 0x0004e20000002400 */
[----:B------:R-:W-:Y:S02]  /*3f00*/  FMUL.FTZ R5, R98, c[0x0][0x320] ;  /* 0x0000c80062057a20 */ /* 0x000fe40000410000 */
[----:B------:R-:W-:Y:S02]  /*3f10*/  FSEL R201, R12, -INF , !P0 ;  /* 0xff8000000cc97808 */ /* 0x000fe40004000000 */
[----:B------:R-:W-:-:S03]  /*3f20*/  PLOP3.LUT P0, PT, PT, PT, UP1, 0x40, 0x0 ;  /* 0x000000000000781c */ /* 0x000fc60003f0e818 */
[----:B------:R1:W4:Y:S01]  /*3f30*/  MUFU.TANH R12, R5 ;  /* 0x00000005000c7308 */ /* 0x0003220000002400 */
[----:B--2---:R-:W-:-:S07]  /*3f40*/  FMUL.FTZ R3, R63, c[0x0][0x320] ;  /* 0x0000c8003f037a20 */ /* 0x004fce0000410000 */
[----:B------:R2:W2:Y:S01]  /*3f50*/  MUFU.TANH R32, R3 ;  /* 0x0000000300207308 */ /* 0x0004a20000002400 */
[----:B-1----:R-:W-:-:S05]  /*3f60*/  IMAD.IADD R5, R31, 0x1, R6 ;  /* 0x000000011f057824 */ /* 0x002fca00078e0206 */
[----:B------:R-:W-:Y:S01]  /*3f70*/  IMNMX R5, R5, R34, PT ;  /* 0x0000002205057217 */ /* 0x000fe20003800200 */
[----:B--2---:R-:W-:-:S04]  /*3f80*/  FMUL.FTZ R3, R87, c[0x0][0x320] ;  /* 0x0000c80057037a20 */ /* 0x004fc80000410000 */
[----:B------:R1:W2:Y:S02]  /*3f90*/  MUFU.TANH R30, R3 ;  /* 0x00000003001e7308 */ /* 0x0002a40000002400 */
        /* <DEDUP_REMOVED lines=40> */
[----:B-1----:R-:W-:Y:S01]  /*4220*/  IMAD.IADD R3, R35, 0x1, R6 ;  /* 0x0000000123037824 */ /* 0x002fe200078e0206 */
        /* <DEDUP_REMOVED lines=13> */
.L_x_506:
[----:B------:R-:W-:-:S04]  /*4300*/  MOV R7, c[0x0][0x32c] ;  /* 0x0000cb0000077a02 */ /* 0x000fc80000000f00 */
[----:B------:R-:W-:-:S13]  /*4310*/  ISETP.NE.AND P0, PT, R7, 0x1, PT ;  /* 0x000000010700780c */ /* 0x000fda0003f05270 */
[----:B------:R-:W-:-:S05]  /*4320*/  @P0 IMAD.HI.U32 R7, R6, c[0x0][0x330], RZ ;  /* 0x0000cc0006070a27 */ /* 0x000fca00078e00ff */
[----:B------:R-:W-:Y:S02]  /*4330*/  @P0 SHF.R.U32.HI R6, RZ, c[0x0][0x334], R7 ;  /* 0x0000cd00ff060a19 */ /* 0x000fe40000011607 */
.L_x_507:
[----:B------:R-:W-:Y:S05]  /*4340*/  BSYNC B0 ;  /* 0x0000000000007941 */ /* 0x000fea0003800000 */
.L_x_505:
[----:B------:R-:W-:-:S05]  /*4350*/  IMAD R6, R6, c[0x0][0x32c], R36 ;  /* 0x0000cb0006067a24 */ /* 0x000fca00078e0224 */
[----:B------:R-:W-:Y:S02]  /*4360*/  IADD3 R7, R6, c[0x0][0x32c], RZ ;  /* 0x0000cb0006077a10 */ /* 0x000fe40007ffe0ff */
[----:B------:R-:W-:Y:S02]  /*4370*/  IMNMX R3, R3, R6, !PT ;  /* 0x0000000603037217 */ /* 0x000fe40007800200 */
[----:B------:R-:W-:Y:S02]  /*4380*/  IMNMX R5, R5, R7, PT ;  /* 0x0000000705057217 */ /* 0x000fe40003800200 */
.L_x_504:
[----:B--234-:R-:W-:Y:S01]  /*4390*/  ISETP.NE.AND P0, PT, R55, RZ, PT ;  /* 0x000000ff3700720c */ /* 0x01cfe20003f05270 */
[----:B------:R-:W1:Y:S03]  /*43a0*/  SHFL.IDX PT, R6, R21, 0x2, 0x1c1f ;  /* 0x005c1f0015067f89 */ /* 0x000e6600000e0000 */
[----:B------:R-:W-:-:S04]  /*43b0*/  ISETP.GT.AND P0, PT, R3, 0x1, !P0 ;  /* 0x000000010300780c */ /* 0x000fc80004704270 */
[----:B------:R-:W-:-:S04]  /*43c0*/  ISETP.LT.OR P0, PT, R5, 0x2, P0 ;  /* 0x000000020500780c */ /* 0x000fc80000701670 */
[----:B------:R-:W-:Y:S02]  /*43d0*/  FSEL R58, R26, -INF , !P0 ;  /* 0xff8000001a3a7808 */ /* 0x000fe40004000000 */
[----:B------:R-:W-:-:S04]  /*43e0*/  ISETP.NE.AND P0, PT, R54, RZ, PT ;  /* 0x000000ff3600720c */ /* 0x000fc80003f05270 */
        /* <DEDUP_REMOVED lines=80> */
[----:B------:R-:W-:-:S04]  /*48f0*/  ISETP.NE.AND P0, PT, R37, RZ, PT ;  /* 0x000000ff2500720c */ /* 0x000fc80003f05270 */
[----:B------:R-:W-:-:S04]  /*4900*/  ISETP.GT.AND P0, PT, R3, RZ, !P0 ;  /* 0x000000ff0300720c */ /* 0x000fc80004704270 */
        /* <DEDUP_REMOVED lines=70> */
.L_x_510:
[----:B------:R-:W-:-:S04]  /*4d70*/  MOV R7, c[0x0][0x32c] ;  /* 0x0000cb0000077a02 */ /* 0x000fc80000000f00 */
[----:B------:R-:W-:-:S13]  /*4d80*/  ISETP.NE.AND P0, PT, R7, 0x1, PT ;  /* 0x000000010700780c */ /* 0x000fda0003f05270 */
[----:B------:R-:W-:-:S05]  /*4d90*/  @P0 IMAD.HI.U32 R7, R6, c[0x0][0x330], RZ ;  /* 0x0000cc0006070a27 */ /* 0x000fca00078e00ff */
[----:B------:R-:W-:Y:S02]  /*4da0*/  @P0 SHF.R.U32.HI R6, RZ, c[0x0][0x334], R7 ;  /* 0x0000cd00ff060a19 */ /* 0x000fe40000011607 */
.L_x_511:
[----:B------:R-:W-:Y:S05]  /*4db0*/  BSYNC B0 ;  /* 0x0000000000007941 */ /* 0x000fea0003800000 */
.L_x_509:
[----:B------:R-:W-:-:S05]  /*4dc0*/  IMAD R6, R6, c[0x0][0x32c], R36 ;  /* 0x0000cb0006067a24 */ /* 0x000fca00078e0224 */
[----:B------:R-:W-:Y:S02]  /*4dd0*/  IADD3 R7, R6, c[0x0][0x32c], RZ ;  /* 0x0000cb0006077a10 */ /* 0x000fe40007ffe0ff */
[----:B------:R-:W-:Y:S02]  /*4de0*/  IMNMX R3, R3, R6, !PT ;  /* 0x0000000603037217 */ /* 0x000fe40007800200 */
[----:B------:R-:W-:Y:S02]  /*4df0*/  IMNMX R5, R5, R7, PT ;  /* 0x0000000705057217 */ /* 0x000fe40003800200 */
.L_x_508:
        /* <DEDUP_REMOVED lines=94> */
[----:B-1----:R-:W-:Y:S02]  /*53e0*/  IMAD.IADD R5, R31, 0x1, R6 ;  /* 0x000000011f057824 */ /* 0x002fe400078e0206 */
[----:B------:R-:W-:Y:S02]  /*53f0*/  FSEL R197, R11, -INF , !P0 ;  /* 0xff8000000bc57808 */ /* 0x000fe40004000000 */
[----:B------:R-:W-:Y:S02]  /*5400*/  PLOP3.LUT P0, PT, PT, PT, UP1, 0x40, 0x0 ;  /* 0x000000000000781c */ /* 0x000fe40003f0e818 */
[----:B------:R-:W-:Y:S01]  /*5410*/  IMNMX R5, R5, R34, PT ;  /* 0x0000002205057217 */ /* 0x000fe20003800200 */
[----:B--2---:R-:W-:-:S04]  /*5420*/  FMUL.FTZ R3, R114, c[0x0][0x320] ;  /* 0x0000c80072037a20 */ /* 0x004fc80000410000 */
[----:B------:R1:W2:Y:S02]  /*5430*/  MUFU.TANH R26, R3 ;  /* 0x00000003001a7308 */ /* 0x0002a40000002400 */
[----:B-1----:R-:W-:-:S06]  /*5440*/  FMUL.FTZ R3, R115, c[0x0][0x320] ;  /* 0x0000c80073037a20 */ /* 0x002fcc0000410000 */
[----:B------:R1:W4:Y:S02]  /*5450*/  MUFU.TANH R94, R3 ;  /* 0x00000003005e7308 */ /* 0x0003240000002400 */
        /* <DEDUP_REMOVED lines=56> */
.L_x_514:
[----:B------:R-:W-:-:S04]  /*57e0*/  MOV R7, c[0x0][0x32c] ;  /* 0x0000cb0000077a02 */ /* 0x000fc80000000f00 */
[----:B------:R-:W-:-:S13]  /*57f0*/  ISETP.NE.AND P0, PT, R7, 0x1, PT ;  /* 0x000000010700780c */ /* 0x000fda0003f05270 */
[----:B------:R-:W-:-:S05]  /*5800*/  @P0 IMAD.HI.U32 R7, R6, c[0x0][0x330], RZ ;  /* 0x0000cc0006070a27 */ /* 0x000fca00078e00ff */
[----:B------:R-:W-:Y:S02]  /*5810*/  @P0 SHF.R.U32.HI R6, RZ, c[0x0][0x334], R7 ;  /* 0x0000cd00ff060a19 */ /* 0x000fe40000011607 */
.L_x_515:
[----:B------:R-:W-:Y:S05]  /*5820*/  BSYNC B0 ;  /* 0x0000000000007941 */ /* 0x000fea0003800000 */
.L_x_513:
[----:B------:R-:W-:-:S05]  /*5830*/  IMAD R6, R6, c[0x0][0x32c], R36 ;  /* 0x0000cb0006067a24 */ /* 0x000fca00078e0224 */
[----:B------:R-:W-:Y:S02]  /*5840*/  IADD3 R7, R6, c[0x0][0x32c], RZ ;  /* 0x0000cb0006077a10 */ /* 0x000fe40007ffe0ff */
[----:B------:R-:W-:Y:S02]  /*5850*/  IMNMX R3, R3, R6, !PT ;  /* 0x0000000603037217 */ /* 0x000fe40007800200 */
[----:B------:R-:W-:Y:S02]  /*5860*/  IMNMX R5, R5, R7, PT ;  /* 0x0000000705057217 */ /* 0x000fe40003800200 */
.L_x_512:
[----:B--234-:R-:W-:Y:S01]  /*5870*/  FMNMX.FTZ R72, R61, R64, !PT ;  /* 0x000000403d487209 */ /* 0x01cfe20007810000 */
[----:B------:R-:W-:Y:S01]  /*5880*/  IMAD.SHL.U32 R209, R0, 0x2, RZ ;  /* 0x0000000200d17824 */ /* 0x000fe200078e00ff */
[----:B------:R-:W-:Y:S01]  /*5890*/  ISETP.NE.AND P0, PT, R55, RZ, PT ;  /* 0x000000ff3700720c */ /* 0x000fe20003f05270 */
[----:B------:R-:W-:Y:S01]  /*58a0*/  STL [R1+0x4c], R217 ;  /* 0x00004cd901007387 */ /* 0x000fe20000100800 */
[----:B------:R-:W-:Y:S01]  /*58b0*/  FMNMX.FTZ R72, R65, R72, !PT ;  /* 0x0000004841487209 */ /* 0x000fe20007810000 */
[--C-:B------:R-:W-:Y:S01]  /*58c0*/  IMAD R210, R4, 0x2, R209.reuse ;  /* 0x0000000204d27824 */ /* 0x100fe200078e02d1 */
[----:B------:R-:W-:Y:S01]  /*58d0*/  ISETP.GT.AND P0, PT, R3, 0x1, !P0 ;  /* 0x000000010300780c */ /* 0x000fe20004704270 */
[----:B------:R-:W-:Y:S01]  /*58e0*/  IMAD R212, R2, 0x2, R209 ;  /* 0x0000000202d47824 */ /* 0x000fe200078e02d1 */
[----:B------:R-:W-:Y:S01]  /*58f0*/  FMNMX.FTZ R72, R76, R72, !PT ;  /* 0x000000484c487209 */ /* 0x000fe20007810000 */
[----:B------:R-:W-:Y:S01]  /*5900*/  STL [R1+0x48], R216 ;  /* 0x000048d801007387 */ /* 0x000fe20000100800 */
[----:B------:R-:W-:Y:S01]  /*5910*/  ISETP.LT.OR P0, PT, R5, 0x2, P0 ;  /* 0x000000020500780c */ /* 0x000fe20000701670 */
[----:B------:R-:W-:Y:S01]  /*5920*/  ULDC.64 UR4, c[0x0][0x2c8] ;  /* 0x0000b20000047ab9 */ /* 0x000fe20000000a00 */
[----:B------:R-:W-:Y:S01]  /*5930*/  FMNMX.FTZ R72, R84, R72, !PT ;  /* 0x0000004854487209 */ /* 0x000fe20007810000 */
[----:B------:R-:W-:Y:S01]  /*5940*/  STL [R1+0x44], R215 ;  /* 0x000044d701007387 */ /* 0x000fe20000100800 */
[----:B------:R-:W-:-:S02]  /*5950*/  FSEL R69, R13, -INF , !P0 ;  /* 0xff8000000d457808 */ /* 0x000fc40004000000 */
[----:B------:R-:W-:Y:S01]  /*5960*/  FMNMX.FTZ R72, R85, R72, !PT ;  /* 0x0000004855487209 */ /* 0x000fe20007810000 */
[----:B------:R-:W-:Y:S01]  /*5970*/  STL [R1+0x40], R214 ;  /* 0x000040d601007387 */ /* 0x000fe20000100800 */
[----:B------:R-:W-:Y:S02]  /*5980*/  ISETP.NE.AND P0, PT, R54, RZ, PT ;  /* 0x000000ff3600720c */ /* 0x000fe40003f05270 */
[----:B------:R-:W-:Y:S01]  /*5990*/  FMNMX.FTZ R72, R93, R72, !PT ;  /* 0x000000485d487209 */ /* 0x000fe20007810000 */
[----:B------:R-:W-:Y:S01]  /*59a0*/  STL [R1+0x3c], R213 ;  /* 0x00003cd501007387 */ /* 0x000fe20000100800 */
[----:B------:R-:W-:Y:S02]  /*59b0*/  ISETP.GT.AND P0, PT, R3, 0x8, !P0 ;  /* 0x000000080300780c */ /* 0x000fe40004704270 */
[----:B------:R-:W-:Y:S01]  /*59c0*/  FMNMX.FTZ R72, R96, R72, !PT ;  /* 0x0000004860487209 */ /* 0x000fe20007810000 */
[----:B------:R-:W-:Y:S01]  /*59d0*/  LDSM.16.MT88.4 R80, [R210+0x100] ;  /* 0x00010000d250783b */ /* 0x000fe20000004200 */
[----:B------:R-:W-:-:S02]  /*59e0*/  ISETP.LT.OR P0, PT, R5, 0x9, P0 ;  /* 0x000000090500780c */ /* 0x000fc40000701670 */
[----:B------:R-:W-:Y:S01]  /*59f0*/  FMNMX.FTZ R72, R105, R72, !PT ;  /* 0x0000004869487209 */ /* 0x000fe20007810000 */
[----:B------:R-:W-:Y:S01]  /*5a00*/  STL [R1+0x38], R208 ;  /* 0x000038d001007387 */ /* 0x000fe20000100800 */
[----:B------:R-:W-:Y:S02]  /*5a10*/  FSEL R73, R20, -INF , !P0 ;  /* 0xff80000014497808 */ /* 0x000fe40004000000 */
[----:B------:R-:W-:Y:S01]  /*5a20*/  FMNMX.FTZ R72, R106, R72, !PT ;  /* 0x000000486a487209 */ /* 0x000fe20007810000 */
[----:B------:R-:W-:Y:S01]  /*5a30*/  LDSM.16.MT88.4 R128, [R212+0x1100] ;  /* 0x00110000d480783b */ /* 0x000fe20000004200 */
[----:B------:R-:W-:Y:S02]  /*5a40*/  ISETP.NE.AND P0, PT, R53, RZ, PT ;  /* 0x000000ff3500720c */ /* 0x000fe40003f05270 */
[----:B------:R-:W-:Y:S01]  /*5a50*/  FMNMX.FTZ R72, R107, R72, !PT ;  /* 0x000000486b487209 */ /* 0x000fe20007810000 */
[----:B------:R-:W-:Y:S01]  /*5a60*/  LDSM.16.MT88.4 R120, [R209+0x1100] ;  /* 0x00110000d178783b */ /* 0x000fe20000004200 */
[----:B------:R-:W-:-:S02]  /*5a70*/  ISETP.GT.AND P0, PT, R3, 0x9, !P0 ;  /* 0x000000090300780c */ /* 0x000fc40004704270 */
[----:B------:R-:W-:Y:S01]  /*5a80*/  FMNMX.FTZ R72, R108, R72, !PT ;  /* 0x000000486c487209 */ /* 0x000fe20007810000 */
[----:B------:R-:W-:Y:S01]  /*5a90*/  LDSM.16.MT88.4 R132, [R210+0x1100] ;  /* 0x00110000d284783b */ /* 0x000fe20000004200 */
[----:B------:R-:W-:Y:S02]  /*5aa0*/  ISETP.LT.OR P0, PT, R5, 0xa, P0 ;  /* 0x0000000a0500780c */ /* 0x000fe40000701670 */
[----:B------:R-:W-:Y:S02]  /*5ab0*/  FMNMX.FTZ R72, R148, R72, !PT ;  /* 0x0000004894487209 */ /* 0x000fe40007810000 */
[----:B------:R-:W-:Y:S02]  /*5ac0*/  FSEL R74, R19, -INF , !P0 ;  /* 0xff800000134a7808 */ /* 0x000fe40004000000 */
[----:B------:R-:W-:Y:S02]  /*5ad0*/  FMNMX.FTZ R72, R149, R72, !PT ;  /* 0x0000004895487209 */ /* 0x000fe40007810000 */
[----:B------:R-:W-:-:S02]  /*5ae0*/  ISETP.NE.AND P0, PT, R52, RZ, PT ;  /* 0x000000ff3400720c */ /* 0x000fc40003f05270 */
[----:B------:R-:W-:Y:S01]  /*5af0*/  FMNMX.FTZ R72, R150, R72, !PT ;  /* 0x0000004896487209 */ /* 0x000fe20007810000 */
[----:B------:R-:W-:Y:S01]  /*5b00*/  LDSM.16.MT88.4 R52, [R209+0x100] ;  /* 0x00010000d134783b */ /* 0x000fe20000004200 */
[----:B------:R-:W-:Y:S02]  /*5b10*/  ISETP.GT.AND P0, PT, R3, 0x10, !P0 ;  /* 0x000000100300780c */ /* 0x000fe40004704270 */
[----:B------:R-:W-:Y:S02]  /*5b20*/  FMNMX.FTZ R72, R151, R72, !PT ;  /* 0x0000004897487209 */ /* 0x000fe40007810000 */
[----:B------:R-:W-:Y:S02]  /*5b30*/  ISETP.LT.OR P0, PT, R5, 0x11, P0 ;  /* 0x000000110500780c */ /* 0x000fe40000701670 */
[----:B------:R-:W-:Y:S02]  /*5b40*/  FMNMX.FTZ R72, R156, R72, !PT ;  /* 0x000000489c487209 */ /* 0x000fe40007810000 */
[----:B------:R-:W-:-:S02]  /*5b50*/  FSEL R124, R18, -INF , !P0 ;  /* 0xff800000127c7808 */ /* 0x000fc40004000000 */
[----:B------:R-:W-:Y:S02]  /*5b60*/  FMNMX.FTZ R72, R158, R72, !PT ;  /* 0x000000489e487209 */ /* 0x000fe40007810000 */
[----:B------:R-:W-:Y:S02]  /*5b70*/  ISETP.NE.AND P0, PT, R51, RZ, PT ;  /* 0x000000ff3300720c */ /* 0x000fe40003f05270 */
[----:B------:R-:W-:Y:S02]  /*5b80*/  FMNMX.FTZ R72, R157, R72, !PT ;  /* 0x000000489d487209 */ /* 0x000fe40007810000 */
[----:B------:R-:W-:Y:S02]  /*5b90*/  ISETP.GT.AND P0, PT, R3, 0x11, !P0 ;  /* 0x000000110300780c */ /* 0x000fe40004704270 */
[----:B------:R-:W-:Y:S02]  /*5ba0*/  FMNMX.FTZ R72, R184, R72, !PT ;  /* 0x00000048b8487209 */ /* 0x000fe40007810000 */
[----:B------:R-:W-:-:S02]  /*5bb0*/  ISETP.LT.OR P0, PT, R5, 0x12, P0 ;  /* 0x000000120500780c */ /* 0x000fc40000701670 */
[----:B------:R-:W-:Y:S02]  /*5bc0*/  FMNMX.FTZ R72, R227, R72, !PT ;  /* 0x00000048e3487209 */ /* 0x000fe40007810000 */
[----:B------:R-:W-:Y:S02]  /*5bd0*/  FSEL R125, R17, -INF , !P0 ;  /* 0xff800000117d7808 */ /* 0x000fe40004000000 */
[----:B------:R-:W-:Y:S02]  /*5be0*/  FMNMX.FTZ R72, R203, R72, !PT ;  /* 0x00000048cb487209 */ /* 0x000fe40007810000 */
[----:B------:R-:W-:Y:S02]  /*5bf0*/  ISETP.NE.AND P0, PT, R50, RZ, PT ;  /* 0x000000ff3200720c */ /* 0x000fe40003f05270 */
[----:B------:R-:W-:Y:S02]  /*5c00*/  FMNMX.FTZ R72, R202, R72, !PT ;  /* 0x00000048ca487209 */ /* 0x000fe40007810000 */
[----:B------:R-:W-:-:S02]  /*5c10*/  ISETP.GT.AND P0, PT, R3, 0x18, !P0 ;  /* 0x000000180300780c */ /* 0x000fc40004704270 */
[----:B------:R-:W-:Y:S02]  /*5c20*/  FMNMX.FTZ R72, R201, R72, !PT ;  /* 0x00000048c9487209 */ /* 0x000fe40007810000 */
[----:B------:R-:W-:Y:S02]  /*5c30*/  ISETP.LT.OR P0, PT, R5, 0x19, P0 ;  /* 0x000000190500780c */ /* 0x000fe40000701670 */
[----:B------:R-:W-:Y:S01]  /*5c40*/  ISETP.GT.AND P6, PT, R3, 0x50, !P6 ;  /* 0x000000500300780c */ /* 0x000fe200077c4270 */
[----:B------:R-:W1:Y:S01]  /*5c50*/  SHFL.BFLY PT, R6, R72, 0x2, 0x1f ;  /* 0x0c401f0048067f89 */ /* 0x000e6200000e0000 */
[----:B------:R-:W-:Y:S02]  /*5c60*/  FSEL R126, R8, -INF , !P0 ;  /* 0xff800000087e7808 */ /* 0x000fe40004000000 */
[----:B------:R-:W-:Y:S02]  /*5c70*/  ISETP.NE.AND P0, PT, R49, RZ, PT ;  /* 0x000000ff3100720c */ /* 0x000fe40003f05270 */
[----:B------:R-:W-:-:S02]  /*5c80*/  ISETP.GT.AND P5, PT, R3, 0x51, !P5 ;  /* 0x000000510300780c */ /* 0x000fc40006fa4270 */
[C---:B------:R-:W-:Y:S02]  /*5c90*/  ISETP.GT.AND P0, PT, R3.reuse, 0x19, !P0 ;  /* 0x000000190300780c */ /* 0x040fe40004704270 */
[----:B------:R-:W-:Y:S02]  /*5ca0*/  ISETP.GT.AND P2, PT, R3, 0x58, !P2 ;  /* 0x000000580300780c */ /* 0x000fe40005744270 */
[----:B------:R-:W-:Y:S02]  /*5cb0*/  ISETP.LT.OR P0, PT, R5, 0x1a, P0 ;  /* 0x0000001a0500780c */ /* 0x000fe40000701670 */
[----:B------:R-:W-:Y:S02]  /*5cc0*/  ISETP.GT.AND P1, PT, R3, 0x59, !P1 ;  /* 0x000000590300780c */ /* 0x000fe40004f24270 */
[----:B------:R-:W-:Y:S02]  /*5cd0*/  FSEL R127, R27, -INF , !P0 ;  /* 0xff8000001b7f7808 */ /* 0x000fe40004000000 */
[----:B------:R-:W-:-:S02]  /*5ce0*/  ISETP.NE.AND P0, PT, R48, RZ, PT ;  /* 0x000000ff3000720c */ /* 0x000fc40003f05270 */
[----:B------:R-:W-:Y:S02]  /*5cf0*/  LEA R211, R2, R210, 0x1 ;  /* 0x000000d202d37211 */ /* 0x000fe400078e08ff */
[----:B------:R-:W-:Y:S02]  /*5d00*/  ISETP.GT.AND P0, PT, R3, 0x20, !P0 ;  /* 0x000000200300780c */ /* 0x000fe40004704270 */
[C---:B------:R-:W-:Y:S01]  /*5d10*/  ISETP.LT.OR P6, PT, R5.reuse, 0x51, P6 ;  /* 0x000000510500780c */ /* 0x040fe200037c1670 */
[----:B------:R-:W-:Y:S01]  /*5d20*/  LDSM.16.MT88.4 R88, [R211+0x100] ;  /* 0x00010000d358783b */ /* 0x000fe20000004200 */
[----:B-1----:R-:W-:Y:S02]  /*5d30*/  FMNMX.FTZ R72, R72, R6, !PT ;  /* 0x0000000648487209 */ /* 0x002fe40007810000 */
[C---:B------:R-:W-:Y:S01]  /*5d40*/  ISETP.LT.OR P0, PT, R5.reuse, 0x21, P0 ;  /* 0x000000210500780c */ /* 0x040fe20000701670 */
[----:B------:R-:W-:Y:S01]  /*5d50*/  LDSM.16.MT88.4 R136, [R211+0x1100] ;  /* 0x00110000d388783b */ /* 0x000fe20000004200 */
[----:B------:R-:W-:-:S02]  /*5d60*/  ISETP.LT.OR P5, PT, R5, 0x52, P5 ;  /* 0x000000520500780c */ /* 0x000fc40002fa1670 */
[----:B------:R-:W-:Y:S01]  /*5d70*/  FSEL R152, R25, -INF , !P0 ;  /* 0xff80000019987808 */ /* 0x000fe20004000000 */
[----:B------:R-:W1:Y:S01]  /*5d80*/  SHFL.BFLY PT, R6, R72, 0x1, 0x1f ;  /* 0x0c201f0048067f89 */ /* 0x000e6200000e0000 */
[----:B------:R-:W-:Y:S02]  /*5d90*/  ISETP.NE.AND P0, PT, R47, RZ, PT ;  /* 0x000000ff2f00720c */ /* 0x000fe40003f05270 */
[----:B------:R-:W-:Y:S02]  /*5da0*/  FSEL R163, R67, -INF , !P6 ;  /* 0xff80000043a37808 */ /* 0x000fe40007000000 */
[----:B------:R-:W-:Y:S02]  /*5db0*/  ISETP.GT.AND P0, PT, R3, 0x21, !P0 ;  /* 0x000000210300780c */ /* 0x000fe40004704270 */
[C---:B------:R-:W-:Y:S02]  /*5dc0*/  ISETP.LT.OR P2, PT, R5.reuse, 0x59, P2 ;  /* 0x000000590500780c */ /* 0x040fe40001741670 */
[----:B------:R-:W-:-:S02]  /*5dd0*/  ISETP.LT.OR P0, PT, R5, 0x22, P0 ;  /* 0x000000220500780c */ /* 0x000fc40000701670 */
[----:B------:R-:W-:Y:S02]  /*5de0*/  FSEL R168, R97, -INF , !P5 ;  /* 0xff80000061a87808 */ /* 0x000fe40006800000 */
[----:B------:R-:W-:Y:S02]  /*5df0*/  FSEL R153, R24, -INF , !P0 ;  /* 0xff80000018997808 */ /* 0x000fe40004000000 */
[----:B------:R-:W-:Y:S02]  /*5e00*/  ISETP.NE.AND P0, PT, R46, RZ, PT ;  /* 0x000000ff2e00720c */ /* 0x000fe40003f05270 */
[----:B------:R-:W-:Y:S02]  /*5e10*/  ISETP.LT.OR P1, PT, R5, 0x5a, P1 ;  /* 0x0000005a0500780c */ /* 0x000fe40000f21670 */
[----:B------:R-:W-:Y:S02]  /*5e20*/  ISETP.GT.AND P0, PT, R3, 0x28, !P0 ;  /* 0x000000280300780c */ /* 0x000fe40004704270 */
[----:B------:R-:W-:-:S02]  /*5e30*/  FSEL R169, R103, -INF , !P2 ;  /* 0xff80000067a97808 */ /* 0x000fc40005000000 */
[----:B------:R-:W-:Y:S02]  /*5e40*/  ISETP.LT.OR P0, PT, R5, 0x29, P0 ;  /* 0x000000290500780c */ /* 0x000fe40000701670 */
[----:B-1----:R-:W-:Y:S02]  /*5e50*/  FMNMX.FTZ R72, R72, R6, !PT ;  /* 0x0000000648487209 */ /* 0x002fe40007810000 */
[----:B------:R-:W-:Y:S02]  /*5e60*/  FMNMX.FTZ R6, R57, R58, !PT ;  /* 0x0000003a39067209 */ /* 0x000fe40007810000 */
[----:B------:R-:W-:Y:S01]  /*5e70*/  FSEL R154, R12, -INF , !P0 ;  /* 0xff8000000c9a7808 */ /* 0x000fe20004000000 */
[----:B------:R-:W-:Y:S01]  /*5e80*/  FMUL.FTZ R7, R72, c[0x0][0x2d0] ;  /* 0x0000b40048077a20 */ /* 0x000fe20000410000 */
[----:B------:R-:W-:Y:S02]  /*5e90*/  FMNMX.FTZ R6, R59, R6, !PT ;  /* 0x000000063b067209 */ /* 0x000fe40007810000 */
[----:B------:R-:W-:-:S02]  /*5ea0*/  ISETP.NE.AND P0, PT, R45, RZ, PT ;  /* 0x000000ff2d00720c */ /* 0x000fc40003f05270 */
[----:B------:R-:W-:Y:S02]  /*5eb0*/  FMNMX.FTZ R6, R60, R6, !PT ;  /* 0x000000063c067209 */ /* 0x000fe40007810000 */
        /* <DEDUP_REMOVED lines=13> */
[----:B------:R-:W-:Y:S02]  /*5f90*/  ISETP.NE.AND P0, PT, R43, RZ, PT ;  /* 0x000000ff2b00720c */ /* 0x000fe40003f05270 */
[----:B------:R-:W-:Y:S02]  /*5fa0*/  FMNMX.FTZ R6, R102, R6, !PT ;  /* 0x0000000666067209 */ /* 0x000fe40007810000 */
[----:B------:R-:W-:Y:S02]  /*5fb0*/  ISETP.GT.AND P0, PT, R3, 0x31, !P0 ;  /* 0x000000310300780c */ /* 0x000fe40004704270 */
[----:B------:R-:W-:-:S02]  /*5fc0*/  FMNMX.FTZ R6, R104, R6, !PT ;  /* 0x0000000668067209 */ /* 0x000fc40007810000 */
[----:B------:R-:W-:Y:S02]  /*5fd0*/  ISETP.LT.OR P0, PT, R5, 0x32, P0 ;  /* 0x000000320500780c */ /* 0x000fe40000701670 */
[----:B------:R-:W-:Y:S02]  /*5fe0*/  FMNMX.FTZ R6, R144, R6, !PT ;  /* 0x0000000690067209 */ /* 0x000fe40007810000 */
[----:B------:R-:W-:Y:S02]  /*5ff0*/  FSEL R174, R22, -INF , !P0 ;  /* 0xff80000016ae7808 */ /* 0x000fe40004000000 */
[----:B------:R-:W-:Y:S02]  /*6000*/  FMNMX.FTZ R6, R146, R6, !PT ;  /* 0x0000000692067209 */ /* 0x000fe40007810000 */
[----:B------:R-:W-:Y:S02]  /*6010*/  ISETP.NE.AND P0, PT, R42, RZ, PT ;  /* 0x000000ff2a00720c */ /* 0x000fe40003f05270 */
[----:B------:R-:W-:-:S02]  /*6020*/  FMNMX.FTZ R6, R145, R6, !PT ;  /* 0x0000000691067209 */ /* 0x000fc40007810000 */
[----:B------:R-:W-:Y:S02]  /*6030*/  ISETP.GT.AND P0, PT, R3, 0x38, !P0 ;  /* 0x000000380300780c */ /* 0x000fe40004704270 */
[----:B------:R-:W-:Y:S02]  /*6040*/  FMNMX.FTZ R6, R147, R6, !PT ;  /* 0x0000000693067209 */ /* 0x000fe40007810000 */
[----:B------:R-:W-:Y:S02]  /*6050*/  ISETP.LT.OR P0, PT, R5, 0x39, P0 ;  /* 0x000000390500780c */ /* 0x000fe40000701670 */
[----:B------:R-:W-:Y:S02]  /*6060*/  FMNMX.FTZ R6, R166, R6, !PT ;  /* 0x00000006a6067209 */ /* 0x000fe40007810000 */
[----:B------:R-:W-:Y:S02]  /*6070*/  FSEL R175, R10, -INF , !P0 ;  /* 0xff8000000aaf7808 */ /* 0x000fe40004000000 */
[----:B------:R-:W-:-:S02]  /*6080*/  ISETP.NE.AND P0, PT, R41, RZ, PT ;  /* 0x000000ff2900720c */ /* 0x000fc40003f05270 */
[----:B------:R-:W-:Y:S02]  /*6090*/  FMNMX.FTZ R6, R167, R6, !PT ;  /* 0x00000006a7067209 */ /* 0x000fe40007810000 */
[----:B------:R-:W-:Y:S02]  /*60a0*/  ISETP.GT.AND P0, PT, R3, 0x39, !P0 ;  /* 0x000000390300780c */ /* 0x000fe40004704270 */
[----:B------:R-:W-:Y:S02]  /*60b0*/  FMNMX.FTZ R6, R171, R6, !PT ;  /* 0x00000006ab067209 */ /* 0x000fe40007810000 */
[----:B------:R-:W-:Y:S02]  /*60c0*/  ISETP.LT.OR P0, PT, R5, 0x3a, P0 ;  /* 0x0000003a0500780c */ /* 0x000fe40000701670 */
[----:B------:R-:W-:Y:S02]  /*60d0*/  FMNMX.FTZ R6, R172, R6, !PT ;  /* 0x00000006ac067209 */ /* 0x000fe40007810000 */
[----:B------:R-:W-:-:S02]  /*60e0*/  FSEL R176, R9, -INF , !P0 ;  /* 0xff80000009b07808 */ /* 0x000fc40004000000 */
[----:B------:R-:W-:Y:S02]  /*60f0*/  ISETP.NE.AND P0, PT, R40, RZ, PT ;  /* 0x000000ff2800720c */ /* 0x000fe40003f05270 */
[----:B------:R-:W-:Y:S02]  /*6100*/  FMNMX.FTZ R6, R192, R6, !PT ;  /* 0x00000006c0067209 */ /* 0x000fe40007810000 */
[----:B------:R-:W-:Y:S02]  /*6110*/  ISETP.GT.AND P0, PT, R3, 0x40, !P0 ;  /* 0x000000400300780c */ /* 0x000fe40004704270 */
[----:B------:R-:W-:Y:S02]  /*6120*/  FMNMX.FTZ R6, R187, R6, !PT ;  /* 0x00000006bb067209 */ /* 0x000fe40007810000 */
[----:B------:R-:W-:Y:S02]  /*6130*/  ISETP.LT.OR P0, PT, R5, 0x41, P0 ;  /* 0x000000410500780c */ /* 0x000fe40000701670 */
[----:B------:R-:W-:-:S02]  /*6140*/  FMNMX.FTZ R6, R186, R6, !PT ;  /* 0x00000006ba067209 */ /* 0x000fc40007810000 */
[----:B------:R-:W-:Y:S02]  /*6150*/  FSEL R183, R16, -INF , !P0 ;  /* 0xff80000010b77808 */ /* 0x000fe40004000000 */
[----:B------:R-:W-:Y:S02]  /*6160*/  ISETP.NE.AND P0, PT, R39, RZ, PT ;  /* 0x000000ff2700720c */ /* 0x000fe40003f05270 */
[----:B------:R-:W-:Y:S02]  /*6170*/  FMNMX.FTZ R6, R185, R6, !PT ;  /* 0x00000006b9067209 */ /* 0x000fe40007810000 */
[----:B------:R-:W-:Y:S02]  /*6180*/  ISETP.GT.AND P0, PT, R3, 0x41, !P0 ;  /* 0x000000410300780c */ /* 0x000fe40004704270 */
[----:B------:R-:W-:Y:S01]  /*6190*/  FSEL R170, R101, -INF , !P1 ;  /* 0xff80000065aa7808 */ /* 0x000fe20004800000 */
[----:B------:R-:W1:Y:S01]  /*61a0*/  SHFL.BFLY PT, R8, R6, 0x2, 0x1f ;  /* 0x0c401f0006087f89 */ /* 0x000e6200000e0000 */
[----:B------:R-:W-:-:S04]  /*61b0*/  ISETP.LT.OR P0, PT, R5, 0x42, P0 ;  /* 0x000000420500780c */ /* 0x000fc80000701670 */
[----:B------:R-:W-:Y:S02]  /*61c0*/  FSEL R182, R15, -INF , !P0 ;  /* 0xff8000000fb67808 */ /* 0x000fe40004000000 */
[----:B------:R-:W-:-:S04]  /*61d0*/  ISETP.NE.AND P0, PT, R38, RZ, PT ;  /* 0x000000ff2600720c */ /* 0x000fc80003f05270 */
[----:B------:R-:W-:-:S04]  /*61e0*/  ISETP.GT.AND P0, PT, R3, 0x48, !P0 ;  /* 0x000000480300780c */ /* 0x000fc80004704270 */
[----:B------:R-:W-:-:S04]  /*61f0*/  ISETP.LT.OR P0, PT, R5, 0x49, P0 ;  /* 0x000000490500780c */ /* 0x000fc80000701670 */
[----:B------:R-:W-:Y:S02]  /*6200*/  FSEL R181, R26, -INF , !P0 ;  /* 0xff8000001ab57808 */ /* 0x000fe40004000000 */
[----:B------:R-:W-:Y:S02]  /*6210*/  ISETP.NE.AND P0, PT, R37, RZ, PT ;  /* 0x000000ff2500720c */ /* 0x000fe40003f05270 */
[----:B-1----:R-:W-:Y:S02]  /*6220*/  FMNMX.FTZ R6, R6, R8, !PT ;  /* 0x0000000806067209 */ /* 0x002fe40007810000 */
[----:B------:R-:W-:-:S03]  /*6230*/  ISETP.GT.AND P0, PT, R3, RZ, !P0 ;  /* 0x000000ff0300720c */ /* 0x000fc60004704270 */
[----:B------:R-:W1:Y:S01]  /*6240*/  SHFL.BFLY PT, R71, R6, 0x1, 0x1f ;  /* 0x0c201f0006477f89 */ /* 0x000e6200000e0000 */
[----:B------:R-:W-:-:S04]  /*6250*/  ISETP.LT.OR P0, PT, R5, 0x1, P0 ;  /* 0x000000010500780c */ /* 0x000fc80000701670 */
[----:B------:R-:W-:Y:S02]  /*6260*/  FSEL R68, R14, -INF , !P0 ;  /* 0xff8000000e447808 */ /* 0x000fe40004000000 */
[----:B------:R-:W-:-:S04]  /*6270*/  FSETP.NEU.FTZ.AND P0, PT, R72, -INF , PT ;  /* 0xff8000004800780b */ /* 0x000fc80003f1d000 */
[----:B------:R-:W-:-:S05]  /*6280*/  FSEL R7, R7, RZ, P0 ;  /* 0x000000ff07077208 */ /* 0x000fca0000000000 */
[--C-:B------:R-:W-:Y:S02]  /*6290*/  FFMA.FTZ R8, R61, c[0x0][0x2d0], -R7.reuse ;  /* 0x0000b4003d087a23 */ /* 0x100fe40000010807 */
[----:B------:R-:W-:Y:S02]  /*62a0*/  FFMA.FTZ R9, R65, c[0x0][0x2d0], -R7 ;  /* 0x0000b40041097a23 */ /* 0x000fe40000010807 */
[----:B------:R2:W-:Y:S01]  /*62b0*/  MUFU.EX2 R207, R8 ;  /* 0x0000000800cf7308 */ /* 0x0005e20000000800 */
[----:B-1----:R-:W-:-:S04]  /*62c0*/  FMNMX.FTZ R71, R6, R71, !PT ;  /* 0x0000004706477209 */ /* 0x002fc80007810000 */
[C---:B------:R-:W-:Y:S01]  /*62d0*/  FSETP.NEU.FTZ.AND P0, PT, R71.reuse, -INF , PT ;  /* 0xff8000004700780b */ /* 0x040fe20003f1d000 */
[----:B------:R-:W-:Y:S02]  /*62e0*/  FMUL.FTZ R6, R71, c[0x0][0x2d0] ;  /* 0x0000b40047067a20 */ /* 0x000fe40000410000 */
[----:B------:R1:W-:Y:S03]  /*62f0*/  MUFU.EX2 R213, R9 ;  /* 0x0000000900d57308 */ /* 0x0003e60000000800 */
[----:B------:R-:W-:Y:S01]  /*6300*/  FSEL R6, R6, RZ, P0 ;  /* 0x000000ff06067208 */ /* 0x000fe20000000000 */
[----:B--2---:R-:W-:Y:S01]  /*6310*/  FFMA.FTZ R8, R64, c[0x0][0x2d0], -R7 ;  /* 0x0000b40040087a23 */ /* 0x004fe20000010807 */
[----:B------:R-:W-:-:S03]  /*6320*/  ISETP.NE.AND P0, PT, R56, RZ, PT ;  /* 0x000000ff3800720c */ /* 0x000fc60003f05270 */
[----:B------:R-:W-:Y:S01]  /*6330*/  FFMA.FTZ R4, R60, c[0x0][0x2d0], -R6 ;  /* 0x0000b4003c047a23 */ /* 0x000fe20000010806 */
[----:B------:R2:W-:Y:S01]  /*6340*/  MUFU.EX2 R205, R8 ;  /* 0x0000000800cd7308 */ /* 0x0005e20000000800 */
[----:B------:R-:W-:-:S04]  /*6350*/  ISETP.GT.AND P0, PT, R3, 0x49, !P0 ;  /* 0x000000490300780c */ /* 0x000fc80004704270 */
[----:B------:R-:W-:Y:S01]  /*6360*/  ISETP.LT.OR P0, PT, R5, 0x4a, P0 ;  /* 0x0000004a0500780c */ /* 0x000fe20000701670 */
[----:B-1----:R-:W-:Y:S02]  /*6370*/  FFMA.FTZ R9, R76, c[0x0][0x2d0], -R7 ;  /* 0x0000b4004c097a23 */ /* 0x002fe40000010807 */
[----:B------:R-:W-:Y:S01]  /*6380*/  MUFU.EX2 R239, R4 ;  /* 0x0000000400ef7308 */ /* 0x000fe20000000800 */
[----:B------:R-:W-:Y:S01]  /*6390*/  FSEL R160, R94, -INF , !P0 ;  /* 0xff8000005ea07808 */ /* 0x000fe20004000000 */
[----:B------:R-:W1:Y:S01]  /*63a0*/  LDSM.16.MT88.4 R76, [R212+0x100] ;  /* 0x00010000d44c783b */ /* 0x000e620000004200 */
[----:B--2---:R-:W-:-:S05]  /*63b0*/  FMNMX.FTZ R8, R75, R92, !PT ;  /* 0x0000005c4b087209 */ /* 0x004fca0007810000 */
[----:B------:R2:W3:Y:S01]  /*63c0*/  MUFU.EX2 R236, R9 ;  /* 0x0000000900ec7308 */ /* 0x0004e20000000800 */
[----:B------:R-:W-:-:S04]  /*63d0*/  FMNMX.FTZ R8, R98, R8, !PT ;  /* 0x0000000862087209 */ /* 0x000fc80007810000 */
[----:B------:R-:W-:-:S04]  /*63e0*/  FMNMX.FTZ R8, R100, R8, !PT ;  /* 0x0000000864087209 */ /* 0x000fc80007810000 */
[----:B------:R-:W-:-:S04]  /*63f0*/  FMNMX.FTZ R8, R140, R8, !PT ;  /* 0x000000088c087209 */ /* 0x000fc80007810000 */
[----:B------:R-:W-:Y:S01]  /*6400*/  FMNMX.FTZ R3, R141, R8, !PT ;  /* 0x000000088d037209 */ /* 0x000fe20007810000 */
[--C-:B--2---:R-:W-:Y:S01]  /*6410*/  FFMA.FTZ R9, R57, c[0x0][0x2d0], -R6.reuse ;  /* 0x0000b40039097a23 */ /* 0x104fe20000010806 */
[----:B------:R-:W-:Y:S02]  /*6420*/  FMNMX.FTZ R8, R68, R69, !PT ;  /* 0x0000004544087209 */ /* 0x000fe40007810000 */
[----:B------:R-:W-:Y:S01]  /*6430*/  FMNMX.FTZ R0, R142, R3, !PT ;  /* 0x000000038e007209 */ /* 0x000fe20007810000 */
[----:B------:R-:W-:Y:S01]  /*6440*/  MUFU.EX2 R244, R9 ;  /* 0x0000000900f47308 */ /* 0x000fe20000000800 */
[----:B------:R-:W-:Y:S01]  /*6450*/  FMNMX.FTZ R3, R73, R8, !PT ;  /* 0x0000000849037209 */ /* 0x000fe20007810000 */
[----:B------:R-:W-:Y:S01]  /*6460*/  FFMA.FTZ R8, R58, c[0x0][0x2d0], -R6 ;  /* 0x0000b4003a087a23 */ /* 0x000fe20000010806 */
[----:B------:R-:W-:Y:S02]  /*6470*/  FMNMX.FTZ R0, R143, R0, !PT ;  /* 0x000000008f007209 */ /* 0x000fe40007810000 */
[----:B------:R-:W-:-:S02]  /*6480*/  FMNMX.FTZ R3, R74, R3, !PT ;  /* 0x000000034a037209 */ /* 0x000fc40007810000 */
[----:B------:R-:W-:Y:S01]  /*6490*/  FMNMX.FTZ R0, R161, R0, !PT ;  /* 0x00000000a1007209 */ /* 0x000fe20007810000 */
[----:B------:R2:W4:Y:S01]  /*64a0*/  MUFU.EX2 R243, R8 ;  /* 0x0000000800f37308 */ /* 0x0005220000000800 */
[----:B------:R-:W-:Y:S02]  /*64b0*/  FMNMX.FTZ R3, R124, R3, !PT ;  /* 0x000000037c037209 */ /* 0x000fe40007810000 */
[----:B------:R-:W-:Y:S02]  /*64c0*/  FMNMX.FTZ R0, R162, R0, !PT ;  /* 0x00000000a2007209 */ /* 0x000fe40007810000 */
[----:B------:R-:W-:Y:S02]  /*64d0*/  FMNMX.FTZ R3, R125, R3, !PT ;  /* 0x000000037d037209 */ /* 0x000fe40007810000 */
[----:B------:R-:W-:Y:S02]  /*64e0*/  FMNMX.FTZ R0, R164, R0, !PT ;  /* 0x00000000a4007209 */ /* 0x000fe40007810000 */
[----:B------:R-:W-:-:S02]  /*64f0*/  FMNMX.FTZ R3, R126, R3, !PT ;  /* 0x000000037e037209 */ /* 0x000fc40007810000 */
[----:B------:R-:W-:Y:S02]  /*6500*/  FMNMX.FTZ R0, R165, R0, !PT ;  /* 0x00000000a5007209 */ /* 0x000fe40007810000 */
[----:B------:R-:W-:Y:S01]  /*6510*/  FMNMX.FTZ R2, R127, R3, !PT ;  /* 0x000000037f027209 */ /* 0x000fe20007810000 */
[----:B------:R-:W-:Y:S01]  /*6520*/  FFMA.FTZ R3, R84, c[0x0][0x2d0], -R7 ;  /* 0x0000b40054037a23 */ /* 0x000fe20000010807 */
[----:B------:R-:W-:Y:S01]  /*6530*/  FMNMX.FTZ R0, R179, R0, !PT ;  /* 0x00000000b3007209 */ /* 0x000fe20007810000 */
[----:B--2---:R-:W-:Y:S01]  /*6540*/  FFMA.FTZ R8, R59, c[0x0][0x2d0], -R6 ;  /* 0x0000b4003b087a23 */ /* 0x004fe20000010806 */
[----:B------:R-:W-:Y:S01]  /*6550*/  FMNMX.FTZ R2, R152, R2, !PT ;  /* 0x0000000298027209 */ /* 0x000fe20007810000 */
[----:B------:R2:W-:Y:S01]  /*6560*/  MUFU.EX2 R198, R3 ;  /* 0x0000000300c67308 */ /* 0x0005e20000000800 */
[----:B------:R-:W-:Y:S01]  /*6570*/  FMNMX.FTZ R0, R178, R0, !PT ;  /* 0x00000000b2007209 */ /* 0x000fe20007810000 */
[----:B------:R-:W-:Y:S01]  /*6580*/  LDSM.16.MT88.4 R56, [R211+0x900] ;  /* 0x00090000d338783b */ /* 0x000fe20000004200 */
[----:B------:R-:W-:-:S02]  /*6590*/  FMNMX.FTZ R2, R153, R2, !PT ;  /* 0x0000000299027209 */ /* 0x000fc40007810000 */
[----:B------:R-:W-:Y:S02]  /*65a0*/  FMNMX.FTZ R0, R177, R0, !PT ;  /* 0x00000000b1007209 */ /* 0x000fe40007810000 */
[----:B---3--:R-:W-:Y:S01]  /*65b0*/  F2FP.BF16.PACK_AB R10, R236, R213 ;  /* 0x000000d5ec0a723e */ /* 0x008fe200000010ff */
[----:B------:R3:W1:Y:S01]  /*65c0*/  MUFU.EX2 R208, R8 ;  /* 0x0000000800d07308 */ /* 0x0006620000000800 */
[----:B----4-:R-:W-:Y:S02]  /*65d0*/  F2FP.BF16.PACK_AB R9, R243, R244 ;  /* 0x000000f4f309723e */ /* 0x010fe400000010ff */
[----:B--2---:R-:W-:Y:S02]  /*65e0*/  FMNMX.FTZ R3, R154, R2, !PT ;  /* 0x000000029a037209 */ /* 0x004fe40007810000 */
[----:B------:R-:W-:Y:S01]  /*65f0*/  FMNMX.FTZ R2, R180, R0, !PT ;  /* 0x00000000b4027209 */ /* 0x000fe20007810000 */
[----:B------:R-:W-:Y:S01]  /*6600*/  FFMA.FTZ R0, R85, c[0x0][0x2d0], -R7 ;  /* 0x0000b40055007a23 */ /* 0x000fe20000010807 */
[----:B------:R-:W-:Y:S01]  /*6610*/  FMNMX.FTZ R3, R155, R3, !PT ;  /* 0x000000039b037209 */ /* 0x000fe20007810000 */
[----:B------:R-:W-:Y:S01]  /*6620*/  LDSM.16.MT88.4 R84, [R209+0x900] ;  /* 0x00090000d154783b */ /* 0x000fe20000004200 */
[----:B------:R-:W-:Y:S01]  /*6630*/  FMNMX.FTZ R2, R188, R2, !PT ;  /* 0x00000002bc027209 */ /* 0x000fe20007810000 */
[----:B------:R2:W4:Y:S01]  /*6640*/  MUFU.EX2 R242, R0 ;  /* 0x0000000000f27308 */ /* 0x0005220000000800 */
[----:B------:R-:W-:-:S02]  /*6650*/  FMNMX.FTZ R3, R173, R3, !PT ;  /* 0x00000003ad037209 */ /* 0x000fc40007810000 */
[----:B------:R-:W-:Y:S02]  /*6660*/  FMNMX.FTZ R2, R189, R2, !PT ;  /* 0x00000002bd027209 */ /* 0x000fe40007810000 */
[----:B------:R-:W-:Y:S02]  /*6670*/  FMNMX.FTZ R3, R174, R3, !PT ;  /* 0x00000003ae037209 */ /* 0x000fe40007810000 */
[----:B---3--:R-:W-:Y:S02]  /*6680*/  F2FP.BF16.PACK_AB R8, R205, R207 ;  /* 0x000000cfcd08723e */ /* 0x008fe400000010ff */
[----:B------:R-:W-:Y:S02]  /*6690*/  FMNMX.FTZ R3, R175, R3, !PT ;  /* 0x00000003af037209 */ /* 0x000fe40007810000 */
[----:B-1----:R-:W-:Y:S02]  /*66a0*/  F2FP.BF16.PACK_AB R11, R239, R208 ;  /* 0x000000d0ef0b723e */ /* 0x002fe400000010ff */
[----:B------:R-:W-:Y:S01]  /*66b0*/  FMNMX.FTZ R3, R176, R3, !PT ;  /* 0x00000003b0037209 */ /* 0x000fe20007810000 */
[----:B--2---:R-:W-:-:S03]  /*66c0*/  FFMA.FTZ R0, R93, c[0x0][0x2d0], -R7 ;  /* 0x0000b4005d007a23 */ /* 0x004fc60000010807 */
[----:B------:R-:W-:Y:S01]  /*66d0*/  FMNMX.FTZ R3, R183, R3, !PT ;  /* 0x00000003b7037209 */ /* 0x000fe20007810000 */
[----:B------:R-:W-:Y:S01]  /*66e0*/  HMMA.16816.F32.BF16 R32, R8, R52, RZ ;  /* 0x000000340820723c */ /* 0x000fe200000418ff */
[----:B----4-:R-:W-:Y:S01]  /*66f0*/  F2FP.BF16.PACK_AB R12, R242, R198 ;  /* 0x000000c6f20c723e */ /* 0x010fe200000010ff */
[----:B------:R1:W-:Y:S01]  /*6700*/  MUFU.EX2 R245, R0 ;  /* 0x0000000000f57308 */ /* 0x0003e20000000800 */
[----:B------:R-:W-:-:S04]  /*6710*/  FMNMX.FTZ R3, R182, R3, !PT ;  /* 0x00000003b6037209 */ /* 0x000fc80007810000 */
[----:B------:R-:W-:Y:S01]  /*6720*/  FMNMX.FTZ R3, R181, R3, !PT ;  /* 0x00000003b5037209 */ /* 0x000fe20007810000 */
[----:B------:R-:W-:Y:S03]  /*6730*/  HMMA.16816.F32.BF16 R28, R8, R76, RZ ;  /* 0x0000004c081c723c */ /* 0x000fe600000418ff */
[----:B------:R-:W-:-:S04]  /*6740*/  FMNMX.FTZ R3, R160, R3, !PT ;  /* 0x00000003a0037209 */ /* 0x000fc80007810000 */
[----:B------:R-:W-:Y:S01]  /*6750*/  FMNMX.FTZ R3, R163, R3, !PT ;  /* 0x00000003a3037209 */ /* 0x000fe20007810000 */
[C---:B------:R-:W-:Y:S01]  /*6760*/  HMMA.16816.F32.BF16 R24, R8.reuse, R80, RZ ;  /* 0x000000500818723c */ /* 0x040fe200000418ff */
[----:B-1----:R-:W-:Y:S01]  /*6770*/  FMNMX.FTZ R0, R193, R2, !PT ;  /* 0x00000002c1007209 */ /* 0x002fe20007810000 */
[----:B------:R-:W-:Y:S01]  /*6780*/  FFMA.FTZ R2, R96, c[0x0][0x2d0], -R7 ;  /* 0x0000b40060027a23 */ /* 0x000fe20000010807 */
[----:B------:R-:W-:Y:S02]  /*6790*/  FMNMX.FTZ R3, R168, R3, !PT ;  /* 0x00000003a8037209 */ /* 0x000fe40007810000 */
[----:B------:R-:W-:Y:S01]  /*67a0*/  FMNMX.FTZ R0, R194, R0, !PT ;  /* 0x00000000c2007209 */ /* 0x000fe20007810000 */
[----:B------:R1:W2:Y:S01]  /*67b0*/  MUFU.EX2 R237, R2 ;  /* 0x0000000200ed7308 */ /* 0x0002a20000000800 */
[----:B------:R-:W-:Y:S01]  /*67c0*/  FMNMX.FTZ R3, R169, R3, !PT ;  /* 0x00000003a9037209 */ /* 0x000fe20007810000 */
[----:B------:R-:W-:Y:S01]  /*67d0*/  HMMA.16816.F32.BF16 R16, R8, R88, RZ ;  /* 0x000000580810723c */ /* 0x000fe200000418ff */
[----:B------:R-:W-:-:S02]  /*67e0*/  FMNMX.FTZ R0, R195, R0, !PT ;  /* 0x00000000c3007209 */ /* 0x000fc40007810000 */
[----:B------:R-:W-:Y:S02]  /*67f0*/  FMNMX.FTZ R3, R170, R3, !PT ;  /* 0x00000003aa037209 */ /* 0x000fe40007810000 */
[----:B------:R-:W-:-:S03]  /*6800*/  FMNMX.FTZ R0, R196, R0, !PT ;  /* 0x00000000c4007209 */ /* 0x000fc60007810000 */
[----:B------:R-:W3:Y:S01]  /*6810*/  SHFL.BFLY PT, R5, R3, 0x2, 0x1f ;  /* 0x0c401f0003057f89 */ /* 0x000ee200000e0000 */
[----:B------:R-:W-:Y:S01]  /*6820*/  FMNMX.FTZ R0, R200, R0, !PT ;  /* 0x00000000c8007209 */ /* 0x000fe20007810000 */
[----:B------:R-:W-:Y:S03]  /*6830*/  HMMA.16816.F32.BF16 R20, R8, R54, RZ ;  /* 0x000000360814723c */ /* 0x000fe600000418ff */
[----:B------:R-:W-:Y:S01]  /*6840*/  FMNMX.FTZ R0, R197, R0, !PT ;  /* 0x00000000c5007209 */ /* 0x000fe20007810000 */
[----:B-1----:R-:W-:Y:S01]  /*6850*/  FFMA.FTZ R2, R62, c[0x0][0x2d0], -R6 ;  /* 0x0000b4003e027a23 */ /* 0x002fe20000010806 */
[----:B--2---:R-:W-:-:S03]  /*6860*/  F2FP.BF16.PACK_AB R14, R237, R245 ;  /* 0x000000f5ed0e723e */ /* 0x004fc600000010ff */
[----:B------:R-:W1:Y:S01]  /*6870*/  SHFL.BFLY PT, R4, R0, 0x2, 0x1f ;  /* 0x0c401f0000047f89 */ /* 0x000e6200000e0000 */
[----:B------:R2:W-:Y:S01]  /*6880*/  MUFU.EX2 R199, R2 ;  /* 0x0000000200c77308 */ /* 0x0005e20000000800 */
[C---:B------:R-:W-:Y:S08]  /*6890*/  HMMA.16816.F32.BF16 R36, R8.reuse, R78, RZ ;  /* 0x0000004e0824723c */ /* 0x040ff000000418ff */
[----:B------:R-:W-:Y:S01]  /*68a0*/  HMMA.16816.F32.BF16 R40, R8, R82, RZ ;  /* 0x000000520828723c */ /* 0x000fe200000418ff */
[----:B---3--:R-:W-:Y:S01]  /*68b0*/  FMNMX.FTZ R3, R3, R5, !PT ;  /* 0x0000000503037209 */ /* 0x008fe20007810000 */
[----:B--2---:R-:W-:-:S06]  /*68c0*/  FFMA.FTZ R2, R63, c[0x0][0x2d0], -R6 ;  /* 0x0000b4003f027a23 */ /* 0x004fcc0000010806 */
[----:B------:R-:W-:Y:S01]  /*68d0*/  HMMA.16816.F32.BF16 R8, R8, R90, RZ ;  /* 0x0000005a0808723c */ /* 0x000fe200000418ff */
[----:B------:R-:W2:Y:S01]  /*68e0*/  SHFL.BFLY PT, R5, R3, 0x1, 0x1f ;  /* 0x0c201f0003057f89 */ /* 0x000ea200000e0000 */
[----:B------:R3:W4:Y:S03]  /*68f0*/  MUFU.EX2 R232, R2 ;  /* 0x0000000200e87308 */ /* 0x0007260000000800 */
[----:B------:R-:W-:Y:S01]  /*6900*/  LDSM.16.MT88.4 R60, [R210+0x900] ;  /* 0x00090000d23c783b */ /* 0x000fe20000004200 */
[----:B-1----:R-:W-:-:S05]  /*6910*/  FMNMX.FTZ R0, R0, R4, !PT ;  /* 0x0000000400007209 */ /* 0x002fca0007810000 */
[----:B------:R-:W1:Y:S01]  /*6920*/  SHFL.BFLY PT, R4, R0, 0x1, 0x1f ;  /* 0x0c201f0000047f89 */ /* 0x000e6200000e0000 */
[--C-:B---3--:R-:W-:Y:S01]  /*6930*/  FFMA.FTZ R2, R66, c[0x0][0x2d0], -R6.reuse ;  /* 0x0000b40042027a23 */ /* 0x108fe20000010806 */
[----:B----4-:R-:W-:Y:S02]  /*6940*/  F2FP.BF16.PACK_AB R13, R232, R199 ;  /* 0x000000c7e80d723e */ /* 0x010fe400000010ff */
[----:B------:R-:W3:Y:S01]  /*6950*/  LDSM.16.MT88.4 R64, [R212+0x900] ;  /* 0x00090000d440783b */ /* 0x000ee20000004200 */
[----:B------:R4:W-:Y:S01]  /*6960*/  MUFU.EX2 R116, R2 ;  /* 0x0000000200747308 */ /* 0x0009e20000000800 */
[----:B--2---:R-:W-:Y:S01]  /*6970*/  FMNMX.FTZ R3, R5, R3, !PT ;  /* 0x0000000305037209 */ /* 0x004fe20007810000 */
[--C-:B----4-:R-:W-:Y:S01]  /*6980*/  FFMA.FTZ R2, R70, c[0x0][0x2d0], -R6.reuse ;  /* 0x0000b40046027a23 */ /* 0x110fe20000010806 */
[----:B-1----:R-:W-:Y:S01]  /*6990*/  FMNMX.FTZ R70, R0, R4, !PT ;  /* 0x0000000400467209 */ /* 0x002fe20007810000 */
[----:B------:R-:W-:-:S04]  /*69a0*/  FFMA.FTZ R0, R102, c[0x0][0x2d0], -R6 ;  /* 0x0000b40066007a23 */ /* 0x000fc80000010806 */
[----:B------:R1:W2:Y:S01]  /*69b0*/  MUFU.EX2 R204, R2 ;  /* 0x0000000200cc7308 */ /* 0x0002a20000000800 */
[----:B------:R-:W-:-:S07]  /*69c0*/  FSETP.NEU.FTZ.AND P0, PT, R70, -INF , PT ;  /* 0xff8000004600780b */ /* 0x000fce0003f1d000 */
[----:B------:R4:W-:Y:S01]  /*69d0*/  MUFU.EX2 R206, R0 ;  /* 0x0000000000ce7308 */ /* 0x0009e20000000800 */
[----:B-1----:R-:W-:Y:S01]  /*69e0*/  FFMA.FTZ R2, R105, c[0x0][0x2d0], -R7 ;  /* 0x0000b40069027a23 */ /* 0x002fe20000010807 */
[----:B--2---:R-:W-:-:S06]  /*69f0*/  F2FP.BF16.PACK_AB R15, R204, R116 ;  /* 0x00000074cc0f723e */ /* 0x004fcc00000010ff */
[----:B------:R1:W-:Y:S01]  /*6a00*/  MUFU.EX2 R241, R2 ;  /* 0x0000000200f17308 */ /* 0x0003e20000000800 */
[----:B----4-:R-:W-:Y:S01]  /*6a10*/  FFMA.FTZ R0, R104, c[0x0][0x2d0], -R6 ;  /* 0x0000b40068007a23 */ /* 0x010fe20000010806 */
[C---:B------:R-:W-:Y:S06]  /*6a20*/  HMMA.16816.F32.BF16 R48, R12.reuse, R84, R32 ;  /* 0x000000540c30723c */ /* 0x040fec0000041820 */
[----:B------:R-:W-:Y:S02]  /*6a30*/  MUFU.EX2 R234, R0 ;  /* 0x0000000000ea7308 */ /* 0x000fe40000000800 */
[----:B---3--:R-:W-:Y:S01]  /*6a40*/  HMMA.16816.F32.BF16 R44, R12, R64, R28 ;  /* 0x000000400c2c723c */ /* 0x008fe2000004181c */
[----:B-1----:R-:W-:-:S05]  /*6a50*/  FFMA.FTZ R2, R106, c[0x0][0x2d0], -R7 ;  /* 0x0000b4006a027a23 */ /* 0x002fca0000010807 */
[----:B------:R1:W2:Y:S02]  /*6a60*/  MUFU.EX2 R191, R2 ;  /* 0x0000000200bf7308 */ /* 0x0002a40000000800 */
[C---:B------:R-:W-:Y:S08]  /*6a70*/  HMMA.16816.F32.BF16 R32, R12.reuse, R60, R24 ;  /* 0x0000003c0c20723c */ /* 0x040ff00000041818 */
[----:B------:R-:W-:Y:S01]  /*6a80*/  HMMA.16816.F32.BF16 R28, R12, R56, R16 ;  /* 0x000000380c1c723c */ /* 0x000fe20000041810 */
[----:B-1----:R-:W-:-:S07]  /*6a90*/  FFMA.FTZ R2, R107, c[0x0][0x2d0], -R7 ;  /* 0x0000b4006b027a23 */ /* 0x002fce0000010807 */
[C---:B------:R-:W-:Y:S01]  /*6aa0*/  HMMA.16816.F32.BF16 R24, R12.reuse, R86, R20 ;  /* 0x000000560c18723c */ /* 0x040fe20000041814 */
[----:B------:R1:W-:Y:S07]  /*6ab0*/  MUFU.EX2 R109, R2 ;  /* 0x00000002006d7308 */ /* 0x0003ee0000000800 */
[C---:B------:R-:W-:Y:S08]  /*6ac0*/  HMMA.16816.F32.BF16 R20, R12.reuse, R66, R36 ;  /* 0x000000420c14723c */ /* 0x040ff00000041824 */
[----:B------:R-:W-:Y:S01]  /*6ad0*/  HMMA.16816.F32.BF16 R16, R12, R62, R40 ;  /* 0x0000003e0c10723c */ /* 0x000fe20000041828 */
[----:B-1----:R-:W-:-:S04]  /*6ae0*/  FFMA.FTZ R2, R108, c[0x0][0x2d0], -R7 ;  /* 0x0000b4006c027a23 */ /* 0x002fc80000010807 */
[----:B------:R1:W-:Y:S03]  /*6af0*/  MUFU.EX2 R231, R2 ;  /* 0x0000000200e77308 */ /* 0x0003e60000000800 */
[----:B------:R-:W-:Y:S07]  /*6b00*/  HMMA.16816.F32.BF16 R12, R12, R58, R8 ;  /* 0x0000003a0c0c723c */ /* 0x000fee0000041808 */
[----:B--2---:R-:W-:-:S02]  /*6b10*/  F2FP.BF16.PACK_AB R8, R191, R241 ;  /* 0x000000f1bf08723e */ /* 0x004fc400000010ff */
[----:B------:R-:W-:Y:S01]  /*6b20*/  F2FP.BF16.PACK_AB R11, R234, R206 ;  /* 0x000000ceea0b723e */ /* 0x000fe200000010ff */
[----:B-1----:R-:W-:-:S04]  /*6b30*/  FFMA.FTZ R2, R95, c[0x0][0x2d0], -R6 ;  /* 0x0000b4005f027a23 */ /* 0x002fc80000010806 */
[----:B------:R1:W-:Y:S02]  /*6b40*/  MUFU.EX2 R240, R2 ;  /* 0x0000000200f07308 */ /* 0x0003e40000000800 */
[----:B-1----:R-:W-:-:S06]  /*6b50*/  FFMA.FTZ R2, R99, c[0x0][0x2d0], -R6 ;  /* 0x0000b40063027a23 */ /* 0x002fcc0000010806 */
[----:B------:R1:W2:Y:S02]  /*6b60*/  MUFU.EX2 R190, R2 ;  /* 0x0000000200be7308 */ /* 0x0002a40000000800 */
[----:B-1----:R-:W-:Y:S01]  /*6b70*/  FMUL.FTZ R2, R70, c[0x0][0x2d0] ;  /* 0x0000b40046027a20 */ /* 0x002fe20000410000 */
[----:B--2---:R-:W-:-:S04]  /*6b80*/  F2FP.BF16.PACK_AB R9, R190, R240 ;  /* 0x000000f0be09723e */ /* 0x004fc800000010ff */
[----:B------:R-:W-:Y:S02]  /*6b90*/  FSEL R2, R2, RZ, P0 ;  /* 0x000000ff02027208 */ /* 0x000fe40000000000 */
[----:B------:R-:W-:-:S03]  /*6ba0*/  FSETP.NEU.FTZ.AND P0, PT, R3, -INF , PT ;  /* 0xff8000000300780b */ /* 0x000fc60003f1d000 */
[--C-:B------:R-:W-:Y:S02]  /*6bb0*/  FFMA.FTZ R0, R75, c[0x0][0x2d0], -R2.reuse ;  /* 0x0000b4004b007a23 */ /* 0x100fe40000010802 */
[----:B------:R-:W-:Y:S02]  /*6bc0*/  FFMA.FTZ R4, R100, c[0x0][0x2d0], -R2 ;  /* 0x0000b40064047a23 */ /* 0x000fe40000010802 */
[----:B------:R1:W-:Y:S01]  /*6bd0*/  MUFU.EX2 R214, R0 ;  /* 0x0000000000d67308 */ /* 0x0003e20000000800 */
[----:B------:R-:W-:-:S05]  /*6be0*/  IMAD.MOV.U32 R75, RZ, RZ, R109 ;  /* 0x000000ffff4b7224 */ /* 0x000fca00078e006d */
[----:B------:R-:W-:Y:S02]  /*6bf0*/  F2FP.BF16.PACK_AB R10, R231, R75 ;  /* 0x0000004be70a723e */ /* 0x000fe400000010ff */
[----:B------:R-:W-:Y:S05]  /*6c00*/  MUFU.EX2 R159, R4 ;  /* 0x00000004009f7308 */ /* 0x000fea0000000800 */
[----:B------:R-:W-:Y:S01]  /*6c10*/  HMMA.16816.F32.BF16 R108, R8, R128, R44 ;  /* 0x00000080086c723c */ /* 0x000fe2000004182c */
[----:B-1----:R-:W-:-:S04]  /*6c20*/  FFMA.FTZ R0, R92, c[0x0][0x2d0], -R2 ;  /* 0x0000b4005c007a23 */ /* 0x002fc80000010802 */
[----:B------:R1:W2:Y:S03]  /*6c30*/  MUFU.EX2 R215, R0 ;  /* 0x0000000000d77308 */ /* 0x0002a60000000800 */
[C---:B------:R-:W-:Y:S08]  /*6c40*/  HMMA.16816.F32.BF16 R104, R8.reuse, R120, R48 ;  /* 0x000000780868723c */ /* 0x040ff00000041830 */
[----:B------:R-:W-:Y:S01]  /*6c50*/  HMMA.16816.F32.BF16 R112, R8, R132, R32 ;  /* 0x000000840870723c */ /* 0x000fe20000041820 */
[----:B-1----:R-:W-:-:S07]  /*6c60*/  FFMA.FTZ R0, R98, c[0x0][0x2d0], -R2 ;  /* 0x0000b40062007a23 */ /* 0x002fce0000010802 */
[C---:B------:R-:W-:Y:S01]  /*6c70*/  HMMA.16816.F32.BF16 R44, R8.reuse, R122, R24 ;  /* 0x0000007a082c723c */ /* 0x040fe20000041818 */
[----:B------:R1:W3:Y:S07]  /*6c80*/  MUFU.EX2 R235, R0 ;  /* 0x0000000000eb7308 */ /* 0x0002ee0000000800 */
[C---:B------:R-:W-:Y:S08]  /*6c90*/  HMMA.16816.F32.BF16 R92, R8.reuse, R130, R20 ;  /* 0x00000082085c723c */ /* 0x040ff00000041814 */
[----:B------:R-:W-:Y:S01]  /*6ca0*/  HMMA.16816.F32.BF16 R96, R8, R134, R16 ;  /* 0x000000860860723c */ /* 0x000fe20000041810 */
[----:B-1----:R-:W-:-:S05]  /*6cb0*/  FMUL.FTZ R0, R3, c[0x0][0x2d0] ;  /* 0x0000b40003007a20 */ /* 0x002fca0000410000 */
[----:B------:R-:W-:Y:S02]  /*6cc0*/  FSEL R0, R0, RZ, P0 ;  /* 0x000000ff00007208 */ /* 0x000fe40000000000 */
[----:B------:R-:W-:Y:S03]  /*6cd0*/  HMMA.16816.F32.BF16 R100, R8, R138, R12 ;  /* 0x0000008a0864723c */ /* 0x000fe6000004180c */
[----:B------:R-:W-:-:S04]  /*6ce0*/  FFMA.FTZ R4, R68, c[0x0][0x2d0], -R0 ;  /* 0x0000b40044047a23 */ /* 0x000fc80000010800 */
[----:B------:R1:W-:Y:S02]  /*6cf0*/  MUFU.EX2 R238, R4 ;  /* 0x0000000400ee7308 */ /* 0x0003e40000000800 */
[----:B-1----:R-:W-:Y:S02]  /*6d00*/  FFMA.FTZ R4, R69, c[0x0][0x2d0], -R0 ;  /* 0x0000b40045047a23 */ /* 0x002fe40000010800 */
[----:B------:R-:W-:-:S04]  /*6d10*/  IMAD.MOV.U32 R69, RZ, RZ, R116 ;  /* 0x000000ffff457224 */ /* 0x000fc800078e0074 */
[----:B------:R1:W4:Y:S01]  /*6d20*/  MUFU.EX2 R217, R4 ;  /* 0x0000000400d97308 */ /* 0x0003220000000800 */
[----:B------:R-:W-:Y:S07]  /*6d30*/  HMMA.16816.F32.BF16 R116, R8, R136, R28 ;  /* 0x000000880874723c */ /* 0x000fee000004181c */
[----:B--2---:R-:W-:Y:S02]  /*6d40*/  F2FP.BF16.PACK_AB R8, R215, R214 ;  /* 0x000000d6d708723e */ /* 0x004fe400000010ff */
[----:B---3--:R-:W-:Y:S01]  /*6d50*/  F2FP.BF16.PACK_AB R10, R159, R235 ;  /* 0x000000eb9f0a723e */ /* 0x008fe200000010ff */
[----:B-1----:R-:W-:Y:S01]  /*6d60*/  FFMA.FTZ R4, R73, c[0x0][0x2d0], -R0 ;  /* 0x0000b40049047a23 */ /* 0x002fe20000010800 */
[----:B----4-:R-:W-:-:S03]  /*6d70*/  F2FP.BF16.PACK_AB R9, R217, R238 ;  /* 0x000000eed909723e */ /* 0x010fc600000010ff */
[----:B------:R1:W-:Y:S02]  /*6d80*/  MUFU.EX2 R230, R4 ;  /* 0x0000000400e67308 */ /* 0x0003e40000000800 */
[----:B-1----:R-:W-:Y:S02]  /*6d90*/  FFMA.FTZ R4, R74, c[0x0][0x2d0], -R0 ;  /* 0x0000b4004a047a23 */ /* 0x002fe40000010800 */
[----:B------:R-:W-:-:S04]  /*6da0*/  IMAD.MOV.U32 R74, RZ, RZ, R236 ;  /* 0x000000ffff4a7224 */ /* 0x000fc800078e00ec */
[----:B------:R1:W2:Y:S02]  /*6db0*/  MUFU.EX2 R68, R4 ;  /* 0x0000000400447308 */ /* 0x0002a40000000800 */
[----:B-1----:R-:W-:Y:S01]  /*6dc0*/  FFMA.FTZ R4, R140, c[0x0][0x2d0], -R2 ;  /* 0x0000b4008c047a23 */ /* 0x002fe20000010802 */
[----:B--2---:R-:W-:-:S05]  /*6dd0*/  F2FP.BF16.PACK_AB R11, R68, R230 ;  /* 0x000000e6440b723e */ /* 0x004fca00000010ff */
[----:B------:R1:W-:Y:S02]  /*6de0*/  MUFU.EX2 R216, R4 ;  /* 0x0000000400d87308 */ /* 0x0003e40000000800 */
[C---:B------:R-:W-:Y:S07]  /*6df0*/  HMMA.16816.F32.BF16 R16, R8.reuse, R80, RZ ;  /* 0x000000500810723c */ /* 0x040fee00000418ff */
[----:B------:R-:W-:Y:S01]  /*6e00*/  MOV R80, R245 ;  /* 0x000000f500507202 */ /* 0x000fe20000000f00 */
[----:B------:R-:W-:Y:S01]  /*6e10*/  HMMA.16816.F32.BF16 R28, R8, R52, RZ ;  /* 0x00000034081c723c */ /* 0x000fe200000418ff */
[----:B-1----:R-:W-:-:S04]  /*6e20*/  FFMA.FTZ R4, R141, c[0x0][0x2d0], -R2 ;  /* 0x0000b4008d047a23 */ /* 0x002fc80000010802 */
[----:B------:R1:W-:Y:S03]  /*6e30*/  MUFU.EX2 R252, R4 ;  /* 0x0000000400fc7308 */ /* 0x0003e60000000800 */
[C---:B------:R-:W-:Y:S07]  /*6e40*/  HMMA.16816.F32.BF16 R32, R8.reuse, R82, RZ ;  /* 0x000000520820723c */ /* 0x040fee00000418ff */
[----:B------:R-:W-:Y:S01]  /*6e50*/  IMAD.MOV.U32 R82, RZ, RZ, R243 ;  /* 0x000000ffff527224 */ /* 0x000fe200078e00f3 */
[----:B------:R-:W-:Y:S01]  /*6e60*/  HMMA.16816.F32.BF16 R40, R8, R54, RZ ;  /* 0x000000360828723c */ /* 0x000fe200000418ff */
[----:B------:R-:W2:Y:S01]  /*6e70*/  LDSM.16.MT88.4 R52, [R209+0x1900] ;  /* 0x00190000d134783b */ /* 0x000ea20000004200 */
[----:B-1----:R-:W-:-:S06]  /*6e80*/  FFMA.FTZ R4, R142, c[0x0][0x2d0], -R2 ;  /* 0x0000b4008e047a23 */ /* 0x002fcc0000010802 */
[C---:B------:R-:W-:Y:S01]  /*6e90*/  HMMA.16816.F32.BF16 R24, R8.reuse, R76, RZ ;  /* 0x0000004c0818723c */ /* 0x040fe200000418ff */
[----:B------:R1:W3:Y:S07]  /*6ea0*/  MUFU.EX2 R5, R4 ;  /* 0x0000000400057308 */ /* 0x0002ee0000000800 */
[C---:B------:R-:W-:Y:S08]  /*6eb0*/  HMMA.16816.F32.BF16 R36, R8.reuse, R78, RZ ;  /* 0x0000004e0824723c */ /* 0x040ff000000418ff */
[----:B------:R-:W-:Y:S01]  /*6ec0*/  HMMA.16816.F32.BF16 R12, R8, R88, RZ ;  /* 0x00000058080c723c */ /* 0x000fe200000418ff */
[----:B-1----:R-:W-:-:S02]  /*6ed0*/  FFMA.FTZ R4, R143, c[0x0][0x2d0], -R2 ;  /* 0x0000b4008f047a23 */ /* 0x002fc40000010802 */
[----:B---3--:R-:W-:Y:S02]  /*6ee0*/  IMAD.MOV.U32 R83, RZ, RZ, R5 ;  /* 0x000000ffff537224 */ /* 0x008fe400078e0005 */
[----:B------:R1:W3:Y:S03]  /*6ef0*/  MUFU.EX2 R236, R4 ;  /* 0x0000000400ec7308 */ /* 0x0002e60000000800 */
[----:B------:R-:W-:Y:S01]  /*6f00*/  HMMA.16816.F32.BF16 R20, R8, R90, RZ ;  /* 0x0000005a0814723c */ /* 0x000fe200000418ff */
[----:B------:R-:W-:-:S06]  /*6f10*/  IMAD.MOV.U32 R5, RZ, RZ, R244 ;  /* 0x000000ffff057224 */ /* 0x000fcc00078e00f4 */
[----:B------:R-:W-:Y:S01]  /*6f20*/  F2FP.BF16.PACK_AB R8, R252, R216 ;  /* 0x000000d8fc08723e */ /* 0x000fe200000010ff */
        /* <DEDUP_REMOVED lines=11> */
[----:B---3--:R-:W-:-:S05]  /*6fe0*/  F2FP.BF16.PACK_AB R11, R250, R251 ;  /* 0x000000fbfa0b723e */ /* 0x008fca00000010ff */
[----:B------:R1:W-:Y:S02]  /*6ff0*/  MUFU.EX2 R81, R4 ;  /* 0x0000000400517308 */ /* 0x0003e40000000800 */
[C---:B------:R-:W-:Y:S07]  /*7000*/  HMMA.16816.F32.BF16 R76, R8.reuse, R84, R28 ;  /* 0x00000054084c723c */ /* 0x040fee000004181c */
[----:B------:R-:W-:Y:S01]  /*7010*/  IMAD.MOV.U32 R31, RZ, RZ, R241 ;  /* 0x000000ffff1f7224 */ /* 0x000fe200078e00f1 */
[----:B------:R-:W-:Y:S01]  /*7020*/  HMMA.16816.F32.BF16 R140, R8, R60, R16 ;  /* 0x0000003c088c723c */ /* 0x000fe20000041810 */
[----:B------:R-:W-:Y:S01]  /*7030*/  MOV R30, R159 ;  /* 0x0000009f001e7202 */ /* 0x000fe20000000f00 */
[----:B------:R-:W-:-:S02]  /*7040*/  IMAD.MOV.U32 R29, RZ, RZ, R240 ;  /* 0x000000ffff1d7224 */ /* 0x000fc400078e00f0 */
[----:B-1----:R-:W-:-:S03]  /*7050*/  FFMA.FTZ R4, R149, c[0x0][0x2d0], -R7 ;  /* 0x0000b40095047a23 */ /* 0x002fc60000010807 */
[----:B------:R-:W-:Y:S01]  /*7060*/  IMAD.MOV.U32 R19, RZ, RZ, R242 ;  /* 0x000000ffff137224 */ /* 0x000fe200078e00f2 */
[----:B------:R1:W-:Y:S01]  /*7070*/  MUFU.EX2 R73, R4 ;  /* 0x0000000400497308 */ /* 0x0003e20000000800 */
[C---:B------:R-:W-:Y:S08]  /*7080*/  HMMA.16816.F32.BF16 R124, R8.reuse, R64, R24 ;  /* 0x00000040087c723c */ /* 0x040ff00000041818 */
[----:B------:R-:W-:Y:S01]  /*7090*/  HMMA.16816.F32.BF16 R84, R8, R86, R40 ;  /* 0x000000560854723c */ /* 0x000fe20000041828 */
[----:B-1----:R-:W-:-:S07]  /*70a0*/  FFMA.FTZ R4, R150, c[0x0][0x2d0], -R7 ;  /* 0x0000b40096047a23 */ /* 0x002fce0000010807 */
[C---:B------:R-:W-:Y:S01]  /*70b0*/  HMMA.16816.F32.BF16 R64, R8.reuse, R66, R36 ;  /* 0x000000420840723c */ /* 0x040fe20000041824 */
[----:B------:R1:W3:Y:S07]  /*70c0*/  MUFU.EX2 R48, R4 ;  /* 0x0000000400307308 */ /* 0x0002ee0000000800 */
[----:B------:R-:W-:Y:S01]  /*70d0*/  HMMA.16816.F32.BF16 R88, R8, R62, R32 ;  /* 0x0000003e0858723c */ /* 0x000fe20000041820 */
[----:B------:R-:W-:Y:S01]  /*70e0*/  LDSM.16.MT88.4 R60, [R209+0x2100] ;  /* 0x00210000d13c783b */ /* 0x000fe20000004200 */
[----:B-1----:R-:W-:Y:S01]  /*70f0*/  FFMA.FTZ R4, R151, c[0x0][0x2d0], -R7 ;  /* 0x0000b40097047a23 */ /* 0x002fe20000010807 */
[----:B---3--:R-:W-:-:S05]  /*7100*/  MOV R18, R48 ;  /* 0x0000003000127202 */ /* 0x008fca0000000f00 */
[----:B------:R-:W-:Y:S01]  /*7110*/  HMMA.16816.F32.BF16 R148, R8, R56, R12 ;  /* 0x000000380894723c */ /* 0x000fe2000004180c */
[----:B------:R-:W-:Y:S01]  /*7120*/  LDSM.16.MT88.4 R48, [R212+0x1900] ;  /* 0x00190000d430783b */ /* 0x000fe20000004200 */
[----:B------:R1:W-:Y:S02]  /*7130*/  MUFU.EX2 R249, R4 ;  /* 0x0000000400f97308 */ /* 0x0003e40000000800 */
[----:B-1----:R-:W-:-:S06]  /*7140*/  FFMA.FTZ R4, R156, c[0x0][0x2d0], -R7 ;  /* 0x0000b4009c047a23 */ /* 0x002fcc0000010807 */
[----:B------:R1:W-:Y:S02]  /*7150*/  MUFU.EX2 R246, R4 ;  /* 0x0000000400f67308 */ /* 0x0003e40000000800 */
[----:B-1----:R-:W-:-:S06]  /*7160*/  FFMA.FTZ R4, R144, c[0x0][0x2d0], -R6 ;  /* 0x0000b40090047a23 */ /* 0x002fcc0000010806 */
[----:B------:R1:W-:Y:S02]  /*7170*/  MUFU.EX2 R245, R4 ;  /* 0x0000000400f57308 */ /* 0x0003e40000000800 */
[----:B-1----:R-:W-:-:S06]  /*7180*/  FFMA.FTZ R4, R146, c[0x0][0x2d0], -R6 ;  /* 0x0000b40092047a23 */ /* 0x002fcc0000010806 */
[----:B------:R1:W3:Y:S02]  /*7190*/  MUFU.EX2 R244, R4 ;  /* 0x0000000400f47308 */ /* 0x0002e40000000800 */
[----:B-1----:R-:W-:-:S06]  /*71a0*/  FFMA.FTZ R4, R145, c[0x0][0x2d0], -R6 ;  /* 0x0000b40091047a23 */ /* 0x002fcc0000010806 */
[----:B------:R1:W-:Y:S02]  /*71b0*/  MUFU.EX2 R241, R4 ;  /* 0x0000000400f17308 */ /* 0x0003e40000000800 */
[----:B-1----:R-:W-:Y:S02]  /*71c0*/  FFMA.FTZ R4, R147, c[0x0][0x2d0], -R6 ;  /* 0x0000b40093047a23 */ /* 0x002fe40000010806 */
[----:B------:R-:W1:Y:S04]  /*71d0*/  LDSM.16.MT88.4 R144, [R210+0x1900] ;  /* 0x00190000d290783b */ /* 0x000e680000004200 */
[----:B------:R4:W1:Y:S02]  /*71e0*/  MUFU.EX2 R243, R4 ;  /* 0x0000000400f37308 */ /* 0x0008640000000800 */
[----:B----4-:R-:W-:-:S06]  /*71f0*/  FFMA.FTZ R4, R158, c[0x0][0x2d0], -R7 ;  /* 0x0000b4009e047a23 */ /* 0x010fcc0000010807 */
[----:B------:R4:W1:Y:S02]  /*7200*/  MUFU.EX2 R242, R4 ;  /* 0x0000000400f27308 */ /* 0x0008640000000800 */
[----:B----4-:R-:W-:Y:S02]  /*7210*/  FFMA.FTZ R4, R157, c[0x0][0x2d0], -R7 ;  /* 0x0000b4009d047a23 */ /* 0x010fe40000010807 */
[----:B------:R-:W-:Y:S01]  /*7220*/  HMMA.16816.F32.BF16 R156, R8, R58, R20 ;  /* 0x0000003a089c723c */ /* 0x000fe20000041814 */
[----:B------:R-:W4:Y:S03]  /*7230*/  LDSM.16.MT88.4 R56, [R211+0x1900] ;  /* 0x00190000d338783b */ /* 0x000f260000004200 */
[----:B------:R2:W-:Y:S03]  /*7240*/  MUFU.EX2 R240, R4 ;  /* 0x0000000400f07308 */ /* 0x0005e60000000800 */
[----:B------:R-:W-:-:S02]  /*7250*/  F2FP.BF16.PACK_AB R8, R73, R81 ;  /* 0x000000514908723e */ /* 0x000fc400000010ff */
[----:B---3--:R-:W-:Y:S02]  /*7260*/  F2FP.BF16.PACK_AB R9, R244, R245 ;  /* 0x000000f5f409723e */ /* 0x008fe400000010ff */
[----:B------:R-:W-:Y:S02]  /*7270*/  F2FP.BF16.PACK_AB R10, R249, R18 ;  /* 0x00000012f90a723e */ /* 0x000fe400000010ff */
[----:B-1----:R-:W-:Y:S01]  /*7280*/  F2FP.BF16.PACK_AB R11, R243, R241 ;  /* 0x000000f1f30b723e */ /* 0x002fe200000010ff */
[----:B--2---:R-:W-:-:S06]  /*7290*/  FFMA.FTZ R4, R184, c[0x0][0x2d0], -R7 ;  /* 0x0000b400b8047a23 */ /* 0x004fcc0000010807 */
[----:B------:R-:W-:Y:S01]  /*72a0*/  HMMA.16816.F32.BF16 R40, R8, R52, R104 ;  /* 0x000000340828723c */ /* 0x000fe20000041868 */
[----:B------:R-:W-:-:S06]  /*72b0*/  IMAD.MOV.U32 R184, RZ, RZ, R82 ;  /* 0x000000ffffb87224 */ /* 0x000fcc00078e0052 */
[----:B------:R-:W-:Y:S01]  /*72c0*/  MOV R104, R239 ;  /* 0x000000ef00687202 */ /* 0x000fe20000000f00 */
[C---:B------:R-:W-:Y:S01]  /*72d0*/  HMMA.16816.F32.BF16 R24, R8.reuse, R144, R112 ;  /* 0x000000900818723c */ /* 0x040fe20000041870 */
[----:B------:R1:W-:Y:S01]  /*72e0*/  MUFU.EX2 R239, R4 ;  /* 0x0000000400ef7308 */ /* 0x0003e20000000800 */
[----:B------:R-:W-:Y:S02]  /*72f0*/  IMAD.MOV.U32 R107, RZ, RZ, R29 ;  /* 0x000000ffff6b7224 */ /* 0x000fe400078e001d */
[----:B------:R-:W-:Y:S02]  /*7300*/  IMAD.MOV.U32 R106, RZ, RZ, R30 ;  /* 0x000000ffff6a7224 */ /* 0x000fe400078e001e */
[----:B------:R-:W-:Y:S01]  /*7310*/  IMAD.MOV.U32 R105, RZ, RZ, R31 ;  /* 0x000000ffff697224 */ /* 0x000fe200078e001f */
[----:B------:R-:W-:Y:S01]  /*7320*/  MOV R115, R18 ;  /* 0x0000001200737202 */ /* 0x000fe20000000f00 */
[----:B------:R-:W-:Y:S01]  /*7330*/  IMAD.MOV.U32 R112, RZ, RZ, R235 ;  /* 0x000000ffff707224 */ /* 0x000fe200078e00eb */
[----:B------:R-:W-:Y:S01]  /*7340*/  HMMA.16816.F32.BF16 R20, R8, R146, R96 ;  /* 0x000000920814723c */ /* 0x000fe20000041860 */
[----:B------:R-:W-:Y:S01]  /*7350*/  MOV R114, R83 ;  /* 0x0000005300727202 */ /* 0x000fe20000000f00 */
[----:B------:R-:W-:-:S05]  /*7360*/  IMAD.MOV.U32 R113, RZ, RZ, R80 ;  /* 0x000000ffff717224 */ /* 0x000fca00078e0050 */
[----:B------:R-:W-:Y:S01]  /*7370*/  IMAD.MOV.U32 R98, RZ, RZ, R234 ;  /* 0x000000ffff627224 */ /* 0x000fe200078e00ea */
[----:B------:R-:W-:Y:S01]  /*7380*/  MOV R96, R231 ;  /* 0x000000e700607202 */ /* 0x000fe20000000f00 */
[----:B-1----:R-:W-:Y:S01]  /*7390*/  FFMA.FTZ R4, R166, c[0x0][0x2d0], -R6 ;  /* 0x0000b400a6047a23 */ /* 0x002fe20000010806 */
[C---:B------:R-:W-:Y:S01]  /*73a0*/  HMMA.16816.F32.BF16 R36, R8.reuse, R54, R44 ;  /* 0x000000360824723c */ /* 0x040fe2000004182c */
[----:B------:R-:W-:Y:S01]  /*73b0*/  IMAD.MOV.U32 R166, RZ, RZ, R238 ;  /* 0x000000ffffa67224 */ /* 0x000fe200078e00ee */
[----:B------:R-:W-:Y:S01]  /*73c0*/  MOV R99, R81 ;  /* 0x0000005100637202 */ /* 0x000fe20000000f00 */
[----:B------:R1:W-:Y:S01]  /*73d0*/  MUFU.EX2 R238, R4 ;  /* 0x0000000400ee7308 */ /* 0x0003e20000000800 */
[----:B------:R-:W-:Y:S01]  /*73e0*/  IMAD.MOV.U32 R97, RZ, RZ, R232 ;  /* 0x000000ffff617224 */ /* 0x000fe200078e00e8 */
[----:B------:R-:W2:Y:S02]  /*73f0*/  LDSM.16.MT88.4 R80, [R212+0x2100] ;  /* 0x00210000d450783b */ /* 0x000ea40000004200 */
[----:B------:R-:W-:Y:S01]  /*7400*/  IMAD.MOV.U32 R47, RZ, RZ, R19 ;  /* 0x000000ffff2f7224 */ /* 0x000fe200078e0013 */
[C---:B------:R-:W-:Y:S01]  /*7410*/  HMMA.16816.F32.BF16 R28, R8.reuse, R50, R92 ;  /* 0x00000032081c723c */ /* 0x040fe2000004185c */
[----:B------:R-:W3:Y:S07]  /*7420*/  LDSM.16.MT88.4 R92, [R210+0x2100] ;  /* 0x00210000d25c783b */ /* 0x000eee0000004200 */
[----:B----4-:R-:W-:Y:S01]  /*7430*/  HMMA.16816.F32.BF16 R16, R8, R56, R116 ;  /* 0x000000380810723c */ /* 0x010fe20000041874 */
[----:B-1----:R-:W-:-:S02]  /*7440*/  FFMA.FTZ R4, R167, c[0x0][0x2d0], -R6 ;  /* 0x0000b400a7047a23 */ /* 0x002fc40000010806 */
[----:B------:R-:W-:Y:S02]  /*7450*/  IMAD.MOV.U32 R167, RZ, RZ, R237 ;  /* 0x000000ffffa77224 */ /* 0x000fe400078e00ed */
[----:B------:R1:W4:Y:S02]  /*7460*/  MUFU.EX2 R237, R4 ;  /* 0x0000000400ed7308 */ /* 0x0003240000000800 */
[----:B------:R-:W-:Y:S01]  /*7470*/  MOV R118, R204 ;  /* 0x000000cc00767202 */ /* 0x000fe20000000f00 */
[----:B------:R-:W-:Y:S01]  /*7480*/  HMMA.16816.F32.BF16 R12, R8, R58, R100 ;  /* 0x0000003a080c723c */ /* 0x000fe20000041864 */
[----:B------:R-:W2:Y:S01]  /*7490*/  LDSM.16.MT88.4 R100, [R211+0x2100] ;  /* 0x00210000d364783b */ /* 0x000ea20000004200 */
[----:B------:R-:W-:Y:S01]  /*74a0*/  IMAD.MOV.U32 R116, RZ, RZ, R5 ;  /* 0x000000ffff747224 */ /* 0x000fe200078e0005 */
[----:B------:R-:W-:Y:S01]  /*74b0*/  MOV R117, R75 ;  /* 0x0000004b00757202 */ /* 0x000fe20000000f00 */
[----:B------:R-:W-:Y:S02]  /*74c0*/  IMAD.MOV.U32 R5, RZ, RZ, R198 ;  /* 0x000000ffff057224 */ /* 0x000fe400078e00c6 */
[----:B------:R-:W-:-:S02]  /*74d0*/  IMAD.MOV.U32 R119, RZ, RZ, R199 ;  /* 0x000000ffff777224 */ /* 0x000fc400078e00c7 */
[----:B------:R-:W-:Y:S01]  /*74e0*/  HMMA.16816.F32.BF16 R32, R8, R48, R108 ;  /* 0x000000300820723c */ /* 0x000fe2000004186c */
[----:B-1----:R-:W-:-:S06]  /*74f0*/  FFMA.FTZ R4, R171, c[0x0][0x2d0], -R6 ;  /* 0x0000b400ab047a23 */ /* 0x002fcc0000010806 */
[----:B------:R-:W-:Y:S01]  /*7500*/  F2FP.BF16.PACK_AB R8, R242, R246 ;  /* 0x000000f6f208723e */ /* 0x000fe200000010ff */
[----:B------:R-:W-:Y:S01]  /*7510*/  IMAD.MOV.U32 R171, RZ, RZ, R236 ;  /* 0x000000ffffab7224 */ /* 0x000fe200078e00ec */
[----:B----4-:R-:W-:Y:S01]  /*7520*/  F2FP.BF16.PACK_AB R9, R237, R238 ;  /* 0x000000eeed09723e */ /* 0x010fe200000010ff */
[----:B------:R1:W-:Y:S01]  /*7530*/  MUFU.EX2 R236, R4 ;  /* 0x0000000400ec7308 */ /* 0x0003e20000000800 */
[----:B------:R-:W-:Y:S01]  /*7540*/  F2FP.BF16.PACK_AB R10, R239, R240 ;  /* 0x000000f0ef0a723e */ /* 0x000fe200000010ff */
[----:B-1----:R-:W-:-:S06]  /*7550*/  FFMA.FTZ R4, R172, c[0x0][0x2d0], -R6 ;  /* 0x0000b400ac047a23 */ /* 0x002fcc0000010806 */
[----:B------:R1:W4:Y:S02]  /*7560*/  MUFU.EX2 R235, R4 ;  /* 0x0000000400eb7308 */ /* 0x0003240000000800 */
[----:B-1----:R-:W-:Y:S01]  /*7570*/  FFMA.FTZ R4, R161, c[0x0][0x2d0], -R2 ;  /* 0x0000b400a1047a23 */ /* 0x002fe20000010802 */
[----:B----4-:R-:W-:Y:S01]  /*7580*/  F2FP.BF16.PACK_AB R11, R235, R236 ;  /* 0x000000eceb0b723e */ /* 0x010fe200000010ff */
[----:B------:R-:W-:-:S04]  /*7590*/  IMAD.MOV.U32 R161, RZ, RZ, R205 ;  /* 0x000000ffffa17224 */ /* 0x000fc800078e00cd */
[----:B------:R1:W-:Y:S02]  /*75a0*/  MUFU.EX2 R234, R4 ;  /* 0x0000000400ea7308 */ /* 0x0003e40000000800 */
[C---:B------:R-:W-:Y:S08]  /*75b0*/  HMMA.16816.F32.BF16 R40, R8.reuse, R60, R40 ;  /* 0x0000003c0828723c */ /* 0x040ff00000041828 */
[----:B------:R-:W-:Y:S01]  /*75c0*/  HMMA.16816.F32.BF16 R36, R8, R62, R36 ;  /* 0x0000003e0824723c */ /* 0x000fe20000041824 */
[----:B-1----:R-:W-:-:S02]  /*75d0*/  FFMA.FTZ R4, R162, c[0x0][0x2d0], -R2 ;  /* 0x0000b400a2047a23 */ /* 0x002fc40000010802 */
[----:B------:R-:W-:Y:S02]  /*75e0*/  IMAD.MOV.U32 R162, RZ, RZ, R207 ;  /* 0x000000ffffa27224 */ /* 0x000fe400078e00cf */
[----:B------:R1:W4:Y:S03]  /*75f0*/  MUFU.EX2 R232, R4 ;  /* 0x0000000400e87308 */ /* 0x0003260000000800 */
[C---:B--2---:R-:W-:Y:S08]  /*7600*/  HMMA.16816.F32.BF16 R32, R8.reuse, R80, R32 ;  /* 0x000000500820723c */ /* 0x044ff00000041820 */
[----:B------:R-:W-:Y:S01]  /*7610*/  HMMA.16816.F32.BF16 R28, R8, R82, R28 ;  /* 0x00000052081c723c */ /* 0x000fe2000004181c */
[----:B-1----:R-:W-:-:S07]  /*7620*/  FFMA.FTZ R4, R164, c[0x0][0x2d0], -R2 ;  /* 0x0000b400a4047a23 */ /* 0x002fce0000010802 */
[C---:B---3--:R-:W-:Y:S01]  /*7630*/  HMMA.16816.F32.BF16 R24, R8.reuse, R92, R24 ;  /* 0x0000005c0818723c */ /* 0x048fe20000041818 */
[----:B------:R-:W-:Y:S02]  /*7640*/  IMAD.MOV.U32 R164, RZ, RZ, R230 ;  /* 0x000000ffffa47224 */ /* 0x000fe400078e00e6 */
[----:B------:R1:W-:Y:S05]  /*7650*/  MUFU.EX2 R230, R4 ;  /* 0x0000000400e67308 */ /* 0x0003ea0000000800 */
[C---:B------:R-:W-:Y:S08]  /*7660*/  HMMA.16816.F32.BF16 R20, R8.reuse, R94, R20 ;  /* 0x0000005e0814723c */ /* 0x040ff00000041814 */
[----:B------:R-:W-:Y:S01]  /*7670*/  HMMA.16816.F32.BF16 R16, R8, R100, R16 ;  /* 0x000000640810723c */ /* 0x000fe20000041810 */
[----:B-1----:R-:W-:-:S02]  /*7680*/  FFMA.FTZ R4, R165, c[0x0][0x2d0], -R2 ;  /* 0x0000b400a5047a23 */ /* 0x002fc40000010802 */
[----:B------:R-:W-:Y:S02]  /*7690*/  IMAD.MOV.U32 R165, RZ, RZ, R206 ;  /* 0x000000ffffa57224 */ /* 0x000fe400078e00ce */
[----:B------:R1:W2:Y:S03]  /*76a0*/  MUFU.EX2 R231, R4 ;  /* 0x0000000400e77308 */ /* 0x0002a60000000800 */
[----:B------:R-:W-:Y:S07]  /*76b0*/  HMMA.16816.F32.BF16 R12, R8, R102, R12 ;  /* 0x00000066080c723c */ /* 0x000fee000004180c */
[----:B----4-:R-:W-:Y:S01]  /*76c0*/  F2FP.BF16.PACK_AB R8, R232, R234 ;  /* 0x000000eae808723e */ /* 0x010fe200000010ff */
[----:B-1----:R-:W-:Y:S01]  /*76d0*/  FFMA.FTZ R4, R152, c[0x0][0x2d0], -R0 ;  /* 0x0000b40098047a23 */ /* 0x002fe20000010800 */
[----:B--2---:R-:W-:Y:S01]  /*76e0*/  F2FP.BF16.PACK_AB R10, R231, R230 ;  /* 0x000000e6e70a723e */ /* 0x004fe200000010ff */
[----:B------:R-:W-:-:S02]  /*76f0*/  IMAD.MOV.U32 R152, RZ, RZ, R184 ;  /* 0x000000ffff987224 */ /* 0x000fc400078e00b8 */
[----:B------:R1:W-:Y:S02]  /*7700*/  MUFU.EX2 R206, R4 ;  /* 0x0000000400ce7308 */ /* 0x0003e40000000800 */
[----:B-1----:R-:W-:Y:S01]  /*7710*/  FFMA.FTZ R4, R153, c[0x0][0x2d0], -R0 ;  /* 0x0000b40099047a23 */ /* 0x002fe20000010800 */
[----:B------:R-:W-:-:S05]  /*7720*/  MOV R153, R47 ;  /* 0x0000002f00997202 */ /* 0x000fca0000000f00 */
[----:B------:R1:W2:Y:S02]  /*7730*/  MUFU.EX2 R207, R4 ;  /* 0x0000000400cf7308 */ /* 0x0002a40000000800 */
[----:B-1----:R-:W-:Y:S01]  /*7740*/  FFMA.FTZ R4, R154, c[0x0][0x2d0], -R0 ;  /* 0x0000b4009a047a23 */ /* 0x002fe20000010800 */
[----:B------:R-:W-:Y:S02]  /*7750*/  MOV R154, R191 ;  /* 0x000000bf009a7202 */ /* 0x000fe40000000f00 */
[----:B--2---:R-:W-:-:S03]  /*7760*/  F2FP.BF16.PACK_AB R9, R207, R206 ;  /* 0x000000cecf09723e */ /* 0x004fc600000010ff */
[----:B------:R1:W-:Y:S02]  /*7770*/  MUFU.EX2 R205, R4 ;  /* 0x0000000400cd7308 */ /* 0x0003e40000000800 */
[----:B-1----:R-:W-:Y:S02]  /*7780*/  FFMA.FTZ R4, R155, c[0x0][0x2d0], -R0 ;  /* 0x0000b4009b047a23 */ /* 0x002fe40000010800 */
[----:B------:R-:W-:-:S04]  /*7790*/  IMAD.MOV.U32 R155, RZ, RZ, R190 ;  /* 0x000000ffff9b7224 */ /* 0x000fc800078e00be */
[----:B------:R1:W2:Y:S02]  /*77a0*/  MUFU.EX2 R204, R4 ;  /* 0x0000000400cc7308 */ /* 0x0002a40000000800 */
[----:B-1----:R-:W-:Y:S01]  /*77b0*/  FFMA.FTZ R4, R227, c[0x0][0x2d0], -R7 ;  /* 0x0000b400e3047a23 */ /* 0x002fe20000010807 */
[----:B--2---:R-:W-:-:S05]  /*77c0*/  F2FP.BF16.PACK_AB R11, R204, R205 ;  /* 0x000000cdcc0b723e */ /* 0x004fca00000010ff */
[----:B------:R1:W-:Y:S02]  /*77d0*/  MUFU.EX2 R190, R4 ;  /* 0x0000000400be7308 */ /* 0x0003e40000000800 */
[C---:B------:R-:W-:Y:S08]  /*77e0*/  HMMA.16816.F32.BF16 R44, R8.reuse, R122, R84 ;  /* 0x0000007a082c723c */ /* 0x040ff00000041854 */
[----:B------:R-:W-:Y:S01]  /*77f0*/  HMMA.16816.F32.BF16 R140, R8, R132, R140 ;  /* 0x00000084088c723c */ /* 0x000fe2000004188c */
[----:B-1----:R-:W-:Y:S01]  /*7800*/  FFMA.FTZ R4, R203, c[0x0][0x2d0], -R7 ;  /* 0x0000b400cb047a23 */ /* 0x002fe20000010807 */
[----:B------:R-:W-:-:S03]  /*7810*/  MOV R203, R73 ;  /* 0x0000004900cb7202 */ /* 0x000fc60000000f00 */
[----:B------:R1:W-:Y:S03]  /*7820*/  MUFU.EX2 R198, R4 ;  /* 0x0000000400c67308 */ /* 0x0003e60000000800 */
[C---:B------:R-:W-:Y:S07]  /*7830*/  HMMA.16816.F32.BF16 R84, R8.reuse, R136, R148 ;  /* 0x000000880854723c */ /* 0x040fee0000041894 */
[----:B------:R-:W-:Y:S01]  /*7840*/  IMAD.MOV.U32 R150, RZ, RZ, R167 ;  /* 0x000000ffff967224 */ /* 0x000fe200078e00a7 */
[----:B------:R-:W-:Y:S01]  /*7850*/  HMMA.16816.F32.BF16 R124, R8, R128, R124 ;  /* 0x00000080087c723c */ /* 0x000fe2000004187c */
[----:B------:R-:W-:Y:S01]  /*7860*/  MOV R151, R166 ;  /* 0x000000a600977202 */ /* 0x000fe20000000f00 */
[----:B-1----:R-:W-:-:S06]  /*7870*/  FFMA.FTZ R4, R202, c[0x0][0x2d0], -R7 ;  /* 0x0000b400ca047a23 */ /* 0x002fcc0000010807 */
[C---:B------:R-:W-:Y:S01]  /*7880*/  HMMA.16816.F32.BF16 R64, R8.reuse, R130, R64 ;  /* 0x000000820840723c */ /* 0x040fe20000041840 */
[----:B------:R-:W-:Y:S01]  /*7890*/  FFMA.FTZ R7, R201, c[0x0][0x2d0], -R7 ;  /* 0x0000b400c9077a23 */ /* 0x000fe20000010807 */
[----:B------:R-:W-:Y:S01]  /*78a0*/  LDSM.16.MT88.4 R128, [R212+0x2900] ;  /* 0x00290000d480783b */ /* 0x000fe20000004200 */
[----:B------:R1:W-:Y:S01]  /*78b0*/  MUFU.EX2 R199, R4 ;  /* 0x0000000400c77308 */ /* 0x0003e20000000800 */
[----:B------:R-:W-:Y:S02]  /*78c0*/  IMAD.MOV.U32 R202, RZ, RZ, R68 ;  /* 0x000000ffffca7224 */ /* 0x000fe400078e0044 */
[----:B------:R-:W-:Y:S02]  /*78d0*/  IMAD.MOV.U32 R201, RZ, RZ, R69 ;  /* 0x000000ffffc97224 */ /* 0x000fe400078e0045 */
[C---:B------:R-:W-:Y:S03]  /*78e0*/  HMMA.16816.F32.BF16 R88, R8.reuse, R134, R88 ;  /* 0x000000860858723c */ /* 0x040fe60000041858 */
[----:B------:R-:W2:Y:S04]  /*78f0*/  MUFU.EX2 R191, R7 ;  /* 0x0000000700bf7308 */ /* 0x000ea80000000800 */
[----:B------:R-:W-:Y:S01]  /*7900*/  IMAD.MOV.U32 R135, RZ, RZ, R74 ;  /* 0x000000ffff877224 */ /* 0x000fe200078e004a */
[----:B------:R-:W-:Y:S01]  /*7910*/  HMMA.16816.F32.BF16 R108, R8, R120, R76 ;  /* 0x00000078086c723c */ /* 0x000fe2000004184c */
[----:B------:R-:W-:Y:S01]  /*7920*/  LDSM.16.MT88.4 R76, [R210+0x2900] ;  /* 0x00290000d24c783b */ /* 0x000fe20000004200 */
[----:B------:R-:W-:-:S02]  /*7930*/  IMAD.MOV.U32 R134, RZ, RZ, R107 ;  /* 0x000000ffff867224 */ /* 0x000fc400078e006b */
[----:B-1----:R-:W-:Y:S02]  /*7940*/  FFMA.FTZ R4, R192, c[0x0][0x2d0], -R6 ;  /* 0x0000b400c0047a23 */ /* 0x002fe40000010806 */
[----:B------:R-:W-:Y:S02]  /*7950*/  IMAD.MOV.U32 R192, RZ, RZ, R105 ;  /* 0x000000ffffc07224 */ /* 0x000fe400078e0069 */
[----:B------:R1:W-:Y:S01]  /*7960*/  MUFU.EX2 R184, R4 ;  /* 0x0000000400b87308 */ /* 0x0003e20000000800 */
[----:B------:R-:W-:Y:S01]  /*7970*/  HMMA.16816.F32.BF16 R156, R8, R138, R156 ;  /* 0x0000008a089c723c */ /* 0x000fe2000004189c */
[----:B------:R-:W-:Y:S01]  /*7980*/  IMAD.MOV.U32 R136, RZ, RZ, R192 ;  /* 0x000000ffff887224 */ /* 0x000fe200078e00c0 */
[----:B--2---:R-:W-:Y:S02]  /*7990*/  F2FP.BF16.PACK_AB R166, R191, R199 ;  /* 0x000000c7bfa6723e */ /* 0x004fe400000010ff */
[----:B------:R-:W-:-:S04]  /*79a0*/  MOV R7, R106 ;  /* 0x0000006a00077202 */ /* 0x000fc80000000f00 */
[----:B------:R-:W-:Y:S01]  /*79b0*/  MOV R137, R7 ;  /* 0x0000000700897202 */ /* 0x000fe20000000f00 */
[----:B-1----:R-:W-:-:S04]  /*79c0*/  FFMA.FTZ R4, R187, c[0x0][0x2d0], -R6 ;  /* 0x0000b400bb047a23 */ /* 0x002fc80000010806 */
[----:B------:R1:W-:Y:S02]  /*79d0*/  MUFU.EX2 R187, R4 ;  /* 0x0000000400bb7308 */ /* 0x0003e40000000800 */
[--C-:B-1----:R-:W-:Y:S02]  /*79e0*/  FFMA.FTZ R4, R186, c[0x0][0x2d0], -R6.reuse ;  /* 0x0000b400ba047a23 */ /* 0x102fe40000010806 */
[----:B------:R-:W-:-:S04]  /*79f0*/  FFMA.FTZ R6, R185, c[0x0][0x2d0], -R6 ;  /* 0x0000b400b9067a23 */ /* 0x000fc80000010806 */
[----:B------:R1:W-:Y:S01]  /*7a00*/  MUFU.EX2 R186, R4 ;  /* 0x0000000400ba7308 */ /* 0x0003e20000000800 */
[----:B------:R-:W-:-:S07]  /*7a10*/  IMAD.MOV.U32 R185, RZ, RZ, R104 ;  /* 0x000000ffffb97224 */ /* 0x000fce00078e0068 */
[----:B------:R-:W2:Y:S01]  /*7a20*/  MUFU.EX2 R172, R6 ;  /* 0x0000000600ac7308 */ /* 0x000ea20000000800 */
[----:B-1----:R-:W-:Y:S01]  /*7a30*/  FFMA.FTZ R4, R179, c[0x0][0x2d0], -R2 ;  /* 0x0000b400b3047a23 */ /* 0x002fe20000010802 */
[----:B------:R-:W-:Y:S01]  /*7a40*/  MOV R179, R151 ;  /* 0x0000009700b37202 */ /* 0x000fe20000000f00 */
[----:B------:R-:W-:-:S05]  /*7a50*/  IMAD.MOV.U32 R151, RZ, RZ, R202 ;  /* 0x000000ffff977224 */ /* 0x000fca00078e00ca */
[----:B------:R1:W-:Y:S01]  /*7a60*/  MUFU.EX2 R75, R4 ;  /* 0x00000004004b7308 */ /* 0x0003e20000000800 */
[----:B--2---:R-:W-:Y:S01]  /*7a70*/  F2FP.BF16.PACK_AB R167, R172, R186 ;  /* 0x000000baaca7723e */ /* 0x004fe200000010ff */
[----:B------:R-:W-:Y:S02]  /*7a80*/  IMAD.MOV.U32 R6, RZ, RZ, R185 ;  /* 0x000000ffff067224 */ /* 0x000fe400078e00b9 */
[----:B-1----:R-:W-:Y:S02]  /*7a90*/  FFMA.FTZ R4, R178, c[0x0][0x2d0], -R2 ;  /* 0x0000b400b2047a23 */ /* 0x002fe40000010802 */
[----:B------:R-:W-:Y:S01]  /*7aa0*/  IMAD.MOV.U32 R178, RZ, RZ, R155 ;  /* 0x000000ffffb27224 */ /* 0x000fe200078e009b */
[----:B------:R-:W-:Y:S01]  /*7ab0*/  MOV R155, R154 ;  /* 0x0000009a009b7202 */ /* 0x000fe20000000f00 */
[----:B------:R-:W-:Y:S02]  /*7ac0*/  IMAD.MOV.U32 R154, RZ, RZ, R165 ;  /* 0x000000ffff9a7224 */ /* 0x000fe400078e00a5 */
[----:B------:R-:W-:Y:S01]  /*7ad0*/  IMAD.MOV.U32 R165, RZ, RZ, R164 ;  /* 0x000000ffffa57224 */ /* 0x000fe200078e00a4 */
[----:B------:R-:W-:Y:S01]  /*7ae0*/  MOV R164, R96 ;  /* 0x0000006000a47202 */ /* 0x000fe20000000f00 */
[----:B------:R-:W-:-:S02]  /*7af0*/  IMAD.MOV.U32 R96, RZ, RZ, R97 ;  /* 0x000000ffff607224 */ /* 0x000fc400078e0061 */
[----:B------:R-:W-:Y:S01]  /*7b00*/  IMAD.MOV.U32 R97, RZ, RZ, R98 ;  /* 0x000000ffff617224 */ /* 0x000fe200078e0062 */
[----:B------:R-:W-:Y:S01]  /*7b10*/  MOV R98, R99 ;  /* 0x0000006300627202 */ /* 0x000fe20000000f00 */
        /* <DEDUP_REMOVED lines=11> */
[----:B------:R1:W-:Y:S01]  /*7bd0*/  MUFU.EX2 R171, R4 ;  /* 0x0000000400ab7308 */ /* 0x0003e20000000800 */
[----:B------:R-:W-:Y:S01]  /*7be0*/  IMAD.MOV.U32 R149, RZ, RZ, R115 ;  /* 0x000000ffff957224 */ /* 0x000fe200078e0073 */
[----:B------:R-:W-:Y:S01]  /*7bf0*/  MOV R192, R133 ;  /* 0x0000008500c07202 */ /* 0x000fe20000000f00 */
[----:B------:R-:W2:Y:S01]  /*7c00*/  LDSM.16.MT88.4 R112, [R209+0x2900] ;  /* 0x00290000d170783b */ /* 0x000ea20000004200 */
[----:B------:R-:W-:-:S02]  /*7c10*/  IMAD.MOV.U32 R123, RZ, RZ, R97 ;  /* 0x000000ffff7b7224 */ /* 0x000fc400078e0061 */
[----:B------:R-:W-:Y:S02]  /*7c20*/  IMAD.MOV.U32 R122, RZ, RZ, R98 ;  /* 0x000000ffff7a7224 */ /* 0x000fe400078e0062 */
[----:B------:R-:W3:Y:S01]  /*7c30*/  LDSM.16.MT88.4 R96, [R211+0x2900] ;  /* 0x00290000d360783b */ /* 0x000ee20000004200 */
[----:B------:R-:W-:Y:S01]  /*7c40*/  IMAD.MOV.U32 R121, RZ, RZ, R164 ;  /* 0x000000ffff797224 */ /* 0x000fe200078e00a4 */
[----:B------:R-:W-:Y:S01]  /*7c50*/  F2FP.BF16.PACK_AB R164, R198, R190 ;  /* 0x000000bec6a4723e */ /* 0x000fe200000010ff */
[----:B------:R-:W-:Y:S01]  /*7c60*/  IMAD.MOV.U32 R185, RZ, RZ, R132 ;  /* 0x000000ffffb97224 */ /* 0x000fe200078e0084 */
[----:B------:R-:W-:Y:S01]  /*7c70*/  MOV R132, R154 ;  /* 0x0000009a00847202 */ /* 0x000fe20000000f00 */
[----:B------:R-:W-:Y:S01]  /*7c80*/  IMAD.MOV.U32 R133, RZ, RZ, R153 ;  /* 0x000000ffff857224 */ /* 0x000fe200078e0099 */
[----:B------:R-:W-:Y:S01]  /*7c90*/  MOV R154, R116 ;  /* 0x00000074009a7202 */ /* 0x000fe20000000f00 */
[----:B------:R-:W-:Y:S02]  /*7ca0*/  IMAD.MOV.U32 R153, RZ, RZ, R117 ;  /* 0x000000ffff997224 */ /* 0x000fe400078e0075 */
[----:B-1----:R-:W-:Y:S01]  /*7cb0*/  FFMA.FTZ R4, R177, c[0x0][0x2d0], -R2 ;  /* 0x0000b400b1047a23 */ /* 0x002fe20000010802 */
[----:B------:R-:W-:Y:S01]  /*7cc0*/  MOV R177, R155 ;  /* 0x0000009b00b17202 */ /* 0x000fe20000000f00 */
[----:B------:R-:W-:Y:S01]  /*7cd0*/  IMAD.MOV.U32 R155, RZ, RZ, R165 ;  /* 0x000000ffff9b7224 */ /* 0x000fe200078e00a5 */
[----:B------:R-:W-:Y:S01]  /*7ce0*/  F2FP.BF16.PACK_AB R165, R187, R184 ;  /* 0x000000b8bba5723e */ /* 0x000fe200000010ff */
[----:B------:R1:W-:Y:S01]  /*7cf0*/  MUFU.EX2 R73, R4 ;  /* 0x0000000400497308 */ /* 0x0003e20000000800 */
[----:B------:R-:W-:Y:S01]  /*7d00*/  IMAD.MOV.U32 R202, RZ, RZ, R122 ;  /* 0x000000ffffca7224 */ /* 0x000fe200078e007a */
[----:B------:R-:W-:Y:S01]  /*7d10*/  MOV R9, R133 ;  /* 0x0000008500097202 */ /* 0x000fe20000000f00 */
[----:B------:R-:W-:-:S02]  /*7d20*/  IMAD.MOV.U32 R11, RZ, RZ, R154 ;  /* 0x000000ffff0b7224 */ /* 0x000fc400078e009a */
[----:B-1----:R-:W-:-:S04]  /*7d30*/  FFMA.FTZ R4, R180, c[0x0][0x2d0], -R2 ;  /* 0x0000b400b4047a23 */ /* 0x002fc80000010802 */
[----:B------:R1:W4:Y:S01]  /*7d40*/  MUFU.EX2 R74, R4 ;  /* 0x00000004004a7308 */ /* 0x0003220000000800 */
[----:B--2---:R-:W-:Y:S07]  /*7d50*/  HMMA.16816.F32.BF16 R104, R164, R112, R40 ;  /* 0x00000070a468723c */ /* 0x004fee0000041828 */
[----:B------:R-:W-:Y:S01]  /*7d60*/  MOV R42, R148 ;  /* 0x00000094002a7202 */ /* 0x000fe20000000f00 */
[----:B------:R-:W-:Y:S02]  /*7d70*/  IMAD.MOV.U32 R148, RZ, RZ, R134 ;  /* 0x000000ffff947224 */ /* 0x000fe400078e0086 */
[----:B------:R-:W-:-:S02]  /*7d80*/  IMAD.MOV.U32 R134, RZ, RZ, R121 ;  /* 0x000000ffff867224 */ /* 0x000fc400078e0079 */
[----:B------:R-:W-:Y:S01]  /*7d90*/  IMAD.MOV.U32 R43, RZ, RZ, R150 ;  /* 0x000000ffff2b7224 */ /* 0x000fe200078e0096 */
[----:B------:R-:W-:Y:S01]  /*7da0*/  MOV R150, R201 ;  /* 0x000000c900967202 */ /* 0x000fe20000000f00 */
[----:B-1----:R-:W-:Y:S01]  /*7db0*/  FFMA.FTZ R4, R173, c[0x0][0x2d0], -R0 ;  /* 0x0000b400ad047a23 */ /* 0x002fe20000010800 */
[----:B------:R-:W-:Y:S01]  /*7dc0*/  MOV R173, R136 ;  /* 0x0000008800ad7202 */ /* 0x000fe20000000f00 */
[----:B------:R-:W-:Y:S02]  /*7dd0*/  IMAD.MOV.U32 R201, RZ, RZ, R123 ;  /* 0x000000ffffc97224 */ /* 0x000fe400078e007b */
[----:B------:R1:W-:Y:S01]  /*7de0*/  MUFU.EX2 R68, R4 ;  /* 0x0000000400447308 */ /* 0x0003e20000000800 */
[----:B------:R-:W-:Y:S01]  /*7df0*/  HMMA.16816.F32.BF16 R120, R164, R128, R32 ;  /* 0x00000080a478723c */ /* 0x000fe20000041820 */
[----:B------:R-:W-:-:S06]  /*7e00*/  IMAD.MOV.U32 R180, RZ, RZ, R148 ;  /* 0x000000ffffb47224 */ /* 0x000fcc00078e0094 */
[----:B------:R-:W-:Y:S01]  /*7e10*/  IMAD.MOV.U32 R33, RZ, RZ, R6 ;  /* 0x000000ffff217224 */ /* 0x000fe200078e0006 */
[----:B----4-:R-:W-:Y:S01]  /*7e20*/  F2FP.BF16.PACK_AB R6, R74, R73 ;  /* 0x000000494a06723e */ /* 0x010fe200000010ff */
[----:B------:R-:W-:Y:S01]  /*7e30*/  IMAD.MOV.U32 R34, RZ, RZ, R179 ;  /* 0x000000ffff227224 */ /* 0x000fe200078e00b3 */
[----:B------:R-:W-:Y:S01]  /*7e40*/  MOV R179, R153 ;  /* 0x0000009900b37202 */ /* 0x000fe20000000f00 */
[----:B------:R-:W-:Y:S02]  /*7e50*/  IMAD.MOV.U32 R32, RZ, RZ, R137 ;  /* 0x000000ffff207224 */ /* 0x000fe400078e0089 */
[----:B------:R-:W-:Y:S01]  /*7e60*/  HMMA.16816.F32.BF16 R136, R164, R76, R24 ;  /* 0x0000004ca488723c */ /* 0x000fe20000041818 */
[----:B-1----:R-:W-:Y:S02]  /*7e70*/  FFMA.FTZ R4, R174, c[0x0][0x2d0], -R0 ;  /* 0x0000b400ae047a23 */ /* 0x002fe40000010800 */
[----:B------:R-:W-:Y:S02]  /*7e80*/  IMAD.MOV.U32 R174, RZ, RZ, R149 ;  /* 0x000000ffffae7224 */ /* 0x000fe400078e0095 */
[----:B------:R1:W2:Y:S01]  /*7e90*/  MUFU.EX2 R69, R4 ;  /* 0x0000000400457308 */ /* 0x0002a20000000800 */
[----:B------:R-:W-:-:S02]  /*7ea0*/  IMAD.MOV.U32 R149, RZ, RZ, R135 ;  /* 0x000000ffff957224 */ /* 0x000fc400078e0087 */
[----:B------:R-:W-:Y:S02]  /*7eb0*/  IMAD.MOV.U32 R135, RZ, RZ, R155 ;  /* 0x000000ffff877224 */ /* 0x000fe400078e009b */
[----:B------:R-:W-:Y:S01]  /*7ec0*/  IMAD.MOV.U32 R155, RZ, RZ, R152 ;  /* 0x000000ffff9b7224 */ /* 0x000fe200078e0098 */
[----:B------:R-:W-:Y:S01]  /*7ed0*/  MOV R152, R119 ;  /* 0x0000007700987202 */ /* 0x000fe20000000f00 */
[----:B------:R-:W-:Y:S01]  /*7ee0*/  IMAD.MOV.U32 R8, RZ, RZ, R135 ;  /* 0x000000ffff087224 */ /* 0x000fe200078e0087 */
[----:B------:R-:W-:Y:S01]  /*7ef0*/  MOV R35, R149 ;  /* 0x0000009500237202 */ /* 0x000fe20000000f00 */
[----:B------:R-:W-:Y:S02]  /*7f00*/  IMAD.MOV.U32 R10, RZ, RZ, R155 ;  /* 0x000000ffff0a7224 */ /* 0x000fe400078e009b */
[----:B-1----:R-:W-:Y:S02]  /*7f10*/  FFMA.FTZ R4, R175, c[0x0][0x2d0], -R0 ;  /* 0x0000b400af047a23 */ /* 0x002fe40000010800 */
[----:B------:R-:W-:-:S02]  /*7f20*/  IMAD.MOV.U32 R175, RZ, RZ, R118 ;  /* 0x000000ffffaf7224 */ /* 0x000fc400078e0076 */
[----:B------:R1:W-:Y:S01]  /*7f30*/  MUFU.EX2 R41, R4 ;  /* 0x0000000400297308 */ /* 0x0003e20000000800 */
[----:B------:R-:W-:Y:S07]  /*7f40*/  HMMA.16816.F32.BF16 R116, R164, R114, R36 ;  /* 0x00000072a474723c */ /* 0x000fee0000041824 */
[----:B------:R-:W-:Y:S01]  /*7f50*/  MOV R37, R185 ;  /* 0x000000b900257202 */ /* 0x000fe20000000f00 */
[----:B------:R-:W-:Y:S01]  /*7f60*/  IMAD.MOV.U32 R38, RZ, RZ, R192 ;  /* 0x000000ffff267224 */ /* 0x000fe200078e00c0 */
[----:B------:R-:W-:Y:S01]  /*7f70*/  MOV R192, R134 ;  /* 0x0000008600c07202 */ /* 0x000fe20000000f00 */
[----:B------:R-:W-:-:S02]  /*7f80*/  IMAD.MOV.U32 R185, RZ, RZ, R132 ;  /* 0x000000ffffb97224 */ /* 0x000fc400078e0084 */
[----:B------:R-:W-:Y:S01]  /*7f90*/  HMMA.16816.F32.BF16 R132, R164, R130, R28 ;  /* 0x00000082a484723c */ /* 0x000fe2000004181c */
[----:B------:R-:W-:Y:S02]  /*7fa0*/  IMAD.MOV.U32 R39, RZ, RZ, R7 ;  /* 0x000000ffff277224 */ /* 0x000fe400078e0007 */
[----:B-1----:R-:W-:Y:S02]  /*7fb0*/  FFMA.FTZ R4, R176, c[0x0][0x2d0], -R0 ;  /* 0x0000b400b0047a23 */ /* 0x002fe40000010800 */
[----:B------:R-:W-:Y:S02]  /*7fc0*/  IMAD.MOV.U32 R176, RZ, RZ, R150 ;  /* 0x000000ffffb07224 */ /* 0x000fe400078e0096 */
[----:B------:R1:W4:Y:S01]  /*7fd0*/  MUFU.EX2 R40, R4 ;  /* 0x0000000400287308 */ /* 0x0003220000000800 */
[----:B------:R-:W-:Y:S01]  /*7fe0*/  IMAD.MOV.U32 R31, RZ, RZ, R5 ;  /* 0x000000ffff1f7224 */ /* 0x000fe200078e0005 */
[----:B--2---:R-:W-:Y:S01]  /*7ff0*/  F2FP.BF16.PACK_AB R5, R69, R68 ;  /* 0x000000444505723e */ /* 0x004fe200000010ff */
[----:B------:R-:W-:-:S02]  /*8000*/  IMAD.MOV.U32 R36, RZ, RZ, R151 ;  /* 0x000000ffff247224 */ /* 0x000fc400078e0097 */
[----:B------:R-:W-:Y:S01]  /*8010*/  IMAD.MOV.U32 R30, RZ, RZ, R152 ;  /* 0x000000ffff1e7224 */ /* 0x000fe200078e0098 */
[C---:B------:R-:W-:Y:S08]  /*8020*/  HMMA.16816.F32.BF16 R148, R164.reuse, R78, R20 ;  /* 0x0000004ea494723c */ /* 0x040ff00000041814 */
[----:B---3--:R-:W-:Y:S01]  /*8030*/  HMMA.16816.F32.BF16 R152, R164, R96, R16 ;  /* 0x00000060a498723c */ /* 0x008fe20000041810 */
[----:B-1----:R-:W-:-:S02]  /*8040*/  F2FP.BF16.PACK_AB R4, R171, R75 ;  /* 0x0000004bab04723e */ /* 0x002fc400000010ff */
[----:B----4-:R-:W-:-:S05]  /*8050*/  F2FP.BF16.PACK_AB R7, R40, R41 ;  /* 0x000000292807723e */ /* 0x010fca00000010ff */
[----:B------:R-:W-:Y:S08]  /*8060*/  HMMA.16816.F32.BF16 R164, R164, R98, R12 ;  /* 0x00000062a4a4723c */ /* 0x000ff0000004180c */
[C---:B------:R-:W-:Y:S07]  /*8070*/  HMMA.16816.F32.BF16 R12, R4.reuse, R54, R44 ;  /* 0x00000036040c723c */ /* 0x040fee000004182c */
[----:B------:R-:W-:Y:S01]  /*8080*/  IMAD.MOV.U32 R46, RZ, RZ, R8 ;  /* 0x000000ffff2e7224 */ /* 0x000fe200078e0008 */
[----:B------:R-:W-:Y:S01]  /*8090*/  MOV R44, R30 ;  /* 0x0000001e002c7202 */ /* 0x000fe20000000f00 */
[----:B------:R-:W-:Y:S01]  /*80a0*/  FFMA.FTZ R8, R188, c[0x0][0x2d0], -R2 ;  /* 0x0000b400bc087a23 */ /* 0x000fe20000010802 */
[----:B------:R-:W-:Y:S01]  /*80b0*/  HMMA.16816.F32.BF16 R124, R4, R48, R124 ;  /* 0x00000030047c723c */ /* 0x000fe2000004187c */
[----:B------:R-:W-:Y:S01]  /*80c0*/  MOV R47, R39 ;  /* 0x00000027002f7202 */ /* 0x000fe20000000f00 */
[----:B------:R-:W-:Y:S01]  /*80d0*/  IMAD.MOV.U32 R54, RZ, RZ, R31 ;  /* 0x000000ffff367224 */ /* 0x000fe200078e001f */
[----:B------:R1:W-:Y:S01]  /*80e0*/  MUFU.EX2 R30, R8 ;  /* 0x00000008001e7308 */ /* 0x0003e20000000800 */
[----:B------:R-:W-:-:S02]  /*80f0*/  IMAD.MOV.U32 R45, RZ, RZ, R9 ;  /* 0x000000ffff2d7224 */ /* 0x000fc400078e0009 */
[----:B------:R-:W-:Y:S01]  /*8100*/  IMAD.MOV.U32 R55, RZ, RZ, R34 ;  /* 0x000000ffff377224 */ /* 0x000fe200078e0022 */
[----:B------:R-:W-:Y:S01]  /*8110*/  MOV R48, R33 ;  /* 0x0000002100307202 */ /* 0x000fe20000000f00 */
[----:B------:R-:W-:Y:S01]  /*8120*/  IMAD.MOV.U32 R49, RZ, RZ, R32 ;  /* 0x000000ffff317224 */ /* 0x000fe200078e0020 */
[C---:B------:R-:W-:Y:S07]  /*8130*/  HMMA.16816.F32.BF16 R16, R4.reuse, R50, R64 ;  /* 0x000000320410723c */ /* 0x040fee0000041840 */
[----:B------:R-:W-:Y:S01]  /*8140*/  IMAD.MOV.U32 R67, RZ, RZ, R35 ;  /* 0x000000ffff437224 */ /* 0x000fe200078e0023 */
[----:B------:R-:W-:Y:S01]  /*8150*/  HMMA.16816.F32.BF16 R108, R4, R52, R108 ;  /* 0x00000034046c723c */ /* 0x000fe2000004186c */
[----:B------:R-:W-:Y:S01]  /*8160*/  IMAD.MOV.U32 R66, RZ, RZ, R38 ;  /* 0x000000ffff427224 */ /* 0x000fe200078e0026 */
[----:B------:R-:W-:Y:S01]  /*8170*/  MOV R65, R10 ;  /* 0x0000000a00417202 */ /* 0x000fe20000000f00 */
[----:B-1----:R-:W-:Y:S01]  /*8180*/  FFMA.FTZ R8, R189, c[0x0][0x2d0], -R2 ;  /* 0x0000b400bd087a23 */ /* 0x002fe20000010802 */
[----:B------:R-:W-:Y:S01]  /*8190*/  MOV R50, R161 ;  /* 0x000000a100327202 */ /* 0x000fe20000000f00 */
[----:B------:R-:W-:-:S02]  /*81a0*/  IMAD.MOV.U32 R64, RZ, RZ, R11 ;  /* 0x000000ffff407224 */ /* 0x000fc400078e000b */
[----:B------:R1:W-:Y:S01]  /*81b0*/  MUFU.EX2 R32, R8 ;  /* 0x0000000800207308 */ /* 0x0003e20000000800 */
[----:B------:R-:W-:Y:S01]  /*81c0*/  MOV R53, R36 ;  /* 0x0000002400357202 */ /* 0x000fe20000000f00 */
[----:B------:R-:W-:Y:S01]  /*81d0*/  IMAD.MOV.U32 R52, RZ, RZ, R37 ;  /* 0x000000ffff347224 */ /* 0x000fe200078e0025 */
[----:B------:R-:W-:Y:S01]  /*81e0*/  HMMA.16816.F32.BF16 R140, R4, R144, R140 ;  /* 0x00000090048c723c */ /* 0x000fe2000004188c */
[----:B------:R-:W-:-:S07]  /*81f0*/  IMAD.MOV.U32 R51, RZ, RZ, R162 ;  /* 0x000000ffff337224 */ /* 0x000fce00078e00a2 */
[----:B------:R-:W-:Y:S01]  /*8200*/  HMMA.16816.F32.BF16 R144, R4, R146, R88 ;  /* 0x000000920490723c */ /* 0x000fe20000041858 */
[----:B-1----:R-:W-:-:S07]  /*8210*/  FFMA.FTZ R8, R193, c[0x0][0x2d0], -R2 ;  /* 0x0000b400c1087a23 */ /* 0x002fce0000010802 */
[----:B------:R-:W-:Y:S01]  /*8220*/  HMMA.16816.F32.BF16 R20, R4, R56, R84 ;  /* 0x000000380414723c */ /* 0x000fe20000041854 */
[----:B------:R1:W-:Y:S02]  /*8230*/  MUFU.EX2 R35, R8 ;  /* 0x0000000800237308 */ /* 0x0003e40000000800 */
[----:B-1----:R-:W-:-:S06]  /*8240*/  FFMA.FTZ R8, R194, c[0x0][0x2d0], -R2 ;  /* 0x0000b400c2087a23 */ /* 0x002fcc0000010802 */
[----:B------:R1:W-:Y:S02]  /*8250*/  MUFU.EX2 R36, R8 ;  /* 0x0000000800247308 */ /* 0x0003e40000000800 */
[----:B-1----:R-:W-:-:S06]  /*8260*/  FFMA.FTZ R8, R195, c[0x0][0x2d0], -R2 ;  /* 0x0000b400c3087a23 */ /* 0x002fcc0000010802 */
[----:B------:R1:W-:Y:S02]  /*8270*/  MUFU.EX2 R37, R8 ;  /* 0x0000000800257308 */ /* 0x0003e40000000800 */
[----:B-1----:R-:W-:-:S06]  /*8280*/  FFMA.FTZ R8, R196, c[0x0][0x2d0], -R2 ;  /* 0x0000b400c4087a23 */ /* 0x002fcc0000010802 */
[----:B------:R1:W2:Y:S02]  /*8290*/  MUFU.EX2 R39, R8 ;  /* 0x0000000800277308 */ /* 0x0002a40000000800 */
[----:B-1----:R-:W-:-:S06]  /*82a0*/  FFMA.FTZ R8, R183, c[0x0][0x2d0], -R0 ;  /* 0x0000b400b7087a23 */ /* 0x002fcc0000010800 */
[----:B------:R1:W-:Y:S02]  /*82b0*/  MUFU.EX2 R29, R8 ;  /* 0x00000008001d7308 */ /* 0x0003e40000000800 */
[----:B-1----:R-:W-:-:S06]  /*82c0*/  FFMA.FTZ R8, R182, c[0x0][0x2d0], -R0 ;  /* 0x0000b400b6087a23 */ /* 0x002fcc0000010800 */
[----:B------:R1:W3:Y:S02]  /*82d0*/  MUFU.EX2 R31, R8 ;  /* 0x00000008001f7308 */ /* 0x0002e40000000800 */
[----:B-1----:R-:W-:-:S06]  /*82e0*/  FFMA.FTZ R8, R181, c[0x0][0x2d0], -R0 ;  /* 0x0000b400b5087a23 */ /* 0x002fcc0000010800 */
[----:B------:R1:W-:Y:S02]  /*82f0*/  MUFU.EX2 R33, R8 ;  /* 0x0000000800217308 */ /* 0x0003e40000000800 */
[----:B-1----:R-:W-:Y:S01]  /*8300*/  FFMA.FTZ R8, R160, c[0x0][0x2d0], -R0 ;  /* 0x0000b400a0087a23 */ /* 0x002fe20000010800 */
[----:B------:R-:W-:Y:S01]  /*8310*/  UIMAD.WIDE.U32 UR22, UR19, UR4, URZ ;  /* 0x00000004131672a5 */ /* 0x000fe2000f8e003f */
[----:B------:R-:W-:-:S04]  /*8320*/  PLOP3.LUT P0, PT, PT, PT, UP1, 0x40, 0x0 ;  /* 0x000000000000781c */ /* 0x000fc80003f0e818 */
[----:B------:R1:W4:Y:S01]  /*8330*/  MUFU.EX2 R28, R8 ;  /* 0x00000008001c7308 */ /* 0x0003220000000800 */
[----:B--2---:R-:W-:Y:S01]  /*8340*/  F2FP.BF16.PACK_AB R160, R39, R37 ;  /* 0x0000002527a0723e */ /* 0x004fe200000010ff */
[--C-:B-1----:R-:W-:Y:S02]  /*8350*/  FFMA.FTZ R8, R200, c[0x0][0x2d0], -R2.reuse ;  /* 0x0000b400c8087a23 */ /* 0x102fe40000010802 */
[----:B------:R-:W-:-:S04]  /*8360*/  FFMA.FTZ R2, R197, c[0x0][0x2d0], -R2 ;  /* 0x0000b400c5027a23 */ /* 0x000fc80000010802 */
[----:B------:R1:W-:Y:S08]  /*8370*/  MUFU.EX2 R38, R8 ;  /* 0x0000000800267308 */ /* 0x0003f00000000800 */
[----:B------:R2:W2:Y:S01]  /*8380*/  MUFU.EX2 R34, R2 ;  /* 0x0000000200227308 */ /* 0x0004a20000000800 */
[----:B-1----:R-:W-:Y:S07]  /*8390*/  HMMA.16816.F32.BF16 R8, R4, R58, R156 ;  /* 0x0000003a0408723c */ /* 0x002fee000004189c */
[----:B------:R-:W-:Y:S01]  /*83a0*/  F2FP.BF16.PACK_AB R4, R32, R30 ;  /* 0x0000001e2004723e */ /* 0x000fe200000010ff */
[----:B--2---:R-:W-:Y:S01]  /*83b0*/  FFMA.FTZ R2, R163, c[0x0][0x2d0], -R0 ;  /* 0x0000b400a3027a23 */ /* 0x004fe20000010800 */
[----:B------:R-:W-:-:S02]  /*83c0*/  F2FP.BF16.PACK_AB R6, R36, R35 ;  /* 0x000000232406723e */ /* 0x000fc400000010ff */
[----:B---3--:R-:W-:Y:S01]  /*83d0*/  F2FP.BF16.PACK_AB R5, R31, R29 ;  /* 0x0000001d1f05723e */ /* 0x008fe200000010ff */
[----:B------:R1:W-:Y:S01]  /*83e0*/  MUFU.EX2 R27, R2 ;  /* 0x00000002001b7308 */ /* 0x0003e20000000800 */
[----:B----4-:R-:W-:Y:S01]  /*83f0*/  F2FP.BF16.PACK_AB R7, R28, R33 ;  /* 0x000000211c07723e */ /* 0x010fe200000010ff */
[----:B------:R-:W-:Y:S01]  /*8400*/  @UP2 USHF.R.U32.HI UR19, URZ, UR5, UR23 ;  /* 0x000000053f132299 */ /* 0x000fe20008011617 */
[----:B------:R-:W-:-:S05]  /*8410*/  F2FP.BF16.PACK_AB R162, R34, R38 ;  /* 0x0000002622a2723e */ /* 0x000fca00000010ff */
[----:B------:R-:W-:Y:S01]  /*8420*/  HMMA.16816.F32.BF16 R108, R4, R60, R108 ;  /* 0x0000003c046c723c */ /* 0x000fe2000004186c */
[----:B-1----:R-:W-:-:S07]  /*8430*/  FFMA.FTZ R2, R168, c[0x0][0x2d0], -R0 ;  /* 0x0000b400a8027a23 */ /* 0x002fce0000010800 */
[C---:B------:R-:W-:Y:S01]  /*8440*/  HMMA.16816.F32.BF16 R12, R4.reuse, R62, R12 ;  /* 0x0000003e040c723c */ /* 0x040fe2000004180c */
[----:B------:R1:W2:Y:S07]  /*8450*/  MUFU.EX2 R26, R2 ;  /* 0x00000002001a7308 */ /* 0x0002ae0000000800 */
[C---:B------:R-:W-:Y:S08]  /*8460*/  HMMA.16816.F32.BF16 R124, R4.reuse, R80, R124 ;  /* 0x00000050047c723c */ /* 0x040ff0000004187c */
[----:B------:R-:W-:Y:S01]  /*8470*/  HMMA.16816.F32.BF16 R16, R4, R82, R16 ;  /* 0x000000520410723c */ /* 0x000fe20000041810 */
[--C-:B-1----:R-:W-:Y:S01]  /*8480*/  FFMA.FTZ R2, R169, c[0x0][0x2d0], -R0.reuse ;  /* 0x0000b400a9027a23 */ /* 0x102fe20000010800 */
[----:B--2---:R-:W-:Y:S01]  /*8490*/  F2FP.BF16.PACK_AB R161, R26, R27 ;  /* 0x0000001b1aa1723e */ /* 0x004fe200000010ff */
[----:B------:R-:W-:-:S02]  /*84a0*/  FFMA.FTZ R0, R170, c[0x0][0x2d0], -R0 ;  /* 0x0000b400aa007a23 */ /* 0x000fc40000010800 */
[----:B------:R1:W-:Y:S03]  /*84b0*/  MUFU.EX2 R25, R2 ;  /* 0x0000000200197308 */ /* 0x0003e60000000800 */
[C---:B------:R-:W-:Y:S05]  /*84c0*/  HMMA.16816.F32.BF16 R140, R4.reuse, R92, R140 ;  /* 0x0000005c048c723c */ /* 0x040fea000004188c */
[----:B------:R2:W3:Y:S03]  /*84d0*/  MUFU.EX2 R24, R0 ;  /* 0x0000000000187308 */ /* 0x0004e60000000800 */
[----:B------:R-:W-:Y:S01]  /*84e0*/  HMMA.16816.F32.BF16 R144, R4, R94, R144 ;  /* 0x0000005e0490723c */ /* 0x000fe20000041890 */
[----:B-1----:R-:W-:-:S07]  /*84f0*/  FADD.FTZ R2, R51, R50 ;  /* 0x0000003233027221 */ /* 0x002fce0000010000 */
[C---:B------:R-:W-:Y:S01]  /*8500*/  HMMA.16816.F32.BF16 R20, R4.reuse, R100, R20 ;  /* 0x000000640414723c */ /* 0x040fe20000041814 */
[----:B------:R-:W-:Y:S01]  /*8510*/  IMAD.MOV.U32 R51, RZ, RZ, R64 ;  /* 0x000000ffff337224 */ /* 0x000fe200078e0040 */
[----:B------:R-:W-:Y:S01]  /*8520*/  MOV R64, R66 ;  /* 0x0000004200407202 */ /* 0x000fe20000000f00 */
[----:B------:R-:W-:Y:S02]  /*8530*/  IMAD.MOV.U32 R50, RZ, RZ, R65 ;  /* 0x000000ffff327224 */ /* 0x000fe400078e0041 */
[----:B------:R-:W-:Y:S01]  /*8540*/  IMAD.MOV.U32 R65, RZ, RZ, R67 ;  /* 0x000000ffff417224 */ /* 0x000fe200078e0043 */
[----:B------:R-:W-:Y:S01]  /*8550*/  MOV R67, R49 ;  /* 0x0000003100437202 */ /* 0x000fe20000000f00 */
[----:B--2---:R-:W-:Y:S01]  /*8560*/  FADD.FTZ R0, R51, R50 ;  /* 0x0000003233007221 */ /* 0x004fe20000010000 */
[----:B------:R-:W-:Y:S01]  /*8570*/  HMMA.16816.F32.BF16 R8, R4, R102, R8 ;  /* 0x000000660408723c */ /* 0x000fe20000041808 */
[----:B------:R-:W-:Y:S01]  /*8580*/  IMAD.MOV.U32 R66, RZ, RZ, R48 ;  /* 0x000000ffff427224 */ /* 0x000fe200078e0030 */
[----:B---3--:R-:W-:Y:S01]  /*8590*/  F2FP.BF16.PACK_AB R163, R24, R25 ;  /* 0x0000001918a3723e */ /* 0x008fe200000010ff */
[----:B------:R-:W-:Y:S01]  /*85a0*/  IMAD.MOV.U32 R48, RZ, RZ, R54 ;  /* 0x000000ffff307224 */ /* 0x000fe200078e0036 */
[----:B------:R-:W-:Y:S01]  /*85b0*/  MOV R54, R217 ;  /* 0x000000d900367202 */ /* 0x000fe20000000f00 */
[----:B------:R-:W-:Y:S01]  /*85c0*/  FADD.FTZ R2, R213, R2 ;  /* 0x00000002d5027221 */ /* 0x000fe20000010000 */
[----:B------:R1:W5:Y:S01]  /*85d0*/  LDL.LU R217, [R1+0x4c] ;  /* 0x00004c0001d97983 */ /* 0x0003620000300800 */
[----:B------:R-:W-:-:S02]  /*85e0*/  FADD.FTZ R4, R214, R215 ;  /* 0x000000d7d6047221 */ /* 0x000fc40000010000 */
[----:B------:R-:W-:Y:S01]  /*85f0*/  FADD.FTZ R0, R208, R0 ;  /* 0x00000000d0007221 */ /* 0x000fe20000010000 */
[----:B------:R-:W-:Y:S01]  /*8600*/  UIADD3 UR4, UR18, UR19, URZ ;  /* 0x0000001312047290 */ /* 0x000fe2000fffe03f */
[----:B------:R-:W-:Y:S01]  /*8610*/  FADD.FTZ R4, R64, R4 ;  /* 0x0000000440047221 */ /* 0x000fe20000010000 */
[----:B------:R-:W-:Y:S01]  /*8620*/  HMMA.16816.F32.BF16 R108, R160, R112, R108 ;  /* 0x00000070a06c723c */ /* 0x000fe2000004186c */
[----:B------:R-:W-:Y:S02]  /*8630*/  IMAD.MOV.U32 R49, RZ, RZ, R44 ;  /* 0x000000ffff317224 */ /* 0x000fe400078e002c */
[----:B------:R-:W-:Y:S02]  /*8640*/  FADD.FTZ R2, R65, R2 ;  /* 0x0000000241027221 */ /* 0x000fe40000010000 */
[----:B------:R-:W-:Y:S02]  /*8650*/  IMAD.MOV.U32 R44, RZ, RZ, R216 ;  /* 0x000000ffff2c7224 */ /* 0x000fe400078e00d8 */
[----:B------:R-:W-:Y:S01]  /*8660*/  FADD.FTZ R0, R66, R0 ;  /* 0x0000000042007221 */ /* 0x000fe20000010000 */
[----:B------:R1:W5:Y:S01]  /*8670*/  LDL.LU R216, [R1+0x48] ;  /* 0x0000480001d87983 */ /* 0x0003620000300800 */
[----:B------:R-:W-:-:S02]  /*8680*/  FADD.FTZ R4, R67, R4 ;  /* 0x0000000443047221 */ /* 0x000fc40000010000 */
[----:B------:R-:W-:Y:S01]  /*8690*/  FADD.FTZ R7, R55, R54 ;  /* 0x0000003637077221 */ /* 0x000fe20000010000 */
[----:B------:R1:W5:Y:S01]  /*86a0*/  LDL.LU R215, [R1+0x44] ;  /* 0x0000440001d77983 */ /* 0x0003620000300800 */
[----:B------:R-:W-:Y:S01]  /*86b0*/  FADD.FTZ R2, R48, R2 ;  /* 0x0000000230027221 */ /* 0x000fe20000010000 */
[C---:B------:R-:W-:Y:S01]  /*86c0*/  HMMA.16816.F32.BF16 R124, R160.reuse, R128, R124 ;  /* 0x00000080a07c723c */ /* 0x040fe2000004187c */
[----:B------:R-:W-:Y:S01]  /*86d0*/  FADD.FTZ R0, R49, R0 ;  /* 0x0000000031007221 */ /* 0x000fe20000010000 */
[----:B------:R1:W5:Y:S01]  /*86e0*/  LDL.LU R214, [R1+0x40] ;  /* 0x0000400001d67983 */ /* 0x0003620000300800 */
[----:B------:R-:W-:Y:S02]  /*86f0*/  FADD.FTZ R4, R44, R4 ;  /* 0x000000042c047221 */ /* 0x000fe40000010000 */
[----:B------:R-:W-:Y:S01]  /*8700*/  FADD.FTZ R7, R46, R7 ;  /* 0x000000072e077221 */ /* 0x000fe20000010000 */
[----:B------:R1:W5:Y:S01]  /*8710*/  LDL.LU R213, [R1+0x3c] ;  /* 0x00003c0001d57983 */ /* 0x0003620000300800 */
[----:B------:R-:W-:Y:S01]  /*8720*/  FADD.FTZ R2, R45, R2 ;  /* 0x000000022d027221 */ /* 0x000fe20000010000 */
[----:B------:R-:W-:Y:S01]  /*8730*/  ULDC UR18, c[0x0][0x328] ;  /* 0x0000ca0000127ab9 */ /* 0x000fe20000000800 */
[----:B------:R-:W-:Y:S01]  /*8740*/  FADD.FTZ R0, R47, R0 ;  /* 0x000000002f007221 */ /* 0x000fe20000010000 */
[----:B------:R1:W5:Y:S01]  /*8750*/  LDL.LU R208, [R1+0x38] ;  /* 0x0000380001d07983 */ /* 0x0003620000300800 */
[----:B------:R-:W-:Y:S01]  /*8760*/  FADD.FTZ R6, R252, R4 ;  /* 0x00000004fc067221 */ /* 0x000fe20000010000 */
[----:B------:R-:W-:Y:S01]  /*8770*/  HMMA.16816.F32.BF16 R112, R160, R114, R12 ;  /* 0x00000072a070723c */ /* 0x000fe2000004180c */
        /* <DEDUP_REMOVED lines=74> */
[----:B------:R-:W-:Y:S01]  /*8c20*/  FADD.FTZ R0, R24, R0 ;  /* 0x0000000018007221 */ /* 0x000fe20000010000 */
[----:B------:R1:W-:Y:S04]  /*8c30*/  STL [R1+0x14], R5 ;  /* 0x0000140501007387 */ /* 0x0003e80000100800 */
[----:B------:R1:W-:Y:S04]  /*8c40*/  STL [R1+0x18], R4 ;  /* 0x0000180401007387 */ /* 0x0003e80000100800 */
[----:B------:R1:W-:Y:S04]  /*8c50*/  STL [R1+0x1c], R2 ;  /* 0x00001c0201007387 */ /* 0x0003e80000100800 */
[----:B------:R1:W-:Y:S01]  /*8c60*/  STL [R1+0x20], R0 ;  /* 0x0000200001007387 */ /* 0x0003e20000100800 */
[----:B------:R-:W-:Y:S01]  /*8c70*/  HMMA.16816.F32.BF16 R128, R160, R130, R16 ;  /* 0x00000082a080723c */ /* 0x000fe20000041810 */
[----:B------:R-:W-:Y:S01]  /*8c80*/  UIADD3 UR18, UR4, UR18, URZ ;  /* 0x0000001204127290 */ /* 0x000fe2000fffe03f */
[----:B------:R-:W-:-:S06]  /*8c90*/  IADD3 R227, R229, -0x2, RZ ;  /* 0xfffffffee5e37810 */ /* 0x000fcc0007ffe0ff */
[C---:B------:R-:W-:Y:S08]  /*8ca0*/  HMMA.16816.F32.BF16 R140, R160.reuse, R76, R140 ;  /* 0x0000004ca08c723c */ /* 0x040ff0000004188c */
[C---:B------:R-:W-:Y:S08]  /*8cb0*/  HMMA.16816.F32.BF16 R144, R160.reuse, R78, R144 ;  /* 0x0000004ea090723c */ /* 0x040ff00000041890 */
[C---:B------:R-:W-:Y:S08]  /*8cc0*/  HMMA.16816.F32.BF16 R156, R160.reuse, R96, R20 ;  /* 0x00000060a09c723c */ /* 0x040ff00000041814 */
[----:B------:R-:W-:Y:S01]  /*8cd0*/  HMMA.16816.F32.BF16 R160, R160, R98, R8 ;  /* 0x00000062a0a0723c */ /* 0x000fe20000041808 */
[----:B------:R-:W-:Y:S07]  /*8ce0*/  @P0 BRA `(.L_x_516) ;  /* 0x0000016000000947 */ /* 0x000fee0003800000 */
[----:B-1----:R-:W-:Y:S01]  /*8cf0*/  ISETP.LT.AND P0, PT, RZ, UR4, PT ;  /* 0x00000004ff007c0c */ /* 0x002fe2000bf01270 */
[----:B------:R-:W-:-:S12]  /*8d00*/  UIADD3 UR19, UR4, -0x1, URZ ;  /* 0xffffffff04137890 */ /* 0x000fd8000fffe03f */
[----:B------:R-:W-:Y:S05]  /*8d10*/  @P0 BRA `(.L_x_517) ;  /* 0x0000009000000947 */ /* 0x000fea0003800000 */
[----:B------:R-:W-:Y:S02]  /*8d20*/  UMOV UR19, 0x1 ;  /* 0x0000000100137882 */ /* 0x000fe40000000000 */
[----:B------:R-:W-:Y:S02]  /*8d30*/  ULDC UR5, c[0x0][0x32c] ;  /* 0x0000cb0000057ab9 */ /* 0x000fe40000000800 */
[----:B------:R-:W-:Y:S02]  /*8d40*/  UISETP.NE.AND UP0, UPT, UR19, UR5, UPT ;  /* 0x000000051300728c */ /* 0x000fe4000bf05270 */
[----:B------:R-:W-:-:S03]  /*8d50*/  UIADD3 UR19, -UR4, URZ, URZ ;  /* 0x0000003f04137290 */ /* 0x000fc6000fffe13f */
[----:B------:R-:W-:Y:S02]  /*8d60*/  ULDC.64 UR4, c[0x0][0x330] ;  /* 0x0000cc0000047ab9 */ /* 0x000fe40000000a00 */
[----:B------:R-:W-:-:S04]  /*8d70*/  UIMAD.WIDE.U32 UR22, UR19, UR4, URZ ;  /* 0x00000004131672a5 */ /* 0x000fc8000f8e003f */
[----:B------:R-:W-:-:S04]  /*8d80*/  @UP0 USHF.R.U32.HI UR19, URZ, UR5, UR23 ;  /* 0x000000053f130299 */ /* 0x000fc80008011617 */
[----:B------:R-:W-:Y:S01]  /*8d90*/  ULOP3.LUT UR19, URZ, UR19, URZ, 0x33, !UPT ;  /* 0x000000133f137292 */ /* 0x000fe2000f8e333f */
[----:B------:R-:W-:Y:S05]  /*8da0*/  BRA `(.L_x_518) ;  /* 0x0000006000007947 */ /* 0x000fea0003800000 */
.L_x_517:
[----:B------:R-:W-:Y:S02]  /*8db0*/  UMOV UR5, 0x1 ;  /* 0x0000000100057882 */ /* 0x000fe40000000000 */
[----:B------:R-:W-:Y:S02]  /*8dc0*/  ULDC UR4, c[0x0][0x32c] ;  /* 0x0000cb0000047ab9 */ /* 0x000fe40000000800 */
[----:B------:R-:W-:-:S03]  /*8dd0*/  UISETP.NE.AND UP0, UPT, UR5, UR4, UPT ;  /* 0x000000040500728c */ /* 0x000fc6000bf05270 */
[----:B------:R-:W-:Y:S02]  /*8de0*/  ULDC.64 UR4, c[0x0][0x330] ;  /* 0x0000cc0000047ab9 */ /* 0x000fe40000000a00 */
[----:B------:R-:W-:-:S06]  /*8df0*/  UIMAD.WIDE.U32 UR22, UR19, UR4, URZ ;  /* 0x00000004131672a5 */ /* 0x000fcc000f8e003f */
[----:B------:R-:W-:Y:S02]  /*8e00*/  @UP0 USHF.R.U32.HI UR19, URZ, UR5, UR23 ;  /* 0x000000053f130299 */ /* 0x000fe40008011617 */
.L_x_518:
[----:B------:R-:W-:Y:S02]  /*8e10*/  ULDC UR4, c[0x0][0x32c] ;  /* 0x0000cb0000047ab9 */ /* 0x000fe40000000800 */
[----:B------:R-:W-:-:S04]  /*8e20*/  UIMAD UR4, UR19, UR4, UR4 ;  /* 0x00000004130472a4 */ /* 0x000fc8000f8e0204 */
[----:B------:R-:W-:-:S04]  /*8e30*/  UISETP.LT.AND UP0, UPT, UR18, UR4, UPT ;  /* 0x000000041200728c */ /* 0x000fc8000bf01270 */
[----:B------:R-:W-:-:S03]  /*8e40*/  USEL UR18, UR18, UR4, UP0 ;  /* 0x0000000412127287 */ /* 0x000fc60008000000 */
.L_x_516:
[----:B-1----:R-:W2:Y:S01]  /*8e50*/  LDL R0, [R1+0x28] ;  /* 0x0000280001007983 */ /* 0x002ea20000100800 */
[----:B------:R-:W-:-:S04]  /*8e60*/  UIMAD.WIDE UR18, UR18, 0x2aaaaaab, URZ ;  /* 0x2aaaaaab121278a5 */ /* 0x000fc8000f8e023f */
[----:B------:R-:W-:-:S04]  /*8e70*/  USHF.R.U32.HI UR5, URZ, 0x1f, UR19 ;  /* 0x0000001f3f057899 */ /* 0x000fc80008011613 */
[----:B------:R-:W-:Y:S01]  /*8e80*/  ULEA.HI.SX32 UR5, UR19, UR5, 0x1c ;  /* 0x0000000513057291 */ /* 0x000fe2000f8fe23f */
[----:B--2---:R-:W1:Y:S03]  /*8e90*/  R2UR UR4, R0 ;  /* 0x00000000000473c2 */ /* 0x004e6600000e0000 */
[----:B-1----:R-:W-:-:S04]  /*8ea0*/  UISETP.LT.AND UP0, UPT, UR4, UR5, UPT ;  /* 0x000000050400728c */ /* 0x002fc8000bf01270 */
[----:B------:R-:W-:-:S06]  /*8eb0*/  USEL UR4, UR4, UR5, !UP0 ;  /* 0x0000000504047287 */ /* 0x000fcc000c000000 */
[----:B------:R-:W-:-:S13]  /*8ec0*/  ISETP.GE.AND P0, PT, R227, UR4, PT ;  /* 0x00000004e3007c0c */ /* 0x000fda000bf06270 */
[----:B------:R-:W-:Y:S05]  /*8ed0*/  @!P0 BRA `(.L_x_519) ;  /* 0x00006af000008947 */ /* 0x000fea0003800000 */
[----:B------:R-:W-:Y:S01]  /*8ee0*/  IMAD.MOV.U32 R101, RZ, RZ, R71 ;  /* 0x000000ffff657224 */ /* 0x000fe200078e0047 */
[----:B------:R-:W-:Y:S01]  /*8ef0*/  MOV R103, R3 ;  /* 0x0000000300677202 */ /* 0x000fe20000000f00 */
[----:B------:R-:W-:Y:S01]  /*8f00*/  IMAD.MOV.U32 R100, RZ, RZ, R72 ;  /* 0x000000ffff647224 */ /* 0x000fe200078e0048 */
[----:B------:R-:W-:Y:S02]  /*8f10*/  MOV R102, R70 ;  /* 0x0000004600667202 */ /* 0x000fe40000000f00 */
.L_x_538:
[----:B------:R-:W2:Y:S01]  /*8f20*/  LDL R230, [R1+0x28] ;  /* 0x0000280001e67983 */ /* 0x000ea20000100800 */
[----:B------:R-:W-:Y:S04]  /*8f30*/  DEPBAR.LE SB0, 0x0 ;  /* 0x000080000000791a */ /* 0x000fe80000000000 */
[----:B------:R-:W-:Y:S06]  /*8f40*/  BAR.SYNC.DEFER_BLOCKING 0x0 ;  /* 0x0000000000007b1d */ /* 0x000fec0000010000 */
[----:B-1---5:R1:W3:Y:S04]  /*8f50*/  LDSM.16.M88.4 R96, [R215+0x6100] ;  /* 0x00610000d760783b */ /* 0x0222e80000000200 */
[----:B------:R1:W4:Y:S04]  /*8f60*/  LDSM.16.M88.4 R92, [R215+0x8100] ;  /* 0x00810000d75c783b */ /* 0x0003280000000200 */
[----:B------:R1:W1:Y:S04]  /*8f70*/  LDSM.16.M88.4 R16, [R208+0x3100] ;  /* 0x00310000d010783b */ /* 0x0002680000000200 */
[----:B------:R1:W1:Y:S04]  /*8f80*/  LDSM.16.M88.4 R32, [R208+0x3900] ;  /* 0x00390000d020783b */ /* 0x0002680000000200 */
[----:B------:R1:W1:Y:S04]  /*8f90*/  LDSM.16.M88.4 R48, [R208+0x4100] ;  /* 0x00410000d030783b */ /* 0x0002680000000200 */
[----:B------:R1:W1:Y:S04]  /*8fa0*/  LDSM.16.M88.4 R64, [R208+0x4900] ;  /* 0x00490000d040783b */ /* 0x0002680000000200 */
[----:B------:R1:W1:Y:S04]  /*8fb0*/  LDSM.16.M88.4 R80, [R208+0x5100] ;  /* 0x00510000d050783b */ /* 0x0002680000000200 */
[----:B------:R1:W1:Y:S04]  /*8fc0*/  LDSM.16.M88.4 R168, [R208+0x5900] ;  /* 0x00590000d0a8783b */ /* 0x0002680000000200 */
[----:B------:R1:W1:Y:S04]  /*8fd0*/  LDSM.16.M88.4 R172, [R218+0x6100] ;  /* 0x00610000daac783b */ /* 0x0002680000000200 */
[----:B------:R1:W1:Y:S04]  /*8fe0*/  LDSM.16.M88.4 R180, [R218+0x8100] ;  /* 0x00810000dab4783b */ /* 0x0002680000000200 */
[----:B------:R1:W1:Y:S04]  /*8ff0*/  LDSM.16.M88.4 R176, [R219] ;  /* 0x00000000dbb0783b */ /* 0x0002680000000200 */
[----:B------:R1:W1:Y:S04]  /*9000*/  LDSM.16.M88.4 R184, [R224] ;  /* 0x00000000e0b8783b */ /* 0x0002680000000200 */
[----:B------:R1:W1:Y:S04]  /*9010*/  LDSM.16.M88.4 R188, [R223] ;  /* 0x00000000dfbc783b */ /* 0x0002680000000200 */
[----:B------:R1:W1:Y:S04]  /*9020*/  LDSM.16.M88.4 R192, [R222] ;  /* 0x00000000dec0783b */ /* 0x0002680000000200 */
[----:B------:R1:W1:Y:S04]  /*9030*/  LDSM.16.M88.4 R196, [R221] ;  /* 0x00000000ddc4783b */ /* 0x0002680000000200 */
[----:B------:R1:W1:Y:S01]  /*9040*/  LDSM.16.M88.4 R200, [R220] ;  /* 0x00000000dcc8783b */ /* 0x0002620000000200 */
[----:B--2---:R-:W-:Y:S11]  /*9050*/  ISETP.GT.AND P0, PT, R230, R227, PT ;  /* 0x000000e3e600720c */ /* 0x004ff60003f04270 */
[----:B------:R-:W-:Y:S02]  /*9060*/  @!UPT UIADD3 URZ, URZ, URZ, URZ ;  /* 0x0000003f3f3ff290 */ /* 0x000fe4000fffe03f */
[----:B------:R-:W-:-:S05]  /*9070*/  @P0 BRA `(.L_x_520) ;  /* 0x000002c000000947 */ /* 0x000fca0003800000 */
[----:B-1-34-:R-:W2:Y:S01]  /*9080*/  LDL R15, [R1+0xc] ;  /* 0x00000c00010f7983 */ /* 0x01aea20000100800 */
[----:B------:R-:W-:Y:S01]  /*9090*/  SHF.R.S32.HI R0, RZ, 0x1f, R233 ;  /* 0x0000001fff007819 */ /* 0x000fe200000114e9 */
[C---:B------:R-:W-:Y:S01]  /*90a0*/  IMAD.WIDE.U32 R2, R233.reuse, c[0x0][0x208], RZ ;  /* 0x00008200e9027a25 */ /* 0x040fe200078e00ff */
[----:B------:R-:W-:Y:S03]  /*90b0*/  SHF.R.S32.HI R4, RZ, 0x1f, R228 ;  /* 0x0000001fff047819 */ /* 0x000fe600000114e4 */
[----:B------:R-:W-:Y:S02]  /*90c0*/  IMAD R0, R0, c[0x0][0x208], RZ ;  /* 0x0000820000007a24 */ /* 0x000fe400078e02ff */
[----:B------:R-:W-:Y:S02]  /*90d0*/  IMAD R4, R4, c[0x0][0x218], RZ ;  /* 0x0000860004047a24 */ /* 0x000fe400078e02ff */
[----:B------:R-:W-:Y:S02]  /*90e0*/  IMAD R0, R233, c[0x0][0x20c], R0 ;  /* 0x00008300e9007a24 */ /* 0x000fe400078e0200 */
[C---:B------:R-:W-:Y:S02]  /*90f0*/  IMAD R4, R228.reuse, c[0x0][0x21c], R4 ;  /* 0x00008700e4047a24 */ /* 0x040fe400078e0204 */
[----:B------:R-:W-:Y:S04]  /*9100*/  IMAD.IADD R3, R3, 0x1, R0 ;  /* 0x0000000103037824 */ /* 0x000fe800078e0200 */
[----:B------:R-:W-:Y:S05]  /*9110*/  IMAD.WIDE.U32 R2, R228, c[0x0][0x218], R2 ;  /* 0x00008600e4027a25 */ /* 0x000fea00078e0002 */
[----:B------:R-:W-:Y:S04]  /*9120*/  IADD3 R0, P0, R2, UR20, RZ ;  /* 0x0000001402007c10 */ /* 0x000fe8000ff1e0ff */
[----:B------:R-:W-:Y:S02]  /*9130*/  IADD3.X R3, R3, UR12, R4, P0, !PT ;  /* 0x0000000c03037c10 */ /* 0x000fe400087fe404 */
[C---:B------:R-:W-:Y:S04]  /*9140*/  LEA R2, P0, R0.reuse, c[0x0][0x1f8], 0x1 ;  /* 0x00007e0000027a11 */ /* 0x040fe800078008ff */
[----:B------:R-:W-:Y:S01]  /*9150*/  LEA.HI.X R0, R0, c[0x0][0x1fc], R3, 0x1, P0 ;  /* 0x00007f0000007a11 */ /* 0x000fe200000f0c03 */
[----:B------:R-:W1:Y:S04]  /*9160*/  SHFL.IDX PT, R4, R2, RZ, 0x181f ;  /* 0x00181fff02047589 */ /* 0x000e6800000e0000 */
[----:B------:R-:W-:Y:S04]  /*9170*/  SHFL.IDX PT, R3, R0, RZ, 0x181f ;  /* 0x00181fff00037589 */ /* 0x000fe800000e0000 */
[----:B------:R-:W-:Y:S04]  /*9180*/  SHFL.IDX PT, R10, R2, 0x1, 0x181f ;  /* 0x00381f00020a7f89 */ /* 0x000fe800000e0000 */
[----:B------:R-:W3:Y:S04]  /*9190*/  SHFL.IDX PT, R8, R2, 0x2, 0x181f ;  /* 0x00581f0002087f89 */ /* 0x000ee800000e0000 */
[----:B------:R-:W-:Y:S04]  /*91a0*/  SHFL.IDX PT, R7, R0, 0x1, 0x181f ;  /* 0x00381f0000077f89 */ /* 0x000fe800000e0000 */
[----:B------:R-:W4:Y:S04]  /*91b0*/  SHFL.IDX PT, R6, R2, 0x3, 0x181f ;  /* 0x00781f0002067f89 */ /* 0x000f2800000e0000 */
[----:B------:R-:W-:Y:S04]  /*91c0*/  SHFL.IDX PT, R9, R2, 0x4, 0x181f ;  /* 0x00981f0002097f89 */ /* 0x000fe800000e0000 */
[----:B------:R-:W-:Y:S04]  /*91d0*/  SHFL.IDX PT, R14, R0, 0x2, 0x181f ;  /* 0x00581f00000e7f89 */ /* 0x000fe800000e0000 */
[----:B------:R-:W5:Y:S04]  /*91e0*/  SHFL.IDX PT, R13, R0, 0x3, 0x181f ;  /* 0x00781f00000d7f89 */ /* 0x000f6800000e0000 */
[----:B------:R-:W5:Y:S04]  /*91f0*/  SHFL.IDX PT, R2, R2, 0x5, 0x181f ;  /* 0x00b81f0002027f89 */ /* 0x000f6800000e0000 */
[----:B------:R-:W-:Y:S04]  /*9200*/  SHFL.IDX PT, R12, R0, 0x4, 0x181f ;  /* 0x00981f00000c7f89 */ /* 0x000fe800000e0000 */
[----:B------:R-:W5:Y:S01]  /*9210*/  SHFL.IDX PT, R0, R0, 0x5, 0x181f ;  /* 0x00b81f0000007f89 */ /* 0x000f6200000e0000 */
[-C--:B-1----:R-:W-:Y:S02]  /*9220*/  IADD3 R4, P0, R4, R226.reuse, RZ ;  /* 0x000000e204047210 */ /* 0x082fe40007f1e0ff */
[-C--:B---3--:R-:W-:Y:S02]  /*9230*/  IADD3 R8, P5, R8, R226.reuse, RZ ;  /* 0x000000e208087210 */ /* 0x088fe40007fbe0ff */
[-C--:B----4-:R-:W-:Y:S01]  /*9240*/  IADD3 R6, P2, R6, R226.reuse, RZ ;  /* 0x000000e206067210 */ /* 0x090fe20007f5e0ff */
[--C-:B------:R-:W-:Y:S01]  /*9250*/  IMAD.X R5, R3, 0x1, R225.reuse, P0 ;  /* 0x0000000103057824 */ /* 0x100fe200000e06e1 */
[-C--:B------:R-:W-:Y:S05]  /*9260*/  IADD3 R10, P0, R10, R226.reuse, RZ ;  /* 0x000000e20a0a7210 */ /* 0x080fea0007f1e0ff */
[--C-:B------:R-:W-:Y:S02]  /*9270*/  IMAD.X R11, R7, 0x1, R225.reuse, P0 ;  /* 0x00000001070b7824 */ /* 0x100fe400000e06e1 */
[--C-:B-----5:R-:W-:Y:S01]  /*9280*/  IMAD.X R7, R13, 0x1, R225.reuse, P2 ;  /* 0x000000010d077824 */ /* 0x120fe200010e06e1 */
[-C--:B------:R-:W-:Y:S04]  /*9290*/  IADD3 R2, P0, R2, R226.reuse, RZ ;  /* 0x000000e202027210 */ /* 0x080fe80007f1e0ff */
[-C--:B------:R-:W-:Y:S01]  /*92a0*/  IADD3.X R3, R0, R225.reuse, RZ, P0, !PT ;  /* 0x000000e100037210 */ /* 0x080fe200007fe4ff */
[----:B--2---:R1:W-:Y:S04]  /*92b0*/  LDGSTS.E.BYPASS.LTC128B.128 [R15], [R4.64], !P4 ;  /* 0x00000000040f7fae */ /* 0x0043e8000e101d50 */
[----:B------:R2:W-:Y:S01]  /*92c0*/  LDGSTS.E.BYPASS.LTC128B.128 [R15+0x800], [R10.64], !P4 ;  /* 0x008000000a0f7fae */ /* 0x0005e2000e101d50 */
[----:B-1----:R-:W-:Y:S02]  /*92d0*/  IADD3 R4, P1, R9, R226, RZ ;  /* 0x000000e209047210 */ /* 0x002fe40007f3e0ff */
[----:B------:R-:W-:Y:S03]  /*92e0*/  IADD3.X R9, R14, R225, RZ, P5, !PT ;  /* 0x000000e10e097210 */ /* 0x000fe60002ffe4ff */
[----:B------:R-:W-:Y:S02]  /*92f0*/  IMAD.X R5, R12, 0x1, R225, P1 ;  /* 0x000000010c057824 */ /* 0x000fe400008e06e1 */
[----:B------:R2:W-:Y:S04]  /*9300*/  LDGSTS.E.BYPASS.LTC128B.128 [R15+0x1000], [R8.64], !P4 ;  /* 0x01000000080f7fae */ /* 0x0005e8000e101d50 */
[----:B------:R2:W-:Y:S04]  /*9310*/  LDGSTS.E.BYPASS.LTC128B.128 [R15+0x1800], [R6.64], !P4 ;  /* 0x01800000060f7fae */ /* 0x0005e8000e101d50 */
[----:B------:R2:W-:Y:S04]  /*9320*/  LDGSTS.E.BYPASS.LTC128B.128 [R15+0x2000], [R4.64], !P4 ;  /* 0x02000000040f7fae */ /* 0x0005e8000e101d50 */
[----:B------:R2:W-:Y:S02]  /*9330*/  LDGSTS.E.BYPASS.LTC128B.128 [R15+0x2800], [R2.64], !P4 ;  /* 0x02800000020f7fae */ /* 0x0005e4000e101d50 */
.L_x_520:
[----:B-1-34-:R-:W-:Y:S01]  /*9340*/  LDSM.16.M88.4 R204, [R214+0x5900] ;  /* 0x00590000d6cc783b */ /* 0x01afe20000000200 */
[-C--:B--2---:R-:W-:Y:S03]  /*9350*/  HMMA.16816.F32.BF16 R4, R96, R16.reuse, RZ ;  /* 0x000000106004723c */ /* 0x084fe600000418ff */
[----:B------:R-:W-:Y:S04]  /*9360*/  ISETP.GT.AND P0, PT, R227, R230, PT ;  /* 0x000000e6e300720c */ /* 0x000fe80003f04270 */
[----:B------:R-:W0:Y:S01]  /*9370*/  LDGDEPBAR ;  /* 0x00000000000079af */ /* 0x000e220000000000 */
        /* <DEDUP_REMOVED lines=22> */
[----:B------:R-:W-:Y:S01]  /*94e0*/  HMMA.16816.F32.BF16 R96, R96, R170, RZ ;  /* 0x000000aa6060723c */ /* 0x000fe200000418ff */
[----:B------:R-:W-:Y:S07]  /*94f0*/  LDSM.16.M88.4 R168, [R216+0x6100] ;  /* 0x00610000d8a8783b */ /* 0x000fee0000000200 */
[-C--:B------:R-:W-:Y:S08]  /*9500*/  HMMA.16816.F32.BF16 R4, R172, R176.reuse, R4 ;  /* 0x000000b0ac04723c */ /* 0x080ff00000041804 */
[C---:B------:R-:W-:Y:S08]  /*9510*/  HMMA.16816.F32.BF16 R8, R180.reuse, R176, R8 ;  /* 0x000000b0b408723c */ /* 0x040ff00000041808 */
[-C--:B------:R-:W-:Y:S08]  /*9520*/  HMMA.16816.F32.BF16 R12, R180, R178.reuse, R12 ;  /* 0x000000b2b40c723c */ /* 0x080ff0000004180c */
        /* <DEDUP_REMOVED lines=24> */
[-C--:B------:R-:W-:Y:S01]  /*96b0*/  HMMA.16816.F32.BF16 R92, R180, R202.reuse, R92 ;  /* 0x000000cab45c723c */ /* 0x080fe2000004185c */
[----:B------:R-:W3:Y:S07]  /*96c0*/  LDSM.16.M88.4 R180, [R214+0x5100] ;  /* 0x00510000d6b4783b */ /* 0x000eee0000000200 */
[----:B------:R-:W-:Y:S01]  /*96d0*/  HMMA.16816.F32.BF16 R96, R172, R202, R96 ;  /* 0x000000caac60723c */ /* 0x000fe20000041860 */
[----:B------:R-:W-:Y:S08]  /*96e0*/  LDSM.16.M88.4 R172, [R217+0x6100] ;  /* 0x00610000d9ac783b */ /* 0x000ff00000000200 */
[----:B------:R-:W4:Y:S01]  /*96f0*/  LDSM.16.M88.4 R200, [R213] ;  /* 0x00000000d5c8783b */ /* 0x000f220000000200 */
[-C--:B-1----:R-:W-:Y:S08]  /*9700*/  HMMA.16816.F32.BF16 R4, R168, R176.reuse, R4 ;  /* 0x000000b0a804723c */ /* 0x082ff00000041804 */
[C---:B--2---:R-:W-:Y:S08]  /*9710*/  HMMA.16816.F32.BF16 R8, R184.reuse, R176, R8 ;  /* 0x000000b0b808723c */ /* 0x044ff00000041808 */
[-C--:B------:R-:W-:Y:S08]  /*9720*/  HMMA.16816.F32.BF16 R12, R184, R178.reuse, R12 ;  /* 0x000000b2b80c723c */ /* 0x080ff0000004180c */
[C---:B------:R-:W-:Y:S01]  /*9730*/  HMMA.16816.F32.BF16 R16, R168.reuse, R178, R16 ;  /* 0x000000b2a810723c */ /* 0x040fe20000041810 */
[----:B------:R-:W1:Y:S07]  /*9740*/  LDSM.16.M88.4 R176, [R217+0x8100] ;  /* 0x00810000d9b0783b */ /* 0x000e6e0000000200 */
[-C--:B---3--:R-:W-:Y:S08]  /*9750*/  HMMA.16816.F32.BF16 R20, R168, R188.reuse, R20 ;  /* 0x000000bca814723c */ /* 0x088ff00000041814 */
[C---:B------:R-:W-:Y:S08]  /*9760*/  HMMA.16816.F32.BF16 R24, R184.reuse, R188, R24 ;  /* 0x000000bcb818723c */ /* 0x040ff00000041818 */
[-C--:B------:R-:W-:Y:S08]  /*9770*/  HMMA.16816.F32.BF16 R28, R184, R190.reuse, R28 ;  /* 0x000000beb81c723c */ /* 0x080ff0000004181c */
[C---:B------:R-:W-:Y:S08]  /*9780*/  HMMA.16816.F32.BF16 R32, R168.reuse, R190, R32 ;  /* 0x000000bea820723c */ /* 0x040ff00000041820 */
        /* <DEDUP_REMOVED lines=16> */
[-C--:B------:R-:W-:Y:S08]  /*9890*/  HMMA.16816.F32.BF16 R4, R172, R200.reuse, R4 ;  /* 0x000000c8ac04723c */ /* 0x080ff00000041804 */
[C---:B-1----:R-:W-:Y:S08]  /*98a0*/  HMMA.16816.F32.BF16 R8, R176.reuse, R200, R8 ;  /* 0x000000c8b008723c */ /* 0x042ff00000041808 */
        /* <DEDUP_REMOVED lines=25> */
[----:B------:R-:W2:Y:S10]  /*9a40*/  MUFU.TANH R2, R10 ;  /* 0x0000000a00027308 */ /* 0x000eb40000002400 */
[----:B------:R3:W4:Y:S10]  /*9a50*/  MUFU.TANH R0, R11 ;  /* 0x0000000b00007308 */ /* 0x0007340000002400 */
[----:B------:R4:W4:Y:S01]  /*9a60*/  MUFU.TANH R229, R12 ;  /* 0x0000000c00e57308 */ /* 0x0009220000002400 */
[----:B--2---:R-:W-:Y:S09]  /*9a70*/  STL [R1+0x4], R2 ;  /* 0x0000040201007387 */ /* 0x004ff20000100800 */
[----:B------:R2:W2:Y:S01]  /*9a80*/  MUFU.TANH R207, R13 ;  /* 0x0000000d00cf7308 */ /* 0x0004a20000002400 */
[----:B---3--:R-:W3:Y:S01]  /*9a90*/  LDSM.16.M88.4 R8, [R213+0x1000] ;  /* 0x00100000d508783b */ /* 0x008ee20000000200 */
[-C--:B-1----:R-:W-:Y:S08]  /*9aa0*/  HMMA.16816.F32.BF16 R20, R172, R4.reuse, R20 ;  /* 0x00000004ac14723c */ /* 0x082ff00000041814 */
[----:B------:R1:W1:Y:S01]  /*9ab0*/  MUFU.TANH R251, R14 ;  /* 0x0000000e00fb7308 */ /* 0x0002620000002400 */
[----:B----4-:R-:W-:Y:S01]  /*9ac0*/  STL [R1], R0 ;  /* 0x0000000001007387 */ /* 0x010fe20000100800 */
[C---:B------:R-:W-:Y:S08]  /*9ad0*/  HMMA.16816.F32.BF16 R24, R176.reuse, R4, R24 ;  /* 0x00000004b018723c */ /* 0x040ff00000041818 */
[----:B------:R4:W1:Y:S01]  /*9ae0*/  MUFU.TANH R249, R15 ;  /* 0x0000000f00f97308 */ /* 0x0008620000002400 */
[-C--:B------:R-:W-:Y:S08]  /*9af0*/  HMMA.16816.F32.BF16 R28, R176, R6.reuse, R28 ;  /* 0x00000006b01c723c */ /* 0x080ff0000004181c */
[C---:B------:R-:W-:Y:S01]  /*9b00*/  HMMA.16816.F32.BF16 R32, R172.reuse, R6, R32 ;  /* 0x00000006ac20723c */ /* 0x040fe20000041820 */
[----:B------:R-:W1:Y:S01]  /*9b10*/  MUFU.TANH R16, R16 ;  /* 0x0000001000107308 */ /* 0x000e620000002400 */
[----:B------:R-:W5:Y:S02]  /*9b20*/  LDSM.16.M88.4 R4, [R213+0x1800] ;  /* 0x00180000d504783b */ /* 0x000f640000000200 */
[----:B------:R-:W-:Y:S02]  /*9b30*/  FMUL.FTZ R20, R20, c[0x0][0x320] ;  /* 0x0000c80014147a20 */ /* 0x000fe40000410000 */
[----:B------:R-:W-:Y:S02]  /*9b40*/  FMUL.FTZ R21, R21, c[0x0][0x320] ;  /* 0x0000c80015157a20 */ /* 0x000fe40000410000 */
[----:B------:R-:W-:Y:S03]  /*9b50*/  FMUL.FTZ R22, R22, c[0x0][0x320] ;  /* 0x0000c80016167a20 */ /* 0x000fe60000410000 */
[----:B------:R-:W1:Y:S01]  /*9b60*/  MUFU.TANH R17, R17 ;  /* 0x0000001100117308 */ /* 0x000e620000002400 */
[----:B------:R-:W-:Y:S02]  /*9b70*/  FMUL.FTZ R23, R23, c[0x0][0x320] ;  /* 0x0000c80017177a20 */ /* 0x000fe40000410000 */
[----:B------:R-:W-:Y:S01]  /*9b80*/  FMUL.FTZ R24, R24, c[0x0][0x320] ;  /* 0x0000c80018187a20 */ /* 0x000fe20000410000 */
[-C--:B---3--:R-:W-:Y:S03]  /*9b90*/  HMMA.16816.F32.BF16 R36, R172, R8.reuse, R36 ;  /* 0x00000008ac24723c */ /* 0x088fe60000041824 */
[----:B------:R-:W-:Y:S02]  /*9ba0*/  FMUL.FTZ R30, R30, c[0x0][0x320] ;  /* 0x0000c8001e1e7a20 */ /* 0x000fe40000410000 */
[----:B------:R-:W-:Y:S01]  /*9bb0*/  FMUL.FTZ R25, R25, c[0x0][0x320] ;  /* 0x0000c80019197a20 */ /* 0x000fe20000410000 */
[----:B------:R4:W3:Y:S01]  /*9bc0*/  MUFU.TANH R192, R18 ;  /* 0x0000001200c07308 */ /* 0x0008e20000002400 */
[----:B------:R-:W-:Y:S01]  /*9bd0*/  FMUL.FTZ R26, R26, c[0x0][0x320] ;  /* 0x0000c8001a1a7a20 */ /* 0x000fe20000410000 */
[C---:B------:R-:W-:Y:S04]  /*9be0*/  HMMA.16816.F32.BF16 R40, R176.reuse, R8, R40 ;  /* 0x00000008b028723c */ /* 0x040fe80000041828 */
[----:B------:R-:W-:Y:S02]  /*9bf0*/  FMUL.FTZ R33, R33, c[0x0][0x320] ;  /* 0x0000c80021217a20 */ /* 0x000fe40000410000 */
[----:B------:R-:W-:Y:S02]  /*9c00*/  FMUL.FTZ R35, R35, c[0x0][0x320] ;  /* 0x0000c80023237a20 */ /* 0x000fe40000410000 */
[----:B------:R4:W1:Y:S01]  /*9c10*/  MUFU.TANH R189, R19 ;  /* 0x0000001300bd7308 */ /* 0x0008620000002400 */
[-C--:B------:R-:W-:Y:S03]  /*9c20*/  HMMA.16816.F32.BF16 R44, R176, R10.reuse, R44 ;  /* 0x0000000ab02c723c */ /* 0x080fe6000004182c */
[----:B------:R-:W-:Y:S02]  /*9c30*/  FMUL.FTZ R27, R27, c[0x0][0x320] ;  /* 0x0000c8001b1b7a20 */ /* 0x000fe40000410000 */
[----:B------:R-:W-:Y:S02]  /*9c40*/  FMUL.FTZ R28, R28, c[0x0][0x320] ;  /* 0x0000c8001c1c7a20 */ /* 0x000fe40000410000 */
[----:B------:R-:W-:Y:S01]  /*9c50*/  FMUL.FTZ R36, R36, c[0x0][0x320] ;  /* 0x0000c80024247a20 */ /* 0x000fe20000410000 */
[C---:B------:R-:W-:Y:S01]  /*9c60*/  HMMA.16816.F32.BF16 R48, R172.reuse, R10, R48 ;  /* 0x0000000aac30723c */ /* 0x040fe20000041830 */
[----:B------:R-:W1:Y:S01]  /*9c70*/  MUFU.TANH R20, R20 ;  /* 0x0000001400147308 */ /* 0x000e620000002400 */
[----:B------:R-:W1:Y:S02]  /*9c80*/  LDSM.16.M88.4 R8, [R213+0x2000] ;  /* 0x00200000d508783b */ /* 0x000e640000000200 */
[----:B------:R-:W-:Y:S02]  /*9c90*/  FMUL.FTZ R37, R37, c[0x0][0x320] ;  /* 0x0000c80025257a20 */ /* 0x000fe40000410000 */
[----:B------:R-:W-:Y:S02]  /*9ca0*/  FMUL.FTZ R38, R38, c[0x0][0x320] ;  /* 0x0000c80026267a20 */ /* 0x000fe40000410000 */
[-C--:B-----5:R-:W-:Y:S03]  /*9cb0*/  HMMA.16816.F32.BF16 R52, R172, R4.reuse, R52 ;  /* 0x00000004ac34723c */ /* 0x0a0fe60000041834 */
[----:B------:R-:W1:Y:S01]  /*9cc0*/  MUFU.TANH R21, R21 ;  /* 0x0000001500157308 */ /* 0x000e620000002400 */
[----:B------:R-:W-:Y:S02]  /*9cd0*/  FMUL.FTZ R29, R29, c[0x0][0x320] ;  /* 0x0000c8001d1d7a20 */ /* 0x000fe40000410000 */
[----:B------:R-:W-:Y:S02]  /*9ce0*/  FMUL.FTZ R31, R31, c[0x0][0x320] ;  /* 0x0000c8001f1f7a20 */ /* 0x000fe40000410000 */
[C---:B------:R-:W-:Y:S04]  /*9cf0*/  HMMA.16816.F32.BF16 R56, R176.reuse, R4, R56 ;  /* 0x00000004b038723c */ /* 0x040fe80000041838 */
[----:B------:R-:W-:Y:S01]  /*9d00*/  FMUL.FTZ R32, R32, c[0x0][0x320] ;  /* 0x0000c80020207a20 */ /* 0x000fe20000410000 */
[----:B------:R4:W2:Y:S01]  /*9d10*/  MUFU.TANH R182, R22 ;  /* 0x0000001600b67308 */ /* 0x0008a20000002400 */
[----:B------:R-:W-:Y:S02]  /*9d20*/  FMUL.FTZ R34, R34, c[0x0][0x320] ;  /* 0x0000c80022227a20 */ /* 0x000fe40000410000 */
[-C--:B------:R-:W-:Y:S04]  /*9d30*/  HMMA.16816.F32.BF16 R60, R176, R6.reuse, R60 ;  /* 0x00000006b03c723c */ /* 0x080fe8000004183c */
[----:B------:R-:W-:Y:S02]  /*9d40*/  FMUL.FTZ R48, R48, c[0x0][0x320] ;  /* 0x0000c80030307a20 */ /* 0x000fe40000410000 */
[----:B------:R-:W-:Y:S01]  /*9d50*/  FMUL.FTZ R49, R49, c[0x0][0x320] ;  /* 0x0000c80031317a20 */ /* 0x000fe20000410000 */
[----:B------:R4:W2:Y:S01]  /*9d60*/  MUFU.TANH R171, R23 ;  /* 0x0000001700ab7308 */ /* 0x0008a20000002400 */
[C---:B------:R-:W-:Y:S01]  /*9d70*/  HMMA.16816.F32.BF16 R64, R172.reuse, R6, R64 ;  /* 0x00000006ac40723c */ /* 0x040fe20000041840 */
[----:B------:R-:W5:Y:S01]  /*9d80*/  LDSM.16.M88.4 R4, [R213+0x2800] ;  /* 0x00280000d504783b */ /* 0x000f620000000200 */
[----:B------:R-:W-:Y:S04]  /*9d90*/  DEPBAR.LE SB0, 0x0 ;  /* 0x000080000000791a */ /* 0x000fe80000000000 */
[----:B------:R-:W-:Y:S02]  /*9da0*/  FMUL.FTZ R50, R50, c[0x0][0x320] ;  /* 0x0000c80032327a20 */ /* 0x000fe40000410000 */
[----:B------:R-:W-:Y:S01]  /*9db0*/  FMUL.FTZ R51, R51, c[0x0][0x320] ;  /* 0x0000c80033337a20 */ /* 0x000fe20000410000 */
[----:B------:R4:W2:Y:S01]  /*9dc0*/  MUFU.TANH R206, R24 ;  /* 0x0000001800ce7308 */ /* 0x0008a20000002400 */
[----:B------:R-:W-:Y:S01]  /*9dd0*/  BAR.SYNC.DEFER_BLOCKING 0x0 ;  /* 0x0000000000007b1d */ /* 0x000fe20000010000 */
[-C--:B-1----:R-:W-:Y:S05]  /*9de0*/  HMMA.16816.F32.BF16 R68, R172, R8.reuse, R68 ;  /* 0x00000008ac44723c */ /* 0x082fea0000041844 */
[----:B------:R-:W-:Y:S02]  /*9df0*/  FMUL.FTZ R52, R52, c[0x0][0x320] ;  /* 0x0000c80034347a20 */ /* 0x000fe40000410000 */
[----:B------:R-:W-:Y:S01]  /*9e00*/  FMUL.FTZ R53, R53, c[0x0][0x320] ;  /* 0x0000c80035357a20 */ /* 0x000fe20000410000 */
[----:B------:R4:W1:Y:S01]  /*9e10*/  MUFU.TANH R204, R25 ;  /* 0x0000001900cc7308 */ /* 0x0008620000002400 */
[C---:B------:R-:W-:Y:S04]  /*9e20*/  HMMA.16816.F32.BF16 R72, R176.reuse, R8, R72 ;  /* 0x00000008b048723c */ /* 0x040fe80000041848 */
[----:B------:R-:W-:Y:S02]  /*9e30*/  FMUL.FTZ R54, R54, c[0x0][0x320] ;  /* 0x0000c80036367a20 */ /* 0x000fe40000410000 */
[----:B------:R-:W-:Y:S02]  /*9e40*/  FMUL.FTZ R55, R55, c[0x0][0x320] ;  /* 0x0000c80037377a20 */ /* 0x000fe40000410000 */
[-C--:B------:R-:W-:Y:S01]  /*9e50*/  HMMA.16816.F32.BF16 R76, R176, R10.reuse, R76 ;  /* 0x0000000ab04c723c */ /* 0x080fe2000004184c */
[----:B------:R4:W1:Y:S03]  /*9e60*/  MUFU.TANH R239, R26 ;  /* 0x0000001a00ef7308 */ /* 0x0008660000002400 */
[----:B------:R-:W-:Y:S02]  /*9e70*/  FMUL.FTZ R56, R56, c[0x0][0x320] ;  /* 0x0000c80038387a20 */ /* 0x000fe40000410000 */
[----:B------:R-:W-:Y:S02]  /*9e80*/  FMUL.FTZ R59, R59, c[0x0][0x320] ;  /* 0x0000c8003b3b7a20 */ /* 0x000fe40000410000 */
[C---:B------:R-:W-:Y:S03]  /*9e90*/  HMMA.16816.F32.BF16 R80, R172.reuse, R10, R80 ;  /* 0x0000000aac50723c */ /* 0x040fe60000041850 */
[----:B------:R4:W1:Y:S01]  /*9ea0*/  MUFU.TANH R237, R27 ;  /* 0x0000001b00ed7308 */ /* 0x0008620000002400 */
[----:B------:R-:W-:Y:S02]  /*9eb0*/  FMUL.FTZ R60, R60, c[0x0][0x320] ;  /* 0x0000c8003c3c7a20 */ /* 0x000fe40000410000 */
[----:B------:R-:W-:Y:S02]  /*9ec0*/  FMUL.FTZ R61, R61, c[0x0][0x320] ;  /* 0x0000c8003d3d7a20 */ /* 0x000fe40000410000 */
[-C--:B-----5:R-:W-:Y:S04]  /*9ed0*/  HMMA.16816.F32.BF16 R84, R172, R4.reuse, R84 ;  /* 0x00000004ac54723c */ /* 0x0a0fe80000041854 */
[----:B------:R-:W-:Y:S01]  /*9ee0*/  FMUL.FTZ R63, R63, c[0x0][0x320] ;  /* 0x0000c8003f3f7a20 */ /* 0x000fe20000410000 */
[----:B------:R4:W1:Y:S01]  /*9ef0*/  MUFU.TANH R193, R28 ;  /* 0x0000001c00c17308 */ /* 0x0008620000002400 */
[----:B------:R-:W-:Y:S02]  /*9f00*/  FMUL.FTZ R64, R64, c[0x0][0x320] ;  /* 0x0000c80040407a20 */ /* 0x000fe40000410000 */
[C---:B------:R-:W-:Y:S04]  /*9f10*/  HMMA.16816.F32.BF16 R88, R176.reuse, R4, R88 ;  /* 0x00000004b058723c */ /* 0x040fe80000041858 */
[----:B------:R-:W-:Y:S02]  /*9f20*/  FMUL.FTZ R65, R65, c[0x0][0x320] ;  /* 0x0000c80041417a20 */ /* 0x000fe40000410000 */
[----:B------:R-:W-:Y:S01]  /*9f30*/  FMUL.FTZ R66, R66, c[0x0][0x320] ;  /* 0x0000c80042427a20 */ /* 0x000fe20000410000 */
[----:B------:R4:W1:Y:S01]  /*9f40*/  MUFU.TANH R190, R29 ;  /* 0x0000001d00be7308 */ /* 0x0008620000002400 */
[-C--:B------:R-:W-:Y:S04]  /*9f50*/  HMMA.16816.F32.BF16 R92, R176, R6.reuse, R92 ;  /* 0x00000006b05c723c */ /* 0x080fe8000004185c */
[----:B------:R-:W-:Y:S02]  /*9f60*/  FMUL.FTZ R67, R67, c[0x0][0x320] ;  /* 0x0000c80043437a20 */ /* 0x000fe40000410000 */
[----:B------:R-:W-:Y:S02]  /*9f70*/  FMUL.FTZ R68, R68, c[0x0][0x320] ;  /* 0x0000c80044447a20 */ /* 0x000fe40000410000 */
[----:B------:R-:W-:Y:S01]  /*9f80*/  HMMA.16816.F32.BF16 R96, R172, R6, R96 ;  /* 0x00000006ac60723c */ /* 0x000fe20000041860 */
[----:B------:R4:W1:Y:S03]  /*9f90*/  MUFU.TANH R236, R30 ;  /* 0x0000001e00ec7308 */ /* 0x0008660000002400 */
[----:B------:R-:W-:Y:S02]  /*9fa0*/  FMUL.FTZ R69, R69, c[0x0][0x320] ;  /* 0x0000c80045457a20 */ /* 0x000fe40000410000 */
[----:B------:R-:W-:Y:S02]  /*9fb0*/  FMUL.FTZ R70, R70, c[0x0][0x320] ;  /* 0x0000c80046467a20 */ /* 0x000fe40000410000 */
[----:B------:R-:W-:Y:S03]  /*9fc0*/  FMUL.FTZ R71, R71, c[0x0][0x320] ;  /* 0x0000c80047477a20 */ /* 0x000fe60000410000 */
[----:B------:R4:W1:Y:S01]  /*9fd0*/  MUFU.TANH R235, R31 ;  /* 0x0000001f00eb7308 */ /* 0x0008620000002400 */
[----:B------:R-:W-:Y:S02]  /*9fe0*/  FMUL.FTZ R72, R72, c[0x0][0x320] ;  /* 0x0000c80048487a20 */ /* 0x000fe40000410000 */
[----:B------:R-:W-:Y:S02]  /*9ff0*/  FMUL.FTZ R73, R73, c[0x0][0x320] ;  /* 0x0000c80049497a20 */ /* 0x000fe40000410000 */
[----:B------:R-:W-:Y:S02]  /*a000*/  FMUL.FTZ R74, R74, c[0x0][0x320] ;  /* 0x0000c8004a4a7a20 */ /* 0x000fe40000410000 */
[----:B------:R-:W-:Y:S02]  /*a010*/  FMUL.FTZ R75, R75, c[0x0][0x320] ;  /* 0x0000c8004b4b7a20 */ /* 0x000fe40000410000 */
[----:B------:R-:W-:Y:S01]  /*a020*/  FMUL.FTZ R76, R76, c[0x0][0x320] ;  /* 0x0000c8004c4c7a20 */ /* 0x000fe20000410000 */
[----:B------:R4:W1:Y:S01]  /*a030*/  MUFU.TANH R15, R32 ;  /* 0x00000020000f7308 */ /* 0x0008620000002400 */
        /* <DEDUP_REMOVED lines=94> */
[----:B------:R-:W1:Y:S10]  /*a620*/  MUFU.TANH R92, R92 ;  /* 0x0000005c005c7308 */ /* 0x000e740000002400 */
[----:B------:R-:W1:Y:S10]  /*a630*/  MUFU.TANH R93, R93 ;  /* 0x0000005d005d7308 */ /* 0x000e740000002400 */
[----:B------:R4:W1:Y:S10]  /*a640*/  MUFU.TANH R91, R94 ;  /* 0x0000005e005b7308 */ /* 0x0008740000002400 */
[----:B------:R4:W1:Y:S10]  /*a650*/  MUFU.TANH R79, R95 ;  /* 0x0000005f004f7308 */ /* 0x0008740000002400 */
[----:B------:R-:W1:Y:S10]  /*a660*/  MUFU.TANH R96, R96 ;  /* 0x0000006000607308 */ /* 0x000e740000002400 */
[----:B------:R-:W1:Y:S10]  /*a670*/  MUFU.TANH R97, R97 ;  /* 0x0000006100617308 */ /* 0x000e740000002400 */
[----:B------:R-:W1:Y:S10]  /*a680*/  MUFU.TANH R98, R98 ;  /* 0x0000006200627308 */ /* 0x000e740000002400 */
[----:B------:R-:W1:Y:S01]  /*a690*/  MUFU.TANH R99, R99 ;  /* 0x0000006300637308 */ /* 0x000e620000002400 */
[----:B------:R-:W-:-:S05]  /*a6a0*/  @!P0 BRA `(.L_x_521) ;  /* 0x000003d000008947 */ /* 0x000fca0003800000 */
[----:B--234-:R-:W2:Y:S01]  /*a6b0*/  LDL R2, [R1+0x34] ;  /* 0x0000340001027983 */ /* 0x01cea20000100800 */
[----:B------:R-:W-:Y:S01]  /*a6c0*/  IMAD.MOV.U32 R228, RZ, RZ, RZ ;  /* 0x000000ffffe47224 */ /* 0x000fe200078e00ff */
[----:B------:R-:W-:Y:S02]  /*a6d0*/  PLOP3.LUT P1, PT, PT, PT, UP3, 0x80, 0x0 ;  /* 0x000000000000781c */ /* 0x000fe40003f2f038 */
[----:B------:R-:W3:Y:S01]  /*a6e0*/  LDL R0, [R1+0x10] ;  /* 0x0000100001007983 */ /* 0x000ee20000100800 */
[----:B------:R-:W-:Y:S03]  /*a6f0*/  PLOP3.LUT P0, PT, PT, PT, UP3, 0x80, 0x0 ;  /* 0x000000000000781c */ /* 0x000fe60003f0f038 */
[----:B------:R-:W4:Y:S01]  /*a700*/  LDL R18, [R1+0x8] ;  /* 0x0000080001127983 */ /* 0x000f220000100800 */
[----:B--2---:R-:W-:Y:S05]  /*a710*/  IMAD R2, R227, 0x60, R2 ;  /* 0x00000060e3027824 */ /* 0x004fea00078e0202 */
[----:B---3--:R-:W-:Y:S05]  /*a720*/  IADD3 R2, R2, -0x60, R0 ;  /* 0xffffffa002027810 */ /* 0x008fea0007ffe000 */
        /* <DEDUP_REMOVED lines=8> */
[----:B------:R-:W-:Y:S03]  /*a7b0*/  @!P3 LEA.HI.X R5, R3, c[0x0][0x2a4], R5, 0x2, P0 ;  /* 0x0000a9000305ba11 */ /* 0x000fe600000f1405 */
[C---:B------:R-:W-:Y:S01]  /*a7c0*/  IMAD.WIDE.U32 R2, R233.reuse, c[0x0][0x1e0], RZ ;  /* 0x00007800e9027a25 */ /* 0x040fe200078e00ff */
[----:B------:R-:W-:Y:S01]  /*a7d0*/  SHF.R.S32.HI R0, RZ, 0x1f, R233 ;  /* 0x0000001fff007819 */ /* 0x000fe200000114e9 */
[----:B------:R-:W2:Y:S04]  /*a7e0*/  @!P3 LDG.E R228, [R4.64] ;  /* 0x0000001004e4b981 */ /* 0x000ea8000c1e1900 */
[----:B------:R-:W-:Y:S04]  /*a7f0*/  IMAD R0, R0, c[0x0][0x1e0], RZ ;  /* 0x0000780000007a24 */ /* 0x000fe800078e02ff */
[----:B------:R-:W-:Y:S04]  /*a800*/  IMAD R0, R233, c[0x0][0x1e4], R0 ;  /* 0x00007900e9007a24 */ /* 0x000fe800078e0200 */
[----:B------:R-:W-:Y:S01]  /*a810*/  IMAD.IADD R3, R3, 0x1, R0 ;  /* 0x0000000103037824 */ /* 0x000fe200078e0200 */
[----:B--2---:R-:W-:Y:S03]  /*a820*/  SHF.R.S32.HI R4, RZ, 0x1f, R228 ;  /* 0x0000001fff047819 */ /* 0x004fe600000114e4 */
[----:B------:R-:W-:Y:S04]  /*a830*/  IMAD.WIDE.U32 R2, R228, c[0x0][0x1f0], R2 ;  /* 0x00007c00e4027a25 */ /* 0x000fe800078e0002 */
[----:B------:R-:W-:Y:S01]  /*a840*/  IMAD R4, R4, c[0x0][0x1f0], RZ ;  /* 0x00007c0004047a24 */ /* 0x000fe200078e02ff */
[----:B------:R-:W-:Y:S03]  /*a850*/  IADD3 R0, P0, R2, UR10, RZ ;  /* 0x0000000a02007c10 */ /* 0x000fe6000ff1e0ff */
[----:B------:R-:W-:Y:S05]  /*a860*/  IMAD R4, R228, c[0x0][0x1f4], R4 ;  /* 0x00007d00e4047a24 */ /* 0x000fea00078e0204 */
[----:B------:R-:W-:Y:S02]  /*a870*/  IADD3.X R3, R3, UR6, R4, P0, !PT ;  /* 0x0000000603037c10 */ /* 0x000fe400087fe404 */
[C---:B------:R-:W-:Y:S04]  /*a880*/  LEA R2, P0, R0.reuse, c[0x0][0x1c8], 0x1 ;  /* 0x0000720000027a11 */ /* 0x040fe800078008ff */
[----:B------:R-:W-:Y:S01]  /*a890*/  LEA.HI.X R0, R0, c[0x0][0x1cc], R3, 0x1, P0 ;  /* 0x0000730000007a11 */ /* 0x000fe200000f0c03 */
[----:B------:R-:W2:Y:S04]  /*a8a0*/  SHFL.IDX PT, R4, R2, RZ, 0x181f ;  /* 0x00181fff02047589 */ /* 0x000ea800000e0000 */
[----:B------:R-:W3:Y:S04]  /*a8b0*/  SHFL.IDX PT, R3, R0, RZ, 0x181f ;  /* 0x00181fff00037589 */ /* 0x000ee800000e0000 */
[----:B------:R-:W5:Y:S04]  /*a8c0*/  SHFL.IDX PT, R10, R2, 0x1, 0x181f ;  /* 0x00381f00020a7f89 */ /* 0x000f6800000e0000 */
[----:B------:R-:W1:Y:S04]  /*a8d0*/  SHFL.IDX PT, R8, R2, 0x2, 0x181f ;  /* 0x00581f0002087f89 */ /* 0x000e6800000e0000 */
[----:B------:R-:W1:Y:S04]  /*a8e0*/  SHFL.IDX PT, R7, R0, 0x1, 0x181f ;  /* 0x00381f0000077f89 */ /* 0x000e6800000e0000 */
[----:B------:R-:W1:Y:S04]  /*a8f0*/  SHFL.IDX PT, R6, R2, 0x3, 0x181f ;  /* 0x00781f0002067f89 */ /* 0x000e6800000e0000 */
[----:B------:R-:W-:Y:S01]  /*a900*/  SHFL.IDX PT, R9, R2, 0x4, 0x181f ;  /* 0x00981f0002097f89 */ /* 0x000fe200000e0000 */
[-C--:B--2---:R-:W-:Y:S03]  /*a910*/  IADD3 R4, P0, R4, R226.reuse, RZ ;  /* 0x000000e204047210 */ /* 0x084fe60007f1e0ff */
[----:B------:R-:W-:Y:S02]  /*a920*/  SHFL.IDX PT, R14, R0, 0x2, 0x181f ;  /* 0x00581f00000e7f89 */ /* 0x000fe400000e0000 */
[--C-:B---3--:R-:W-:Y:S02]  /*a930*/  IMAD.X R5, R3, 0x1, R225.reuse, P0 ;  /* 0x0000000103057824 */ /* 0x108fe400000e06e1 */
[----:B------:R-:W2:Y:S01]  /*a940*/  SHFL.IDX PT, R13, R0, 0x3, 0x181f ;  /* 0x00781f00000d7f89 */ /* 0x000ea200000e0000 */
[-C--:B-----5:R-:W-:Y:S03]  /*a950*/  IADD3 R10, P0, R10, R226.reuse, RZ ;  /* 0x000000e20a0a7210 */ /* 0x0a0fe60007f1e0ff */
[----:B----4-:R3:W-:Y:S01]  /*a960*/  LDGSTS.E.BYPASS.LTC128B.128 [R18+0x3100], [R4.64], !P4 ;  /* 0x0310000004127fae */ /* 0x0107e2000e101d50 */
[-C--:B-1----:R-:W-:Y:S03]  /*a970*/  IADD3 R8, P5, R8, R226.reuse, RZ ;  /* 0x000000e208087210 */ /* 0x082fe60007fbe0ff */
[----:B------:R-:W1:Y:S01]  /*a980*/  SHFL.IDX PT, R2, R2, 0x5, 0x181f ;  /* 0x00b81f0002027f89 */ /* 0x000e6200000e0000 */
[--C-:B------:R-:W-:Y:S03]  /*a990*/  IMAD.X R11, R7, 0x1, R225.reuse, P0 ;  /* 0x00000001070b7824 */ /* 0x100fe600000e06e1 */
[----:B------:R-:W4:Y:S01]  /*a9a0*/  SHFL.IDX PT, R12, R0, 0x4, 0x181f ;  /* 0x00981f00000c7f89 */ /* 0x000f2200000e0000 */
[-C--:B------:R-:W-:Y:S03]  /*a9b0*/  IADD3 R6, P2, R6, R226.reuse, RZ ;  /* 0x000000e206067210 */ /* 0x080fe60007f5e0ff */
[----:B------:R-:W5:Y:S04]  /*a9c0*/  SHFL.IDX PT, R0, R0, 0x5, 0x181f ;  /* 0x00b81f0000007f89 */ /* 0x000f6800000e0000 */
[----:B------:R5:W-:Y:S01]  /*a9d0*/  LDGSTS.E.BYPASS.LTC128B.128 [R18+0x3900], [R10.64], !P4 ;  /* 0x039000000a127fae */ /* 0x000be2000e101d50 */
[--C-:B--2---:R-:W-:Y:S01]  /*a9e0*/  IMAD.X R7, R13, 0x1, R225.reuse, P2 ;  /* 0x000000010d077824 */ /* 0x104fe200010e06e1 */
[-C--:B---3--:R-:W-:Y:S01]  /*a9f0*/  IADD3 R4, P1, R9, R226.reuse, RZ ;  /* 0x000000e209047210 */ /* 0x088fe20007f3e0ff */
[--C-:B------:R-:W-:Y:S01]  /*aa00*/  IMAD.X R9, R14, 0x1, R225.reuse, P5 ;  /* 0x000000010e097824 */ /* 0x100fe200028e06e1 */
[----:B-1----:R-:W-:Y:S03]  /*aa10*/  IADD3 R2, P0, R2, R226, RZ ;  /* 0x000000e202027210 */ /* 0x002fe60007f1e0ff */
[--C-:B----4-:R-:W-:Y:S01]  /*aa20*/  IMAD.X R5, R12, 0x1, R225.reuse, P1 ;  /* 0x000000010c057824 */ /* 0x110fe200008e06e1 */
[----:B------:R1:W-:Y:S01]  /*aa30*/  LDGSTS.E.BYPASS.LTC128B.128 [R18+0x4100], [R8.64], !P4 ;  /* 0x0410000008127fae */ /* 0x0003e2000e101d50 */
[----:B-----5:R-:W-:Y:S03]  /*aa40*/  IMAD.X R3, R0, 0x1, R225, P0 ;  /* 0x0000000100037824 */ /* 0x020fe600000e06e1 */
[----:B------:R1:W-:Y:S04]  /*aa50*/  LDGSTS.E.BYPASS.LTC128B.128 [R18+0x4900], [R6.64], !P4 ;  /* 0x0490000006127fae */ /* 0x0003e8000e101d50 */
[----:B------:R1:W-:Y:S04]  /*aa60*/  LDGSTS.E.BYPASS.LTC128B.128 [R18+0x5100], [R4.64], !P4 ;  /* 0x0510000004127fae */ /* 0x0003e8000e101d50 */
[----:B------:R1:W-:Y:S02]  /*aa70*/  LDGSTS.E.BYPASS.LTC128B.128 [R18+0x5900], [R2.64], !P4 ;  /* 0x0590000002127fae */ /* 0x0003e4000e101d50 */
.L_x_521:
[----:B-1234-:R-:W2:Y:S01]  /*aa80*/  LDL R2, [R1+0x2c] ;  /* 0x00002c0001027983 */ /* 0x01eea20000100800 */
[----:B------:R-:W-:Y:S02]  /*aa90*/  PLOP3.LUT P1, PT, PT, PT, UP2, 0x80, 0x0 ;  /* 0x000000000000781c */ /* 0x000fe40003f2f028 */
[----:B------:R-:W-:Y:S01]  /*aaa0*/  PLOP3.LUT P0, PT, PT, PT, UP2, 0x80, 0x0 ;  /* 0x000000000000781c */ /* 0x000fe20003f0f028 */
[----:B------:R-:W3:Y:S04]  /*aab0*/  LDL R58, [R1+0x24] ;  /* 0x00002400013a7983 */ /* 0x000ee80000100800 */
[----:B------:R-:W0:Y:S06]  /*aac0*/  LDGDEPBAR ;  /* 0x00000000000079af */ /* 0x000e2c0000000000 */
[----:B--2---:R-:W-:Y:S04]  /*aad0*/  @P1 IMAD.HI.U32 R0, R2, c[0x0][0x2c8], RZ ;  /* 0x0000b20002001a27 */ /* 0x004fe800078e00ff */
[----:B------:R-:W-:Y:S01]  /*aae0*/  IMAD.MOV.U32 R5, RZ, RZ, R2 ;  /* 0x000000ffff057224 */ /* 0x000fe200078e0002 */
[----:B------:R-:W-:Y:S01]  /*aaf0*/  @P0 SHF.R.U32.HI R5, RZ, c[0x0][0x2cc], R0 ;  /* 0x0000b300ff050a19 */ /* 0x000fe20000011600 */
[----:B------:R-:W-:Y:S01]  /*ab00*/  IMAD R0, R227, -0x60, RZ ;  /* 0xffffffa0e3007824 */ /* 0x000fe200078e02ff */
[----:B------:R-:W-:Y:S01]  /*ab10*/  PLOP3.LUT P0, PT, PT, PT, UP1, 0x40, 0x0 ;  /* 0x000000000000781c */ /* 0x000fe20003f0e818 */
[----:B------:R-:W-:Y:S02]  /*ab20*/  IMAD.MOV.U32 R2, RZ, RZ, c[0x0][0x2ac] ;  /* 0x0000ab00ff027624 */ /* 0x000fe400078e00ff */
[----:B------:R-:W1:Y:S01]  /*ab30*/  SHFL.IDX PT, R4, R5, RZ, 0x1c1f ;  /* 0x001c1fff05047589 */ /* 0x000e6200000e0000 */
[----:B---3--:R-:W-:Y:S05]  /*ab40*/  IADD3 R7, -R58, 0x1, R0 ;  /* 0x000000013a077810 */ /* 0x008fea0007ffe100 */
[----:B------:R-:W-:Y:S05]  /*ab50*/  IMAD R7, R2, c[0x0][0x1d0], R7 ;  /* 0x0000740002077a24 */ /* 0x000fea00078e0207 */
[----:B------:R-:W-:Y:S04]  /*ab60*/  IADD3 R7, R7, -c[0x0][0x168], RZ ;  /* 0x80005a0007077a10 */ /* 0x000fe80007ffe0ff */
[C---:B------:R-:W-:Y:S02]  /*ab70*/  IADD3 R6, R7.reuse, c[0x0][0x328], RZ ;  /* 0x0000ca0007067a10 */ /* 0x040fe40007ffe0ff */
[----:B------:R-:W-:Y:S03]  /*ab80*/  IADD3 R7, R7, UR13, RZ ;  /* 0x0000000d07077c10 */ /* 0x000fe6000fffe0ff */
[--C-:B-1----:R-:W-:Y:S02]  /*ab90*/  IMAD.IADD R3, R6, 0x1, R4.reuse ;  /* 0x0000000106037824 */ /* 0x102fe400078e0204 */
[----:B------:R-:W-:Y:S01]  /*aba0*/  IMAD.IADD R2, R7, 0x1, R4 ;  /* 0x0000000107027824 */ /* 0x000fe200078e0204 */
[----:B------:R-:W-:-:S05]  /*abb0*/  @P0 BRA `(.L_x_522) ;  /* 0x000001a000000947 */ /* 0x000fca0003800000 */
[----:B------:R-:W-:Y:S01]  /*abc0*/  MOV R8, c[0x0][0x2ac] ;  /* 0x0000ab0000087a02 */ /* 0x000fe20000000f00 */
[----:B------:R-:W-:Y:S04]  /*abd0*/  BSSY B0, `(.L_x_523) ;  /* 0x0000013000007945 */ /* 0x000fe80003800000 */
[----:B------:R-:W-:Y:S05]  /*abe0*/  IMAD R4, R8, c[0x0][0x1d0], R4 ;  /* 0x0000740008047a24 */ /* 0x000fea00078e0204 */
[----:B------:R-:W-:Y:S04]  /*abf0*/  IADD3 R4, R4, -c[0x0][0x168], RZ ;  /* 0x80005a0004047a10 */ /* 0x000fe80007ffe0ff */
[----:B------:R-:W-:Y:S11]  /*ac00*/  ISETP.GT.AND P0, PT, R4, -0x1, PT ;  /* 0xffffffff0400780c */ /* 0x000ff60003f04270 */
[----:B------:R-:W-:Y:S02]  /*ac10*/  @!UPT UIADD3 URZ, URZ, URZ, URZ ;  /* 0x0000003f3f3ff290 */ /* 0x000fe4000fffe03f */
[----:B------:R-:W-:-:S05]  /*ac20*/  @P0 BRA `(.L_x_524) ;  /* 0x0000008000000947 */ /* 0x000fca0003800000 */
[----:B------:R-:W-:Y:S01]  /*ac30*/  LOP3.LUT R4, RZ, R4, RZ, 0x33, !PT ;  /* 0x00000004ff047212 */ /* 0x000fe200078e33ff */
[----:B------:R-:W-:Y:S05]  /*ac40*/  IMAD.MOV.U32 R8, RZ, RZ, c[0x0][0x32c] ;  /* 0x0000cb00ff087624 */ /* 0x000fea00078e00ff */
[----:B------:R-:W-:Y:S11]  /*ac50*/  ISETP.NE.AND P0, PT, R8, 0x1, PT ;  /* 0x000000010800780c */ /* 0x000ff60003f05270 */
[----:B------:R-:W-:Y:S02]  /*ac60*/  @!UPT UIADD3 URZ, URZ, URZ, URZ ;  /* 0x0000003f3f3ff290 */ /* 0x000fe4000fffe03f */
[----:B------:R-:W-:Y:S05]  /*ac70*/  @P0 IMAD.HI.U32 R8, R4, c[0x0][0x330], RZ ;  /* 0x0000cc0004080a27 */ /* 0x000fea00078e00ff */
[----:B------:R-:W-:Y:S04]  /*ac80*/  @P0 SHF.R.U32.HI R4, RZ, c[0x0][0x334], R8 ;  /* 0x0000cd00ff040a19 */ /* 0x000fe80000011608 */
[----:B------:R-:W-:Y:S01]  /*ac90*/  LOP3.LUT R4, RZ, R4, RZ, 0x33, !PT ;  /* 0x00000004ff047212 */ /* 0x000fe200078e33ff */
[----:B------:R-:W-:-:S05]  /*aca0*/  BRA `(.L_x_525) ;  /* 0x0000005000007947 */ /* 0x000fca0003800000 */
.L_x_524:
[----:B------:R-:W-:Y:S04]  /*acb0*/  MOV R8, c[0x0][0x32c] ;  /* 0x0000cb0000087a02 */ /* 0x000fe80000000f00 */
[----:B------:R-:W-:Y:S11]  /*acc0*/  ISETP.NE.AND P0, PT, R8, 0x1, PT ;  /* 0x000000010800780c */ /* 0x000ff60003f05270 */
[----:B------:R-:W-:Y:S02]  /*acd0*/  @!UPT UIADD3 URZ, URZ, URZ, URZ ;  /* 0x0000003f3f3ff290 */ /* 0x000fe4000fffe03f */
[----:B------:R-:W-:Y:S05]  /*ace0*/  @P0 IMAD.HI.U32 R8, R4, c[0x0][0x330], RZ ;  /* 0x0000cc0004080a27 */ /* 0x000fea00078e00ff */
[----:B------:R-:W-:Y:S02]  /*acf0*/  @P0 SHF.R.U32.HI R4, RZ, c[0x0][0x334], R8 ;  /* 0x0000cd00ff040a19 */ /* 0x000fe40000011608 */
.L_x_525:
[----:B------:R-:W-:Y:S05]  /*ad00*/  BSYNC B0 ;  /* 0x0000000000007941 */ /* 0x000fea0003800000 */
.L_x_523:
[----:B------:R-:W-:Y:S04]  /*ad10*/  IMAD.IADD R8, R0, 0x1, -R58 ;  /* 0x0000000100087824 */ /* 0x000fe800078e0a3a */
[----:B------:R-:W-:Y:S05]  /*ad20*/  IMAD R4, R4, c[0x0][0x32c], R8 ;  /* 0x0000cb0004047a24 */ /* 0x000fea00078e0208 */
[----:B------:R-:W-:Y:S02]  /*ad30*/  IADD3 R8, R4, c[0x0][0x32c], RZ ;  /* 0x0000cb0004087a10 */ /* 0x000fe40007ffe0ff */
[----:B------:R-:W-:Y:S02]  /*ad40*/  IMNMX R2, R2, R4, !PT ;  /* 0x0000000402027217 */ /* 0x000fe40007800200 */
[----:B------:R-:W-:Y:S02]  /*ad50*/  IMNMX R3, R3, R8, PT ;  /* 0x0000000803037217 */ /* 0x000fe40003800200 */
.L_x_522:
[C---:B------:R-:W-:Y:S01]  /*ad60*/  ISETP.GE.AND P0, PT, R0.reuse, 0x1, PT ;  /* 0x000000010000780c */ /* 0x040fe20003f06270 */
[----:B------:R-:W1:Y:S01]  /*ad70*/  SHFL.IDX PT, R4, R5, 0x1, 0x1c1f ;  /* 0x003c1f0005047f89 */ /* 0x000e6200000e0000 */
[----:B------:R-:W-:Y:S02]  /*ad80*/  ISETP.GE.AND P2, PT, R0, 0x9, PT ;  /* 0x000000090000780c */ /* 0x000fe40003f46270 */
[----:B------:R-:W-:Y:S02]  /*ad90*/  P2R R27, PR, RZ, 0x1 ;  /* 0x00000001ff1b7803 */ /* 0x000fe40000000000 */
[----:B------:R-:W-:Y:S02]  /*ada0*/  ISETP.GT.AND P0, PT, R2, RZ, !P0 ;  /* 0x000000ff0200720c */ /* 0x000fe40004704270 */
[----:B------:R-:W-:Y:S02]  /*adb0*/  ISETP.GE.AND P1, PT, R0, 0x2, PT ;  /* 0x000000020000780c */ /* 0x000fe40003f26270 */
[C---:B------:R-:W-:Y:S02]  /*adc0*/  ISETP.LT.OR P0, PT, R3.reuse, 0x1, P0 ;  /* 0x000000010300780c */ /* 0x040fe40000701670 */
[----:B------:R-:W-:Y:S02]  /*add0*/  P2R R26, PR, RZ, 0x2 ;  /* 0x00000002ff1a7803 */ /* 0x000fe40000000000 */
[----:B------:R-:W-:Y:S02]  /*ade0*/  FSEL R29, R188, -INF , !P0 ;  /* 0xff800000bc1d7808 */ /* 0x000fe40004000000 */
[C---:B------:R-:W-:Y:S02]  /*adf0*/  ISETP.GT.AND P0, PT, R2.reuse, 0x8, !P2 ;  /* 0x000000080200780c */ /* 0x040fe40005704270 */
[----:B------:R-:W-:Y:S02]  /*ae00*/  ISETP.GT.AND P1, PT, R2, 0x1, !P1 ;  /* 0x000000010200780c */ /* 0x000fe40004f24270 */
[----:B------:R-:W-:Y:S02]  /*ae10*/  P2R R25, PR, RZ, 0x4 ;  /* 0x00000004ff197803 */ /* 0x000fe40000000000 */
[C---:B------:R-:W-:Y:S02]  /*ae20*/  ISETP.LT.OR P0, PT, R3.reuse, 0x9, P0 ;  /* 0x000000090300780c */ /* 0x040fe40000701670 */
[----:B------:R-:W-:Y:S02]  /*ae30*/  ISETP.GE.AND P2, PT, R0, 0xa, PT ;  /* 0x0000000a0000780c */ /* 0x000fe40003f46270 */
[----:B------:R-:W-:Y:S02]  /*ae40*/  ISETP.LT.OR P1, PT, R3, 0x2, P1 ;  /* 0x000000020300780c */ /* 0x000fe40000f21670 */
[----:B------:R-:W-:Y:S02]  /*ae50*/  FSEL R32, R16, -INF , !P0 ;  /* 0xff80000010207808 */ /* 0x000fe40004000000 */
[----:B------:R-:W-:Y:S02]  /*ae60*/  ISETP.GT.AND P0, PT, R2, 0x9, !P2 ;  /* 0x000000090200780c */ /* 0x000fe40005704270 */
[----:B------:R-:W-:Y:S02]  /*ae70*/  FSEL R31, R183, -INF , !P1 ;  /* 0xff800000b71f7808 */ /* 0x000fe40004800000 */
[----:B------:R-:W-:Y:S02]  /*ae80*/  ISETP.LT.OR P0, PT, R3, 0xa, P0 ;  /* 0x0000000a0300780c */ /* 0x000fe40000701670 */
[----:B------:R-:W-:Y:S02]  /*ae90*/  ISETP.GE.AND P1, PT, R0, 0x11, PT ;  /* 0x000000110000780c */ /* 0x000fe40003f26270 */
[----:B------:R-:W-:Y:S02]  /*aea0*/  FSEL R34, R17, -INF , !P0 ;  /* 0xff80000011227808 */ /* 0x000fe40004000000 */
[----:B------:R-:W-:Y:S02]  /*aeb0*/  ISETP.GT.AND P0, PT, R2, 0x10, !P1 ;  /* 0x000000100200780c */ /* 0x000fe40004f04270 */
[----:B------:R-:W-:Y:S02]  /*aec0*/  P2R R23, PR, RZ, 0x2 ;  /* 0x00000002ff177803 */ /* 0x000fe40000000000 */
[C---:B------:R-:W-:Y:S02]  /*aed0*/  ISETP.LT.OR P0, PT, R3.reuse, 0x11, P0 ;  /* 0x000000110300780c */ /* 0x040fe40000701670 */
[----:B------:R-:W-:Y:S02]  /*aee0*/  ISETP.GE.AND P1, PT, R0, 0x12, PT ;  /* 0x000000120000780c */ /* 0x000fe40003f26270 */
[----:B------:R-:W-:Y:S02]  /*aef0*/  FSEL R40, R20, -INF , !P0 ;  /* 0xff80000014287808 */ /* 0x000fe40004000000 */
[----:B------:R-:W-:Y:S02]  /*af00*/  ISETP.GT.AND P0, PT, R2, 0x11, !P1 ;  /* 0x000000110200780c */ /* 0x000fe40004f04270 */
[----:B------:R-:W-:Y:S02]  /*af10*/  P2R R22, PR, RZ, 0x2 ;  /* 0x00000002ff167803 */ /* 0x000fe40000000000 */
[----:B------:R-:W-:Y:S02]  /*af20*/  ISETP.LT.OR P0, PT, R3, 0x12, P0 ;  /* 0x000000120300780c */ /* 0x000fe40000701670 */
        /* <DEDUP_REMOVED lines=73> */
[C---:B------:R-:W-:Y:S02]  /*b3c0*/  ISETP.GE.AND P6, PT, R0.reuse, 0x52, PT ;  /* 0x000000520000780c */ /* 0x040fe40003fc6270 */
[C---:B------:R-:W-:Y:S02]  /*b3d0*/  ISETP.LT.OR P0, PT, R3.reuse, 0x51, P0 ;  /* 0x000000510300780c */ /* 0x040fe40000701670 */
[----:B------:R-:W-:Y:S02]  /*b3e0*/  ISETP.GE.AND P5, PT, R0, 0x59, PT ;  /* 0x000000590000780c */ /* 0x000fe40003fa6270 */
[----:B------:R-:W-:Y:S02]  /*b3f0*/  FSEL R238, R84, -INF , !P0 ;  /* 0xff80000054ee7808 */ /* 0x000fe40004000000 */
[C---:B------:R-:W-:Y:S02]  /*b400*/  ISETP.GT.AND P0, PT, R2.reuse, 0x51, !P6 ;  /* 0x000000510200780c */ /* 0x040fe40007704270 */
[----:B------:R-:W-:Y:S02]  /*b410*/  P2R R24, PR, RZ, 0x4 ;  /* 0x00000004ff187803 */ /* 0x000fe40000000000 */
[----:B------:R-:W-:Y:S04]  /*b420*/  ISETP.LT.OR P0, PT, R3, 0x52, P0 ;  /* 0x000000520300780c */ /* 0x000fe80000701670 */
[----:B------:R-:W-:Y:S02]  /*b430*/  FSEL R243, R85, -INF , !P0 ;  /* 0xff80000055f37808 */ /* 0x000fe40004000000 */
[----:B------:R-:W-:Y:S04]  /*b440*/  ISETP.GT.AND P0, PT, R2, 0x58, !P5 ;  /* 0x000000580200780c */ /* 0x000fe80006f04270 */
[----:B------:R-:W-:Y:S04]  /*b450*/  ISETP.LT.OR P0, PT, R3, 0x59, P0 ;  /* 0x000000590300780c */ /* 0x000fe80000701670 */
[----:B------:R-:W-:Y:S02]  /*b460*/  FSEL R250, R96, -INF , !P0 ;  /* 0xff80000060fa7808 */ /* 0x000fe40004000000 */
[----:B------:R-:W-:Y:S04]  /*b470*/  ISETP.GE.AND P0, PT, R0, 0x5a, PT ;  /* 0x0000005a0000780c */ /* 0x000fe80003f06270 */
[----:B------:R-:W-:Y:S01]  /*b480*/  ISETP.GT.AND P2, PT, R2, 0x59, !P0 ;  /* 0x000000590200780c */ /* 0x000fe20004744270 */
[--C-:B-1----:R-:W-:Y:S03]  /*b490*/  IMAD.IADD R2, R7, 0x1, R4.reuse ;  /* 0x0000000107027824 */ /* 0x102fe600078e0204 */
[----:B------:R-:W-:Y:S01]  /*b4a0*/  ISETP.LT.OR P2, PT, R3, 0x5a, P2 ;  /* 0x0000005a0300780c */ /* 0x000fe20001741670 */
[----:B------:R-:W-:Y:S03]  /*b4b0*/  IMAD.IADD R3, R6, 0x1, R4 ;  /* 0x0000000106037824 */ /* 0x000fe600078e0204 */
[----:B------:R-:W-:Y:S02]  /*b4c0*/  FSEL R252, R97, -INF , !P2 ;  /* 0xff80000061fc7808 */ /* 0x000fe40005000000 */
[----:B------:R-:W-:Y:S11]  /*b4d0*/  PLOP3.LUT P2, PT, PT, PT, UP1, 0x40, 0x0 ;  /* 0x000000000000781c */ /* 0x000ff60003f4e818 */
[----:B------:R-:W-:Y:S02]  /*b4e0*/  @!UPT UIADD3 URZ, URZ, URZ, URZ ;  /* 0x0000003f3f3ff290 */ /* 0x000fe4000fffe03f */
        /* <DEDUP_REMOVED lines=9> */
[----:B------:R-:W-:Y:S05]  /*b580*/  IMAD.MOV.U32 R28, RZ, RZ, 0x1 ;  /* 0x00000001ff1c7424 */ /* 0x000fea00078e00ff */
[----:B------:R-:W-:Y:S11]  /*b590*/  ISETP.NE.AND P2, PT, R28, c[0x0][0x32c], PT ;  /* 0x0000cb001c007a0c */ /* 0x000ff60003f45270 */
[----:B------:R-:W-:Y:S02]  /*b5a0*/  @!UPT UIADD3 URZ, URZ, URZ, URZ ;  /* 0x0000003f3f3ff290 */ /* 0x000fe4000fffe03f */
[----:B------:R-:W-:Y:S05]  /*b5b0*/  @P2 IMAD.HI.U32 R28, R4, c[0x0][0x330], RZ ;  /* 0x0000cc00041c2a27 */ /* 0x000fea00078e00ff */
[----:B------:R-:W-:Y:S04]  /*b5c0*/  @P2 SHF.R.U32.HI R4, RZ, c[0x0][0x334], R28 ;  /* 0x0000cd00ff042a19 */ /* 0x000fe8000001161c */
[----:B------:R-:W-:Y:S01]  /*b5d0*/  LOP3.LUT R4, RZ, R4, RZ, 0x33, !PT ;  /* 0x00000004ff047212 */ /* 0x000fe200078e33ff */
[----:B------:R-:W-:-:S05]  /*b5e0*/  BRA `(.L_x_529) ;  /* 0x0000005000007947 */ /* 0x000fca0003800000 */
.L_x_528:
[----:B------:R-:W-:Y:S04]  /*b5f0*/  MOV R28, 0x1 ;  /* 0x00000001001c7802 */ /* 0x000fe80000000f00 */
[----:B------:R-:W-:Y:S11]  /*b600*/  ISETP.NE.AND P2, PT, R28, c[0x0][0x32c], PT ;  /* 0x0000cb001c007a0c */ /* 0x000ff60003f45270 */
[----:B------:R-:W-:Y:S02]  /*b610*/  @!UPT UIADD3 URZ, URZ, URZ, URZ ;  /* 0x0000003f3f3ff290 */ /* 0x000fe4000fffe03f */
[----:B------:R-:W-:Y:S05]  /*b620*/  @P2 IMAD.HI.U32 R28, R4, c[0x0][0x330], RZ ;  /* 0x0000cc00041c2a27 */ /* 0x000fea00078e00ff */
[----:B------:R-:W-:Y:S02]  /*b630*/  @P2 SHF.R.U32.HI R4, RZ, c[0x0][0x334], R28 ;  /* 0x0000cd00ff042a19 */ /* 0x000fe4000001161c */
.L_x_529:
[----:B------:R-:W-:Y:S05]  /*b640*/  BSYNC B0 ;  /* 0x0000000000007941 */ /* 0x000fea0003800000 */
.L_x_527:
[----:B------:R-:W-:Y:S04]  /*b650*/  IMAD.IADD R28, R0, 0x1, -R58 ;  /* 0x00000001001c7824 */ /* 0x000fe800078e0a3a */
[----:B------:R-:W-:Y:S05]  /*b660*/  IMAD R4, R4, c[0x0][0x32c], R28 ;  /* 0x0000cb0004047a24 */ /* 0x000fea00078e021c */
[----:B------:R-:W-:Y:S02]  /*b670*/  IADD3 R28, R4, c[0x0][0x32c], RZ ;  /* 0x0000cb00041c7a10 */ /* 0x000fe40007ffe0ff */
[----:B------:R-:W-:Y:S02]  /*b680*/  IMNMX R2, R2, R4, !PT ;  /* 0x0000000402027217 */ /* 0x000fe40007800200 */
[----:B------:R-:W-:Y:S02]  /*b690*/  IMNMX R3, R3, R28, PT ;  /* 0x0000001c03037217 */ /* 0x000fe40003800200 */
.L_x_526:
[----:B------:R-:W-:Y:S01]  /*b6a0*/  ISETP.NE.AND P2, PT, R26, RZ, PT ;  /* 0x000000ff1a00720c */ /* 0x000fe20003f45270 */
[----:B------:R-:W1:Y:S03]  /*b6b0*/  SHFL.IDX PT, R4, R5, 0x2, 0x1c1f ;  /* 0x005c1f0005047f89 */ /* 0x000e6600000e0000 */
[----:B------:R-:W-:Y:S04]  /*b6c0*/  ISETP.GT.AND P2, PT, R2, 0x1, !P2 ;  /* 0x000000010200780c */ /* 0x000fe80005744270 */
[----:B------:R-:W-:Y:S04]  /*b6d0*/  ISETP.LT.OR P2, PT, R3, 0x2, P2 ;  /* 0x000000020300780c */ /* 0x000fe80001741670 */
[----:B------:R-:W-:Y:S02]  /*b6e0*/  FSEL R33, R200, -INF , !P2 ;  /* 0xff800000c8217808 */ /* 0x000fe40005000000 */
[----:B------:R-:W-:Y:S04]  /*b6f0*/  ISETP.NE.AND P2, PT, R25, RZ, PT ;  /* 0x000000ff1900720c */ /* 0x000fe80003f45270 */
[----:B------:R-:W-:Y:S04]  /*b700*/  ISETP.GT.AND P2, PT, R2, 0x8, !P2 ;  /* 0x000000080200780c */ /* 0x000fe80005744270 */
[C---:B------:R-:W-:Y:S04]  /*b710*/  ISETP.LT.OR P2, PT, R3.reuse, 0x9, P2 ;  /* 0x000000090300780c */ /* 0x040fe80001741670 */
[----:B------:R-:W-:Y:S02]  /*b720*/  FSEL R37, R192, -INF , !P2 ;  /* 0xff800000c0257808 */ /* 0x000fe40005000000 */
[----:B------:R-:W-:Y:S04]  /*b730*/  ISETP.NE.AND P2, PT, R24, RZ, PT ;  /* 0x000000ff1800720c */ /* 0x000fe80003f45270 */
[C---:B------:R-:W-:Y:S04]  /*b740*/  ISETP.GT.AND P2, PT, R2.reuse, 0x9, !P2 ;  /* 0x000000090200780c */ /* 0x040fe80005744270 */
        /* <DEDUP_REMOVED lines=66> */
[----:B------:R-:W-:Y:S04]  /*bb70*/  ISETP.GT.AND P2, PT, R2, 0x50, !P1 ;  /* 0x000000500200780c */ /* 0x000fe80004f44270 */
[C---:B------:R-:W-:Y:S04]  /*bb80*/  ISETP.LT.OR P2, PT, R3.reuse, 0x51, P2 ;  /* 0x000000510300780c */ /* 0x040fe80001741670 */
[----:B------:R-:W-:Y:S02]  /*bb90*/  FSEL R240, R86, -INF , !P2 ;  /* 0xff80000056f07808 */ /* 0x000fe40005000000 */
[C---:B------:R-:W-:Y:S04]  /*bba0*/  ISETP.GT.AND P2, PT, R2.reuse, 0x51, !P6 ;  /* 0x000000510200780c */ /* 0x040fe80007744270 */
[----:B------:R-:W-:Y:S04]  /*bbb0*/  ISETP.LT.OR P2, PT, R3, 0x52, P2 ;  /* 0x000000520300780c */ /* 0x000fe80001741670 */
[----:B------:R-:W-:Y:S02]  /*bbc0*/  FSEL R241, R87, -INF , !P2 ;  /* 0xff80000057f17808 */ /* 0x000fe40005000000 */
[----:B------:R-:W-:Y:S04]  /*bbd0*/  ISETP.GT.AND P2, PT, R2, 0x58, !P5 ;  /* 0x000000580200780c */ /* 0x000fe80006f44270 */
[----:B------:R-:W-:Y:S04]  /*bbe0*/  ISETP.LT.OR P2, PT, R3, 0x59, P2 ;  /* 0x000000590300780c */ /* 0x000fe80001741670 */
[----:B------:R-:W-:Y:S02]  /*bbf0*/  FSEL R247, R98, -INF , !P2 ;  /* 0xff80000062f77808 */ /* 0x000fe40005000000 */
[----:B------:R-:W-:Y:S04]  /*bc00*/  ISETP.NE.AND P2, PT, R27, RZ, PT ;  /* 0x000000ff1b00720c */ /* 0x000fe80003f45270 */
[----:B------:R-:W-:Y:S04]  /*bc10*/  ISETP.GT.AND P2, PT, R2, RZ, !P2 ;  /* 0x000000ff0200720c */ /* 0x000fe80005744270 */
[----:B------:R-:W-:Y:S04]  /*bc20*/  ISETP.LT.OR P2, PT, R3, 0x1, P2 ;  /* 0x000000010300780c */ /* 0x000fe80001741670 */
[----:B------:R-:W-:Y:S02]  /*bc30*/  FSEL R30, R242, -INF , !P2 ;  /* 0xff800000f21e7808 */ /* 0x000fe40005000000 */
        /* <DEDUP_REMOVED lines=23> */
.L_x_532:
[----:B------:R-:W-:Y:S04]  /*bdb0*/  MOV R28, c[0x0][0x32c] ;  /* 0x0000cb00001c7a02 */ /* 0x000fe80000000f00 */
[----:B------:R-:W-:Y:S11]  /*bdc0*/  ISETP.NE.AND P2, PT, R28, 0x1, PT ;  /* 0x000000011c00780c */ /* 0x000ff60003f45270 */
[----:B------:R-:W-:Y:S02]  /*bdd0*/  @!UPT UIADD3 URZ, URZ, URZ, URZ ;  /* 0x0000003f3f3ff290 */ /* 0x000fe4000fffe03f */
[----:B------:R-:W-:Y:S05]  /*bde0*/  @P2 IMAD.HI.U32 R28, R4, c[0x0][0x330], RZ ;  /* 0x0000cc00041c2a27 */ /* 0x000fea00078e00ff */
[----:B------:R-:W-:Y:S02]  /*bdf0*/  @P2 SHF.R.U32.HI R4, RZ, c[0x0][0x334], R28 ;  /* 0x0000cd00ff042a19 */ /* 0x000fe4000001161c */
.L_x_533:
[----:B------:R-:W-:Y:S05]  /*be00*/  BSYNC B0 ;  /* 0x0000000000007941 */ /* 0x000fea0003800000 */
.L_x_531:
[----:B------:R-:W-:Y:S04]  /*be10*/  IMAD.IADD R28, R0, 0x1, -R58 ;  /* 0x00000001001c7824 */ /* 0x000fe800078e0a3a */
[----:B------:R-:W-:Y:S05]  /*be20*/  IMAD R4, R4, c[0x0][0x32c], R28 ;  /* 0x0000cb0004047a24 */ /* 0x000fea00078e021c */
[----:B------:R-:W-:Y:S02]  /*be30*/  IADD3 R28, R4, c[0x0][0x32c], RZ ;  /* 0x0000cb00041c7a10 */ /* 0x000fe40007ffe0ff */
[----:B------:R-:W-:Y:S02]  /*be40*/  IMNMX R2, R2, R4, !PT ;  /* 0x0000000402027217 */ /* 0x000fe40007800200 */
[----:B------:R-:W-:Y:S02]  /*be50*/  IMNMX R3, R3, R28, PT ;  /* 0x0000001c03037217 */ /* 0x000fe40003800200 */
.L_x_530:
[----:B------:R-:W-:Y:S01]  /*be60*/  ISETP.NE.AND P2, PT, R26, RZ, PT ;  /* 0x000000ff1a00720c */ /* 0x000fe20003f45270 */
[----:B------:R-:W1:Y:S03]  /*be70*/  SHFL.IDX PT, R4, R5, 0x3, 0x1c1f ;  /* 0x007c1f0005047f89 */ /* 0x000e6600000e0000 */
[----:B------:R-:W-:Y:S04]  /*be80*/  ISETP.GT.AND P2, PT, R2, 0x1, !P2 ;  /* 0x000000010200780c */ /* 0x000fe80005744270 */
[----:B------:R-:W-:Y:S04]  /*be90*/  ISETP.LT.OR P2, PT, R3, 0x2, P2 ;  /* 0x000000020300780c */ /* 0x000fe80001741670 */
[----:B------:R-:W-:Y:S02]  /*bea0*/  FSEL R35, R244, -INF , !P2 ;  /* 0xff800000f4237808 */ /* 0x000fe40005000000 */
[----:B------:R-:W-:Y:S04]  /*beb0*/  ISETP.NE.AND P2, PT, R25, RZ, PT ;  /* 0x000000ff1900720c */ /* 0x000fe80003f45270 */
[----:B------:R-:W-:Y:S04]  /*bec0*/  ISETP.GT.AND P2, PT, R2, 0x8, !P2 ;  /* 0x000000080200780c */ /* 0x000fe80005744270 */
[----:B------:R-:W-:Y:S04]  /*bed0*/  ISETP.LT.OR P2, PT, R3, 0x9, P2 ;  /* 0x000000090300780c */ /* 0x000fe80001741670 */
        /* <DEDUP_REMOVED lines=105> */
.L_x_536:
[----:B------:R-:W-:Y:S04]  /*c570*/  MOV R5, c[0x0][0x32c] ;  /* 0x0000cb0000057a02 */ /* 0x000fe80000000f00 */
[----:B------:R-:W-:Y:S11]  /*c580*/  ISETP.NE.AND P2, PT, R5, 0x1, PT ;  /* 0x000000010500780c */ /* 0x000ff60003f45270 */
[----:B------:R-:W-:Y:S02]  /*c590*/  @!UPT UIADD3 URZ, URZ, URZ, URZ ;  /* 0x0000003f3f3ff290 */ /* 0x000fe4000fffe03f */
[----:B------:R-:W-:Y:S05]  /*c5a0*/  @P2 IMAD.HI.U32 R5, R4, c[0x0][0x330], RZ ;  /* 0x0000cc0004052a27 */ /* 0x000fea00078e00ff */
[----:B------:R-:W-:Y:S02]  /*c5b0*/  @P2 SHF.R.U32.HI R4, RZ, c[0x0][0x334], R5 ;  /* 0x0000cd00ff042a19 */ /* 0x000fe40000011605 */
.L_x_537:
[----:B------:R-:W-:Y:S05]  /*c5c0*/  BSYNC B0 ;  /* 0x0000000000007941 */ /* 0x000fea0003800000 */
.L_x_535:
[----:B------:R-:W-:Y:S04]  /*c5d0*/  IMAD.IADD R0, R0, 0x1, -R58 ;  /* 0x0000000100007824 */ /* 0x000fe800078e0a3a */
[----:B------:R-:W-:Y:S05]  /*c5e0*/  IMAD R4, R4, c[0x0][0x32c], R0 ;  /* 0x0000cb0004047a24 */ /* 0x000fea00078e0200 */
[----:B------:R-:W-:Y:S02]  /*c5f0*/  IADD3 R0, R4, c[0x0][0x32c], RZ ;  /* 0x0000cb0004007a10 */ /* 0x000fe40007ffe0ff */
[----:B------:R-:W-:Y:S02]  /*c600*/  IMNMX R2, R2, R4, !PT ;  /* 0x0000000402027217 */ /* 0x000fe40007800200 */
[----:B------:R-:W-:Y:S02]  /*c610*/  IMNMX R3, R3, R0, PT ;  /* 0x0000000003037217 */ /* 0x000fe40003800200 */
.L_x_534:
[----:B------:R-:W2:Y:S01]  /*c620*/  LDL.LU R4, [R1+0x4] ;  /* 0x0000040001047983 */ /* 0x000ea20000300800 */
[----:B------:R-:W-:Y:S02]  /*c630*/  ISETP.NE.AND P2, PT, R27, RZ, PT ;  /* 0x000000ff1b00720c */ /* 0x000fe40003f45270 */
[----:B------:R-:W-:Y:S01]  /*c640*/  FMNMX.FTZ R72, R29, R100, !PT ;  /* 0x000000641d487209 */ /* 0x000fe20007810000 */
[----:B------:R-:W3:Y:S01]  /*c650*/  LDL.LU R0, [R1] ;  /* 0x0000000001007983 */ /* 0x000ee20000300800 */
[----:B------:R-:W-:Y:S02]  /*c660*/  ISETP.GT.AND P2, PT, R2, RZ, !P2 ;  /* 0x000000ff0200720c */ /* 0x000fe40005744270 */
[----:B------:R-:W-:Y:S02]  /*c670*/  FMNMX.FTZ R72, R31, R72, !PT ;  /* 0x000000481f487209 */ /* 0x000fe40007810000 */
[C---:B------:R-:W-:Y:S02]  /*c680*/  ISETP.LT.OR P2, PT, R3.reuse, 0x1, P2 ;  /* 0x000000010300780c */ /* 0x040fe40001741670 */
[----:B------:R-:W-:Y:S02]  /*c690*/  FMNMX.FTZ R72, R32, R72, !PT ;  /* 0x0000004820487209 */ /* 0x000fe40007810000 */
[----:B------:R-:W-:Y:S02]  /*c6a0*/  ISETP.GT.AND P1, PT, R2, 0x50, !P1 ;  /* 0x000000500200780c */ /* 0x000fe40004f24270 */
[----:B------:R-:W-:Y:S02]  /*c6b0*/  FMNMX.FTZ R72, R34, R72, !PT ;  /* 0x0000004822487209 */ /* 0x000fe40007810000 */
[----:B------:R-:W-:Y:S02]  /*c6c0*/  ISETP.LT.OR P1, PT, R3, 0x51, P1 ;  /* 0x000000510300780c */ /* 0x000fe40000f21670 */
[----:B------:R-:W-:Y:S02]  /*c6d0*/  FMNMX.FTZ R72, R40, R72, !PT ;  /* 0x0000004828487209 */ /* 0x000fe40007810000 */
[----:B------:R-:W-:Y:S02]  /*c6e0*/  ISETP.GT.AND P6, PT, R2, 0x51, !P6 ;  /* 0x000000510200780c */ /* 0x000fe400077c4270 */
[----:B------:R-:W-:Y:S02]  /*c6f0*/  FMNMX.FTZ R72, R42, R72, !PT ;  /* 0x000000482a487209 */ /* 0x000fe40007810000 */
[----:B------:R-:W-:Y:S02]  /*c700*/  ISETP.GT.AND P5, PT, R2, 0x58, !P5 ;  /* 0x000000580200780c */ /* 0x000fe40006fa4270 */
[----:B------:R-:W-:Y:S02]  /*c710*/  FMNMX.FTZ R72, R44, R72, !PT ;  /* 0x000000482c487209 */ /* 0x000fe40007810000 */
[----:B------:R-:W-:Y:S02]  /*c720*/  ISETP.GT.AND P0, PT, R2, 0x59, !P0 ;  /* 0x000000590200780c */ /* 0x000fe40004704270 */
[----:B------:R-:W-:Y:S02]  /*c730*/  FMNMX.FTZ R72, R47, R72, !PT ;  /* 0x000000482f487209 */ /* 0x000fe40007810000 */
[----:B------:R-:W-:Y:S02]  /*c740*/  ISETP.LT.OR P6, PT, R3, 0x52, P6 ;  /* 0x000000520300780c */ /* 0x000fe400037c1670 */
[----:B------:R-:W-:Y:S02]  /*c750*/  FMNMX.FTZ R72, R57, R72, !PT ;  /* 0x0000004839487209 */ /* 0x000fe40007810000 */
[C---:B------:R-:W-:Y:S02]  /*c760*/  ISETP.LT.OR P5, PT, R3.reuse, 0x59, P5 ;  /* 0x000000590300780c */ /* 0x040fe40002fa1670 */
[----:B------:R-:W-:Y:S02]  /*c770*/  FMNMX.FTZ R72, R90, R72, !PT ;  /* 0x000000485a487209 */ /* 0x000fe40007810000 */
[----:B------:R-:W-:Y:S02]  /*c780*/  ISETP.LT.OR P0, PT, R3, 0x5a, P0 ;  /* 0x0000005a0300780c */ /* 0x000fe40000701670 */
[----:B------:R-:W-:Y:S02]  /*c790*/  FMNMX.FTZ R72, R176, R72, !PT ;  /* 0x00000048b0487209 */ /* 0x000fe40007810000 */
[----:B------:R-:W-:Y:S02]  /*c7a0*/  FSEL R73, R79, -INF , !P0 ;  /* 0xff8000004f497808 */ /* 0x000fe40004000000 */
[----:B------:R-:W-:Y:S02]  /*c7b0*/  FMNMX.FTZ R72, R177, R72, !PT ;  /* 0x00000048b1487209 */ /* 0x000fe40007810000 */
[----:B------:R-:W-:Y:S02]  /*c7c0*/  FSEL R191, R191, -INF , !P6 ;  /* 0xff800000bfbf7808 */ /* 0x000fe40007000000 */
[----:B------:R-:W-:Y:S04]  /*c7d0*/  FMNMX.FTZ R72, R178, R72, !PT ;  /* 0x00000048b2487209 */ /* 0x000fe80007810000 */
        /* <DEDUP_REMOVED lines=10> */
[----:B------:R-:W-:Y:S05]  /*c880*/  FMNMX.FTZ R72, R252, R72, !PT ;  /* 0x00000048fc487209 */ /* 0x000fea0007810000 */
[----:B------:R-:W1:Y:S02]  /*c890*/  SHFL.BFLY PT, R5, R72, 0x2, 0x1f ;  /* 0x0c401f0048057f89 */ /* 0x000e6400000e0000 */
[----:B-1----:R-:W-:Y:S06]  /*c8a0*/  FMNMX.FTZ R72, R72, R5, !PT ;  /* 0x0000000548487209 */ /* 0x002fec0007810000 */
[----:B------:R-:W1:Y:S02]  /*c8b0*/  SHFL.BFLY PT, R6, R72, 0x1, 0x1f ;  /* 0x0c201f0048067f89 */ /* 0x000e6400000e0000 */
[----:B-1----:R-:W-:Y:S02]  /*c8c0*/  FMNMX.FTZ R72, R72, R6, !PT ;  /* 0x0000000648487209 */ /* 0x002fe40007810000 */
[----:B--2---:R-:W-:Y:S02]  /*c8d0*/  FSEL R7, R4, -INF , !P2 ;  /* 0xff80000004077808 */ /* 0x004fe40005000000 */
[----:B------:R-:W-:Y:S02]  /*c8e0*/  ISETP.NE.AND P2, PT, R26, RZ, PT ;  /* 0x000000ff1a00720c */ /* 0x000fe40003f45270 */
[----:B------:R-:W-:Y:S02]  /*c8f0*/  FMNMX.FTZ R4, R28, R102, !PT ;  /* 0x000000661c047209 */ /* 0x000fe40007810000 */
[----:B------:R-:W-:Y:S02]  /*c900*/  ISETP.GT.AND P2, PT, R2, 0x1, !P2 ;  /* 0x000000010200780c */ /* 0x000fe40005744270 */
[----:B------:R-:W-:Y:S02]  /*c910*/  FMNMX.FTZ R4, R35, R4, !PT ;  /* 0x0000000423047209 */ /* 0x000fe40007810000 */
[----:B------:R-:W-:Y:S02]  /*c920*/  ISETP.LT.OR P2, PT, R3, 0x2, P2 ;  /* 0x000000020300780c */ /* 0x000fe40001741670 */
[----:B------:R-:W-:Y:S02]  /*c930*/  FMNMX.FTZ R4, R36, R4, !PT ;  /* 0x0000000424047209 */ /* 0x000fe40007810000 */
[----:B---3--:R-:W-:Y:S02]  /*c940*/  FSEL R26, R0, -INF , !P2 ;  /* 0xff800000001a7808 */ /* 0x008fe40005000000 */
[----:B------:R-:W-:Y:S02]  /*c950*/  ISETP.NE.AND P2, PT, R25, RZ, PT ;  /* 0x000000ff1900720c */ /* 0x000fe40003f45270 */
[----:B------:R-:W-:Y:S02]  /*c960*/  FMNMX.FTZ R0, R30, R101, !PT ;  /* 0x000000651e007209 */ /* 0x000fe40007810000 */
[----:B------:R-:W-:Y:S02]  /*c970*/  ISETP.GT.AND P2, PT, R2, 0x8, !P2 ;  /* 0x000000080200780c */ /* 0x000fe40005744270 */
[----:B------:R-:W-:Y:S02]  /*c980*/  FMNMX.FTZ R0, R33, R0, !PT ;  /* 0x0000000021007209 */ /* 0x000fe40007810000 */
[----:B------:R-:W-:Y:S02]  /*c990*/  ISETP.LT.OR P2, PT, R3, 0x9, P2 ;  /* 0x000000090300780c */ /* 0x000fe40001741670 */
[----:B------:R-:W-:Y:S02]  /*c9a0*/  FMNMX.FTZ R0, R37, R0, !PT ;  /* 0x0000000025007209 */ /* 0x000fe40007810000 */
[----:B------:R-:W-:Y:S02]  /*c9b0*/  FSEL R25, R251, -INF , !P2 ;  /* 0xff800000fb197808 */ /* 0x000fe40005000000 */
[----:B------:R-:W-:Y:S02]  /*c9c0*/  ISETP.NE.AND P2, PT, R24, RZ, PT ;  /* 0x000000ff1800720c */ /* 0x000fe40003f45270 */
[----:B------:R-:W-:Y:S02]  /*c9d0*/  FMNMX.FTZ R0, R39, R0, !PT ;  /* 0x0000000027007209 */ /* 0x000fe40007810000 */
[C---:B------:R-:W-:Y:S02]  /*c9e0*/  ISETP.GT.AND P2, PT, R2.reuse, 0x9, !P2 ;  /* 0x000000090200780c */ /* 0x040fe40005744270 */
[----:B------:R-:W-:Y:S02]  /*c9f0*/  FMNMX.FTZ R0, R41, R0, !PT ;  /* 0x0000000029007209 */ /* 0x000fe40007810000 */
[----:B------:R-:W-:Y:S02]  /*ca00*/  ISETP.LT.OR P2, PT, R3, 0xa, P2 ;  /* 0x0000000a0300780c */ /* 0x000fe40001741670 */
[----:B------:R-:W-:Y:S02]  /*ca10*/  FMNMX.FTZ R0, R43, R0, !PT ;  /* 0x000000002b007209 */ /* 0x000fe40007810000 */
[----:B------:R-:W-:Y:S02]  /*ca20*/  FSEL R24, R249, -INF , !P2 ;  /* 0xff800000f9187808 */ /* 0x000fe40005000000 */
        /* <DEDUP_REMOVED lines=22> */
[----:B------:R-:W-:Y:S01]  /*cb90*/  FMNMX.FTZ R0, R189, R0, !PT ;  /* 0x00000000bd007209 */ /* 0x000fe20007810000 */
[----:B------:R-:W-:Y:S01]  /*cba0*/  LDSM.16.MT88.4 R20, [R209+0x100] ;  /* 0x00010000d114783b */ /* 0x000fe20000004200 */
        /* <DEDUP_REMOVED lines=43> */
[----:B------:R-:W-:Y:S01]  /*ce60*/  FMNMX.FTZ R4, R188, R4, !PT ;  /* 0x00000004bc047209 */ /* 0x000fe20007810000 */
[----:B------:R-:W1:Y:S01]  /*ce70*/  SHFL.BFLY PT, R71, R0, 0x2, 0x1f ;  /* 0x0c401f0000477f89 */ /* 0x000e6200000e0000 */
        /* <DEDUP_REMOVED lines=21> */
[C---:B------:R-:W-:Y:S02]  /*cfd0*/  ISETP.LT.OR P2, PT, R3.reuse, 0x41, P2 ;  /* 0x000000410300780c */ /* 0x040fe40001741670 */
[----:B------:R-:W-:Y:S02]  /*cfe0*/  FMNMX.FTZ R5, R24, R5, !PT ;  /* 0x0000000518057209 */ /* 0x000fe40007810000 */
[----:B------:R-:W-:Y:S01]  /*cff0*/  FSEL R197, R74, -INF , !P2 ;  /* 0xff8000004ac57808 */ /* 0x000fe20005000000 */
[----:B------:R-:W-:Y:S01]  /*d000*/  FMUL.FTZ R74, R72, c[0x0][0x2d0] ;  /* 0x0000b400484a7a20 */ /* 0x000fe20000410000 */
[----:B------:R-:W-:Y:S02]  /*d010*/  ISETP.NE.AND P2, PT, R10, RZ, PT ;  /* 0x000000ff0a00720c */ /* 0x000fe40003f45270 */
[----:B-1----:R-:W-:Y:S02]  /*d020*/  FMNMX.FTZ R71, R0, R71, !PT ;  /* 0x0000004700477209 */ /* 0x002fe40007810000 */
        /* <DEDUP_REMOVED lines=20> */
[----:B------:R-:W-:Y:S02]  /*d170*/  FSETP.NEU.FTZ.AND P2, PT, R72, -INF , PT ;  /* 0xff8000004800780b */ /* 0x000fe40003f5d000 */
[----:B------:R-:W-:Y:S02]  /*d180*/  FMNMX.FTZ R0, R245, R0, !PT ;  /* 0x00000000f5007209 */ /* 0x000fe40007810000 */
[----:B------:R-:W-:Y:S02]  /*d190*/  FSEL R74, R74, RZ, P2 ;  /* 0x000000ff4a4a7208 */ /* 0x000fe40001000000 */
[----:B------:R-:W-:Y:S02]  /*d1a0*/  FMNMX.FTZ R0, R246, R0, !PT ;  /* 0x00000000f6007209 */ /* 0x000fe40007810000 */
[----:B-1----:R-:W-:Y:S01]  /*d1b0*/  FMNMX.FTZ R71, R71, R6, !PT ;  /* 0x0000000647477209 */ /* 0x002fe20007810000 */
[--C-:B------:R-:W-:Y:S01]  /*d1c0*/  FFMA.FTZ R4, R29, c[0x0][0x2d0], -R74.reuse ;  /* 0x0000b4001d047a23 */ /* 0x100fe2000001084a */
[----:B------:R-:W-:Y:S01]  /*d1d0*/  FSEL R199, R180, -INF , !P1 ;  /* 0xff800000b4c77808 */ /* 0x000fe20004800000 */
[--C-:B------:R-:W-:Y:S01]  /*d1e0*/  FFMA.FTZ R16, R44, c[0x0][0x2d0], -R74.reuse ;  /* 0x0000b4002c107a23 */ /* 0x100fe2000001084a */
[----:B------:R-:W-:Y:S01]  /*d1f0*/  FSEL R180, R91, -INF , !P5 ;  /* 0xff8000005bb47808 */ /* 0x000fe20006800000 */
[----:B------:R1:W-:Y:S01]  /*d200*/  MUFU.EX2 R55, R4 ;  /* 0x0000000400377308 */ /* 0x0003e20000000800 */
[----:B------:R-:W2:Y:S01]  /*d210*/  SHFL.BFLY PT, R70, R0, 0x2, 0x1f ;  /* 0x0c401f0000467f89 */ /* 0x000ea200000e0000 */
[C---:B------:R-:W-:Y:S01]  /*d220*/  FMUL.FTZ R75, R71.reuse, c[0x0][0x2d0] ;  /* 0x0000b400474b7a20 */ /* 0x040fe20000410000 */
[----:B------:R-:W-:Y:S04]  /*d230*/  FSETP.NEU.FTZ.AND P1, PT, R71, -INF , PT ;  /* 0xff8000004700780b */ /* 0x000fe80003f3d000 */
[----:B------:R-:W-:Y:S05]  /*d240*/  FSEL R75, R75, RZ, P1 ;  /* 0x000000ff4b4b7208 */ /* 0x000fea0000800000 */
[--C-:B------:R-:W-:Y:S02]  /*d250*/  FFMA.FTZ R3, R39, c[0x0][0x2d0], -R75.reuse ;  /* 0x0000b40027037a23 */ /* 0x100fe4000001084b */
[--C-:B------:R-:W-:Y:S02]  /*d260*/  FFMA.FTZ R12, R43, c[0x0][0x2d0], -R75.reuse ;  /* 0x0000b4002b0c7a23 */ /* 0x100fe4000001084b */
[----:B------:R-:W-:Y:S01]  /*d270*/  MUFU.EX2 R86, R3 ;  /* 0x0000000300567308 */ /* 0x000fe20000000800 */
[--C-:B------:R-:W-:Y:S01]  /*d280*/  FFMA.FTZ R8, R41, c[0x0][0x2d0], -R75.reuse ;  /* 0x0000b40029087a23 */ /* 0x100fe2000001084b */
[----:B-1----:R-:W-:Y:S01]  /*d290*/  FMNMX.FTZ R4, R169, R5, !PT ;  /* 0x00000005a9047209 */ /* 0x002fe20007810000 */
[--C-:B------:R-:W-:Y:S07]  /*d2a0*/  FFMA.FTZ R5, R31, c[0x0][0x2d0], -R74.reuse ;  /* 0x0000b4001f057a23 */ /* 0x100fee000001084a */
[----:B------:R-:W-:Y:S01]  /*d2b0*/  MUFU.EX2 R93, R12 ;  /* 0x0000000c005d7308 */ /* 0x000fe20000000800 */
[----:B--2---:R-:W-:Y:S02]  /*d2c0*/  FMNMX.FTZ R70, R0, R70, !PT ;  /* 0x0000004600467209 */ /* 0x004fe40007810000 */
[----:B------:R-:W-:Y:S07]  /*d2d0*/  FMNMX.FTZ R4, R172, R4, !PT ;  /* 0x00000004ac047209 */ /* 0x000fee0007810000 */
[----:B------:R1:W-:Y:S10]  /*d2e0*/  MUFU.EX2 R52, R5 ;  /* 0x0000000500347308 */ /* 0x0003f40000000800 */
[----:B------:R-:W-:Y:S01]  /*d2f0*/  MUFU.EX2 R31, R8 ;  /* 0x00000008001f7308 */ /* 0x000fe20000000800 */
[----:B-1----:R-:W-:Y:S01]  /*d300*/  FMNMX.FTZ R5, R181, R4, !PT ;  /* 0x00000004b5057209 */ /* 0x002fe20007810000 */
[--C-:B------:R-:W-:Y:S03]  /*d310*/  FFMA.FTZ R4, R32, c[0x0][0x2d0], -R74.reuse ;  /* 0x0000b40020047a23 */ /* 0x100fe6000001084a */
[----:B------:R-:W-:Y:S05]  /*d320*/  FMNMX.FTZ R5, R184, R5, !PT ;  /* 0x00000005b8057209 */ /* 0x000fea0007810000 */
[----:B------:R1:W-:Y:S02]  /*d330*/  MUFU.EX2 R84, R4 ;  /* 0x0000000400547308 */ /* 0x0003e40000000800 */
[----:B-1----:R-:W-:Y:S01]  /*d340*/  FMNMX.FTZ R4, R185, R5, !PT ;  /* 0x00000005b9047209 */ /* 0x002fe20007810000 */
[----:B------:R-:W-:Y:S03]  /*d350*/  FFMA.FTZ R5, R34, c[0x0][0x2d0], -R74 ;  /* 0x0000b40022057a23 */ /* 0x000fe6000001084a */
[----:B------:R-:W-:Y:S04]  /*d360*/  FMNMX.FTZ R0, R187, R4, !PT ;  /* 0x00000004bb007209 */ /* 0x000fe80007810000 */
[----:B------:R1:W2:Y:S01]  /*d370*/  MUFU.EX2 R87, R5 ;  /* 0x0000000500577308 */ /* 0x0002a20000000800 */
[--C-:B------:R-:W-:Y:S01]  /*d380*/  FFMA.FTZ R4, R30, c[0x0][0x2d0], -R75.reuse ;  /* 0x0000b4001e047a23 */ /* 0x100fe2000001084b */
[----:B------:R-:W-:Y:S04]  /*d390*/  FMNMX.FTZ R0, R197, R0, !PT ;  /* 0x00000000c5007209 */ /* 0x000fe80007810000 */
[----:B------:R-:W-:Y:S04]  /*d3a0*/  FMNMX.FTZ R0, R201, R0, !PT ;  /* 0x00000000c9007209 */ /* 0x000fe80007810000 */
[----:B------:R-:W-:Y:S01]  /*d3b0*/  MUFU.EX2 R54, R4 ;  /* 0x0000000400367308 */ /* 0x000fe20000000800 */
[----:B------:R-:W-:Y:S04]  /*d3c0*/  FMNMX.FTZ R0, R202, R0, !PT ;  /* 0x00000000ca007209 */ /* 0x000fe80007810000 */
[----:B------:R-:W-:Y:S01]  /*d3d0*/  FMNMX.FTZ R2, R194, R0, !PT ;  /* 0x00000000c2027209 */ /* 0x000fe20007810000 */
[--C-:B------:R-:W-:Y:S03]  /*d3e0*/  FFMA.FTZ R0, R33, c[0x0][0x2d0], -R75.reuse ;  /* 0x0000b40021007a23 */ /* 0x100fe6000001084b */
[----:B------:R-:W-:Y:S01]  /*d3f0*/  FMNMX.FTZ R2, R199, R2, !PT ;  /* 0x00000002c7027209 */ /* 0x000fe20007810000 */
[----:B------:R3:W-:Y:S01]  /*d400*/  MUFU.EX2 R89, R0 ;  /* 0x0000000000597308 */ /* 0x0007e20000000800 */
[----:B-1----:R-:W1:Y:S01]  /*d410*/  SHFL.BFLY PT, R5, R70, 0x1, 0x1f ;  /* 0x0c201f0046057f89 */ /* 0x002e6200000e0000 */
[----:B--2---:R-:W-:Y:S08]  /*d420*/  F2FP.BF16.PACK_AB R78, R87, R84 ;  /* 0x00000054574e723e */ /* 0x004ff000000010ff */
[----:B------:R-:W-:Y:S01]  /*d430*/  MUFU.EX2 R33, R16 ;  /* 0x0000001000217308 */ /* 0x000fe20000000800 */
[----:B---3--:R-:W-:Y:S01]  /*d440*/  FMNMX.FTZ R0, R191, R2, !PT ;  /* 0x00000002bf007209 */ /* 0x008fe20007810000 */
[--C-:B------:R-:W-:Y:S01]  /*d450*/  FFMA.FTZ R2, R37, c[0x0][0x2d0], -R75.reuse ;  /* 0x0000b40025027a23 */ /* 0x100fe2000001084b */
[----:B-1----:R-:W-:Y:S07]  /*d460*/  FMNMX.FTZ R70, R70, R5, !PT ;  /* 0x0000000546467209 */ /* 0x002fee0007810000 */
[----:B------:R1:W2:Y:S01]  /*d470*/  MUFU.EX2 R85, R2 ;  /* 0x0000000200557308 */ /* 0x0002a20000000800 */
[----:B------:R-:W-:Y:S02]  /*d480*/  FMNMX.FTZ R0, R180, R0, !PT ;  /* 0x00000000b4007209 */ /* 0x000fe40007810000 */
[C---:B------:R-:W-:Y:S01]  /*d490*/  FSETP.NEU.FTZ.AND P0, PT, R70.reuse, -INF , PT ;  /* 0xff8000004600780b */ /* 0x040fe20003f1d000 */
[----:B------:R-:W-:Y:S01]  /*d4a0*/  FMUL.FTZ R96, R70, c[0x0][0x2d0] ;  /* 0x0000b40046607a20 */ /* 0x000fe20000410000 */
[----:B------:R-:W-:Y:S04]  /*d4b0*/  FMNMX.FTZ R0, R73, R0, !PT ;  /* 0x0000000049007209 */ /* 0x000fe80007810000 */
[----:B------:R-:W-:Y:S05]  /*d4c0*/  FSEL R96, R96, RZ, P0 ;  /* 0x000000ff60607208 */ /* 0x000fea0000000000 */
[--C-:B------:R-:W-:Y:S02]  /*d4d0*/  FFMA.FTZ R3, R28, c[0x0][0x2d0], -R96.reuse ;  /* 0x0000b4001c037a23 */ /* 0x100fe40000010860 */
[--C-:B------:R-:W-:Y:S02]  /*d4e0*/  FFMA.FTZ R4, R38, c[0x0][0x2d0], -R96.reuse ;  /* 0x0000b40026047a23 */ /* 0x100fe40000010860 */
[----:B------:R3:W-:Y:S01]  /*d4f0*/  MUFU.EX2 R53, R3 ;  /* 0x0000000300357308 */ /* 0x0007e20000000800 */
[--C-:B------:R-:W-:Y:S02]  /*d500*/  FFMA.FTZ R32, R46, c[0x0][0x2d0], -R96.reuse ;  /* 0x0000b4002e207a23 */ /* 0x100fe40000010860 */
[----:B------:R-:W-:Y:S02]  /*d510*/  FFMA.FTZ R44, R51, c[0x0][0x2d0], -R96 ;  /* 0x0000b400332c7a23 */ /* 0x000fe40000010860 */
[----:B------:R-:W-:Y:S01]  /*d520*/  FFMA.FTZ R28, R48, c[0x0][0x2d0], -R75 ;  /* 0x0000b400301c7a23 */ /* 0x000fe2000001084b */
[----:B-1----:R-:W1:Y:S01]  /*d530*/  SHFL.BFLY PT, R2, R0, 0x2, 0x1f ;  /* 0x0c401f0000027f89 */ /* 0x002e6200000e0000 */
[----:B--2---:R-:W-:Y:S01]  /*d540*/  F2FP.BF16.PACK_AB R79, R86, R85 ;  /* 0x00000055564f723e */ /* 0x004fe200000010ff */
[----:B------:R-:W-:Y:S02]  /*d550*/  FFMA.FTZ R48, R57, c[0x0][0x2d0], -R74 ;  /* 0x0000b40039307a23 */ /* 0x000fe4000001084a */
[----:B------:R-:W-:Y:S01]  /*d560*/  MUFU.EX2 R61, R4 ;  /* 0x00000004003d7308 */ /* 0x000fe20000000800 */
[--C-:B---3--:R-:W-:Y:S09]  /*d570*/  FFMA.FTZ R3, R35, c[0x0][0x2d0], -R96.reuse ;  /* 0x0000b40023037a23 */ /* 0x108ff20000010860 */
[----:B------:R2:W-:Y:S02]  /*d580*/  MUFU.EX2 R60, R3 ;  /* 0x00000003003c7308 */ /* 0x0005e40000000800 */
[----:B--2---:R-:W-:Y:S02]  /*d590*/  FFMA.FTZ R3, R36, c[0x0][0x2d0], -R96 ;  /* 0x0000b40024037a23 */ /* 0x004fe40000010860 */
[----:B------:R-:W-:Y:S06]  /*d5a0*/  LDSM.16.MT88.4 R36, [R212+0x100] ;  /* 0x00010000d424783b */ /* 0x000fec0000004200 */
[----:B------:R1:W-:Y:S02]  /*d5b0*/  MUFU.EX2 R27, R3 ;  /* 0x00000003001b7308 */ /* 0x0003e40000000800 */
[----:B-1----:R-:W-:Y:S01]  /*d5c0*/  FMNMX.FTZ R3, R0, R2, !PT ;  /* 0x0000000200037209 */ /* 0x002fe20007810000 */
[----:B------:R-:W-:Y:S01]  /*d5d0*/  FFMA.FTZ R2, R40, c[0x0][0x2d0], -R74 ;  /* 0x0000b40028027a23 */ /* 0x000fe2000001084a */
[----:B------:R-:W-:Y:S01]  /*d5e0*/  FSEL R0, R72, RZ, P2 ;  /* 0x000000ff48007208 */ /* 0x000fe20001000000 */
[----:B------:R-:W-:Y:S05]  /*d5f0*/  FFMA.FTZ R40, R50, c[0x0][0x2d0], -R96 ;  /* 0x0000b40032287a23 */ /* 0x000fea0000010860 */
[----:B------:R1:W-:Y:S01]  /*d600*/  MUFU.EX2 R80, R2 ;  /* 0x0000000200507308 */ /* 0x0003e20000000800 */
[----:B------:R-:W2:Y:S01]  /*d610*/  SHFL.BFLY PT, R4, R3, 0x1, 0x1f ;  /* 0x0c201f0003047f89 */ /* 0x000ea200000e0000 */
[----:B------:R-:W-:Y:S01]  /*d620*/  FADD.FTZ R0, -R0, R100 ;  /* 0x0000006400007221 */ /* 0x000fe20000010100 */
[----:B------:R-:W-:Y:S03]  /*d630*/  MOV R100, R55 ;  /* 0x0000003700647202 */ /* 0x000fe60000000f00 */
[----:B------:R-:W-:Y:S04]  /*d640*/  FMUL.FTZ R0, R0, c[0x0][0x2d0] ;  /* 0x0000b40000007a20 */ /* 0x000fe80000410000 */
[----:B------:R3:W4:Y:S01]  /*d650*/  MUFU.EX2 R69, R0 ;  /* 0x0000000000457308 */ /* 0x0007220000000800 */
[----:B-1----:R-:W-:Y:S02]  /*d660*/  FSEL R2, R71, RZ, P1 ;  /* 0x000000ff47027208 */ /* 0x002fe40000800000 */
[----:B--2---:R-:W-:Y:S03]  /*d670*/  FMNMX.FTZ R3, R4, R3, !PT ;  /* 0x0000000304037209 */ /* 0x004fe60007810000 */
[----:B------:R-:W-:Y:S02]  /*d680*/  FADD.FTZ R2, -R2, R101 ;  /* 0x0000006502027221 */ /* 0x000fe40000010100 */
[C---:B------:R-:W-:Y:S02]  /*d690*/  FMUL.FTZ R97, R3.reuse, c[0x0][0x2d0] ;  /* 0x0000b40003617a20 */ /* 0x040fe40000410000 */
[----:B------:R-:W-:Y:S01]  /*d6a0*/  FMUL.FTZ R2, R2, c[0x0][0x2d0] ;  /* 0x0000b40002027a20 */ /* 0x000fe20000410000 */
[----:B---3--:R-:W-:Y:S01]  /*d6b0*/  FSEL R0, R70, RZ, P0 ;  /* 0x000000ff46007208 */ /* 0x008fe20000000000 */
[----:B------:R-:W-:Y:S01]  /*d6c0*/  IMAD.MOV.U32 R101, RZ, RZ, R54 ;  /* 0x000000ffff657224 */ /* 0x000fe200078e0036 */
[----:B------:R-:W-:Y:S01]  /*d6d0*/  FSETP.NEU.FTZ.AND P0, PT, R3, -INF , PT ;  /* 0xff8000000300780b */ /* 0x000fe20003f1d000 */
[----:B------:R-:W1:Y:S01]  /*d6e0*/  MUFU.EX2 R68, R2 ;  /* 0x0000000200447308 */ /* 0x000e620000000800 */
[----:B----4-:R-:W-:Y:S01]  /*d6f0*/  FMUL.FTZ R5, R69, R105 ;  /* 0x0000006945057220 */ /* 0x010fe20000410000 */
[----:B------:R-:W-:Y:S01]  /*d700*/  MOV R105, R87 ;  /* 0x0000005700697202 */ /* 0x000fe20000000f00 */
[----:B------:R-:W-:Y:S01]  /*d710*/  FADD.FTZ R0, -R0, R102 ;  /* 0x0000006600007221 */ /* 0x000fe20000010100 */
[----:B------:R-:W-:Y:S01]  /*d720*/  FSEL R97, R97, RZ, P0 ;  /* 0x000000ff61617208 */ /* 0x000fe20000000000 */
[----:B------:R-:W-:Y:S01]  /*d730*/  FMUL.FTZ R16, R69, R116 ;  /* 0x0000007445107220 */ /* 0x000fe20000410000 */
[----:B------:R-:W-:Y:S01]  /*d740*/  F2FP.BF16.PACK_AB R77, R89, R101 ;  /* 0x00000065594d723e */ /* 0x000fe200000010ff */
[----:B------:R-:W-:Y:S01]  /*d750*/  FMUL.FTZ R0, R0, c[0x0][0x2d0] ;  /* 0x0000b40000007a20 */ /* 0x000fe20000410000 */
[----:B------:R-:W-:Y:S01]  /*d760*/  MOV R102, R53 ;  /* 0x0000003500667202 */ /* 0x000fe20000000f00 */
[----:B------:R-:W-:Y:S02]  /*d770*/  FMUL.FTZ R17, R69, R117 ;  /* 0x0000007545117220 */ /* 0x000fe40000410000 */
[----:B------:R2:W3:Y:S01]  /*d780*/  MUFU.EX2 R2, R0 ;  /* 0x0000000000027308 */ /* 0x0004e20000000800 */
[--C-:B------:R-:W-:Y:S01]  /*d790*/  FFMA.FTZ R4, R25, c[0x0][0x2d0], -R97.reuse ;  /* 0x0000b40019047a23 */ /* 0x100fe20000010861 */
[----:B------:R-:W-:Y:S01]  /*d7a0*/  F2FP.BF16.PACK_AB R64, R60, R102 ;  /* 0x000000663c40723e */ /* 0x000fe200000010ff */
[--C-:B------:R-:W-:Y:S02]  /*d7b0*/  FFMA.FTZ R58, R58, c[0x0][0x2d0], -R97.reuse ;  /* 0x0000b4003a3a7a23 */ /* 0x100fe40000010861 */
[--C-:B------:R-:W-:Y:S05]  /*d7c0*/  FFMA.FTZ R62, R62, c[0x0][0x2d0], -R97.reuse ;  /* 0x0000b4003e3e7a23 */ /* 0x100fea0000010861 */
[----:B------:R4:W5:Y:S01]  /*d7d0*/  MUFU.EX2 R91, R4 ;  /* 0x00000004005b7308 */ /* 0x0009620000000800 */
[C---:B-1----:R-:W-:Y:S02]  /*d7e0*/  FMUL.FTZ R6, R68.reuse, R106 ;  /* 0x0000006a44067220 */ /* 0x042fe40000410000 */
[C---:B------:R-:W-:Y:S02]  /*d7f0*/  FMUL.FTZ R18, R68.reuse, R118 ;  /* 0x0000007644127220 */ /* 0x040fe40000410000 */
[C---:B------:R-:W-:Y:S02]  /*d800*/  FMUL.FTZ R19, R68.reuse, R119 ;  /* 0x0000007744137220 */ /* 0x040fe40000410000 */
[C---:B------:R-:W-:Y:S01]  /*d810*/  FMUL.FTZ R34, R68.reuse, R134 ;  /* 0x0000008644227220 */ /* 0x040fe20000410000 */
[----:B------:R-:W-:Y:S01]  /*d820*/  LDSM.16.MT88.4 R116, [R209+0x2900] ;  /* 0x00290000d174783b */ /* 0x000fe20000004200 */
[C---:B------:R-:W-:Y:S02]  /*d830*/  FMUL.FTZ R35, R68.reuse, R135 ;  /* 0x0000008744237220 */ /* 0x040fe40000410000 */
[C---:B------:R-:W-:Y:S02]  /*d840*/  FMUL.FTZ R50, R68.reuse, R150 ;  /* 0x0000009644327220 */ /* 0x040fe40000410000 */
[--C-:B--2---:R-:W-:Y:S02]  /*d850*/  FFMA.FTZ R0, R7, c[0x0][0x2d0], -R97.reuse ;  /* 0x0000b40007007a23 */ /* 0x104fe40000010861 */
[C---:B------:R-:W-:Y:S02]  /*d860*/  FMUL.FTZ R51, R68.reuse, R151 ;  /* 0x0000009744337220 */ /* 0x040fe40000410000 */
[----:B------:R1:W2:Y:S01]  /*d870*/  MUFU.EX2 R9, R0 ;  /* 0x0000000000097308 */ /* 0x0002a20000000800 */
[----:B------:R-:W-:Y:S01]  /*d880*/  FMUL.FTZ R7, R68, R107 ;  /* 0x0000006b44077220 */ /* 0x000fe20000410000 */
[----:B------:R-:W-:Y:S01]  /*d890*/  MOV R107, R27 ;  /* 0x0000001b006b7202 */ /* 0x000fe20000000f00 */
[----:B---3--:R-:W-:Y:S02]  /*d8a0*/  FMUL.FTZ R8, R2, R108 ;  /* 0x0000006c02087220 */ /* 0x008fe40000410000 */
[----:B----4-:R-:W-:Y:S01]  /*d8b0*/  FFMA.FTZ R4, R24, c[0x0][0x2d0], -R97 ;  /* 0x0000b40018047a23 */ /* 0x010fe20000010861 */
[----:B------:R-:W-:Y:S01]  /*d8c0*/  F2FP.BF16.PACK_AB R66, R61, R107 ;  /* 0x0000006b3d42723e */ /* 0x000fe200000010ff */
[----:B-----5:R-:W-:Y:S02]  /*d8d0*/  IMAD.MOV.U32 R150, RZ, RZ, R91 ;  /* 0x000000ffff967224 */ /* 0x020fe400078e005b */
[----:B------:R-:W-:Y:S01]  /*d8e0*/  IMAD.MOV.U32 R151, RZ, RZ, R89 ;  /* 0x000000ffff977224 */ /* 0x000fe200078e0059 */
[----:B------:R-:W3:Y:S01]  /*d8f0*/  MUFU.EX2 R63, R4 ;  /* 0x00000004003f7308 */ /* 0x000ee20000000800 */
[C---:B------:R-:W-:Y:S02]  /*d900*/  FMUL.FTZ R12, R2.reuse, R112 ;  /* 0x00000070020c7220 */ /* 0x040fe40000410000 */
[C---:B------:R-:W-:Y:S02]  /*d910*/  FMUL.FTZ R13, R2.reuse, R113 ;  /* 0x00000071020d7220 */ /* 0x040fe40000410000 */
[----:B------:R-:W-:Y:S02]  /*d920*/  FFMA.FTZ R24, R45, c[0x0][0x2d0], -R75 ;  /* 0x0000b4002d187a23 */ /* 0x000fe4000001084b */
[C---:B------:R-:W-:Y:S02]  /*d930*/  FMUL.FTZ R45, R2.reuse, R145 ;  /* 0x00000091022d7220 */ /* 0x040fe40000410000 */
[C---:B------:R-:W-:Y:S01]  /*d940*/  FMUL.FTZ R25, R2.reuse, R125 ;  /* 0x0000007d02197220 */ /* 0x040fe20000410000 */
[----:B------:R4:W5:Y:S01]  /*d950*/  MUFU.EX2 R30, R24 ;  /* 0x00000018001e7308 */ /* 0x0009620000000800 */
[C---:B------:R-:W-:Y:S02]  /*d960*/  FMUL.FTZ R29, R2.reuse, R129 ;  /* 0x00000081021d7220 */ /* 0x040fe40000410000 */
[----:B------:R-:W-:Y:S02]  /*d970*/  FMUL.FTZ R41, R2, R141 ;  /* 0x0000008d02297220 */ /* 0x000fe40000410000 */
[----:B-1----:R-:W-:Y:S02]  /*d980*/  FFMA.FTZ R0, R26, c[0x0][0x2d0], -R97 ;  /* 0x0000b4001a007a23 */ /* 0x002fe40000010861 */
[----:B--2---:R-:W-:Y:S02]  /*d990*/  IMAD.MOV.U32 R108, RZ, RZ, R9 ;  /* 0x000000ffff6c7224 */ /* 0x004fe400078e0009 */
[C---:B------:R-:W-:Y:S01]  /*d9a0*/  FMUL.FTZ R9, R2.reuse, R109 ;  /* 0x0000006d02097220 */ /* 0x040fe20000410000 */
[----:B------:R1:W2:Y:S01]  /*d9b0*/  MUFU.EX2 R92, R0 ;  /* 0x00000000005c7308 */ /* 0x0002a20000000800 */
[----:B------:R-:W-:Y:S02]  /*d9c0*/  FMUL.FTZ R57, R2, R157 ;  /* 0x0000009d02397220 */ /* 0x000fe40000410000 */
[----:B------:R-:W-:Y:S01]  /*d9d0*/  IMAD.MOV.U32 R109, RZ, RZ, R86 ;  /* 0x000000ffff6d7224 */ /* 0x000fe200078e0056 */
[----:B---3--:R-:W-:Y:S01]  /*d9e0*/  F2FP.BF16.PACK_AB R67, R63, R91 ;  /* 0x0000005b3f43723e */ /* 0x008fe200000010ff */
[----:B------:R-:W-:Y:S05]  /*d9f0*/  FFMA.FTZ R4, R42, c[0x0][0x2d0], -R74 ;  /* 0x0000b4002a047a23 */ /* 0x000fea000001084a */
[----:B------:R3:W-:Y:S01]  /*da00*/  MUFU.EX2 R59, R4 ;  /* 0x00000004003b7308 */ /* 0x0007e20000000800 */
[----:B----4-:R-:W-:Y:S01]  /*da10*/  FMUL.FTZ R24, R2, R124 ;  /* 0x0000007c02187220 */ /* 0x010fe20000410000 */
[----:B-----5:R-:W-:Y:S08]  /*da20*/  MOV R129, R30 ;  /* 0x0000001e00817202 */ /* 0x020ff00000000f00 */
[----:B------:R4:W-:Y:S01]  /*da30*/  MUFU.EX2 R124, R32 ;  /* 0x00000020007c7308 */ /* 0x0009e20000000800 */
[----:B-1----:R-:W-:Y:S02]  /*da40*/  FSEL R0, R3, RZ, P0 ;  /* 0x000000ff03007208 */ /* 0x002fe40000000000 */
[----:B--2---:R-:W-:Y:S02]  /*da50*/  F2FP.BF16.PACK_AB R65, R92, R108 ;  /* 0x0000006c5c41723e */ /* 0x004fe400000010ff */
[C---:B------:R-:W-:Y:S01]  /*da60*/  ISETP.GT.AND P0, PT, R227.reuse, UR4, PT ;  /* 0x00000004e3007c0c */ /* 0x040fe2000bf04270 */
[----:B------:R-:W-:Y:S01]  /*da70*/  FADD.FTZ R0, -R0, R103 ;  /* 0x0000006700007221 */ /* 0x000fe20000010100 */
[----:B------:R-:W-:Y:S01]  /*da80*/  IADD3 R227, R227, -0x1, RZ ;  /* 0xffffffffe3e37810 */ /* 0x000fe20007ffe0ff */
[----:B------:R-:W-:Y:S02]  /*da90*/  IMAD.MOV.U32 R103, RZ, RZ, R52 ;  /* 0x000000ffff677224 */ /* 0x000fe400078e0034 */
[----:B------:R-:W-:Y:S01]  /*daa0*/  FMUL.FTZ R0, R0, c[0x0][0x2d0] ;  /* 0x0000b40000007a20 */ /* 0x000fe20000410000 */
[----:B------:R-:W1:Y:S01]  /*dab0*/  LDSM.16.MT88.4 R52, [R210+0x100] ;  /* 0x00010000d234783b */ /* 0x000e620000004200 */
[----:B---3--:R-:W-:Y:S01]  /*dac0*/  FMUL.FTZ R4, R69, R104 ;  /* 0x0000006845047220 */ /* 0x008fe20000410000 */
[----:B------:R-:W-:Y:S01]  /*dad0*/  F2FP.BF16.PACK_AB R76, R103, R100 ;  /* 0x00000064674c723e */ /* 0x000fe200000010ff */
[----:B------:R-:W-:Y:S06]  /*dae0*/  MUFU.EX2 R104, R62 ;  /* 0x0000003e00687308 */ /* 0x000fec0000000800 */
[-C--:B------:R-:W-:Y:S01]  /*daf0*/  HMMA.16816.F32.BF16 R4, R76, R20.reuse, R4 ;  /* 0x000000144c04723c */ /* 0x080fe20000041804 */
[----:B----4-:R-:W-:Y:S03]  /*db00*/  FMUL.FTZ R32, R69, R132 ;  /* 0x0000008445207220 */ /* 0x010fe60000410000 */
[----:B------:R-:W2:Y:S02]  /*db10*/  MUFU.EX2 R0, R0 ;  /* 0x0000000000007308 */ /* 0x000ea40000000800 */
[C---:B--2---:R-:W-:Y:S02]  /*db20*/  FMUL.FTZ R10, R0.reuse, R110 ;  /* 0x0000006e000a7220 */ /* 0x044fe40000410000 */
[C---:B------:R-:W-:Y:S06]  /*db30*/  FMUL.FTZ R11, R0.reuse, R111 ;  /* 0x0000006f000b7220 */ /* 0x040fec0000410000 */
[----:B------:R-:W-:Y:S01]  /*db40*/  MUFU.EX2 R110, R44 ;  /* 0x0000002c006e7308 */ /* 0x000fe20000000800 */
[C---:B------:R-:W-:Y:S01]  /*db50*/  FMUL.FTZ R15, R0.reuse, R115 ;  /* 0x00000073000f7220 */ /* 0x040fe20000410000 */
[----:B------:R-:W-:Y:S01]  /*db60*/  MOV R115, R85 ;  /* 0x0000005500737202 */ /* 0x000fe20000000f00 */
[C---:B------:R-:W-:Y:S02]  /*db70*/  FMUL.FTZ R27, R0.reuse, R127 ;  /* 0x0000007f001b7220 */ /* 0x040fe40000410000 */
[----:B------:R-:W-:Y:S01]  /*db80*/  IMAD.MOV.U32 R127, RZ, RZ, R80 ;  /* 0x000000ffff7f7224 */ /* 0x000fe200078e0050 */
[C---:B------:R-:W-:Y:S01]  /*db90*/  HMMA.16816.F32.BF16 R8, R64.reuse, R20, R8 ;  /* 0x000000144008723c */ /* 0x040fe20000041808 */
[C---:B------:R-:W-:Y:S01]  /*dba0*/  FMUL.FTZ R14, R0.reuse, R114 ;  /* 0x00000072000e7220 */ /* 0x040fe20000410000 */
[----:B------:R-:W2:Y:S01]  /*dbb0*/  LDSM.16.MT88.4 R80, [R211+0x100] ;  /* 0x00010000d350783b */ /* 0x000ea20000004200 */
[C---:B------:R-:W-:Y:S01]  /*dbc0*/  FMUL.FTZ R26, R0.reuse, R126 ;  /* 0x0000007e001a7220 */ /* 0x040fe20000410000 */
[----:B------:R-:W-:Y:S01]  /*dbd0*/  MOV R126, R31 ;  /* 0x0000001f007e7202 */ /* 0x000fe20000000f00 */
[----:B------:R3:W-:Y:S01]  /*dbe0*/  MUFU.EX2 R111, R28 ;  /* 0x0000001c006f7308 */ /* 0x0007e20000000800 */
[C---:B------:R-:W-:Y:S02]  /*dbf0*/  FMUL.FTZ R30, R0.reuse, R130 ;  /* 0x00000082001e7220 */ /* 0x040fe40000410000 */
[-C--:B------:R-:W-:Y:S01]  /*dc00*/  HMMA.16816.F32.BF16 R12, R64, R22.reuse, R12 ;  /* 0x00000016400c723c */ /* 0x080fe2000004180c */
[----:B------:R-:W-:Y:S03]  /*dc10*/  FFMA.FTZ R20, R47, c[0x0][0x2d0], -R74 ;  /* 0x0000b4002f147a23 */ /* 0x000fe6000001084a */
[----:B------:R-:W-:Y:S02]  /*dc20*/  IMAD.MOV.U32 R130, RZ, RZ, R33 ;  /* 0x000000ffff827224 */ /* 0x000fe400078e0021 */
[C---:B------:R-:W-:Y:S01]  /*dc30*/  FMUL.FTZ R33, R69.reuse, R133 ;  /* 0x0000008545217220 */ /* 0x040fe20000410000 */
[----:B------:R4:W-:Y:S01]  /*dc40*/  MUFU.EX2 R112, R20 ;  /* 0x0000001400707308 */ /* 0x0009e20000000800 */
[C---:B------:R-:W-:Y:S01]  /*dc50*/  HMMA.16816.F32.BF16 R16, R76.reuse, R22, R16 ;  /* 0x000000164c10723c */ /* 0x040fe20000041810 */
[C---:B------:R-:W-:Y:S01]  /*dc60*/  FMUL.FTZ R21, R69.reuse, R121 ;  /* 0x0000007945157220 */ /* 0x040fe20000410000 */
[----:B------:R-:W-:Y:S02]  /*dc70*/  LDSM.16.MT88.4 R132, [R212+0x2900] ;  /* 0x00290000d484783b */ /* 0x000fe40000004200 */
[C---:B------:R-:W-:Y:S01]  /*dc80*/  FMUL.FTZ R31, R0.reuse, R131 ;  /* 0x00000083001f7220 */ /* 0x040fe20000410000 */
[----:B------:R-:W-:Y:S01]  /*dc90*/  MOV R121, R60 ;  /* 0x0000003c00797202 */ /* 0x000fe20000000f00 */
[----:B------:R-:W-:Y:S01]  /*dca0*/  FMUL.FTZ R42, R0, R142 ;  /* 0x0000008e002a7220 */ /* 0x000fe20000410000 */
[----:B------:R-:W-:Y:S01]  /*dcb0*/  MOV R131, R63 ;  /* 0x0000003f00837202 */ /* 0x000fe20000000f00 */
[C---:B------:R-:W-:Y:S01]  /*dcc0*/  FMUL.FTZ R22, R68.reuse, R122 ;  /* 0x0000007a44167220 */ /* 0x040fe20000410000 */
[----:B------:R5:W-:Y:S03]  /*dcd0*/  MUFU.EX2 R114, R40 ;  /* 0x0000002800727308 */ /* 0x000be60000000800 */
[----:B------:R-:W-:Y:S02]  /*dce0*/  FMUL.FTZ R23, R68, R123 ;  /* 0x0000007b44177220 */ /* 0x000fe40000410000 */
[----:B---3--:R-:W-:Y:S02]  /*dcf0*/  FMUL.FTZ R28, R2, R128 ;  /* 0x00000080021c7220 */ /* 0x008fe40000410000 */
[----:B------:R-:W-:Y:S02]  /*dd00*/  FMUL.FTZ R43, R0, R143 ;  /* 0x0000008f002b7220 */ /* 0x000fe40000410000 */
[----:B------:R-:W-:Y:S01]  /*dd10*/  FMUL.FTZ R44, R2, R144 ;  /* 0x00000090022c7220 */ /* 0x000fe20000410000 */
[----:B------:R3:W-:Y:S01]  /*dd20*/  MUFU.EX2 R122, R48 ;  /* 0x00000030007a7308 */ /* 0x0007e20000000800 */
[C---:B------:R-:W-:Y:S02]  /*dd30*/  FMUL.FTZ R46, R0.reuse, R146 ;  /* 0x00000092002e7220 */ /* 0x040fe40000410000 */
[----:B------:R-:W-:Y:S02]  /*dd40*/  FMUL.FTZ R47, R0, R147 ;  /* 0x00000093002f7220 */ /* 0x000fe40000410000 */
[----:B----4-:R-:W-:Y:S02]  /*dd50*/  FMUL.FTZ R20, R69, R120 ;  /* 0x0000007845147220 */ /* 0x010fe40000410000 */
[----:B------:R-:W-:Y:S02]  /*dd60*/  IMAD.MOV.U32 R120, RZ, RZ, R84 ;  /* 0x000000ffff787224 */ /* 0x000fe400078e0054 */
[----:B------:R-:W4:Y:S01]  /*dd70*/  LDSM.16.MT88.4 R84, [R209+0x900] ;  /* 0x00090000d154783b */ /* 0x000f220000004200 */
[----:B------:R1:W-:Y:S01]  /*dd80*/  MUFU.EX2 R123, R58 ;  /* 0x0000003a007b7308 */ /* 0x0003e20000000800 */
[----:B------:R-:W-:Y:S01]  /*dd90*/  FMUL.FTZ R60, R2, R160 ;  /* 0x000000a0023c7220 */ /* 0x000fe20000410000 */
[-C--:B------:R-:W-:Y:S01]  /*dda0*/  HMMA.16816.F32.BF16 R20, R76, R36.reuse, R20 ;  /* 0x000000244c14723c */ /* 0x080fe20000041814 */
[----:B------:R-:W-:Y:S01]  /*ddb0*/  FMUL.FTZ R62, R0, R162 ;  /* 0x000000a2003e7220 */ /* 0x000fe20000410000 */
[----:B------:R-:W-:Y:S01]  /*ddc0*/  MOV R162, R92 ;  /* 0x0000005c00a27202 */ /* 0x000fe20000000f00 */
[----:B------:R-:W-:Y:S02]  /*ddd0*/  FFMA.FTZ R92, R95, c[0x0][0x2d0], -R75 ;  /* 0x0000b4005f5c7a23 */ /* 0x000fe4000001084b */
[----:B-----5:R-:W-:Y:S02]  /*dde0*/  FMUL.FTZ R40, R2, R140 ;  /* 0x0000008c02287220 */ /* 0x020fe40000410000 */
[----:B------:R-:W-:Y:S01]  /*ddf0*/  FMUL.FTZ R63, R0, R163 ;  /* 0x000000a3003f7220 */ /* 0x000fe20000410000 */
[C---:B------:R-:W-:Y:S01]  /*de00*/  HMMA.16816.F32.BF16 R24, R64.reuse, R36, R24 ;  /* 0x000000244018723c */ /* 0x040fe20000041818 */
[----:B------:R-:W-:Y:S03]  /*de10*/  IMAD.MOV.U32 R160, RZ, RZ, R61 ;  /* 0x000000ffffa07224 */ /* 0x000fe600078e003d */
[----:B---3--:R-:W-:Y:S01]  /*de20*/  FMUL.FTZ R48, R69, R148 ;  /* 0x0000009445307220 */ /* 0x008fe20000410000 */
[----:B------:R-:W-:Y:S01]  /*de30*/  MOV R148, R93 ;  /* 0x0000005d00947202 */ /* 0x000fe20000000f00 */
[----:B------:R-:W-:Y:S02]  /*de40*/  FMUL.FTZ R61, R2, R161 ;  /* 0x000000a1023d7220 */ /* 0x000fe40000410000 */
[-C--:B------:R-:W-:Y:S01]  /*de50*/  HMMA.16816.F32.BF16 R28, R64, R38.reuse, R28 ;  /* 0x00000026401c723c */ /* 0x080fe2000004181c */
[----:B------:R-:W-:Y:S03]  /*de60*/  FFMA.FTZ R36, R49, c[0x0][0x2d0], -R96 ;  /* 0x0000b40031247a23 */ /* 0x000fe60000010860 */
[C---:B------:R-:W-:Y:S01]  /*de70*/  FMUL.FTZ R37, R69.reuse, R137 ;  /* 0x0000008945257220 */ /* 0x040fe20000410000 */
[----:B------:R3:W-:Y:S01]  /*de80*/  MUFU.EX2 R128, R36 ;  /* 0x0000002400807308 */ /* 0x0007e20000000800 */
[C---:B------:R-:W-:Y:S02]  /*de90*/  FMUL.FTZ R49, R69.reuse, R149 ;  /* 0x0000009545317220 */ /* 0x040fe40000410000 */
[C---:B------:R-:W-:Y:S01]  /*dea0*/  HMMA.16816.F32.BF16 R32, R76.reuse, R38, R32 ;  /* 0x000000264c20723c */ /* 0x040fe20000041820 */
[----:B------:R-:W-:Y:S03]  /*deb0*/  IMAD.MOV.U32 R149, RZ, RZ, R59 ;  /* 0x000000ffff957224 */ /* 0x000fe600078e003b */
[C---:B-1----:R-:W-:Y:S02]  /*dec0*/  FMUL.FTZ R58, R0.reuse, R158 ;  /* 0x0000009e003a7220 */ /* 0x042fe40000410000 */
[----:B------:R-:W-:Y:S02]  /*ded0*/  FMUL.FTZ R59, R0, R159 ;  /* 0x0000009f003b7220 */ /* 0x000fe40000410000 */
[C---:B------:R-:W-:Y:S02]  /*dee0*/  FMUL.FTZ R38, R68.reuse, R138 ;  /* 0x0000008a44267220 */ /* 0x040fe40000410000 */
[----:B------:R-:W-:Y:S02]  /*def0*/  MUFU.EX2 R138, R92 ;  /* 0x0000005c008a7308 */ /* 0x000fe40000000800 */
[----:B------:R-:W-:Y:S02]  /*df00*/  FMUL.FTZ R39, R68, R139 ;  /* 0x0000008b44277220 */ /* 0x000fe40000410000 */
[C---:B---3--:R-:W-:Y:S07]  /*df10*/  FMUL.FTZ R36, R69.reuse, R136 ;  /* 0x0000008845247220 */ /* 0x048fee0000410000 */
[-C--:B------:R-:W-:Y:S08]  /*df20*/  HMMA.16816.F32.BF16 R36, R76, R52.reuse, R36 ;  /* 0x000000344c24723c */ /* 0x080ff00000041824 */
[C---:B------:R-:W-:Y:S07]  /*df30*/  HMMA.16816.F32.BF16 R40, R64.reuse, R52, R40 ;  /* 0x000000344028723c */ /* 0x040fee0000041828 */
[--C-:B------:R-:W-:Y:S01]  /*df40*/  FFMA.FTZ R52, R56, c[0x0][0x2d0], -R97.reuse ;  /* 0x0000b40038347a23 */ /* 0x100fe20000010861 */
[-C--:B------:R-:W-:Y:S01]  /*df50*/  HMMA.16816.F32.BF16 R44, R64, R54.reuse, R44 ;  /* 0x00000036402c723c */ /* 0x080fe2000004182c */
[----:B------:R-:W-:Y:S02]  /*df60*/  FMUL.FTZ R56, R2, R156 ;  /* 0x0000009c02387220 */ /* 0x000fe40000410000 */
[----:B------:R1:W3:Y:S01]  /*df70*/  MUFU.EX2 R113, R52 ;  /* 0x0000003400717308 */ /* 0x0002e20000000800 */
[C---:B------:R-:W-:Y:S04]  /*df80*/  FMUL.FTZ R53, R69.reuse, R153 ;  /* 0x0000009945357220 */ /* 0x040fe80000410000 */
[C---:B------:R-:W-:Y:S07]  /*df90*/  HMMA.16816.F32.BF16 R48, R76.reuse, R54, R48 ;  /* 0x000000364c30723c */ /* 0x040fee0000041830 */
[C---:B------:R-:W-:Y:S02]  /*dfa0*/  FMUL.FTZ R54, R68.reuse, R154 ;  /* 0x0000009a44367220 */ /* 0x040fe40000410000 */
[----:B------:R-:W-:Y:S03]  /*dfb0*/  FMUL.FTZ R55, R68, R155 ;  /* 0x0000009b44377220 */ /* 0x000fe60000410000 */
[----:B-1----:R-:W-:Y:S07]  /*dfc0*/  FMUL.FTZ R52, R69, R152 ;  /* 0x0000009845347220 */ /* 0x002fee0000410000 */
[-C--:B--2---:R-:W-:Y:S08]  /*dfd0*/  HMMA.16816.F32.BF16 R52, R76, R80.reuse, R52 ;  /* 0x000000504c34723c */ /* 0x084ff00000041834 */
[C---:B------:R-:W-:Y:S07]  /*dfe0*/  HMMA.16816.F32.BF16 R56, R64.reuse, R80, R56 ;  /* 0x000000504038723c */ /* 0x040fee0000041838 */
[----:B------:R-:W-:Y:S01]  /*dff0*/  FFMA.FTZ R80, R88, c[0x0][0x2d0], -R97 ;  /* 0x0000b40058507a23 */ /* 0x000fe20000010861 */
[-C--:B------:R-:W-:Y:S01]  /*e000*/  HMMA.16816.F32.BF16 R60, R64, R82.reuse, R60 ;  /* 0x00000052403c723c */ /* 0x080fe2000004183c */
[----:B---3--:R-:W-:Y:S02]  /*e010*/  F2FP.BF16.PACK_AB R81, R123, R113 ;  /* 0x000000717b51723e */ /* 0x008fe400000010ff */
[----:B------:R1:W2:Y:S04]  /*e020*/  MUFU.EX2 R161, R80 ;  /* 0x0000005000a17308 */ /* 0x0002a80000000800 */
[C---:B------:R-:W-:Y:S02]  /*e030*/  FMUL.FTZ R64, R69.reuse, R164 ;  /* 0x000000a445407220 */ /* 0x040fe40000410000 */
[----:B------:R-:W-:Y:S03]  /*e040*/  FMUL.FTZ R65, R69, R165 ;  /* 0x000000a545417220 */ /* 0x000fe60000410000 */
[C---:B------:R-:W-:Y:S02]  /*e050*/  FMUL.FTZ R66, R68.reuse, R166 ;  /* 0x000000a644427220 */ /* 0x040fe40000410000 */
[----:B------:R-:W-:Y:S07]  /*e060*/  FMUL.FTZ R67, R68, R167 ;  /* 0x000000a744437220 */ /* 0x000fee0000410000 */
[----:B------:R-:W-:Y:S01]  /*e070*/  HMMA.16816.F32.BF16 R64, R76, R82, R64 ;  /* 0x000000524c40723c */ /* 0x000fe20000041840 */
[--C-:B-1----:R-:W-:Y:S06]  /*e080*/  FFMA.FTZ R80, R90, c[0x0][0x2d0], -R74.reuse ;  /* 0x0000b4005a507a23 */ /* 0x102fec000001084a */
[----:B------:R-:W-:Y:S01]  /*e090*/  F2FP.BF16.PACK_AB R76, R149, R127 ;  /* 0x0000007f954c723e */ /* 0x000fe200000010ff */
[----:B------:R-:W1:Y:S01]  /*e0a0*/  LDSM.16.MT88.4 R88, [R212+0x900] ;  /* 0x00090000d458783b */ /* 0x000e620000004200 */
[----:B------:R-:W-:Y:S01]  /*e0b0*/  F2FP.BF16.PACK_AB R77, R148, R126 ;  /* 0x0000007e944d723e */ /* 0x000fe200000010ff */
[----:B------:R3:W-:Y:S02]  /*e0c0*/  MUFU.EX2 R106, R80 ;  /* 0x00000050006a7308 */ /* 0x0007e40000000800 */
[----:B------:R-:W-:Y:S02]  /*e0d0*/  F2FP.BF16.PACK_AB R78, R112, R130 ;  /* 0x00000082704e723e */ /* 0x000fe400000010ff */
[----:B------:R-:W-:Y:S02]  /*e0e0*/  F2FP.BF16.PACK_AB R79, R111, R129 ;  /* 0x000000816f4f723e */ /* 0x000fe400000010ff */
[----:B------:R-:W-:Y:S02]  /*e0f0*/  F2FP.BF16.PACK_AB R82, R110, R114 ;  /* 0x000000726e52723e */ /* 0x000fe400000010ff */
[----:B--2---:R-:W-:Y:S03]  /*e100*/  F2FP.BF16.PACK_AB R83, R161, R104 ;  /* 0x00000068a153723e */ /* 0x004fe600000010ff */
[-C--:B----4-:R-:W-:Y:S01]  /*e110*/  HMMA.16816.F32.BF16 R4, R76, R84.reuse, R4 ;  /* 0x000000544c04723c */ /* 0x090fe20000041804 */
[--C-:B---3--:R-:W-:Y:S02]  /*e120*/  FFMA.FTZ R80, R94, c[0x0][0x2d0], -R75.reuse ;  /* 0x0000b4005e507a23 */ /* 0x108fe4000001084b */
[----:B------:R-:W2:Y:S02]  /*e130*/  LDSM.16.MT88.4 R92, [R210+0x900] ;  /* 0x00090000d25c783b */ /* 0x000ea40000004200 */
[----:B------:R3:W-:Y:S02]  /*e140*/  MUFU.EX2 R139, R80 ;  /* 0x00000050008b7308 */ /* 0x0007e40000000800 */
[----:B---3--:R-:W-:Y:S07]  /*e150*/  F2FP.BF16.PACK_AB R80, R128, R124 ;  /* 0x0000007c8050723e */ /* 0x008fee00000010ff */
[C---:B------:R-:W-:Y:S07]  /*e160*/  HMMA.16816.F32.BF16 R8, R80.reuse, R84, R8 ;  /* 0x000000545008723c */ /* 0x040fee0000041808 */
[--C-:B------:R-:W-:Y:S01]  /*e170*/  FFMA.FTZ R84, R176, c[0x0][0x2d0], -R74.reuse ;  /* 0x0000b400b0547a23 */ /* 0x100fe2000001084a */
[-C--:B------:R-:W-:Y:S03]  /*e180*/  HMMA.16816.F32.BF16 R12, R80, R86.reuse, R12 ;  /* 0x00000056500c723c */ /* 0x080fe6000004180c */
[----:B------:R3:W-:Y:S05]  /*e190*/  MUFU.EX2 R163, R84 ;  /* 0x0000005400a37308 */ /* 0x0007ea0000000800 */
[C---:B------:R-:W-:Y:S08]  /*e1a0*/  HMMA.16816.F32.BF16 R16, R76.reuse, R86, R16 ;  /* 0x000000564c10723c */ /* 0x040ff00000041810 */
[-C--:B-1----:R-:W-:Y:S08]  /*e1b0*/  HMMA.16816.F32.BF16 R20, R76, R88.reuse, R20 ;  /* 0x000000584c14723c */ /* 0x082ff00000041814 */
[C---:B------:R-:W-:Y:S01]  /*e1c0*/  HMMA.16816.F32.BF16 R24, R80.reuse, R88, R24 ;  /* 0x000000585018723c */ /* 0x040fe20000041818 */
[----:B---3--:R-:W-:Y:S06]  /*e1d0*/  FFMA.FTZ R84, R177, c[0x0][0x2d0], -R74 ;  /* 0x0000b400b1547a23 */ /* 0x008fec000001084a */
[--C-:B------:R-:W-:Y:S01]  /*e1e0*/  FFMA.FTZ R88, R170, c[0x0][0x2d0], -R96.reuse ;  /* 0x0000b400aa587a23 */ /* 0x100fe20000010860 */
[-C--:B------:R-:W-:Y:S01]  /*e1f0*/  HMMA.16816.F32.BF16 R28, R80, R90.reuse, R28 ;  /* 0x0000005a501c723c */ /* 0x080fe2000004181c */
[----:B------:R1:W-:Y:S07]  /*e200*/  MUFU.EX2 R125, R84 ;  /* 0x00000054007d7308 */ /* 0x0003ee0000000800 */
[C---:B------:R-:W-:Y:S03]  /*e210*/  HMMA.16816.F32.BF16 R32, R76.reuse, R90, R32 ;  /* 0x0000005a4c20723c */ /* 0x040fe60000041820 */
[----:B------:R3:W-:Y:S05]  /*e220*/  MUFU.EX2 R136, R88 ;  /* 0x0000005800887308 */ /* 0x0007ea0000000800 */
[-C--:B--2---:R-:W-:Y:S08]  /*e230*/  HMMA.16816.F32.BF16 R36, R76, R92.reuse, R36 ;  /* 0x0000005c4c24723c */ /* 0x084ff00000041824 */
[C---:B------:R-:W-:Y:S01]  /*e240*/  HMMA.16816.F32.BF16 R40, R80.reuse, R92, R40 ;  /* 0x0000005c5028723c */ /* 0x040fe20000041828 */
[----:B-1----:R-:W-:Y:S04]  /*e250*/  FFMA.FTZ R84, R171, c[0x0][0x2d0], -R75 ;  /* 0x0000b400ab547a23 */ /* 0x002fe8000001084b */
[----:B------:R1:W-:Y:S02]  /*e260*/  MUFU.EX2 R251, R84 ;  /* 0x0000005400fb7308 */ /* 0x0003e40000000800 */
[----:B------:R-:W-:Y:S01]  /*e270*/  FFMA.FTZ R92, R168, c[0x0][0x2d0], -R97 ;  /* 0x0000b400a85c7a23 */ /* 0x000fe20000010861 */
[-C--:B------:R-:W-:Y:S01]  /*e280*/  HMMA.16816.F32.BF16 R44, R80, R94.reuse, R44 ;  /* 0x0000005e502c723c */ /* 0x080fe2000004182c */
[--C-:B---3--:R-:W-:Y:S06]  /*e290*/  FFMA.FTZ R88, R173, c[0x0][0x2d0], -R96.reuse ;  /* 0x0000b400ad587a23 */ /* 0x108fec0000010860 */
[----:B------:R2:W-:Y:S01]  /*e2a0*/  MUFU.EX2 R239, R92 ;  /* 0x0000005c00ef7308 */ /* 0x0005e20000000800 */
[C---:B------:R-:W-:Y:S09]  /*e2b0*/  HMMA.16816.F32.BF16 R48, R76.reuse, R94, R48 ;  /* 0x0000005e4c30723c */ /* 0x040ff20000041830 */
[----:B------:R3:W-:Y:S03]  /*e2c0*/  MUFU.EX2 R142, R88 ;  /* 0x00000058008e7308 */ /* 0x0007e60000000800 */
[----:B-1----:R-:W-:Y:S07]  /*e2d0*/  FFMA.FTZ R84, R174, c[0x0][0x2d0], -R75 ;  /* 0x0000b400ae547a23 */ /* 0x002fee000001084b */
[----:B------:R1:W-:Y:S01]  /*e2e0*/  MUFU.EX2 R143, R84 ;  /* 0x00000054008f7308 */ /* 0x0003e20000000800 */
[----:B--2---:R-:W-:Y:S09]  /*e2f0*/  FFMA.FTZ R92, R169, c[0x0][0x2d0], -R97 ;  /* 0x0000b400a95c7a23 */ /* 0x004ff20000010861 */
[----:B------:R2:W-:Y:S01]  /*e300*/  MUFU.EX2 R237, R92 ;  /* 0x0000005c00ed7308 */ /* 0x0005e20000000800 */
[--C-:B---3--:R-:W-:Y:S09]  /*e310*/  FFMA.FTZ R88, R175, c[0x0][0x2d0], -R96.reuse ;  /* 0x0000b400af587a23 */ /* 0x108ff20000010860 */
[----:B------:R3:W4:Y:S01]  /*e320*/  MUFU.EX2 R141, R88 ;  /* 0x00000058008d7308 */ /* 0x0007220000000800 */
[----:B-1----:R-:W-:Y:S09]  /*e330*/  FFMA.FTZ R84, R99, c[0x0][0x2d0], -R96 ;  /* 0x0000b40063547a23 */ /* 0x002ff20000010860 */
[----:B------:R1:W-:Y:S01]  /*e340*/  MUFU.EX2 R137, R84 ;  /* 0x0000005400897308 */ /* 0x0003e20000000800 */
[----:B--2---:R-:W-:Y:S09]  /*e350*/  FFMA.FTZ R92, R182, c[0x0][0x2d0], -R75 ;  /* 0x0000b400b65c7a23 */ /* 0x004ff2000001084b */
[----:B------:R2:W-:Y:S01]  /*e360*/  MUFU.EX2 R145, R92 ;  /* 0x0000005c00917308 */ /* 0x0005e20000000800 */
[--C-:B---3--:R-:W-:Y:S09]  /*e370*/  FFMA.FTZ R88, R178, c[0x0][0x2d0], -R74.reuse ;  /* 0x0000b400b2587a23 */ /* 0x108ff2000001084a */
[----:B------:R3:W-:Y:S01]  /*e380*/  MUFU.EX2 R249, R88 ;  /* 0x0000005800f97308 */ /* 0x0007e20000000800 */
[----:B-1----:R-:W1:Y:S08]  /*e390*/  LDSM.16.MT88.4 R84, [R211+0x900] ;  /* 0x00090000d354783b */ /* 0x002e700000004200 */
[----:B--2---:R-:W-:Y:S01]  /*e3a0*/  LDSM.16.MT88.4 R92, [R210+0x1100] ;  /* 0x00110000d25c783b */ /* 0x004fe20000004200 */
[--C-:B---3--:R-:W-:Y:S04]  /*e3b0*/  FFMA.FTZ R88, R98, c[0x0][0x2d0], -R97.reuse ;  /* 0x0000b40062587a23 */ /* 0x108fe80000010861 */
[----:B------:R2:W3:Y:S01]  /*e3c0*/  MUFU.EX2 R140, R88 ;  /* 0x00000058008c7308 */ /* 0x0004e20000000800 */
[-C--:B-1----:R-:W-:Y:S08]  /*e3d0*/  HMMA.16816.F32.BF16 R52, R76, R84.reuse, R52 ;  /* 0x000000544c34723c */ /* 0x082ff00000041834 */
[C---:B------:R-:W-:Y:S01]  /*e3e0*/  HMMA.16816.F32.BF16 R56, R80.reuse, R84, R56 ;  /* 0x000000545038723c */ /* 0x040fe20000041838 */
[----:B--2---:R-:W1:Y:S06]  /*e3f0*/  LDSM.16.MT88.4 R88, [R209+0x1100] ;  /* 0x00110000d158783b */ /* 0x004e6c0000004200 */
[----:B------:R-:W-:Y:S01]  /*e400*/  FFMA.FTZ R84, R172, c[0x0][0x2d0], -R97 ;  /* 0x0000b400ac547a23 */ /* 0x000fe20000010861 */
[-C--:B------:R-:W-:Y:S03]  /*e410*/  HMMA.16816.F32.BF16 R60, R80, R86.reuse, R60 ;  /* 0x00000056503c723c */ /* 0x080fe6000004183c */
[----:B------:R2:W5:Y:S04]  /*e420*/  MUFU.EX2 R236, R84 ;  /* 0x0000005400ec7308 */ /* 0x0005680000000800 */
[--C-:B------:R-:W-:Y:S01]  /*e430*/  FFMA.FTZ R80, R183, c[0x0][0x2d0], -R74.reuse ;  /* 0x0000b400b7507a23 */ /* 0x100fe2000001084a */
[----:B------:R-:W-:Y:S01]  /*e440*/  HMMA.16816.F32.BF16 R64, R76, R86, R64 ;  /* 0x000000564c40723c */ /* 0x000fe20000041840 */
[----:B----4-:R-:W-:Y:S03]  /*e450*/  F2FP.BF16.PACK_AB R82, R141, R142 ;  /* 0x0000008e8d52723e */ /* 0x010fe600000010ff */
[----:B---3--:R-:W-:Y:S01]  /*e460*/  F2FP.BF16.PACK_AB R81, R239, R140 ;  /* 0x0000008cef51723e */ /* 0x008fe200000010ff */
[----:B------:R3:W-:Y:S02]  /*e470*/  MUFU.EX2 R147, R80 ;  /* 0x0000005000937308 */ /* 0x0007e40000000800 */
[----:B------:R-:W-:Y:S02]  /*e480*/  F2FP.BF16.PACK_AB R76, R106, R122 ;  /* 0x0000007a6a4c723e */ /* 0x000fe400000010ff */
[----:B------:R-:W-:Y:S03]  /*e490*/  F2FP.BF16.PACK_AB R77, R138, R139 ;  /* 0x0000008b8a4d723e */ /* 0x000fe600000010ff */
[----:B------:R-:W-:Y:S02]  /*e4a0*/  F2FP.BF16.PACK_AB R78, R125, R163 ;  /* 0x000000a37d4e723e */ /* 0x000fe400000010ff */
[----:B------:R-:W-:Y:S01]  /*e4b0*/  F2FP.BF16.PACK_AB R79, R143, R251 ;  /* 0x000000fb8f4f723e */ /* 0x000fe200000010ff */
[----:B--2---:R-:W2:Y:S01]  /*e4c0*/  LDSM.16.MT88.4 R84, [R212+0x1100] ;  /* 0x00110000d454783b */ /* 0x004ea20000004200 */
[----:B-----5:R-:W-:Y:S05]  /*e4d0*/  F2FP.BF16.PACK_AB R83, R236, R237 ;  /* 0x000000edec53723e */ /* 0x020fea00000010ff */
[-C--:B-1----:R-:W-:Y:S01]  /*e4e0*/  HMMA.16816.F32.BF16 R4, R76, R88.reuse, R4 ;  /* 0x000000584c04723c */ /* 0x082fe20000041804 */
[--C-:B---3--:R-:W-:Y:S04]  /*e4f0*/  FFMA.FTZ R80, R179, c[0x0][0x2d0], -R75.reuse ;  /* 0x0000b400b3507a23 */ /* 0x108fe8000001084b */
[----:B------:R1:W-:Y:S02]  /*e500*/  MUFU.EX2 R146, R80 ;  /* 0x0000005000927308 */ /* 0x0003e40000000800 */
[----:B-1----:R-:W-:Y:S07]  /*e510*/  F2FP.BF16.PACK_AB R80, R136, R137 ;  /* 0x000000898850723e */ /* 0x002fee00000010ff */
[C---:B------:R-:W-:Y:S07]  /*e520*/  HMMA.16816.F32.BF16 R8, R80.reuse, R88, R8 ;  /* 0x000000585008723c */ /* 0x040fee0000041808 */
[--C-:B------:R-:W-:Y:S01]  /*e530*/  FFMA.FTZ R88, R195, c[0x0][0x2d0], -R74.reuse ;  /* 0x0000b400c3587a23 */ /* 0x100fe2000001084a */
[-C--:B------:R-:W-:Y:S03]  /*e540*/  HMMA.16816.F32.BF16 R12, R80, R90.reuse, R12 ;  /* 0x0000005a500c723c */ /* 0x080fe6000004180c */
[----:B------:R1:W-:Y:S05]  /*e550*/  MUFU.EX2 R235, R88 ;  /* 0x0000005800eb7308 */ /* 0x0003ea0000000800 */
[C---:B------:R-:W-:Y:S08]  /*e560*/  HMMA.16816.F32.BF16 R16, R76.reuse, R90, R16 ;  /* 0x0000005a4c10723c */ /* 0x040ff00000041810 */
[-C--:B--2---:R-:W-:Y:S08]  /*e570*/  HMMA.16816.F32.BF16 R20, R76, R84.reuse, R20 ;  /* 0x000000544c14723c */ /* 0x084ff00000041814 */
[C---:B------:R-:W-:Y:S01]  /*e580*/  HMMA.16816.F32.BF16 R24, R80.reuse, R84, R24 ;  /* 0x000000545018723c */ /* 0x040fe20000041818 */
[----:B-1----:R-:W-:Y:S06]  /*e590*/  FFMA.FTZ R88, R196, c[0x0][0x2d0], -R74 ;  /* 0x0000b400c4587a23 */ /* 0x002fec000001084a */
[--C-:B------:R-:W-:Y:S01]  /*e5a0*/  FFMA.FTZ R84, R186, c[0x0][0x2d0], -R96.reuse ;  /* 0x0000b400ba547a23 */ /* 0x100fe20000010860 */
[-C--:B------:R-:W-:Y:S01]  /*e5b0*/  HMMA.16816.F32.BF16 R28, R80, R86.reuse, R28 ;  /* 0x00000056501c723c */ /* 0x080fe2000004181c */
[----:B------:R1:W-:Y:S07]  /*e5c0*/  MUFU.EX2 R196, R88 ;  /* 0x0000005800c47308 */ /* 0x0003ee0000000800 */
[C---:B------:R-:W-:Y:S03]  /*e5d0*/  HMMA.16816.F32.BF16 R32, R76.reuse, R86, R32 ;  /* 0x000000564c20723c */ /* 0x040fe60000041820 */
[----:B------:R2:W-:Y:S05]  /*e5e0*/  MUFU.EX2 R144, R84 ;  /* 0x0000005400907308 */ /* 0x0005ea0000000800 */
[-C--:B------:R-:W-:Y:S08]  /*e5f0*/  HMMA.16816.F32.BF16 R36, R76, R92.reuse, R36 ;  /* 0x0000005c4c24723c */ /* 0x080ff00000041824 */
[C---:B------:R-:W-:Y:S01]  /*e600*/  HMMA.16816.F32.BF16 R40, R80.reuse, R92, R40 ;  /* 0x0000005c5028723c */ /* 0x040fe20000041828 */
[----:B-1----:R-:W-:Y:S04]  /*e610*/  FFMA.FTZ R88, R189, c[0x0][0x2d0], -R75 ;  /* 0x0000b400bd587a23 */ /* 0x002fe8000001084b */
[----:B------:R1:W-:Y:S02]  /*e620*/  MUFU.EX2 R195, R88 ;  /* 0x0000005800c37308 */ /* 0x0003e40000000800 */
[----:B------:R-:W-:Y:S01]  /*e630*/  FFMA.FTZ R92, R184, c[0x0][0x2d0], -R97 ;  /* 0x0000b400b85c7a23 */ /* 0x000fe20000010861 */
[-C--:B------:R-:W-:Y:S01]  /*e640*/  HMMA.16816.F32.BF16 R44, R80, R94.reuse, R44 ;  /* 0x0000005e502c723c */ /* 0x080fe2000004182c */
[----:B------:R-:W-:Y:S03]  /*e650*/  MOV R184, R101 ;  /* 0x0000006500b87202 */ /* 0x000fe60000000f00 */
[--C-:B--2---:R-:W-:Y:S03]  /*e660*/  FFMA.FTZ R84, R188, c[0x0][0x2d0], -R96.reuse ;  /* 0x0000b400bc547a23 */ /* 0x104fe60000010860 */
[----:B------:R2:W-:Y:S01]  /*e670*/  MUFU.EX2 R155, R92 ;  /* 0x0000005c009b7308 */ /* 0x0005e20000000800 */
[C---:B------:R-:W-:Y:S09]  /*e680*/  HMMA.16816.F32.BF16 R48, R76.reuse, R94, R48 ;  /* 0x0000005e4c30723c */ /* 0x040ff20000041830 */
[----:B------:R3:W-:Y:S03]  /*e690*/  MUFU.EX2 R189, R84 ;  /* 0x0000005400bd7308 */ /* 0x0007e60000000800 */
[----:B-1----:R-:W-:Y:S07]  /*e6a0*/  FFMA.FTZ R88, R192, c[0x0][0x2d0], -R75 ;  /* 0x0000b400c0587a23 */ /* 0x002fee000001084b */
[----:B------:R1:W-:Y:S01]  /*e6b0*/  MUFU.EX2 R192, R88 ;  /* 0x0000005800c07308 */ /* 0x0003e20000000800 */
[----:B--2---:R-:W-:Y:S09]  /*e6c0*/  FFMA.FTZ R92, R185, c[0x0][0x2d0], -R97 ;  /* 0x0000b400b95c7a23 */ /* 0x004ff20000010861 */
[----:B------:R2:W-:Y:S01]  /*e6d0*/  MUFU.EX2 R154, R92 ;  /* 0x0000005c009a7308 */ /* 0x0005e20000000800 */
[--C-:B---3--:R-:W-:Y:S01]  /*e6e0*/  FFMA.FTZ R84, R190, c[0x0][0x2d0], -R96.reuse ;  /* 0x0000b400be547a23 */ /* 0x108fe20000010860 */
[----:B------:R-:W-:Y:S08]  /*e6f0*/  MOV R190, R103 ;  /* 0x0000006700be7202 */ /* 0x000ff00000000f00 */
[----:B------:R3:W-:Y:S01]  /*e700*/  MUFU.EX2 R186, R84 ;  /* 0x0000005400ba7308 */ /* 0x0007e20000000800 */
[----:B-1----:R-:W1:Y:S01]  /*e710*/  LDSM.16.MT88.4 R88, [R211+0x1100] ;  /* 0x00110000d358783b */ /* 0x002e620000004200 */
[----:B--2---:R-:W-:Y:S01]  /*e720*/  FFMA.FTZ R92, R203, c[0x0][0x2d0], -R75 ;  /* 0x0000b400cb5c7a23 */ /* 0x004fe2000001084b */
[----:B------:R-:W-:Y:S07]  /*e730*/  MOV R203, R113 ;  /* 0x0000007100cb7202 */ /* 0x000fee0000000f00 */
[----:B------:R2:W-:Y:S01]  /*e740*/  MUFU.EX2 R178, R92 ;  /* 0x0000005c00b27308 */ /* 0x0005e20000000800 */
[----:B---3--:R-:W-:Y:S02]  /*e750*/  FFMA.FTZ R84, R193, c[0x0][0x2d0], -R96 ;  /* 0x0000b400c1547a23 */ /* 0x008fe40000010860 */
[----:B------:R-:W-:Y:S07]  /*e760*/  IMAD.MOV.U32 R193, RZ, RZ, R102 ;  /* 0x000000ffffc17224 */ /* 0x000fee00078e0066 */
[----:B------:R3:W4:Y:S01]  /*e770*/  MUFU.EX2 R188, R84 ;  /* 0x0000005400bc7308 */ /* 0x0007220000000800 */
[----:B--2---:R-:W-:Y:S01]  /*e780*/  LDSM.16.MT88.4 R92, [R210+0x1900] ;  /* 0x00190000d25c783b */ /* 0x004fe20000004200 */
[-C--:B-1----:R-:W-:Y:S08]  /*e790*/  HMMA.16816.F32.BF16 R52, R76, R88.reuse, R52 ;  /* 0x000000584c34723c */ /* 0x082ff00000041834 */
[C---:B------:R-:W-:Y:S01]  /*e7a0*/  HMMA.16816.F32.BF16 R56, R80.reuse, R88, R56 ;  /* 0x000000585038723c */ /* 0x040fe20000041838 */
[----:B---3--:R-:W-:Y:S02]  /*e7b0*/  FFMA.FTZ R84, R198, c[0x0][0x2d0], -R74 ;  /* 0x0000b400c6547a23 */ /* 0x008fe4000001084a */
[----:B------:R-:W2:Y:S02]  /*e7c0*/  LDL.LU R198, [R1+0x18] ;  /* 0x0000180001c67983 */ /* 0x000ea40000300800 */
[----:B------:R1:W-:Y:S02]  /*e7d0*/  MUFU.EX2 R183, R84 ;  /* 0x0000005400b77308 */ /* 0x0003e40000000800 */
[----:B------:R-:W3:Y:S01]  /*e7e0*/  LDL.LU R185, [R1+0x14] ;  /* 0x0000140001b97983 */ /* 0x000ee20000300800 */
[-C--:B------:R-:W-:Y:S01]  /*e7f0*/  HMMA.16816.F32.BF16 R60, R80, R90.reuse, R60 ;  /* 0x0000005a503c723c */ /* 0x080fe2000004183c */
[----:B------:R-:W-:Y:S03]  /*e800*/  FFMA.FTZ R88, R187, c[0x0][0x2d0], -R97 ;  /* 0x0000b400bb587a23 */ /* 0x000fe60000010861 */
[----:B------:R-:W-:Y:S03]  /*e810*/  IMAD.MOV.U32 R187, RZ, RZ, R100 ;  /* 0x000000ffffbb7224 */ /* 0x000fe600078e0064 */
[--C-:B------:R-:W-:Y:S01]  /*e820*/  FFMA.FTZ R80, R205, c[0x0][0x2d0], -R74.reuse ;  /* 0x0000b400cd507a23 */ /* 0x100fe2000001084a */
[----:B------:R-:W-:Y:S01]  /*e830*/  HMMA.16816.F32.BF16 R64, R76, R90, R64 ;  /* 0x0000005a4c40723c */ /* 0x000fe20000041840 */
[----:B----4-:R-:W-:Y:S02]  /*e840*/  F2FP.BF16.PACK_AB R82, R188, R186 ;  /* 0x000000babc52723e */ /* 0x010fe400000010ff */
[----:B------:R4:W-:Y:S01]  /*e850*/  MUFU.EX2 R179, R80 ;  /* 0x0000005000b37308 */ /* 0x0009e20000000800 */
[----:B------:R-:W-:Y:S03]  /*e860*/  IMAD.MOV.U32 R205, RZ, RZ, R111 ;  /* 0x000000ffffcd7224 */ /* 0x000fe600078e006f */
[----:B------:R-:W-:Y:S02]  /*e870*/  F2FP.BF16.PACK_AB R76, R147, R249 ;  /* 0x000000f9934c723e */ /* 0x000fe400000010ff */
[----:B------:R-:W-:Y:S03]  /*e880*/  F2FP.BF16.PACK_AB R77, R145, R146 ;  /* 0x00000092914d723e */ /* 0x000fe600000010ff */
[----:B------:R-:W-:Y:S01]  /*e890*/  F2FP.BF16.PACK_AB R78, R196, R235 ;  /* 0x000000ebc44e723e */ /* 0x000fe200000010ff */
[----:B-1----:R-:W-:Y:S01]  /*e8a0*/  FFMA.FTZ R84, R181, c[0x0][0x2d0], -R97 ;  /* 0x0000b400b5547a23 */ /* 0x002fe20000010861 */
[----:B------:R-:W-:Y:S01]  /*e8b0*/  F2FP.BF16.PACK_AB R79, R192, R195 ;  /* 0x000000c3c04f723e */ /* 0x000fe200000010ff */
[----:B------:R-:W1:Y:S10]  /*e8c0*/  MUFU.EX2 R181, R88 ;  /* 0x0000005800b57308 */ /* 0x000e740000000800 */
[----:B------:R5:W5:Y:S01]  /*e8d0*/  MUFU.EX2 R182, R84 ;  /* 0x0000005400b67308 */ /* 0x000b620000000800 */
[--C-:B----4-:R-:W-:Y:S01]  /*e8e0*/  FFMA.FTZ R80, R200, c[0x0][0x2d0], -R75.reuse ;  /* 0x0000b400c8507a23 */ /* 0x110fe2000001084b */
[----:B------:R-:W-:Y:S08]  /*e8f0*/  MOV R200, R112 ;  /* 0x0000007000c87202 */ /* 0x000ff00000000f00 */
[----:B------:R4:W-:Y:S01]  /*e900*/  MUFU.EX2 R153, R80 ;  /* 0x0000005000997308 */ /* 0x0009e20000000800 */
[----:B-1----:R-:W-:Y:S01]  /*e910*/  F2FP.BF16.PACK_AB R83, R181, R154 ;  /* 0x0000009ab553723e */ /* 0x002fe200000010ff */
[----:B------:R-:W-:Y:S08]  /*e920*/  LDSM.16.MT88.4 R88, [R212+0x1900] ;  /* 0x00190000d458783b */ /* 0x000ff00000004200 */
[----:B-----5:R-:W1:Y:S01]  /*e930*/  LDSM.16.MT88.4 R84, [R209+0x1900] ;  /* 0x00190000d154783b */ /* 0x020e620000004200 */
[----:B------:R-:W-:Y:S02]  /*e940*/  F2FP.BF16.PACK_AB R81, R155, R182 ;  /* 0x000000b69b51723e */ /* 0x000fe400000010ff */
[----:B----4-:R-:W-:Y:S01]  /*e950*/  F2FP.BF16.PACK_AB R80, R189, R144 ;  /* 0x00000090bd50723e */ /* 0x010fe200000010ff */
[-C--:B-1----:R-:W-:Y:S08]  /*e960*/  HMMA.16816.F32.BF16 R4, R76, R84.reuse, R4 ;  /* 0x000000544c04723c */ /* 0x082ff00000041804 */
[C---:B------:R-:W-:Y:S07]  /*e970*/  HMMA.16816.F32.BF16 R8, R80.reuse, R84, R8 ;  /* 0x000000545008723c */ /* 0x040fee0000041808 */
[----:B------:R-:W-:Y:S01]  /*e980*/  FFMA.FTZ R84, R232, c[0x0][0x2d0], -R74 ;  /* 0x0000b400e8547a23 */ /* 0x000fe2000001084a */
[-C--:B------:R-:W-:Y:S01]  /*e990*/  HMMA.16816.F32.BF16 R12, R80, R86.reuse, R12 ;  /* 0x00000056500c723c */ /* 0x080fe2000004180c */
[----:B------:R-:W-:Y:S02]  /*e9a0*/  IMAD.MOV.U32 R232, RZ, RZ, R114 ;  /* 0x000000ffffe87224 */ /* 0x000fe400078e0072 */
[----:B------:R1:W-:Y:S05]  /*e9b0*/  MUFU.EX2 R159, R84 ;  /* 0x00000054009f7308 */ /* 0x0003ea0000000800 */
[C---:B------:R-:W-:Y:S08]  /*e9c0*/  HMMA.16816.F32.BF16 R16, R76.reuse, R86, R16 ;  /* 0x000000564c10723c */ /* 0x040ff00000041810 */
[-C--:B------:R-:W-:Y:S08]  /*e9d0*/  HMMA.16816.F32.BF16 R20, R76, R88.reuse, R20 ;  /* 0x000000584c14723c */ /* 0x080ff00000041814 */
[C---:B------:R-:W-:Y:S01]  /*e9e0*/  HMMA.16816.F32.BF16 R24, R80.reuse, R88, R24 ;  /* 0x000000585018723c */ /* 0x040fe20000041818 */
[----:B-1----:R-:W-:Y:S03]  /*e9f0*/  FFMA.FTZ R84, R234, c[0x0][0x2d0], -R74 ;  /* 0x0000b400ea547a23 */ /* 0x002fe6000001084a */
[----:B------:R-:W-:Y:S03]  /*ea00*/  MOV R234, R115 ;  /* 0x0000007300ea7202 */ /* 0x000fe60000000f00 */
[----:B------:R-:W-:Y:S01]  /*ea10*/  FFMA.FTZ R88, R206, c[0x0][0x2d0], -R96 ;  /* 0x0000b400ce587a23 */ /* 0x000fe20000010860 */
[-C--:B------:R-:W-:Y:S01]  /*ea20*/  HMMA.16816.F32.BF16 R28, R80, R90.reuse, R28 ;  /* 0x0000005a501c723c */ /* 0x080fe2000004181c */
[----:B------:R1:W-:Y:S03]  /*ea30*/  MUFU.EX2 R177, R84 ;  /* 0x0000005400b17308 */ /* 0x0003e60000000800 */
[----:B------:R-:W-:Y:S04]  /*ea40*/  MOV R206, R150 ;  /* 0x0000009600ce7202 */ /* 0x000fe80000000f00 */
[C---:B------:R-:W-:Y:S03]  /*ea50*/  HMMA.16816.F32.BF16 R32, R76.reuse, R90, R32 ;  /* 0x0000005a4c20723c */ /* 0x040fe60000041820 */
[----:B------:R4:W-:Y:S05]  /*ea60*/  MUFU.EX2 R157, R88 ;  /* 0x00000058009d7308 */ /* 0x0009ea0000000800 */
[-C--:B------:R-:W-:Y:S08]  /*ea70*/  HMMA.16816.F32.BF16 R36, R76, R92.reuse, R36 ;  /* 0x0000005c4c24723c */ /* 0x080ff00000041824 */
[C---:B------:R-:W-:Y:S01]  /*ea80*/  HMMA.16816.F32.BF16 R40, R80.reuse, R92, R40 ;  /* 0x0000005c5028723c */ /* 0x040fe20000041828 */
[----:B-1----:R-:W-:Y:S03]  /*ea90*/  FFMA.FTZ R84, R230, c[0x0][0x2d0], -R75 ;  /* 0x0000b400e6547a23 */ /* 0x002fe6000001084b */
[----:B------:R-:W-:Y:S01]  /*eaa0*/  IMAD.MOV.U32 R230, RZ, RZ, R120 ;  /* 0x000000ffffe67224 */ /* 0x000fe200078e0078 */
[----:B------:R1:W-:Y:S01]  /*eab0*/  MUFU.EX2 R158, R84 ;  /* 0x00000054009e7308 */ /* 0x0003e20000000800 */
[----:B------:R-:W-:Y:S02]  /*eac0*/  IMAD.MOV.U32 R120, RZ, RZ, R108 ;  /* 0x000000ffff787224 */ /* 0x000fe400078e006c */
[-C--:B------:R-:W-:Y:S01]  /*ead0*/  HMMA.16816.F32.BF16 R44, R80, R94.reuse, R44 ;  /* 0x0000005e502c723c */ /* 0x080fe2000004182c */
[----:B------:R-:W-:Y:S03]  /*eae0*/  FFMA.FTZ R92, R201, c[0x0][0x2d0], -R97 ;  /* 0x0000b400c95c7a23 */ /* 0x000fe60000010861 */
[----:B----4-:R-:W-:Y:S02]  /*eaf0*/  FFMA.FTZ R88, R207, c[0x0][0x2d0], -R96 ;  /* 0x0000b400cf587a23 */ /* 0x010fe40000010860 */
[----:B------:R-:W-:Y:S01]  /*eb00*/  IMAD.MOV.U32 R207, RZ, RZ, R160 ;  /* 0x000000ffffcf7224 */ /* 0x000fe200078e00a0 */
[----:B------:R4:W-:Y:S01]  /*eb10*/  MUFU.EX2 R172, R92 ;  /* 0x0000005c00ac7308 */ /* 0x0009e20000000800 */
[C---:B------:R-:W-:Y:S09]  /*eb20*/  HMMA.16816.F32.BF16 R48, R76.reuse, R94, R48 ;  /* 0x0000005e4c30723c */ /* 0x040ff20000041830 */
[----:B------:R5:W-:Y:S03]  /*eb30*/  MUFU.EX2 R175, R88 ;  /* 0x0000005800af7308 */ /* 0x000be60000000800 */
[----:B-1----:R-:W-:Y:S02]  /*eb40*/  FFMA.FTZ R84, R231, c[0x0][0x2d0], -R75 ;  /* 0x0000b400e7547a23 */ /* 0x002fe4000001084b */
[----:B------:R-:W-:Y:S01]  /*eb50*/  IMAD.MOV.U32 R231, RZ, RZ, R190 ;  /* 0x000000ffffe77224 */ /* 0x000fe200078e00be */
[----:B------:R-:W-:Y:S04]  /*eb60*/  MOV R190, R163 ;  /* 0x000000a300be7202 */ /* 0x000fe80000000f00 */
[----:B------:R1:W-:Y:S01]  /*eb70*/  MUFU.EX2 R176, R84 ;  /* 0x0000005400b07308 */ /* 0x0003e20000000800 */
[----:B----4-:R-:W-:Y:S09]  /*eb80*/  FFMA.FTZ R92, R202, c[0x0][0x2d0], -R97 ;  /* 0x0000b400ca5c7a23 */ /* 0x010ff20000010861 */
[----:B------:R4:W-:Y:S01]  /*eb90*/  MUFU.EX2 R171, R92 ;  /* 0x0000005c00ab7308 */ /* 0x0009e20000000800 */
[--C-:B-----5:R-:W-:Y:S01]  /*eba0*/  FFMA.FTZ R88, R229, c[0x0][0x2d0], -R96.reuse ;  /* 0x0000b400e5587a23 */ /* 0x120fe20000010860 */
[----:B------:R-:W-:Y:S08]  /*ebb0*/  MOV R229, R109 ;  /* 0x0000006d00e57202 */ /* 0x000ff00000000f00 */
[----:B------:R5:W2:Y:S01]  /*ebc0*/  MUFU.EX2 R174, R88 ;  /* 0x0000005800ae7308 */ /* 0x000aa20000000800 */
[----:B-1----:R-:W-:Y:S01]  /*ebd0*/  FFMA.FTZ R84, R204, c[0x0][0x2d0], -R96 ;  /* 0x0000b400cc547a23 */ /* 0x002fe20000010860 */
[----:B------:R-:W-:Y:S01]  /*ebe0*/  MOV R204, R193 ;  /* 0x000000c100cc7202 */ /* 0x000fe20000000f00 */
[----:B------:R-:W-:Y:S07]  /*ebf0*/  IMAD.MOV.U32 R193, RZ, RZ, R162 ;  /* 0x000000ffffc17224 */ /* 0x000fee00078e00a2 */
[----:B------:R1:W-:Y:S01]  /*ec00*/  MUFU.EX2 R152, R84 ;  /* 0x0000005400987308 */ /* 0x0003e20000000800 */
[----:B----4-:R-:W-:Y:S09]  /*ec10*/  FFMA.FTZ R92, R241, c[0x0][0x2d0], -R75 ;  /* 0x0000b400f15c7a23 */ /* 0x010ff2000001084b */
[----:B------:R4:W-:Y:S01]  /*ec20*/  MUFU.EX2 R103, R92 ;  /* 0x0000005c00677308 */ /* 0x0009e20000000800 */
[----:B-----5:R-:W-:Y:S02]  /*ec30*/  FFMA.FTZ R88, R238, c[0x0][0x2d0], -R74 ;  /* 0x0000b400ee587a23 */ /* 0x020fe4000001084a */
[----:B------:R-:W-:Y:S07]  /*ec40*/  IMAD.MOV.U32 R238, RZ, RZ, R105 ;  /* 0x000000ffffee7224 */ /* 0x000fee00078e0069 */
[----:B------:R5:W-:Y:S01]  /*ec50*/  MUFU.EX2 R173, R88 ;  /* 0x0000005800ad7308 */ /* 0x000be20000000800 */
[----:B-1----:R-:W1:Y:S08]  /*ec60*/  LDSM.16.MT88.4 R84, [R211+0x1900] ;  /* 0x00190000d354783b */ /* 0x002e700000004200 */
[----:B----4-:R-:W-:Y:S01]  /*ec70*/  LDSM.16.MT88.4 R92, [R210+0x2100] ;  /* 0x00210000d25c783b */ /* 0x010fe20000004200 */
[----:B-----5:R-:W-:Y:S01]  /*ec80*/  FFMA.FTZ R88, R197, c[0x0][0x2d0], -R97 ;  /* 0x0000b400c5587a23 */ /* 0x020fe20000010861 */
[----:B------:R-:W-:Y:S02]  /*ec90*/  MOV R197, R121 ;  /* 0x0000007900c57202 */ /* 0x000fe40000000f00 */
[----:B------:R-:W-:Y:S01]  /*eca0*/  MOV R121, R107 ;  /* 0x0000006b00797202 */ /* 0x000fe20000000f00 */
[----:B------:R4:W5:Y:S01]  /*ecb0*/  MUFU.EX2 R156, R88 ;  /* 0x00000058009c7308 */ /* 0x0009620000000800 */
[----:B--2---:R-:W-:Y:S01]  /*ecc0*/  FFMA.FTZ R68, R68, R198, R184 ;  /* 0x000000c644447223 */ /* 0x004fe200000100b8 */
[----:B------:R-:W-:Y:S01]  /*ecd0*/  MOV R184, R106 ;  /* 0x0000006a00b87202 */ /* 0x000fe20000000f00 */
[-C--:B-1----:R-:W-:Y:S01]  /*ece0*/  HMMA.16816.F32.BF16 R52, R76, R84.reuse, R52 ;  /* 0x000000544c34723c */ /* 0x082fe20000041834 */
[----:B---3--:R-:W-:Y:S01]  /*ecf0*/  FFMA.FTZ R69, R69, R185, R187 ;  /* 0x000000b945457223 */ /* 0x008fe200000100bb */
[----:B------:R-:W-:Y:S02]  /*ed00*/  MOV R185, R104 ;  /* 0x0000006800b97202 */ /* 0x000fe40000000f00 */
[----:B------:R-:W-:Y:S02]  /*ed10*/  MOV R187, R110 ;  /* 0x0000006e00bb7202 */ /* 0x000fe40000000f00 */
[----:B------:R-:W-:Y:S02]  /*ed20*/  MOV R198, R161 ;  /* 0x000000a100c67202 */ /* 0x000fe40000000f00 */
[C---:B------:R-:W-:Y:S01]  /*ed30*/  HMMA.16816.F32.BF16 R56, R80.reuse, R84, R56 ;  /* 0x000000545038723c */ /* 0x040fe20000041838 */
[----:B----4-:R-:W1:Y:S06]  /*ed40*/  LDSM.16.MT88.4 R88, [R209+0x2100] ;  /* 0x00210000d158783b */ /* 0x010e6c0000004200 */
[----:B------:R-:W-:Y:S01]  /*ed50*/  FFMA.FTZ R84, R194, c[0x0][0x2d0], -R97 ;  /* 0x0000b400c2547a23 */ /* 0x000fe20000010861 */
[-C--:B------:R-:W-:Y:S03]  /*ed60*/  HMMA.16816.F32.BF16 R60, R80, R86.reuse, R60 ;  /* 0x00000056503c723c */ /* 0x080fe6000004183c */
[----:B------:R2:W3:Y:S04]  /*ed70*/  MUFU.EX2 R98, R84 ;  /* 0x0000005400627308 */ /* 0x0004e80000000800 */
[--C-:B------:R-:W-:Y:S01]  /*ed80*/  FFMA.FTZ R80, R243, c[0x0][0x2d0], -R74.reuse ;  /* 0x0000b400f3507a23 */ /* 0x100fe2000001084a */
[----:B------:R-:W-:Y:S01]  /*ed90*/  HMMA.16816.F32.BF16 R64, R76, R86, R64 ;  /* 0x000000564c40723c */ /* 0x000fe20000041840 */
[----:B------:R-:W-:Y:S03]  /*eda0*/  F2FP.BF16.PACK_AB R82, R174, R175 ;  /* 0x000000afae52723e */ /* 0x000fe600000010ff */
[----:B-----5:R-:W-:Y:S01]  /*edb0*/  F2FP.BF16.PACK_AB R81, R172, R156 ;  /* 0x0000009cac51723e */ /* 0x020fe200000010ff */
[----:B------:R4:W5:Y:S02]  /*edc0*/  MUFU.EX2 R170, R80 ;  /* 0x0000005000aa7308 */ /* 0x0009640000000800 */
[----:B------:R-:W-:Y:S02]  /*edd0*/  F2FP.BF16.PACK_AB R76, R179, R183 ;  /* 0x000000b7b34c723e */ /* 0x000fe400000010ff */
[----:B------:R-:W-:Y:S03]  /*ede0*/  F2FP.BF16.PACK_AB R77, R178, R153 ;  /* 0x00000099b24d723e */ /* 0x000fe600000010ff */
[----:B------:R-:W-:Y:S02]  /*edf0*/  F2FP.BF16.PACK_AB R78, R177, R159 ;  /* 0x0000009fb14e723e */ /* 0x000fe400000010ff */
[----:B------:R-:W-:Y:S01]  /*ee00*/  F2FP.BF16.PACK_AB R79, R176, R158 ;  /* 0x0000009eb04f723e */ /* 0x000fe200000010ff */
[----:B--2---:R-:W2:Y:S01]  /*ee10*/  LDSM.16.MT88.4 R84, [R212+0x2100] ;  /* 0x00210000d454783b */ /* 0x004ea20000004200 */
[----:B---3--:R-:W-:Y:S05]  /*ee20*/  F2FP.BF16.PACK_AB R83, R98, R171 ;  /* 0x000000ab6253723e */ /* 0x008fea00000010ff */
[-C--:B-1----:R-:W-:Y:S01]  /*ee30*/  HMMA.16816.F32.BF16 R4, R76, R88.reuse, R4 ;  /* 0x000000584c04723c */ /* 0x082fe20000041804 */
[--C-:B----4-:R-:W-:Y:S01]  /*ee40*/  FFMA.FTZ R80, R240, c[0x0][0x2d0], -R75.reuse ;  /* 0x0000b400f0507a23 */ /* 0x110fe2000001084b */
[----:B-----5:R-:W-:Y:S03]  /*ee50*/  F2FP.BF16.PACK_AB R164, R170, R173 ;  /* 0x000000adaaa4723e */ /* 0x020fe600000010ff */
[----:B------:R1:W3:Y:S02]  /*ee60*/  MUFU.EX2 R169, R80 ;  /* 0x0000005000a97308 */ /* 0x0002e40000000800 */
[----:B-1----:R-:W-:Y:S02]  /*ee70*/  F2FP.BF16.PACK_AB R80, R157, R152 ;  /* 0x000000989d50723e */ /* 0x002fe400000010ff */
[----:B---3--:R-:W-:Y:S05]  /*ee80*/  F2FP.BF16.PACK_AB R165, R103, R169 ;  /* 0x000000a967a5723e */ /* 0x008fea00000010ff */
[C---:B------:R-:W-:Y:S07]  /*ee90*/  HMMA.16816.F32.BF16 R8, R80.reuse, R88, R8 ;  /* 0x000000585008723c */ /* 0x040fee0000041808 */
[--C-:B------:R-:W-:Y:S01]  /*eea0*/  FFMA.FTZ R88, R250, c[0x0][0x2d0], -R74.reuse ;  /* 0x0000b400fa587a23 */ /* 0x100fe2000001084a */
[-C--:B------:R-:W-:Y:S01]  /*eeb0*/  HMMA.16816.F32.BF16 R12, R80, R90.reuse, R12 ;  /* 0x0000005a500c723c */ /* 0x080fe2000004180c */
[----:B------:R-:W-:Y:S02]  /*eec0*/  FFMA.FTZ R74, R252, c[0x0][0x2d0], -R74 ;  /* 0x0000b400fc4a7a23 */ /* 0x000fe4000001084a */
[----:B------:R1:W-:Y:S05]  /*eed0*/  MUFU.EX2 R168, R88 ;  /* 0x0000005800a87308 */ /* 0x0003ea0000000800 */
[C---:B------:R-:W-:Y:S05]  /*eee0*/  HMMA.16816.F32.BF16 R16, R76.reuse, R90, R16 ;  /* 0x0000005a4c10723c */ /* 0x040fea0000041810 */
[----:B------:R3:W4:Y:S03]  /*eef0*/  MUFU.EX2 R102, R74 ;  /* 0x0000004a00667308 */ /* 0x0007260000000800 */
[-C--:B--2---:R-:W-:Y:S08]  /*ef00*/  HMMA.16816.F32.BF16 R20, R76, R84.reuse, R20 ;  /* 0x000000544c14723c */ /* 0x084ff00000041814 */
[C---:B------:R-:W-:Y:S01]  /*ef10*/  HMMA.16816.F32.BF16 R24, R80.reuse, R84, R24 ;  /* 0x000000545018723c */ /* 0x040fe20000041818 */
[----:B-1----:R-:W1:Y:S07]  /*ef20*/  LDSM.16.MT88.4 R88, [R211+0x2100] ;  /* 0x00210000d358783b */ /* 0x002e6e0000004200 */
[-C--:B------:R-:W-:Y:S01]  /*ef30*/  HMMA.16816.F32.BF16 R28, R80, R86.reuse, R28 ;  /* 0x00000056501c723c */ /* 0x080fe2000004181c */
[--C-:B---3--:R-:W-:Y:S03]  /*ef40*/  FFMA.FTZ R74, R247, c[0x0][0x2d0], -R75.reuse ;  /* 0x0000b400f74a7a23 */ /* 0x108fe6000001084b */
[----:B----4-:R-:W-:Y:S01]  /*ef50*/  F2FP.BF16.PACK_AB R166, R102, R168 ;  /* 0x000000a866a6723e */ /* 0x010fe200000010ff */
[----:B------:R-:W-:Y:S03]  /*ef60*/  FFMA.FTZ R75, R248, c[0x0][0x2d0], -R75 ;  /* 0x0000b400f84b7a23 */ /* 0x000fe6000001084b */
[C---:B------:R-:W-:Y:S01]  /*ef70*/  HMMA.16816.F32.BF16 R32, R76.reuse, R86, R32 ;  /* 0x000000564c20723c */ /* 0x040fe20000041820 */
[----:B------:R2:W-:Y:S07]  /*ef80*/  MUFU.EX2 R101, R74 ;  /* 0x0000004a00657308 */ /* 0x0005ee0000000800 */
[-C--:B------:R-:W-:Y:S03]  /*ef90*/  HMMA.16816.F32.BF16 R36, R76, R92.reuse, R36 ;  /* 0x0000005c4c24723c */ /* 0x080fe60000041824 */
[----:B------:R-:W3:Y:S05]  /*efa0*/  MUFU.EX2 R100, R75 ;  /* 0x0000004b00647308 */ /* 0x000eea0000000800 */
[C---:B------:R-:W-:Y:S08]  /*efb0*/  HMMA.16816.F32.BF16 R40, R80.reuse, R92, R40 ;  /* 0x0000005c5028723c */ /* 0x040ff00000041828 */
[-C--:B------:R-:W-:Y:S01]  /*efc0*/  HMMA.16816.F32.BF16 R44, R80, R94.reuse, R44 ;  /* 0x0000005e502c723c */ /* 0x080fe2000004182c */
[--C-:B--2---:R-:W-:Y:S04]  /*efd0*/  FFMA.FTZ R74, R242, c[0x0][0x2d0], -R96.reuse ;  /* 0x0000b400f24a7a23 */ /* 0x104fe80000010860 */
[----:B------:R2:W-:Y:S03]  /*efe0*/  MUFU.EX2 R99, R74 ;  /* 0x0000004a00637308 */ /* 0x0005e60000000800 */
[C---:B------:R-:W-:Y:S01]  /*eff0*/  HMMA.16816.F32.BF16 R48, R76.reuse, R94, R48 ;  /* 0x0000005e4c30723c */ /* 0x040fe20000041830 */
[----:B---3--:R-:W-:Y:S07]  /*f000*/  F2FP.BF16.PACK_AB R167, R100, R101 ;  /* 0x0000006564a7723e */ /* 0x008fee00000010ff */
[-C--:B-1----:R-:W-:Y:S08]  /*f010*/  HMMA.16816.F32.BF16 R52, R76, R88.reuse, R52 ;  /* 0x000000584c34723c */ /* 0x082ff00000041834 */
[C---:B------:R-:W-:Y:S01]  /*f020*/  HMMA.16816.F32.BF16 R56, R80.reuse, R88, R56 ;  /* 0x000000585038723c */ /* 0x040fe20000041838 */
[--C-:B--2---:R-:W-:Y:S07]  /*f030*/  FFMA.FTZ R74, R244, c[0x0][0x2d0], -R96.reuse ;  /* 0x0000b400f44a7a23 */ /* 0x104fee0000010860 */
[-C--:B------:R-:W-:Y:S01]  /*f040*/  HMMA.16816.F32.BF16 R60, R80, R90.reuse, R60 ;  /* 0x0000005a503c723c */ /* 0x080fe2000004183c */
[----:B------:R1:W2:Y:S07]  /*f050*/  MUFU.EX2 R85, R74 ;  /* 0x0000004a00557308 */ /* 0x0002ae0000000800 */
[----:B------:R-:W-:Y:S01]  /*f060*/  HMMA.16816.F32.BF16 R64, R76, R90, R64 ;  /* 0x0000005a4c40723c */ /* 0x000fe20000041840 */
[----:B------:R-:W3:Y:S07]  /*f070*/  LDL.LU R76, [R1+0x1c] ;  /* 0x00001c00014c7983 */ /* 0x000eee0000300800 */
[-C--:B------:R-:W-:Y:S07]  /*f080*/  HMMA.16816.F32.BF16 R104, R164, R116.reuse, R4 ;  /* 0x00000074a468723c */ /* 0x080fee0000041804 */
[----:B------:R-:W-:Y:S01]  /*f090*/  FADD.FTZ R4, R231, R69 ;  /* 0x00000045e7047221 */ /* 0x000fe20000010000 */
[----:B------:R-:W-:Y:S01]  /*f0a0*/  MOV R231, R148 ;  /* 0x0000009400e77202 */ /* 0x000fe20000000f00 */
[--C-:B-1----:R-:W-:Y:S03]  /*f0b0*/  FFMA.FTZ R74, R245, c[0x0][0x2d0], -R96.reuse ;  /* 0x0000b400f54a7a23 */ /* 0x102fe60000010860 */
[----:B------:R-:W-:Y:S01]  /*f0c0*/  FFMA.FTZ R96, R246, c[0x0][0x2d0], -R96 ;  /* 0x0000b400f6607a23 */ /* 0x000fe20000010860 */
[----:B------:R1:W-:Y:S01]  /*f0d0*/  MUFU.EX2 R86, R74 ;  /* 0x0000004a00567308 */ /* 0x0003e20000000800 */
[----:B------:R-:W-:Y:S01]  /*f0e0*/  FADD.FTZ R6, R151, R68 ;  /* 0x0000004497067221 */ /* 0x000fe20000010000 */
[----:B--2---:R-:W-:Y:S01]  /*f0f0*/  F2FP.BF16.PACK_AB R160, R85, R99 ;  /* 0x0000006355a0723e */ /* 0x004fe200000010ff */
[----:B------:R-:W-:Y:S01]  /*f100*/  FADD.FTZ R4, R230, R4 ;  /* 0x00000004e6047221 */ /* 0x000fe20000010000 */
[----:B------:R-:W-:Y:S01]  /*f110*/  MOV R230, R232 ;  /* 0x000000e800e67202 */ /* 0x000fe20000000f00 */
[----:B------:R-:W-:Y:S01]  /*f120*/  FADD.FTZ R6, R234, R6 ;  /* 0x00000006ea067221 */ /* 0x000fe20000010000 */
[----:B------:R-:W-:Y:S01]  /*f130*/  MOV R232, R200 ;  /* 0x000000c800e87202 */ /* 0x000fe20000000f00 */
[----:B------:R-:W-:Y:S01]  /*f140*/  IMAD.MOV.U32 R234, RZ, RZ, R203 ;  /* 0x000000ffffea7224 */ /* 0x000fe200078e00cb */
[----:B------:R-:W-:Y:S01]  /*f150*/  MOV R203, R205 ;  /* 0x000000cd00cb7202 */ /* 0x000fe20000000f00 */
[----:B------:R-:W-:Y:S01]  /*f160*/  FADD.FTZ R4, R238, R4 ;  /* 0x00000004ee047221 */ /* 0x000fe20000010000 */
[----:B------:R-:W2:Y:S01]  /*f170*/  MUFU.EX2 R96, R96 ;  /* 0x0000006000607308 */ /* 0x000ea20000000800 */
[----:B------:R-:W-:Y:S01]  /*f180*/  IMAD.MOV.U32 R200, RZ, RZ, R187 ;  /* 0x000000ffffc87224 */ /* 0x000fe200078e00bb */
[----:B------:R-:W-:Y:S02]  /*f190*/  MOV R205, R123 ;  /* 0x0000007b00cd7202 */ /* 0x000fe40000000f00 */
[----:B------:R-:W-:Y:S01]  /*f1a0*/  MOV R187, R122 ;  /* 0x0000007a00bb7202 */ /* 0x000fe20000000f00 */
[--C-:B-1----:R-:W-:Y:S05]  /*f1b0*/  FFMA.FTZ R74, R199, c[0x0][0x2d0], -R97.reuse ;  /* 0x0000b400c74a7a23 */ /* 0x102fea0000010861 */
[----:B------:R1:W-:Y:S01]  /*f1c0*/  MUFU.EX2 R84, R74 ;  /* 0x0000004a00547308 */ /* 0x0003e20000000800 */
[----:B--2---:R-:W-:Y:S01]  /*f1d0*/  F2FP.BF16.PACK_AB R162, R96, R86 ;  /* 0x0000005660a2723e */ /* 0x004fe200000010ff */
[--C-:B-1----:R-:W-:Y:S08]  /*f1e0*/  FFMA.FTZ R74, R191, c[0x0][0x2d0], -R97.reuse ;  /* 0x0000b400bf4a7a23 */ /* 0x102ff00000010861 */
[----:B------:R1:W2:Y:S02]  /*f1f0*/  MUFU.EX2 R75, R74 ;  /* 0x0000004a004b7308 */ /* 0x0002a40000000800 */
[--C-:B-1----:R-:W-:Y:S01]  /*f200*/  FFMA.FTZ R74, R180, c[0x0][0x2d0], -R97.reuse ;  /* 0x0000b400b44a7a23 */ /* 0x102fe20000010861 */
[----:B--2---:R-:W-:Y:S01]  /*f210*/  F2FP.BF16.PACK_AB R161, R75, R84 ;  /* 0x000000544ba1723e */ /* 0x004fe200000010ff */
[----:B------:R-:W-:Y:S02]  /*f220*/  FFMA.FTZ R97, R73, c[0x0][0x2d0], -R97 ;  /* 0x0000b40049617a23 */ /* 0x000fe40000010861 */
[----:B------:R-:W2:Y:S04]  /*f230*/  LDL.LU R73, [R1+0x20] ;  /* 0x0000200001497983 */ /* 0x000ea80000300800 */
[----:B------:R-:W-:Y:S10]  /*f240*/  MUFU.EX2 R74, R74 ;  /* 0x0000004a004a7308 */ /* 0x000ff40000000800 */
[----:B------:R-:W1:Y:S02]  /*f250*/  MUFU.EX2 R97, R97 ;  /* 0x0000006100617308 */ /* 0x000e640000000800 */
[----:B-1----:R-:W-:Y:S07]  /*f260*/  F2FP.BF16.PACK_AB R163, R97, R74 ;  /* 0x0000004a61a3723e */ /* 0x002fee00000010ff */
[C---:B------:R-:W-:Y:S08]  /*f270*/  HMMA.16816.F32.BF16 R108, R160.reuse, R116, R8 ;  /* 0x00000074a06c723c */ /* 0x040ff00000041808 */
[-C--:B------:R-:W-:Y:S08]  /*f280*/  HMMA.16816.F32.BF16 R112, R160, R118.reuse, R12 ;  /* 0x00000076a070723c */ /* 0x080ff0000004180c */
[C---:B------:R-:W-:Y:S01]  /*f290*/  HMMA.16816.F32.BF16 R116, R164.reuse, R118, R16 ;  /* 0x00000076a474723c */ /* 0x040fe20000041810 */
[----:B---3--:R-:W-:Y:S03]  /*f2a0*/  FFMA.FTZ R2, R2, R76, R204 ;  /* 0x0000004c02027223 */ /* 0x008fe600000100cc */
[----:B------:R-:W-:Y:S02]  /*f2b0*/  IMAD.MOV.U32 R204, RZ, RZ, R149 ;  /* 0x000000ffffcc7224 */ /* 0x000fe400078e0095 */
[----:B------:R-:W-:Y:S01]  /*f2c0*/  FADD.FTZ R2, R197, R2 ;  /* 0x00000002c5027221 */ /* 0x000fe20000010000 */
[----:B------:R-:W1:Y:S05]  /*f2d0*/  LDSM.16.MT88.4 R148, [R210+0x2900] ;  /* 0x00290000d294783b */ /* 0x000e6a0000004200 */
[----:B------:R-:W-:Y:S02]  /*f2e0*/  FADD.FTZ R5, R121, R2 ;  /* 0x0000000279057221 */ /* 0x000fe40000010000 */
[----:B------:R-:W-:Y:S02]  /*f2f0*/  FADD.FTZ R2, R229, R6 ;  /* 0x00000006e5027221 */ /* 0x000fe40000010000 */
[----:B------:R-:W-:Y:S02]  /*f300*/  FADD.FTZ R6, R127, R4 ;  /* 0x000000047f067221 */ /* 0x000fe40000010000 */
[----:B--2---:R-:W-:Y:S02]  /*f310*/  FFMA.FTZ R8, R0, R73, R120 ;  /* 0x0000004900087223 */ /* 0x004fe40000010078 */
[----:B------:R-:W-:Y:S01]  /*f320*/  FADD.FTZ R0, R207, R5 ;  /* 0x00000005cf007221 */ /* 0x000fe20000010000 */
[-C--:B------:R-:W-:Y:S01]  /*f330*/  HMMA.16816.F32.BF16 R120, R164, R132.reuse, R20 ;  /* 0x00000084a478723c */ /* 0x080fe20000041814 */
[----:B------:R-:W-:Y:S02]  /*f340*/  FADD.FTZ R8, R193, R8 ;  /* 0x00000008c1087221 */ /* 0x000fe40000010000 */
[----:B------:R-:W-:Y:S02]  /*f350*/  FADD.FTZ R5, R126, R2 ;  /* 0x000000027e057221 */ /* 0x000fe40000010000 */
[----:B------:R-:W-:Y:S02]  /*f360*/  FADD.FTZ R7, R124, R0 ;  /* 0x000000007c077221 */ /* 0x000fe40000010000 */
[----:B------:R-:W-:Y:S02]  /*f370*/  FADD.FTZ R4, R206, R8 ;  /* 0x00000008ce047221 */ /* 0x000fe40000010000 */
[----:B------:R-:W-:Y:S03]  /*f380*/  FADD.FTZ R2, R204, R6 ;  /* 0x00000006cc027221 */ /* 0x000fe60000010000 */
        /* <DEDUP_REMOVED lines=10> */
[----:B------:R-:W-:Y:S01]  /*f430*/  IMAD.MOV.U32 R193, RZ, RZ, R190 ;  /* 0x000000ffffc17224 */ /* 0x000fe200078e00be */
[----:B------:R-:W2:Y:S01]  /*f440*/  LDSM.16.MT88.4 R4, [R211+0x2900] ;  /* 0x00290000d304783b */ /* 0x000ea20000004200 */
[----:B------:R-:W-:Y:S01]  /*f450*/  FADD.FTZ R8, R200, R2 ;  /* 0x00000002c8087221 */ /* 0x000fe20000010000 */
[----:B------:R-:W-:Y:S01]  /*f460*/  MOV R190, R125 ;  /* 0x0000007d00be7202 */ /* 0x000fe20000000f00 */
[----:B------:R-:W-:Y:S01]  /*f470*/  FADD.FTZ R9, R187, R0 ;  /* 0x00000000bb097221 */ /* 0x000fe20000010000 */
[C---:B------:R-:W-:Y:S01]  /*f480*/  HMMA.16816.F32.BF16 R124, R160.reuse, R132, R24 ;  /* 0x00000084a07c723c */ /* 0x040fe20000041818 */
[----:B------:R-:W-:Y:S02]  /*f490*/  FADD.FTZ R2, R139, R10 ;  /* 0x0000000a8b027221 */ /* 0x000fe40000010000 */
[----:B------:R-:W-:Y:S02]  /*f4a0*/  FADD.FTZ R0, R137, R8 ;  /* 0x0000000889007221 */ /* 0x000fe40000010000 */
[----:B------:R-:W-:Y:S02]  /*f4b0*/  FADD.FTZ R8, R185, R11 ;  /* 0x0000000bb9087221 */ /* 0x000fe40000010000 */
[----:B------:R-:W-:Y:S01]  /*f4c0*/  FADD.FTZ R9, R184, R9 ;  /* 0x00000009b8097221 */ /* 0x000fe20000010000 */
[-C--:B------:R-:W-:Y:S01]  /*f4d0*/  HMMA.16816.F32.BF16 R128, R160, R134.reuse, R28 ;  /* 0x00000086a080723c */ /* 0x080fe2000004181c */
[----:B------:R-:W-:Y:S03]  /*f4e0*/  FADD.FTZ R2, R138, R2 ;  /* 0x000000028a027221 */ /* 0x000fe60000010000 */
[----:B------:R-:W-:Y:S02]  /*f4f0*/  FADD.FTZ R0, R136, R0 ;  /* 0x0000000088007221 */ /* 0x000fe40000010000 */
[----:B------:R-:W-:Y:S02]  /*f500*/  FADD.FTZ R12, R198, R8 ;  /* 0x00000008c60c7221 */ /* 0x000fe40000010000 */
[----:B------:R-:W-:Y:S01]  /*f510*/  FADD.FTZ R8, R193, R9 ;  /* 0x00000009c1087221 */ /* 0x000fe20000010000 */
[C---:B------:R-:W-:Y:S03]  /*f520*/  HMMA.16816.F32.BF16 R132, R164.reuse, R134, R32 ;  /* 0x00000086a484723c */ /* 0x040fe60000041820 */
[----:B------:R-:W-:Y:S02]  /*f530*/  FADD.FTZ R2, R251, R2 ;  /* 0x00000002fb027221 */ /* 0x000fe40000010000 */
[----:B------:R-:W-:Y:S02]  /*f540*/  FADD.FTZ R0, R142, R0 ;  /* 0x000000008e007221 */ /* 0x000fe40000010000 */
[----:B------:R-:W-:Y:S01]  /*f550*/  FADD.FTZ R12, R140, R12 ;  /* 0x0000000c8c0c7221 */ /* 0x000fe20000010000 */
[-C--:B-1----:R-:W-:Y:S01]  /*f560*/  HMMA.16816.F32.BF16 R136, R164, R148.reuse, R36 ;  /* 0x00000094a488723c */ /* 0x082fe20000041824 */
[----:B------:R-:W-:Y:S03]  /*f570*/  FADD.FTZ R10, R190, R8 ;  /* 0x00000008be0a7221 */ /* 0x000fe60000010000 */
[----:B------:R-:W-:Y:S02]  /*f580*/  FADD.FTZ R9, R143, R2 ;  /* 0x000000028f097221 */ /* 0x000fe40000010000 */
[----:B------:R-:W-:Y:S02]  /*f590*/  FADD.FTZ R11, R141, R0 ;  /* 0x000000008d0b7221 */ /* 0x000fe40000010000 */
[----:B------:R-:W-:Y:S01]  /*f5a0*/  FADD.FTZ R8, R239, R12 ;  /* 0x0000000cef087221 */ /* 0x000fe20000010000 */
[C---:B------:R-:W-:Y:S03]  /*f5b0*/  HMMA.16816.F32.BF16 R140, R160.reuse, R148, R40 ;  /* 0x00000094a08c723c */ /* 0x040fe60000041828 */
[----:B------:R-:W-:Y:S02]  /*f5c0*/  FADD.FTZ R2, R249, R10 ;  /* 0x0000000af9027221 */ /* 0x000fe40000010000 */
[----:B------:R-:W-:Y:S02]  /*f5d0*/  FADD.FTZ R0, R146, R9 ;  /* 0x0000000992007221 */ /* 0x000fe40000010000 */
[----:B------:R-:W-:Y:S02]  /*f5e0*/  FADD.FTZ R11, R144, R11 ;  /* 0x0000000b900b7221 */ /* 0x000fe40000010000 */
[----:B------:R-:W-:Y:S03]  /*f5f0*/  FADD.FTZ R8, R237, R8 ;  /* 0x00000008ed087221 */ /* 0x000fe60000010000 */
[----:B------:R-:W-:Y:S02]  /*f600*/  FADD.FTZ R10, R147, R2 ;  /* 0x00000002930a7221 */ /* 0x000fe40000010000 */
[----:B------:R-:W-:Y:S02]  /*f610*/  FADD.FTZ R9, R145, R0 ;  /* 0x0000000091097221 */ /* 0x000fe40000010000 */
[----:B------:R-:W-:Y:S01]  /*f620*/  FADD.FTZ R2, R189, R11 ;  /* 0x0000000bbd027221 */ /* 0x000fe20000010000 */
[-C--:B------:R-:W-:Y:S01]  /*f630*/  HMMA.16816.F32.BF16 R144, R160, R150.reuse, R44 ;  /* 0x00000096a090723c */ /* 0x080fe2000004182c */
[----:B------:R-:W-:Y:S02]  /*f640*/  FADD.FTZ R8, R236, R8 ;  /* 0x00000008ec087221 */ /* 0x000fe40000010000 */
[----:B------:R-:W-:Y:S02]  /*f650*/  FADD.FTZ R0, R235, R10 ;  /* 0x0000000aeb007221 */ /* 0x000fe40000010000 */
[----:B------:R-:W-:Y:S02]  /*f660*/  FADD.FTZ R9, R195, R9 ;  /* 0x00000009c3097221 */ /* 0x000fe40000010000 */
[----:B------:R-:W-:Y:S01]  /*f670*/  FADD.FTZ R11, R186, R2 ;  /* 0x00000002ba0b7221 */ /* 0x000fe20000010000 */
[C---:B------:R-:W-:Y:S01]  /*f680*/  HMMA.16816.F32.BF16 R148, R164.reuse, R150, R48 ;  /* 0x00000096a494723c */ /* 0x040fe20000041830 */
[----:B------:R-:W-:Y:S03]  /*f690*/  FADD.FTZ R8, R182, R8 ;  /* 0x00000008b6087221 */ /* 0x000fe60000010000 */
        /* <DEDUP_REMOVED lines=8> */
[----:B------:R-:W-:Y:S01]  /*f720*/  FADD.FTZ R2, R179, R10 ;  /* 0x0000000ab3027221 */ /* 0x000fe20000010000 */
[-C--:B--2---:R-:W-:Y:S01]  /*f730*/  HMMA.16816.F32.BF16 R152, R164, R4.reuse, R52 ;  /* 0x00000004a498723c */ /* 0x084fe20000041834 */
[----:B------:R-:W-:Y:S02]  /*f740*/  FADD.FTZ R8, R181, R8 ;  /* 0x00000008b5087221 */ /* 0x000fe40000010000 */
[----:B------:R-:W-:Y:S02]  /*f750*/  FADD.FTZ R0, R178, R11 ;  /* 0x0000000bb2007221 */ /* 0x000fe40000010000 */
[----:B------:R-:W-:Y:S02]  /*f760*/  FADD.FTZ R10, R157, R9 ;  /* 0x000000099d0a7221 */ /* 0x000fe40000010000 */
[----:B------:R-:W-:Y:S02]  /*f770*/  FADD.FTZ R11, R159, R2 ;  /* 0x000000029f0b7221 */ /* 0x000fe40000010000 */
[----:B------:R-:W-:Y:S03]  /*f780*/  FADD.FTZ R8, R156, R8 ;  /* 0x000000089c087221 */ /* 0x000fe60000010000 */
[----:B------:R-:W-:Y:S02]  /*f790*/  FADD.FTZ R9, R158, R0 ;  /* 0x000000009e097221 */ /* 0x000fe40000010000 */
[----:B------:R-:W-:Y:S01]  /*f7a0*/  FADD.FTZ R2, R175, R10 ;  /* 0x0000000aaf027221 */ /* 0x000fe20000010000 */
[C---:B------:R-:W-:Y:S01]  /*f7b0*/  HMMA.16816.F32.BF16 R156, R160.reuse, R4, R56 ;  /* 0x00000004a09c723c */ /* 0x040fe20000041838 */
[----:B------:R-:W-:Y:S06]  /*f7c0*/  FADD.FTZ R0, R177, R11 ;  /* 0x0000000bb1007221 */ /* 0x000fec0000010000 */
[----:B------:R-:W-:Y:S01]  /*f7d0*/  FADD.FTZ R4, R172, R8 ;  /* 0x00000008ac047221 */ /* 0x000fe20000010000 */
[-C--:B------:R-:W-:Y:S01]  /*f7e0*/  HMMA.16816.F32.BF16 R160, R160, R6.reuse, R60 ;  /* 0x00000006a0a0723c */ /* 0x080fe2000004183c */
[----:B------:R-:W-:Y:S03]  /*f7f0*/  FADD.FTZ R8, R176, R9 ;  /* 0x00000009b0087221 */ /* 0x000fe60000010000 */
[----:B------:R-:W-:Y:S02]  /*f800*/  FADD.FTZ R9, R174, R2 ;  /* 0x00000002ae097221 */ /* 0x000fe40000010000 */
[----:B------:R-:W-:Y:S02]  /*f810*/  FADD.FTZ R4, R171, R4 ;  /* 0x00000004ab047221 */ /* 0x000fe40000010000 */
[----:B------:R-:W-:Y:S01]  /*f820*/  FADD.FTZ R5, R173, R0 ;  /* 0x00000000ad057221 */ /* 0x000fe20000010000 */
[----:B------:R-:W-:Y:S03]  /*f830*/  HMMA.16816.F32.BF16 R164, R164, R6, R64 ;  /* 0x00000006a4a4723c */ /* 0x000fe60000041840 */
[----:B------:R-:W-:Y:S02]  /*f840*/  FADD.FTZ R2, R169, R8 ;  /* 0x00000008a9027221 */ /* 0x000fe40000010000 */
[----:B------:R-:W-:Y:S02]  /*f850*/  FADD.FTZ R4, R98, R4 ;  /* 0x0000000462047221 */ /* 0x000fe40000010000 */
[----:B------:R-:W-:Y:S02]  /*f860*/  FADD.FTZ R0, R99, R9 ;  /* 0x0000000963007221 */ /* 0x000fe40000010000 */
[----:B------:R-:W-:Y:S03]  /*f870*/  FADD.FTZ R5, R170, R5 ;  /* 0x00000005aa057221 */ /* 0x000fe60000010000 */
[----:B------:R-:W-:Y:S01]  /*f880*/  FADD.FTZ R8, R103, R2 ;  /* 0x0000000267087221 */ /* 0x000fe20000010000 */
[----:B------:R-:W-:Y:S01]  /*f890*/  MOV R103, R3 ;  /* 0x0000000300677202 */ /* 0x000fe20000000f00 */
[----:B------:R-:W-:Y:S02]  /*f8a0*/  FADD.FTZ R2, R84, R4 ;  /* 0x0000000454027221 */ /* 0x000fe40000010000 */
[----:B------:R-:W-:Y:S02]  /*f8b0*/  FADD.FTZ R4, R85, R0 ;  /* 0x0000000055047221 */ /* 0x000fe40000010000 */
[----:B------:R-:W-:Y:S02]  /*f8c0*/  FADD.FTZ R0, R168, R5 ;  /* 0x00000005a8007221 */ /* 0x000fe40000010000 */
[----:B------:R-:W-:Y:S01]  /*f8d0*/  FADD.FTZ R5, R101, R8 ;  /* 0x0000000865057221 */ /* 0x000fe20000010000 */
[----:B------:R-:W-:Y:S01]  /*f8e0*/  MOV R101, R71 ;  /* 0x0000004700657202 */ /* 0x000fe20000000f00 */
[----:B------:R-:W-:Y:S01]  /*f8f0*/  FADD.FTZ R6, R102, R0 ;  /* 0x0000000066067221 */ /* 0x000fe20000010000 */
[----:B------:R-:W-:Y:S01]  /*f900*/  MOV R102, R70 ;  /* 0x0000004600667202 */ /* 0x000fe20000000f00 */
[----:B------:R-:W-:Y:S02]  /*f910*/  FADD.FTZ R5, R100, R5 ;  /* 0x0000000564057221 */ /* 0x000fe40000010000 */
[----:B------:R-:W-:Y:S01]  /*f920*/  FADD.FTZ R2, R75, R2 ;  /* 0x000000024b027221 */ /* 0x000fe20000010000 */
[----:B------:R1:W-:Y:S01]  /*f930*/  STL [R1+0x14], R6 ;  /* 0x0000140601007387 */ /* 0x0003e20000100800 */
[----:B------:R-:W-:Y:S02]  /*f940*/  FADD.FTZ R4, R86, R4 ;  /* 0x0000000456047221 */ /* 0x000fe40000010000 */
[----:B------:R-:W-:Y:S01]  /*f950*/  FADD.FTZ R0, R74, R2 ;  /* 0x000000024a007221 */ /* 0x000fe20000010000 */
[----:B------:R1:W-:Y:S01]  /*f960*/  STL [R1+0x18], R5 ;  /* 0x0000180501007387 */ /* 0x0003e20000100800 */
[----:B------:R-:W-:Y:S02]  /*f970*/  FADD.FTZ R2, R96, R4 ;  /* 0x0000000460027221 */ /* 0x000fe40000010000 */
[----:B------:R-:W-:Y:S02]  /*f980*/  FADD.FTZ R0, R97, R0 ;  /* 0x0000000061007221 */ /* 0x000fe40000010000 */
[----:B------:R-:W-:Y:S01]  /*f990*/  IMAD.MOV.U32 R100, RZ, RZ, R72 ;  /* 0x000000ffff647224 */ /* 0x000fe200078e0048 */
[----:B------:R1:W-:Y:S04]  /*f9a0*/  STL [R1+0x1c], R2 ;  /* 0x00001c0201007387 */ /* 0x0003e80000100800 */
[----:B------:R1:W-:Y:S01]  /*f9b0*/  STL [R1+0x20], R0 ;  /* 0x0000200001007387 */ /* 0x0003e20000100800 */
[----:B------:R-:W-:-:S05]  /*f9c0*/  @P0 BRA `(.L_x_538) ;  /* 0xffff955000000947 */ /* 0x000fca000383ffff */
.L_x_519:
[----:B------:R-:W2:Y:S01]  /*f9d0*/  S2UR UR18, SR_CTAID.X ;  /* 0x00000000001279c3 */ /* 0x000ea20000002500 */
[----:B------:R-:W-:Y:S01]  /*f9e0*/  ULDC.64 UR4, c[0x0][0x2c8] ;  /* 0x0000b20000047ab9 */ /* 0x000fe20000000a00 */
[----:B------:R-:W-:Y:S01]  /*f9f0*/  IMAD.MOV.U32 R4, RZ, RZ, 0x1 ;  /* 0x00000001ff047424 */ /* 0x000fe200078e00ff */
[----:B------:R-:W-:Y:S01]  /*fa00*/  PLOP3.LUT P0, PT, PT, PT, UP1, 0x40, 0x0 ;  /* 0x000000000000781c */ /* 0x000fe20003f0e818 */
[----:B-1----:R-:W-:-:S03]  /*fa10*/  IMAD.MOV.U32 R2, RZ, RZ, c[0x0][0x2ac] ;  /* 0x0000ab00ff027624 */ /* 0x002fc600078e00ff */
[----:B------:R-:W-:-:S05]  /*fa20*/  IADD3 R0, R4, -c[0x0][0x168], RZ ;  /* 0x80005a0004007a10 */ /* 0x000fca0007ffe0ff */
[----:B------:R-:W-:Y:S01]  /*fa30*/  IMAD R0, R2, c[0x0][0x1d0], R0 ;  /* 0x0000740002007a24 */ /* 0x000fe200078e0200 */
[----:B--2---:R-:W-:-:S04]  /*fa40*/  ULEA UR18, UR18, 0x7f, 0x7 ;  /* 0x0000007f12127891 */ /* 0x004fc8000f8e383f */
[----:B------:R-:W-:-:S07]  /*fa50*/  UIMAD.WIDE.U32 UR22, UR18, UR4, URZ ;  /* 0x00000004121672a5 */ /* 0x000fce000f8e003f */
[----:B------:R-:W-:Y:S02]  /*fa60*/  @UP2 UMOV UR19, UR23 ;  /* 0x0000001700132c82 */ /* 0x000fe40008000000 */
[----:B------:R-:W-:-:S06]  /*fa70*/  @UP2 USHF.R.U32.HI UR18, URZ, UR5, UR19 ;  /* 0x000000053f122299 */ /* 0x000fcc0008011613 */
[----:B------:R-:W-:-:S04]  /*fa80*/  IADD3 R0, R0, UR18, RZ ;  /* 0x0000001200007c10 */ /* 0x000fc8000fffe0ff */
[----:B------:R-:W-:Y:S01]  /*fa90*/  IADD3 R2, R0, -c[0x0][0x324], RZ ;  /* 0x8000c90000027a10 */ /* 0x000fe20007ffe0ff */
[----:B------:R-:W-:Y:S05]  /*faa0*/  @P0 BRA `(.L_x_539) ;  /* 0x000000d000000947 */ /* 0x000fea0003800000 */
[----:B------:R-:W-:-:S13]  /*fab0*/  ISETP.GT.AND P0, PT, R0, -0x1, PT ;  /* 0xffffffff0000780c */ /* 0x000fda0003f04270 */
[----:B------:R-:W-:Y:S05]  /*fac0*/  @P0 BRA `(.L_x_540) ;  /* 0x0000006000000947 */ /* 0x000fea0003800000 */
[----:B------:R-:W-:Y:S02]  /*fad0*/  ISETP.NE.AND P0, PT, R4, c[0x0][0x32c], PT ;  /* 0x0000cb0004007a0c */ /* 0x000fe40003f05270 */
[----:B------:R-:W-:-:S11]  /*fae0*/  LOP3.LUT R0, RZ, R0, RZ, 0x33, !PT ;  /* 0x00000000ff007212 */ /* 0x000fd600078e33ff */
[----:B------:R-:W-:-:S05]  /*faf0*/  @P0 IMAD.HI.U32 R4, R0, c[0x0][0x330], RZ ;  /* 0x0000cc0000040a27 */ /* 0x000fca00078e00ff */
[----:B------:R-:W-:-:S04]  /*fb00*/  @P0 SHF.R.U32.HI R0, RZ, c[0x0][0x334], R4 ;  /* 0x0000cd00ff000a19 */ /* 0x000fc80000011604 */
[----:B------:R-:W-:Y:S01]  /*fb10*/  LOP3.LUT R0, RZ, R0, RZ, 0x33, !PT ;  /* 0x00000000ff007212 */ /* 0x000fe200078e33ff */
[----:B------:R-:W-:Y:S05]  /*fb20*/  BRA `(.L_x_541) ;  /* 0x0000003000007947 */ /* 0x000fea0003800000 */
.L_x_540:
[----:B------:R-:W-:-:S13]  /*fb30*/  ISETP.NE.AND P0, PT, R4, c[0x0][0x32c], PT ;  /* 0x0000cb0004007a0c */ /* 0x000fda0003f05270 */
[----:B------:R-:W-:-:S05]  /*fb40*/  @P0 IMAD.HI.U32 R4, R0, c[0x0][0x330], RZ ;  /* 0x0000cc0000040a27 */ /* 0x000fca00078e00ff */
[----:B------:R-:W-:-:S05]  /*fb50*/  @P0 SHF.R.U32.HI R0, RZ, c[0x0][0x334], R4 ;  /* 0x0000cd00ff000a19 */ /* 0x000fca0000011604 */
.L_x_541:
[----:B------:R-:W-:-:S05]  /*fb60*/  IMAD R0, R0, c[0x0][0x32c], RZ ;  /* 0x0000cb0000007a24 */ /* 0x000fca00078e02ff */
[----:B------:R-:W-:-:S03]  /*fb70*/  IMNMX R2, R2, R0, !PT ;  /* 0x0000000002027217 */ /* 0x000fc60007800200 */
.L_x_539:
[----:B------:R-:W2:Y:S01]  /*fb80*/  LDL R4, [R1+0x28] ;  /* 0x0000280001047983 */ /* 0x000ea20000100800 */
[----:B------:R-:W-:-:S05]  /*fb90*/  IADD3 R2, R2, 0x5f, RZ ;  /* 0x0000005f02027810 */ /* 0x000fca0007ffe0ff */
[----:B------:R-:W-:-:S05]  /*fba0*/  IMAD.HI R2, R2, 0x2aaaaaab, RZ ;  /* 0x2aaaaaab02027827 */ /* 0x000fca00078e02ff */
[----:B------:R-:W-:-:S04]  /*fbb0*/  SHF.R.U32.HI R0, RZ, 0x1f, R2 ;  /* 0x0000001fff007819 */ /* 0x000fc80000011602 */
[----:B------:R-:W-:-:S04]  /*fbc0*/  LEA.HI.SX32 R0, R2, R0, 0x1c ;  /* 0x0000000002007211 */ /* 0x000fc800078fe2ff */
[----:B--2---:R-:W-:-:S04]  /*fbd0*/  IMNMX R4, R4, R0, !PT ;  /* 0x0000000004047217 */ /* 0x004fc80007800200 */
[----:B------:R-:W-:Y:S01]  /*fbe0*/  ISETP.GE.AND P0, PT, R227, R4, PT ;  /* 0x00000004e300720c */ /* 0x000fe20003f06270 */
[----:B------:R1:W-:-:S12]  /*fbf0*/  STL [R1+0x30], R4 ;  /* 0x0000300401007387 */ /* 0x0003d80000100800 */
[----:B------:R-:W-:Y:S05]  /*fc00*/  @!P0 BRA `(.L_x_542) ;  /* 0x00004a6000008947 */ /* 0x000fea0003800000 */
[----:B------:R-:W-:Y:S01]  /*fc10*/  IMAD.MOV.U32 R100, RZ, RZ, R71 ;  /* 0x000000ffff647224 */ /* 0x000fe200078e0047 */
[----:B------:R-:W-:Y:S01]  /*fc20*/  MOV R102, R3 ;  /* 0x0000000300667202 */ /* 0x000fe20000000f00 */
[----:B------:R-:W-:Y:S01]  /*fc30*/  IMAD.MOV.U32 R2, RZ, RZ, R72 ;  /* 0x000000ffff027224 */ /* 0x000fe200078e0048 */
[----:B------:R-:W-:Y:S02]  /*fc40*/  MOV R101, R70 ;  /* 0x0000004600657202 */ /* 0x000fe40000000f00 */
.L_x_545:
[----:B--2---:R-:W2:Y:S01]  /*fc50*/  LDL R15, [R1+0x28] ;  /* 0x00002800010f7983 */ /* 0x004ea20000100800 */
[----:B------:R-:W-:Y:S04]  /*fc60*/  DEPBAR.LE SB0, 0x0 ;  /* 0x000080000000791a */ /* 0x000fe80000000000 */
[----:B------:R-:W-:Y:S06]  /*fc70*/  BAR.SYNC.DEFER_BLOCKING 0x0 ;  /* 0x0000000000007b1d */ /* 0x000fec0000010000 */
[----:B-----5:R3:W4:Y:S04]  /*fc80*/  LDSM.16.M88.4 R96, [R215+0x6100] ;  /* 0x00610000d760783b */ /* 0x0207280000000200 */
        /* <DEDUP_REMOVED lines=20> */
[----:B------:R-:W-:Y:S01]  /*fdd0*/  IMAD.WIDE.U32 R4, R233, c[0x0][0x208], RZ ;  /* 0x00008200e9047a25 */ /* 0x000fe200078e00ff */
        /* <DEDUP_REMOVED lines=11> */
[----:B------:R-:W-:Y:S04]  /*fe90*/  SHFL.IDX PT, R12, R3, 0x1, 0x181f ;  /* 0x00381f00030c7f89 */ /* 0x000fe800000e0000 */
[----:B------:R-:W1:Y:S04]  /*fea0*/  SHFL.IDX PT, R4, R3, RZ, 0x181f ;  /* 0x00181fff03047589 */ /* 0x000e6800000e0000 */
[----:B------:R-:W-:Y:S04]  /*feb0*/  SHFL.IDX PT, R5, R0, RZ, 0x181f ;  /* 0x00181fff00057589 */ /* 0x000fe800000e0000 */
[----:B------:R-:W3:Y:S04]  /*fec0*/  SHFL.IDX PT, R10, R3, 0x2, 0x181f ;  /* 0x00581f00030a7f89 */ /* 0x000ee800000e0000 */
[----:B------:R-:W-:Y:S04]  /*fed0*/  SHFL.IDX PT, R6, R0, 0x1, 0x181f ;  /* 0x00381f0000067f89 */ /* 0x000fe800000e0000 */
[----:B------:R-:W4:Y:S04]  /*fee0*/  SHFL.IDX PT, R8, R3, 0x3, 0x181f ;  /* 0x00781f0003087f89 */ /* 0x000f2800000e0000 */
[----:B------:R-:W5:Y:S04]  /*fef0*/  SHFL.IDX PT, R11, R0, 0x2, 0x181f ;  /* 0x00581f00000b7f89 */ /* 0x000f6800000e0000 */
[----:B------:R-:W5:Y:S04]  /*ff00*/  SHFL.IDX PT, R7, R3, 0x4, 0x181f ;  /* 0x00981f0003077f89 */ /* 0x000f6800000e0000 */
[----:B------:R-:W5:Y:S04]  /*ff10*/  SHFL.IDX PT, R9, R0, 0x3, 0x181f ;  /* 0x00781f0000097f89 */ /* 0x000f6800000e0000 */
[----:B------:R-:W-:Y:S04]  /*ff20*/  SHFL.IDX PT, R3, R3, 0x5, 0x181f ;  /* 0x00b81f0003037f89 */ /* 0x000fe800000e0000 */
[----:B------:R-:W5:Y:S04]  /*ff30*/  SHFL.IDX PT, R14, R0, 0x4, 0x181f ;  /* 0x00981f00000e7f89 */ /* 0x000f6800000e0000 */
[----:B------:R-:W2:Y:S01]  /*ff40*/  SHFL.IDX PT, R0, R0, 0x5, 0x181f ;  /* 0x00b81f0000007f89 */ /* 0x000ea200000e0000 */
[-C--:B-1----:R-:W-:Y:S02]  /*ff50*/  IADD3 R4, P0, R4, R226.reuse, RZ ;  /* 0x000000e204047210 */ /* 0x082fe40007f1e0ff */
[-C--:B---3--:R-:W-:Y:S02]  /*ff60*/  IADD3 R10, P5, R10, R226.reuse, RZ ;  /* 0x000000e20a0a7210 */ /* 0x088fe40007fbe0ff */
[-C--:B----4-:R-:W-:Y:S01]  /*ff70*/  IADD3 R8, P2, R8, R226.reuse, RZ ;  /* 0x000000e208087210 */ /* 0x090fe20007f5e0ff */
[--C-:B------:R-:W-:Y:S01]  /*ff80*/  IMAD.X R5, R5, 0x1, R225.reuse, P0 ;  /* 0x0000000105057824 */ /* 0x100fe200000e06e1 */
[-C--:B------:R-:W-:Y:S02]  /*ff90*/  IADD3 R12, P0, R12, R226.reuse, RZ ;  /* 0x000000e20c0c7210 */ /* 0x080fe40007f1e0ff */
[-C--:B-----5:R-:W-:Y:S03]  /*ffa0*/  IADD3.X R11, R11, R225.reuse, RZ, P5, !PT ;  /* 0x000000e10b0b7210 */ /* 0x0a0fe60002ffe4ff */
[--C-:B------:R-:W-:Y:S01]  /*ffb0*/  IMAD.X R13, R6, 0x1, R225.reuse, P0 ;  /* 0x00000001060d7824 */ /* 0x100fe200000e06e1 */
[-C--:B------:R-:W-:Y:S01]  /*ffc0*/  IADD3 R6, P1, R7, R226.reuse, RZ ;  /* 0x000000e207067210 */ /* 0x080fe20007f3e0ff */
[--C-:B------:R-:W-:Y:S04]  /*ffd0*/  IMAD.X R9, R9, 0x1, R225.reuse, P2 ;  /* 0x0000000109097824 */ /* 0x100fe800010e06e1 */
[----:B------:R-:W-:Y:S01]  /*ffe0*/  IMAD.X R7, R14, 0x1, R225, P1 ;  /* 0x000000010e077824 */ /* 0x000fe200008e06e1 */
[----:B--2---:R1:W-:Y:S04]  /*fff0*/  LDGSTS.E.BYPASS.LTC128B.128 [R20], [R4.64], !P4 ;  /* 0x0000000004147fae */ /* 0x0043e8000e101d50 */
[----:B------:R2:W-:Y:S04]  /*10000*/  LDGSTS.E.BYPASS.LTC128B.128 [R20+0x800], [R12.64], !P4 ;  /* 0x008000000c147fae */ /* 0x0005e8000e101d50 */
[----:B------:R2:W-:Y:S04]  /*10010*/  LDGSTS.E.BYPASS.LTC128B.128 [R20+0x1000], [R10.64], !P4 ;  /* 0x010000000a147fae */ /* 0x0005e8000e101d50 */
[----:B------:R2:W-:Y:S04]  /*10020*/  LDGSTS.E.BYPASS.LTC128B.128 [R20+0x1800], [R8.64], !P4 ;  /* 0x0180000008147fae */ /* 0x0005e8000e101d50 */
[----:B------:R2:W-:Y:S01]  /*10030*/  LDGSTS.E.BYPASS.LTC128B.128 [R20+0x2000], [R6.64], !P4 ;  /* 0x0200000006147fae */ /* 0x0005e2000e101d50 */
[----:B-1----:R-:W-:Y:S04]  /*10040*/  IADD3 R4, P0, R3, R226, RZ ;  /* 0x000000e203047210 */ /* 0x002fe80007f1e0ff */
[----:B------:R-:W-:Y:S05]  /*10050*/  IADD3.X R5, R0, R225, RZ, P0, !PT ;  /* 0x000000e100057210 */ /* 0x000fea00007fe4ff */
[----:B------:R2:W-:Y:S04]  /*10060*/  LDGSTS.E.BYPASS.LTC128B.128 [R20+0x2800], [R4.64], !P4 ;  /* 0x0280000004147fae */ /* 0x0005e8000e101d50 */
.L_x_543:
[----:B-1-34-:R-:W-:Y:S01]  /*10070*/  LDSM.16.M88.4 R204, [R214+0x5900] ;  /* 0x00590000d6cc783b */ /* 0x01afe20000000200 */
[-C--:B--2---:R-:W-:Y:S04]  /*10080*/  HMMA.16816.F32.BF16 R4, R96, R16.reuse, RZ ;  /* 0x000000106004723c */ /* 0x084fe800000418ff */
[----:B------:R-:W-:Y:S03]  /*10090*/  MOV R3, R15 ;  /* 0x0000000f00037202 */ /* 0x000fe60000000f00 */
[----:B------:R-:W0:Y:S01]  /*100a0*/  LDGDEPBAR ;  /* 0x00000000000079af */ /* 0x000e220000000000 */
[C---:B------:R-:W-:Y:S02]  /*100b0*/  HMMA.16816.F32.BF16 R8, R92.reuse, R16, RZ ;  /* 0x000000105c08723c */ /* 0x040fe400000418ff */
[----:B------:R-:W-:Y:S06]  /*100c0*/  ISETP.GT.AND P0, PT, R227, R3, PT ;  /* 0x00000003e300720c */ /* 0x000fec0003f04270 */
        /* <DEDUP_REMOVED lines=85> */
[----:B------:R-:W1:Y:S01]  /*10620*/  MUFU.TANH R103, R4 ;  /* 0x0000000400677308 */ /* 0x000e620000002400 */
[----:B------:R-:W-:Y:S02]  /*10630*/  FMUL.FTZ R5, R5, c[0x0][0x320] ;  /* 0x0000c80005057a20 */ /* 0x000fe40000410000 */
[----:B------:R-:W-:Y:S02]  /*10640*/  FMUL.FTZ R6, R6, c[0x0][0x320] ;  /* 0x0000c80006067a20 */ /* 0x000fe40000410000 */
[----:B------:R-:W-:Y:S04]  /*10650*/  FMUL.FTZ R7, R7, c[0x0][0x320] ;  /* 0x0000c80007077a20 */ /* 0x000fe80000410000 */
        /* <DEDUP_REMOVED lines=9> */
[----:B------:R-:W-:Y:S02]  /*106f0*/  FMUL.FTZ R17, R17, c[0x0][0x320] ;  /* 0x0000c80011117a20 */ /* 0x000fe40000410000 */
[----:B------:R-:W-:Y:S02]  /*10700*/  FMUL.FTZ R18, R18, c[0x0][0x320] ;  /* 0x0000c80012127a20 */ /* 0x000fe40000410000 */
[----:B------:R-:W-:Y:S02]  /*10710*/  FMUL.FTZ R19, R19, c[0x0][0x320] ;  /* 0x0000c80013137a20 */ /* 0x000fe40000410000 */
[----:B------:R-:W-:Y:S01]  /*10720*/  FMUL.FTZ R13, R13, c[0x0][0x320] ;  /* 0x0000c8000d0d7a20 */ /* 0x000fe20000410000 */
[----:B------:R4:W1:Y:S01]  /*10730*/  MUFU.TANH R183, R7 ;  /* 0x0000000700b77308 */ /* 0x0008620000002400 */
[----:B------:R-:W-:Y:S09]  /*10740*/  FMUL.FTZ R14, R14, c[0x0][0x320] ;  /* 0x0000c8000e0e7a20 */ /* 0x000ff20000410000 */
[----:B------:R-:W1:Y:S10]  /*10750*/  MUFU.TANH R181, R8 ;  /* 0x0000000800b57308 */ /* 0x000e740000002400 */
[----:B------:R-:W1:Y:S01]  /*10760*/  MUFU.TANH R184, R9 ;  /* 0x0000000900b87308 */ /* 0x000e620000002400 */
[----:B----4-:R-:W4:Y:S09]  /*10770*/  LDSM.16.M88.4 R4, [R213+0x800] ;  /* 0x00080000d504783b */ /* 0x010f320000000200 */
[----:B------:R-:W1:Y:S10]  /*10780*/  MUFU.TANH R171, R10 ;  /* 0x0000000a00ab7308 */ /* 0x000e740000002400 */
[----:B------:R5:W1:Y:S10]  /*10790*/  MUFU.TANH R185, R11 ;  /* 0x0000000b00b97308 */ /* 0x000a740000002400 */
[----:B------:R-:W1:Y:S10]  /*107a0*/  MUFU.TANH R170, R12 ;  /* 0x0000000c00aa7308 */ /* 0x000e740000002400 */
[----:B------:R-:W1:Y:S01]  /*107b0*/  MUFU.TANH R169, R13 ;  /* 0x0000000d00a97308 */ /* 0x000e620000002400 */
[----:B-----5:R-:W5:Y:S01]  /*107c0*/  LDSM.16.M88.4 R8, [R213+0x1000] ;  /* 0x00100000d508783b */ /* 0x020f620000000200 */
[-C--:B----4-:R-:W-:Y:S08]  /*107d0*/  HMMA.16816.F32.BF16 R20, R172, R4.reuse, R20 ;  /* 0x00000004ac14723c */ /* 0x090ff00000041814 */
[----:B------:R-:W4:Y:S01]  /*107e0*/  MUFU.TANH R180, R14 ;  /* 0x0000000e00b47308 */ /* 0x000f220000002400 */
[C---:B------:R-:W-:Y:S09]  /*107f0*/  HMMA.16816.F32.BF16 R24, R176.reuse, R4, R24 ;  /* 0x00000004b018723c */ /* 0x040ff20000041818 */
[----:B------:R-:W1:Y:S01]  /*10800*/  MUFU.TANH R15, R15 ;  /* 0x0000000f000f7308 */ /* 0x000e620000002400 */
[-C--:B------:R-:W-:Y:S08]  /*10810*/  HMMA.16816.F32.BF16 R28, R176, R6.reuse, R28 ;  /* 0x00000006b01c723c */ /* 0x080ff0000004181c */
[C---:B------:R-:W-:Y:S01]  /*10820*/  HMMA.16816.F32.BF16 R32, R172.reuse, R6, R32 ;  /* 0x00000006ac20723c */ /* 0x040fe20000041820 */
[----:B------:R-:W1:Y:S01]  /*10830*/  MUFU.TANH R16, R16 ;  /* 0x0000001000107308 */ /* 0x000e620000002400 */
[----:B------:R-:W1:Y:S02]  /*10840*/  LDSM.16.M88.4 R4, [R213+0x1800] ;  /* 0x00180000d504783b */ /* 0x000e640000000200 */
[----:B------:R-:W-:Y:S02]  /*10850*/  FMUL.FTZ R20, R20, c[0x0][0x320] ;  /* 0x0000c80014147a20 */ /* 0x000fe40000410000 */
[----:B------:R-:W-:Y:S02]  /*10860*/  FMUL.FTZ R21, R21, c[0x0][0x320] ;  /* 0x0000c80015157a20 */ /* 0x000fe40000410000 */
[----:B------:R-:W-:Y:S03]  /*10870*/  FMUL.FTZ R22, R22, c[0x0][0x320] ;  /* 0x0000c80016167a20 */ /* 0x000fe60000410000 */
[----:B------:R-:W1:Y:S01]  /*10880*/  MUFU.TANH R17, R17 ;  /* 0x0000001100117308 */ /* 0x000e620000002400 */
[----:B------:R-:W-:Y:S02]  /*10890*/  FMUL.FTZ R23, R23, c[0x0][0x320] ;  /* 0x0000c80017177a20 */ /* 0x000fe40000410000 */
[----:B------:R-:W-:Y:S01]  /*108a0*/  FMUL.FTZ R24, R24, c[0x0][0x320] ;  /* 0x0000c80018187a20 */ /* 0x000fe20000410000 */
[-C--:B-----5:R-:W-:Y:S03]  /*108b0*/  HMMA.16816.F32.BF16 R36, R172, R8.reuse, R36 ;  /* 0x00000008ac24723c */ /* 0x0a0fe60000041824 */
[----:B------:R-:W-:Y:S02]  /*108c0*/  FMUL.FTZ R25, R25, c[0x0][0x320] ;  /* 0x0000c80019197a20 */ /* 0x000fe40000410000 */
[----:B------:R-:W-:Y:S01]  /*108d0*/  FMUL.FTZ R26, R26, c[0x0][0x320] ;  /* 0x0000c8001a1a7a20 */ /* 0x000fe20000410000 */
[----:B------:R-:W1:Y:S01]  /*108e0*/  MUFU.TANH R18, R18 ;  /* 0x0000001200127308 */ /* 0x000e620000002400 */
[----:B------:R-:W-:Y:S01]  /*108f0*/  FMUL.FTZ R27, R27, c[0x0][0x320] ;  /* 0x0000c8001b1b7a20 */ /* 0x000fe20000410000 */
[C---:B------:R-:W-:Y:S04]  /*10900*/  HMMA.16816.F32.BF16 R40, R176.reuse, R8, R40 ;  /* 0x00000008b028723c */ /* 0x040fe80000041828 */
[----:B------:R-:W-:Y:S02]  /*10910*/  FMUL.FTZ R28, R28, c[0x0][0x320] ;  /* 0x0000c8001c1c7a20 */ /* 0x000fe40000410000 */
[----:B------:R-:W-:Y:S02]  /*10920*/  FMUL.FTZ R29, R29, c[0x0][0x320] ;  /* 0x0000c8001d1d7a20 */ /* 0x000fe40000410000 */
[----:B------:R-:W2:Y:S01]  /*10930*/  MUFU.TANH R19, R19 ;  /* 0x0000001300137308 */ /* 0x000ea20000002400 */
[-C--:B------:R-:W-:Y:S03]  /*10940*/  HMMA.16816.F32.BF16 R44, R176, R10.reuse, R44 ;  /* 0x0000000ab02c723c */ /* 0x080fe6000004182c */
[----:B------:R-:W-:Y:S02]  /*10950*/  FMUL.FTZ R30, R30, c[0x0][0x320] ;  /* 0x0000c8001e1e7a20 */ /* 0x000fe40000410000 */
[----:B------:R-:W-:Y:S02]  /*10960*/  FMUL.FTZ R31, R31, c[0x0][0x320] ;  /* 0x0000c8001f1f7a20 */ /* 0x000fe40000410000 */
[----:B------:R-:W-:Y:S01]  /*10970*/  FMUL.FTZ R32, R32, c[0x0][0x320] ;  /* 0x0000c80020207a20 */ /* 0x000fe20000410000 */
[C---:B------:R-:W-:Y:S01]  /*10980*/  HMMA.16816.F32.BF16 R48, R172.reuse, R10, R48 ;  /* 0x0000000aac30723c */ /* 0x040fe20000041830 */
[----:B------:R-:W2:Y:S01]  /*10990*/  MUFU.TANH R20, R20 ;  /* 0x0000001400147308 */ /* 0x000ea20000002400 */
[----:B------:R-:W5:Y:S02]  /*109a0*/  LDSM.16.M88.4 R8, [R213+0x2000] ;  /* 0x00200000d508783b */ /* 0x000f640000000200 */
[----:B------:R-:W-:Y:S02]  /*109b0*/  FMUL.FTZ R33, R33, c[0x0][0x320] ;  /* 0x0000c80021217a20 */ /* 0x000fe40000410000 */
[----:B------:R-:W-:Y:S02]  /*109c0*/  FMUL.FTZ R34, R34, c[0x0][0x320] ;  /* 0x0000c80022227a20 */ /* 0x000fe40000410000 */
[-C--:B-1----:R-:W-:Y:S03]  /*109d0*/  HMMA.16816.F32.BF16 R52, R172, R4.reuse, R52 ;  /* 0x00000004ac34723c */ /* 0x082fe60000041834 */
[----:B------:R-:W1:Y:S01]  /*109e0*/  MUFU.TANH R21, R21 ;  /* 0x0000001500157308 */ /* 0x000e620000002400 */
[----:B------:R-:W-:Y:S02]  /*109f0*/  FMUL.FTZ R35, R35, c[0x0][0x320] ;  /* 0x0000c80023237a20 */ /* 0x000fe40000410000 */
[----:B------:R-:W-:Y:S02]  /*10a00*/  FMUL.FTZ R36, R36, c[0x0][0x320] ;  /* 0x0000c80024247a20 */ /* 0x000fe40000410000 */
[C---:B------:R-:W-:Y:S04]  /*10a10*/  HMMA.16816.F32.BF16 R56, R176.reuse, R4, R56 ;  /* 0x00000004b038723c */ /* 0x040fe80000041838 */
[----:B------:R-:W-:Y:S01]  /*10a20*/  FMUL.FTZ R37, R37, c[0x0][0x320] ;  /* 0x0000c80025257a20 */ /* 0x000fe20000410000 */
[----:B------:R-:W1:Y:S01]  /*10a30*/  MUFU.TANH R22, R22 ;  /* 0x0000001600167308 */ /* 0x000e620000002400 */
[----:B------:R-:W-:Y:S02]  /*10a40*/  FMUL.FTZ R38, R38, c[0x0][0x320] ;  /* 0x0000c80026267a20 */ /* 0x000fe40000410000 */
[-C--:B------:R-:W-:Y:S04]  /*10a50*/  HMMA.16816.F32.BF16 R60, R176, R6.reuse, R60 ;  /* 0x00000006b03c723c */ /* 0x080fe8000004183c */
[----:B------:R-:W-:Y:S02]  /*10a60*/  FMUL.FTZ R39, R39, c[0x0][0x320] ;  /* 0x0000c80027277a20 */ /* 0x000fe40000410000 */
[----:B------:R-:W-:Y:S01]  /*10a70*/  FMUL.FTZ R40, R40, c[0x0][0x320] ;  /* 0x0000c80028287a20 */ /* 0x000fe20000410000 */
[----:B------:R-:W1:Y:S01]  /*10a80*/  MUFU.TANH R23, R23 ;  /* 0x0000001700177308 */ /* 0x000e620000002400 */
[C---:B------:R-:W-:Y:S01]  /*10a90*/  HMMA.16816.F32.BF16 R64, R172.reuse, R6, R64 ;  /* 0x00000006ac40723c */ /* 0x040fe20000041840 */
[----:B------:R-:W1:Y:S01]  /*10aa0*/  LDSM.16.M88.4 R4, [R213+0x2800] ;  /* 0x00280000d504783b */ /* 0x000e620000000200 */
[----:B------:R-:W-:Y:S04]  /*10ab0*/  DEPBAR.LE SB0, 0x0 ;  /* 0x000080000000791a */ /* 0x000fe80000000000 */
[----:B------:R-:W-:Y:S02]  /*10ac0*/  FMUL.FTZ R41, R41, c[0x0][0x320] ;  /* 0x0000c80029297a20 */ /* 0x000fe40000410000 */
[----:B------:R-:W-:Y:S01]  /*10ad0*/  FMUL.FTZ R56, R56, c[0x0][0x320] ;  /* 0x0000c80038387a20 */ /* 0x000fe20000410000 */
[----:B------:R-:W1:Y:S01]  /*10ae0*/  MUFU.TANH R24, R24 ;  /* 0x0000001800187308 */ /* 0x000e620000002400 */
[----:B------:R-:W-:Y:S01]  /*10af0*/  BAR.SYNC.DEFER_BLOCKING 0x0 ;  /* 0x0000000000007b1d */ /* 0x000fe20000010000 */
[-C--:B-----5:R-:W-:Y:S05]  /*10b00*/  HMMA.16816.F32.BF16 R68, R172, R8.reuse, R68 ;  /* 0x00000008ac44723c */ /* 0x0a0fea0000041844 */
[----:B------:R-:W-:Y:S02]  /*10b10*/  FMUL.FTZ R57, R57, c[0x0][0x320] ;  /* 0x0000c80039397a20 */ /* 0x000fe40000410000 */
[----:B------:R-:W-:Y:S01]  /*10b20*/  FMUL.FTZ R58, R58, c[0x0][0x320] ;  /* 0x0000c8003a3a7a20 */ /* 0x000fe20000410000 */
[----:B------:R-:W1:Y:S01]  /*10b30*/  MUFU.TANH R25, R25 ;  /* 0x0000001900197308 */ /* 0x000e620000002400 */
[C---:B------:R-:W-:Y:S04]  /*10b40*/  HMMA.16816.F32.BF16 R72, R176.reuse, R8, R72 ;  /* 0x00000008b048723c */ /* 0x040fe80000041848 */
[----:B------:R-:W-:Y:S02]  /*10b50*/  FMUL.FTZ R59, R59, c[0x0][0x320] ;  /* 0x0000c8003b3b7a20 */ /* 0x000fe40000410000 */
[----:B------:R-:W-:Y:S02]  /*10b60*/  FMUL.FTZ R60, R60, c[0x0][0x320] ;  /* 0x0000c8003c3c7a20 */ /* 0x000fe40000410000 */
[-C--:B------:R-:W-:Y:S01]  /*10b70*/  HMMA.16816.F32.BF16 R76, R176, R10.reuse, R76 ;  /* 0x0000000ab04c723c */ /* 0x080fe2000004184c */
[----:B------:R-:W2:Y:S03]  /*10b80*/  MUFU.TANH R26, R26 ;  /* 0x0000001a001a7308 */ /* 0x000ea60000002400 */
[----:B------:R-:W-:Y:S02]  /*10b90*/  FMUL.FTZ R61, R61, c[0x0][0x320] ;  /* 0x0000c8003d3d7a20 */ /* 0x000fe40000410000 */
[----:B------:R-:W-:Y:S02]  /*10ba0*/  FMUL.FTZ R62, R62, c[0x0][0x320] ;  /* 0x0000c8003e3e7a20 */ /* 0x000fe40000410000 */
[C---:B------:R-:W-:Y:S03]  /*10bb0*/  HMMA.16816.F32.BF16 R80, R172.reuse, R10, R80 ;  /* 0x0000000aac50723c */ /* 0x040fe60000041850 */
[----:B------:R-:W2:Y:S01]  /*10bc0*/  MUFU.TANH R27, R27 ;  /* 0x0000001b001b7308 */ /* 0x000ea20000002400 */
[----:B------:R-:W-:Y:S02]  /*10bd0*/  FMUL.FTZ R63, R63, c[0x0][0x320] ;  /* 0x0000c8003f3f7a20 */ /* 0x000fe40000410000 */
[----:B------:R-:W-:Y:S02]  /*10be0*/  FMUL.FTZ R42, R42, c[0x0][0x320] ;  /* 0x0000c8002a2a7a20 */ /* 0x000fe40000410000 */
[-C--:B-1----:R-:W-:Y:S04]  /*10bf0*/  HMMA.16816.F32.BF16 R84, R172, R4.reuse, R84 ;  /* 0x00000004ac54723c */ /* 0x082fe80000041854 */
[----:B------:R-:W-:Y:S01]  /*10c00*/  FMUL.FTZ R74, R74, c[0x0][0x320] ;  /* 0x0000c8004a4a7a20 */ /* 0x000fe20000410000 */
[----:B------:R-:W1:Y:S01]  /*10c10*/  MUFU.TANH R28, R28 ;  /* 0x0000001c001c7308 */ /* 0x000e620000002400 */
        /* <DEDUP_REMOVED lines=9> */
[----:B------:R-:W1:Y:S03]  /*10cb0*/  MUFU.TANH R29, R29 ;  /* 0x0000001d001d7308 */ /* 0x000e660000002400 */
[----:B------:R-:W-:Y:S02]  /*10cc0*/  FMUL.FTZ R47, R47, c[0x0][0x320] ;  /* 0x0000c8002f2f7a20 */ /* 0x000fe40000410000 */
[----:B------:R-:W-:Y:S02]  /*10cd0*/  FMUL.FTZ R48, R48, c[0x0][0x320] ;  /* 0x0000c80030307a20 */ /* 0x000fe40000410000 */
[----:B------:R-:W-:Y:S03]  /*10ce0*/  FMUL.FTZ R49, R49, c[0x0][0x320] ;  /* 0x0000c80031317a20 */ /* 0x000fe60000410000 */
[----:B------:R1:W1:Y:S01]  /*10cf0*/  MUFU.TANH R187, R30 ;  /* 0x0000001e00bb7308 */ /* 0x0002620000002400 */
[----:B------:R-:W-:Y:S02]  /*10d00*/  FMUL.FTZ R50, R50, c[0x0][0x320] ;  /* 0x0000c80032327a20 */ /* 0x000fe40000410000 */
[----:B------:R-:W-:Y:S02]  /*10d10*/  FMUL.FTZ R51, R51, c[0x0][0x320] ;  /* 0x0000c80033337a20 */ /* 0x000fe40000410000 */
[----:B-----5:R-:W-:Y:S02]  /*10d20*/  FMUL.FTZ R74, R94, c[0x0][0x320] ;  /* 0x0000c8005e4a7a20 */ /* 0x020fe40000410000 */
        /* <DEDUP_REMOVED lines=100> */
[----:B------:R1:W1:Y:S10]  /*11370*/  MUFU.TANH R75, R0 ;  /* 0x00000000004b7308 */ /* 0x0002740000002400 */
[----:B------:R1:W1:Y:S10]  /*11380*/  MUFU.TANH R172, R96 ;  /* 0x0000006000ac7308 */ /* 0x0002740000002400 */
[----:B------:R1:W1:Y:S10]  /*11390*/  MUFU.TANH R173, R97 ;  /* 0x0000006100ad7308 */ /* 0x0002740000002400 */
[----:B------:R1:W1:Y:S10]  /*113a0*/  MUFU.TANH R174, R98 ;  /* 0x0000006200ae7308 */ /* 0x0002740000002400 */
[----:B------:R-:W1:Y:S01]  /*113b0*/  MUFU.TANH R99, R99 ;  /* 0x0000006300637308 */ /* 0x000e620000002400 */
[----:B------:R-:W-:-:S05]  /*113c0*/  @!P0 BRA `(.L_x_544) ;  /* 0x000003d000008947 */ /* 0x000fca0003800000 */
[----:B--234-:R-:W2:Y:S01]  /*113d0*/  LDL R3, [R1+0x34] ;  /* 0x0000340001037983 */ /* 0x01cea20000100800 */
[----:B------:R-:W-:Y:S01]  /*113e0*/  IMAD.MOV.U32 R228, RZ, RZ, RZ ;  /* 0x000000ffffe47224 */ /* 0x000fe200078e00ff */
[----:B------:R-:W-:Y:S02]  /*113f0*/  PLOP3.LUT P1, PT, PT, PT, UP3, 0x80, 0x0 ;  /* 0x000000000000781c */ /* 0x000fe40003f2f038 */
[----:B------:R-:W3:Y:S01]  /*11400*/  LDL R12, [R1+0x10] ;  /* 0x00001000010c7983 */ /* 0x000ee20000100800 */
[----:B------:R-:W-:Y:S03]  /*11410*/  PLOP3.LUT P0, PT, PT, PT, UP3, 0x80, 0x0 ;  /* 0x000000000000781c */ /* 0x000fe60003f0f038 */
[----:B-1----:R-:W4:Y:S01]  /*11420*/  LDL R36, [R1+0x8] ;  /* 0x0000080001247983 */ /* 0x002f220000100800 */
[----:B--2---:R-:W-:Y:S05]  /*11430*/  IMAD R3, R227, 0x60, R3 ;  /* 0x00000060e3037824 */ /* 0x004fea00078e0203 */
[----:B---3--:R-:W-:Y:S05]  /*11440*/  IADD3 R3, R3, -0x60, R12 ;  /* 0xffffffa003037810 */ /* 0x008fea0007ffe00c */
[----:B------:R-:W-:Y:S04]  /*11450*/  @P1 IMAD.HI.U32 R4, R3, c[0x0][0x2bc], RZ ;  /* 0x0000af0003041a27 */ /* 0x000fe800078e00ff */
[--C-:B------:R-:W-:Y:S01]  /*11460*/  IMAD.MOV.U32 R0, RZ, RZ, R3.reuse ;  /* 0x000000ffff007224 */ /* 0x100fe200078e0003 */
[----:B------:R-:W-:Y:S04]  /*11470*/  @P0 SHF.R.U32.HI R0, RZ, c[0x0][0x2c0], R4 ;  /* 0x0000b000ff000a19 */ /* 0x000fe80000011604 */
[C---:B------:R-:W-:Y:S04]  /*11480*/  @!P3 IADD3 R5, P0, R0.reuse, UR14, RZ ;  /* 0x0000000e0005bc10 */ /* 0x040fe8000ff1e0ff */
[----:B------:R-:W-:Y:S01]  /*11490*/  @!P3 LEA.HI.X.SX32 R6, R0, UR7, 0x1, P0 ;  /* 0x000000070006bc11 */ /* 0x000fe200080f0eff */
[----:B------:R-:W-:Y:S01]  /*114a0*/  IMAD.MOV R0, RZ, RZ, -R0 ;  /* 0x000000ffff007224 */ /* 0x000fe200078e0a00 */
[C---:B------:R-:W-:Y:S03]  /*114b0*/  @!P3 LEA R4, P0, R5.reuse, c[0x0][0x2a0], 0x2 ;  /* 0x0000a8000504ba11 */ /* 0x040fe600078010ff */
[----:B------:R-:W-:Y:S01]  /*114c0*/  IMAD R233, R0, c[0x0][0x2b8], R3 ;  /* 0x0000ae0000e97a24 */ /* 0x000fe200078e0203 */
[----:B------:R-:W-:Y:S04]  /*114d0*/  @!P3 LEA.HI.X R5, R5, c[0x0][0x2a4], R6, 0x2, P0 ;  /* 0x0000a9000505ba11 */ /* 0x000fe800000f1406 */
[----:B------:R-:W-:Y:S01]  /*114e0*/  SHF.R.S32.HI R0, RZ, 0x1f, R233 ;  /* 0x0000001fff007819 */ /* 0x000fe200000114e9 */
[----:B------:R1:W2:Y:S04]  /*114f0*/  @!P3 LDG.E R228, [R4.64] ;  /* 0x0000001004e4b981 */ /* 0x0002a8000c1e1900 */
[----:B------:R-:W-:Y:S04]  /*11500*/  IMAD R0, R0, c[0x0][0x1e0], RZ ;  /* 0x0000780000007a24 */ /* 0x000fe800078e02ff */
[C---:B------:R-:W-:Y:S02]  /*11510*/  IMAD R0, R233.reuse, c[0x0][0x1e4], R0 ;  /* 0x00007900e9007a24 */ /* 0x040fe400078e0200 */
[----:B-1----:R-:W-:Y:S04]  /*11520*/  IMAD.WIDE.U32 R4, R233, c[0x0][0x1e0], RZ ;  /* 0x00007800e9047a25 */ /* 0x002fe800078e00ff */
        /* <DEDUP_REMOVED lines=9> */
[----:B------:R-:W-:Y:S04]  /*115c0*/  SHFL.IDX PT, R12, R3, 0x1, 0x181f ;  /* 0x00381f00030c7f89 */ /* 0x000fe800000e0000 */
[----:B------:R-:W1:Y:S04]  /*115d0*/  SHFL.IDX PT, R4, R3, RZ, 0x181f ;  /* 0x00181fff03047589 */ /* 0x000e6800000e0000 */
[----:B------:R-:W2:Y:S04]  /*115e0*/  SHFL.IDX PT, R5, R0, RZ, 0x181f ;  /* 0x00181fff00057589 */ /* 0x000ea800000e0000 */
[----:B------:R-:W3:Y:S04]  /*115f0*/  SHFL.IDX PT, R10, R3, 0x2, 0x181f ;  /* 0x00581f00030a7f89 */ /* 0x000ee800000e0000 */
[----:B------:R-:W5:Y:S04]  /*11600*/  SHFL.IDX PT, R6, R0, 0x1, 0x181f ;  /* 0x00381f0000067f89 */ /* 0x000f6800000e0000 */
[----:B------:R-:W5:Y:S04]  /*11610*/  SHFL.IDX PT, R8, R3, 0x3, 0x181f ;  /* 0x00781f0003087f89 */ /* 0x000f6800000e0000 */
[----:B------:R-:W5:Y:S04]  /*11620*/  SHFL.IDX PT, R11, R0, 0x2, 0x181f ;  /* 0x00581f00000b7f89 */ /* 0x000f6800000e0000 */
[----:B------:R-:W5:Y:S01]  /*11630*/  SHFL.IDX PT, R7, R3, 0x4, 0x181f ;  /* 0x00981f0003077f89 */ /* 0x000f6200000e0000 */
[-C--:B-1----:R-:W-:Y:S03]  /*11640*/  IADD3 R4, P0, R4, R226.reuse, RZ ;  /* 0x000000e204047210 */ /* 0x082fe60007f1e0ff */
[----:B------:R-:W1:Y:S02]  /*11650*/  SHFL.IDX PT, R9, R0, 0x3, 0x181f ;  /* 0x00781f0000097f89 */ /* 0x000e6400000e0000 */
[--C-:B--2---:R-:W-:Y:S01]  /*11660*/  IMAD.X R5, R5, 0x1, R225.reuse, P0 ;  /* 0x0000000105057824 */ /* 0x104fe200000e06e1 */
[-C--:B------:R-:W-:Y:S01]  /*11670*/  IADD3 R12, P0, R12, R226.reuse, RZ ;  /* 0x000000e20c0c7210 */ /* 0x080fe20007f1e0ff */
[----:B------:R-:W2:Y:S01]  /*11680*/  SHFL.IDX PT, R3, R3, 0x5, 0x181f ;  /* 0x00b81f0003037f89 */ /* 0x000ea200000e0000 */
[-C--:B---3--:R-:W-:Y:S03]  /*11690*/  IADD3 R10, P5, R10, R226.reuse, RZ ;  /* 0x000000e20a0a7210 */ /* 0x088fe60007fbe0ff */
[----:B----4-:R2:W-:Y:S01]  /*116a0*/  LDGSTS.E.BYPASS.LTC128B.128 [R36+0x3100], [R4.64], !P4 ;  /* 0x0310000004247fae */ /* 0x0105e2000e101d50 */
[--C-:B-----5:R-:W-:Y:S03]  /*116b0*/  IMAD.X R13, R6, 0x1, R225.reuse, P0 ;  /* 0x00000001060d7824 */ /* 0x120fe600000e06e1 */
[----:B------:R-:W3:Y:S01]  /*116c0*/  SHFL.IDX PT, R14, R0, 0x4, 0x181f ;  /* 0x00981f00000e7f89 */ /* 0x000ee200000e0000 */
[-C--:B------:R-:W-:Y:S03]  /*116d0*/  IADD3 R8, P2, R8, R226.reuse, RZ ;  /* 0x000000e208087210 */ /* 0x080fe60007f5e0ff */
[----:B------:R-:W4:Y:S01]  /*116e0*/  SHFL.IDX PT, R0, R0, 0x5, 0x181f ;  /* 0x00b81f0000007f89 */ /* 0x000f2200000e0000 */
[--C-:B------:R-:W-:Y:S03]  /*116f0*/  IMAD.X R11, R11, 0x1, R225.reuse, P5 ;  /* 0x000000010b0b7824 */ /* 0x100fe600028e06e1 */
[----:B------:R4:W-:Y:S01]  /*11700*/  LDGSTS.E.BYPASS.LTC128B.128 [R36+0x3900], [R12.64], !P4 ;  /* 0x039000000c247fae */ /* 0x0009e2000e101d50 */
[-C--:B------:R-:W-:Y:S03]  /*11710*/  IADD3 R6, P1, R7, R226.reuse, RZ ;  /* 0x000000e207067210 */ /* 0x080fe60007f3e0ff */
[----:B------:R4:W-:Y:S01]  /*11720*/  LDGSTS.E.BYPASS.LTC128B.128 [R36+0x4100], [R10.64], !P4 ;  /* 0x041000000a247fae */ /* 0x0009e2000e101d50 */
[--C-:B-1----:R-:W-:Y:S05]  /*11730*/  IMAD.X R9, R9, 0x1, R225.reuse, P2 ;  /* 0x0000000109097824 */ /* 0x102fea00010e06e1 */
[----:B------:R1:W-:Y:S01]  /*11740*/  LDGSTS.E.BYPASS.LTC128B.128 [R36+0x4900], [R8.64], !P4 ;  /* 0x0490000008247fae */ /* 0x0003e2000e101d50 */
[----:B--2---:R-:W-:Y:S01]  /*11750*/  IADD3 R4, P0, R3, R226, RZ ;  /* 0x000000e203047210 */ /* 0x004fe20007f1e0ff */
[--C-:B---3--:R-:W-:Y:S04]  /*11760*/  IMAD.X R7, R14, 0x1, R225.reuse, P1 ;  /* 0x000000010e077824 */ /* 0x108fe800008e06e1 */
[----:B----4-:R-:W-:Y:S01]  /*11770*/  IMAD.X R5, R0, 0x1, R225, P0 ;  /* 0x0000000100057824 */ /* 0x010fe200000e06e1 */
[----:B------:R1:W-:Y:S04]  /*11780*/  LDGSTS.E.BYPASS.LTC128B.128 [R36+0x5100], [R6.64], !P4 ;  /* 0x0510000006247fae */ /* 0x0003e8000e101d50 */
[----:B------:R1:W-:Y:S03]  /*11790*/  LDGSTS.E.BYPASS.LTC128B.128 [R36+0x5900], [R4.64], !P4 ;  /* 0x0590000004247fae */ /* 0x0003e6000e101d50 */
.L_x_544:
[----:B-1234-:R-:W-:Y:S01]  /*117a0*/  FMNMX.FTZ R72, R103, R2, !PT ;  /* 0x0000000267487209 */ /* 0x01efe20007810000 */
[----:B------:R-:W-:Y:S01]  /*117b0*/  LDSM.16.MT88.4 R36, [R212+0x100] ;  /* 0x00010000d424783b */ /* 0x000fe20000004200 */
[----:B------:R-:W-:Y:S02]  /*117c0*/  FMNMX.FTZ R0, R181, R101, !PT ;  /* 0x00000065b5007209 */ /* 0x000fe40007810000 */
[----:B------:R-:W-:Y:S02]  /*117d0*/  FMNMX.FTZ R72, R182, R72, !PT ;  /* 0x00000048b6487209 */ /* 0x000fe40007810000 */
[----:B------:R-:W-:Y:S02]  /*117e0*/  FMNMX.FTZ R0, R184, R0, !PT ;  /* 0x00000000b8007209 */ /* 0x000fe40007810000 */
[----:B------:R-:W-:Y:S01]  /*117f0*/  FMNMX.FTZ R72, R16, R72, !PT ;  /* 0x0000004810487209 */ /* 0x000fe20007810000 */
        /* <DEDUP_REMOVED lines=60> */
[----:B------:R-:W-:Y:S01]  /*11bc0*/  FMNMX.FTZ R0, R250, R0, !PT ;  /* 0x00000000fa007209 */ /* 0x000fe20007810000 */
[----:B------:R-:W-:Y:S01]  /*11bd0*/  SHFL.BFLY PT, R6, R72, 0x2, 0x1f ;  /* 0x0c401f0048067f89 */ /* 0x000fe200000e0000 */
        /* <DEDUP_REMOVED lines=20> */
[----:B------:R-:W-:Y:S01]  /*11d20*/  FMNMX.FTZ R3, R174, R3, !PT ;  /* 0x00000003ae037209 */ /* 0x000fe20007810000 */
[----:B------:R-:W-:Y:S01]  /*11d30*/  SHFL.BFLY PT, R70, R0, 0x2, 0x1f ;  /* 0x0c401f0000467f89 */ /* 0x000fe200000e0000 */
[----:B------:R-:W-:Y:S02]  /*11d40*/  FMNMX.FTZ R4, R231, R4, !PT ;  /* 0x00000004e7047209 */ /* 0x000fe40007810000 */
[----:B------:R-:W-:Y:S02]  /*11d50*/  FMNMX.FTZ R3, R99, R3, !PT ;  /* 0x0000000363037209 */ /* 0x000fe40007810000 */
[----:B------:R-:W-:Y:S03]  /*11d60*/  FMNMX.FTZ R4, R239, R4, !PT ;  /* 0x00000004ef047209 */ /* 0x000fe60007810000 */
[----:B------:R-:W1:Y:S01]  /*11d70*/  SHFL.BFLY PT, R5, R3, 0x2, 0x1f ;  /* 0x0c401f0003057f89 */ /* 0x000e6200000e0000 */
[----:B------:R-:W-:Y:S04]  /*11d80*/  FMNMX.FTZ R4, R240, R4, !PT ;  /* 0x00000004f0047209 */ /* 0x000fe80007810000 */
[----:B------:R-:W-:Y:S04]  /*11d90*/  FMNMX.FTZ R4, R246, R4, !PT ;  /* 0x00000004f6047209 */ /* 0x000fe80007810000 */
[----:B------:R-:W-:Y:S04]  /*11da0*/  FMNMX.FTZ R4, R248, R4, !PT ;  /* 0x00000004f8047209 */ /* 0x000fe80007810000 */
[----:B------:R-:W-:Y:S02]  /*11db0*/  FMNMX.FTZ R4, R252, R4, !PT ;  /* 0x00000004fc047209 */ /* 0x000fe40007810000 */
[----:B-1----:R-:W-:Y:S02]  /*11dc0*/  FMNMX.FTZ R3, R3, R5, !PT ;  /* 0x0000000503037209 */ /* 0x002fe40007810000 */
[----:B------:R-:W-:Y:S02]  /*11dd0*/  FMNMX.FTZ R72, R72, R6, !PT ;  /* 0x0000000648487209 */ /* 0x000fe40007810000 */
[----:B------:R-:W-:Y:S01]  /*11de0*/  FMNMX.FTZ R70, R0, R70, !PT ;  /* 0x0000004600467209 */ /* 0x000fe20007810000 */
[----:B------:R-:W1:Y:S01]  /*11df0*/  SHFL.BFLY PT, R71, R3, 0x1, 0x1f ;  /* 0x0c201f0003477f89 */ /* 0x000e6200000e0000 */
[----:B------:R-:W-:Y:S04]  /*11e00*/  FMNMX.FTZ R0, R56, R4, !PT ;  /* 0x0000000438007209 */ /* 0x000fe80007810000 */
[----:B------:R-:W-:Y:S03]  /*11e10*/  FMNMX.FTZ R0, R61, R0, !PT ;  /* 0x000000003d007209 */ /* 0x000fe60007810000 */
[----:B------:R-:W2:Y:S01]  /*11e20*/  SHFL.BFLY PT, R6, R72, 0x1, 0x1f ;  /* 0x0c201f0048067f89 */ /* 0x000ea200000e0000 */
[----:B------:R-:W-:Y:S04]  /*11e30*/  FMNMX.FTZ R4, R60, R0, !PT ;  /* 0x000000003c047209 */ /* 0x000fe80007810000 */
[----:B------:R-:W-:Y:S03]  /*11e40*/  FMNMX.FTZ R4, R178, R4, !PT ;  /* 0x00000004b2047209 */ /* 0x000fe60007810000 */
[----:B------:R-:W3:Y:S01]  /*11e50*/  SHFL.BFLY PT, R5, R70, 0x1, 0x1f ;  /* 0x0c201f0046057f89 */ /* 0x000ee200000e0000 */
[----:B-1----:R-:W-:Y:S05]  /*11e60*/  FMNMX.FTZ R71, R3, R71, !PT ;  /* 0x0000004703477209 */ /* 0x002fea0007810000 */
[----:B------:R-:W-:Y:S01]  /*11e70*/  FMUL.FTZ R97, R71, c[0x0][0x2d0] ;  /* 0x0000b40047617a20 */ /* 0x000fe20000410000 */
[----:B--2---:R-:W-:Y:S05]  /*11e80*/  FMNMX.FTZ R72, R72, R6, !PT ;  /* 0x0000000648487209 */ /* 0x004fea0007810000 */
[C---:B------:R-:W-:Y:S02]  /*11e90*/  FADD.FTZ R0, -R72.reuse, R2 ;  /* 0x0000000248007221 */ /* 0x040fe40000010100 */
[----:B------:R-:W-:Y:S01]  /*11ea0*/  FMUL.FTZ R96, R72, c[0x0][0x2d0] ;  /* 0x0000b40048607a20 */ /* 0x000fe20000410000 */
[----:B---3--:R-:W-:Y:S01]  /*11eb0*/  FMNMX.FTZ R70, R70, R5, !PT ;  /* 0x0000000546467209 */ /* 0x008fe20007810000 */
[----:B------:R-:W-:Y:S01]  /*11ec0*/  FMUL.FTZ R2, R0, c[0x0][0x2d0] ;  /* 0x0000b40000027a20 */ /* 0x000fe20000410000 */
[----:B------:R-:W-:Y:S01]  /*11ed0*/  FMNMX.FTZ R0, R179, R4, !PT ;  /* 0x00000004b3007209 */ /* 0x000fe20007810000 */
[--C-:B------:R-:W-:Y:S02]  /*11ee0*/  FFMA.FTZ R6, R20, c[0x0][0x2d0], -R96.reuse ;  /* 0x0000b40014067a23 */ /* 0x100fe40000010860 */
[----:B------:R1:W2:Y:S01]  /*11ef0*/  MUFU.EX2 R73, R2 ;  /* 0x0000000200497308 */ /* 0x0002a20000000800 */
[----:B------:R-:W-:Y:S01]  /*11f00*/  FMNMX.FTZ R0, R74, R0, !PT ;  /* 0x000000004a007209 */ /* 0x000fe20007810000 */
[--C-:B------:R-:W-:Y:S02]  /*11f10*/  FFMA.FTZ R4, R103, c[0x0][0x2d0], -R96.reuse ;  /* 0x0000b40067047a23 */ /* 0x100fe40000010860 */
[--C-:B------:R-:W-:Y:S01]  /*11f20*/  FFMA.FTZ R5, R21, c[0x0][0x2d0], -R96.reuse ;  /* 0x0000b40015057a23 */ /* 0x100fe20000010860 */
[----:B------:R-:W-:Y:S01]  /*11f30*/  FMNMX.FTZ R0, R75, R0, !PT ;  /* 0x000000004b007209 */ /* 0x000fe20007810000 */
[----:B------:R-:W-:Y:S02]  /*11f40*/  FMUL.FTZ R98, R70, c[0x0][0x2d0] ;  /* 0x0000b40046627a20 */ /* 0x000fe40000410000 */
[----:B------:R-:W-:Y:S02]  /*11f50*/  FFMA.FTZ R44, R186, c[0x0][0x2d0], -R96 ;  /* 0x0000b400ba2c7a23 */ /* 0x000fe40000010860 */
[----:B------:R-:W-:Y:S01]  /*11f60*/  MUFU.EX2 R7, R4 ;  /* 0x0000000400077308 */ /* 0x000fe20000000800 */
[----:B------:R-:W3:Y:S01]  /*11f70*/  SHFL.BFLY PT, R3, R0, 0x2, 0x1f ;  /* 0x0c401f0000037f89 */ /* 0x000ee200000e0000 */
[----:B------:R-:W-:Y:S02]  /*11f80*/  FFMA.FTZ R28, R28, c[0x0][0x2d0], -R98 ;  /* 0x0000b4001c1c7a23 */ /* 0x000fe40000010862 */
[----:B------:R-:W-:Y:S06]  /*11f90*/  FFMA.FTZ R48, R188, c[0x0][0x2d0], -R96 ;  /* 0x0000b400bc307a23 */ /* 0x000fec0000010860 */
[----:B------:R-:W-:Y:S01]  /*11fa0*/  MUFU.EX2 R40, R6 ;  /* 0x0000000600287308 */ /* 0x000fe20000000800 */
[----:B-1----:R-:W-:Y:S04]  /*11fb0*/  FADD.FTZ R2, -R71, R100 ;  /* 0x0000006447027221 */ /* 0x002fe80000010100 */
[----:B------:R-:W-:Y:S05]  /*11fc0*/  FMUL.FTZ R2, R2, c[0x0][0x2d0] ;  /* 0x0000b40002027a20 */ /* 0x000fea0000410000 */
[----:B------:R1:W-:Y:S01]  /*11fd0*/  MUFU.EX2 R41, R5 ;  /* 0x0000000500297308 */ /* 0x0003e20000000800 */
[----:B---3--:R-:W-:Y:S01]  /*11fe0*/  FMNMX.FTZ R0, R0, R3, !PT ;  /* 0x0000000300007209 */ /* 0x008fe20007810000 */
[--C-:B------:R-:W-:Y:S02]  /*11ff0*/  FFMA.FTZ R3, R17, c[0x0][0x2d0], -R96.reuse ;  /* 0x0000b40011037a23 */ /* 0x100fe40000010860 */
[C---:B--2---:R-:W-:Y:S01]  /*12000*/  FMUL.FTZ R17, R73.reuse, R117 ;  /* 0x0000007549117220 */ /* 0x044fe20000410000 */
[----:B------:R-:W-:Y:S05]  /*12010*/  MOV R117, R89 ;  /* 0x0000005900757202 */ /* 0x000fea0000000f00 */
[----:B------:R2:W3:Y:S10]  /*12020*/  MUFU.EX2 R69, R2 ;  /* 0x0000000200457308 */ /* 0x0004f40000000800 */
[----:B------:R4:W-:Y:S01]  /*12030*/  MUFU.EX2 R8, R3 ;  /* 0x0000000300087308 */ /* 0x0009e20000000800 */
[----:B-1----:R-:W-:Y:S09]  /*12040*/  FMUL.FTZ R5, R73, R105 ;  /* 0x0000006949057220 */ /* 0x002ff20000410000 */
[----:B------:R-:W-:Y:S01]  /*12050*/  MUFU.EX2 R51, R28 ;  /* 0x0000001c00337308 */ /* 0x000fe20000000800 */
[----:B--2---:R-:W-:Y:S02]  /*12060*/  FADD.FTZ R2, -R70, R101 ;  /* 0x0000006546027221 */ /* 0x004fe40000010100 */
[----:B---3--:R-:W-:Y:S02]  /*12070*/  FMUL.FTZ R6, R69, R106 ;  /* 0x0000006a45067220 */ /* 0x008fe40000410000 */
[----:B------:R-:W-:Y:S05]  /*12080*/  FMUL.FTZ R2, R2, c[0x0][0x2d0] ;  /* 0x0000b40002027a20 */ /* 0x000fea0000410000 */
[----:B------:R1:W2:Y:S01]  /*12090*/  MUFU.EX2 R68, R2 ;  /* 0x0000000200447308 */ /* 0x0002a20000000800 */
[--C-:B----4-:R-:W-:Y:S01]  /*120a0*/  FFMA.FTZ R3, R168, c[0x0][0x2d0], -R97.reuse ;  /* 0x0000b400a8037a23 */ /* 0x110fe20000010861 */
[----:B------:R-:W-:Y:S01]  /*120b0*/  MOV R168, R7 ;  /* 0x0000000700a87202 */ /* 0x000fe20000000f00 */
[----:B------:R-:W-:Y:S02]  /*120c0*/  FFMA.FTZ R7, R32, c[0x0][0x2d0], -R96 ;  /* 0x0000b40020077a23 */ /* 0x000fe40000010860 */
[----:B------:R-:W-:Y:S05]  /*120d0*/  FFMA.FTZ R32, R29, c[0x0][0x2d0], -R98 ;  /* 0x0000b4001d207a23 */ /* 0x000fea0000010862 */
[----:B------:R3:W-:Y:S10]  /*120e0*/  MUFU.EX2 R103, R3 ;  /* 0x0000000300677308 */ /* 0x0007f40000000800 */
[----:B------:R4:W-:Y:S01]  /*120f0*/  MUFU.EX2 R91, R7 ;  /* 0x00000007005b7308 */ /* 0x0009e20000000800 */
[--C-:B-1----:R-:W-:Y:S01]  /*12100*/  FFMA.FTZ R2, R182, c[0x0][0x2d0], -R96.reuse ;  /* 0x0000b400b6027a23 */ /* 0x102fe20000010860 */
[----:B------:R-:W-:Y:S01]  /*12110*/  MOV R182, R61 ;  /* 0x0000003d00b67202 */ /* 0x000fe20000000f00 */
[C---:B--2---:R-:W-:Y:S02]  /*12120*/  FMUL.FTZ R61, R68.reuse, R161 ;  /* 0x000000a1443d7220 */ /* 0x044fe40000410000 */
[C---:B------:R-:W-:Y:S05]  /*12130*/  FMUL.FTZ R28, R68.reuse, R128 ;  /* 0x00000080441c7220 */ /* 0x040fea0000410000 */
[----:B------:R1:W2:Y:S01]  /*12140*/  MUFU.EX2 R85, R2 ;  /* 0x0000000200557308 */ /* 0x0002a20000000800 */
[C---:B------:R-:W-:Y:S02]  /*12150*/  FMUL.FTZ R29, R68.reuse, R129 ;  /* 0x00000081441d7220 */ /* 0x040fe40000410000 */
[C---:B------:R-:W-:Y:S02]  /*12160*/  FMUL.FTZ R45, R68.reuse, R145 ;  /* 0x00000091442d7220 */ /* 0x040fe40000410000 */
[--C-:B---3--:R-:W-:Y:S01]  /*12170*/  FFMA.FTZ R3, R183, c[0x0][0x2d0], -R97.reuse ;  /* 0x0000b400b7037a23 */ /* 0x108fe20000010861 */
[----:B------:R-:W-:Y:S04]  /*12180*/  MOV R183, R63 ;  /* 0x0000003f00b77202 */ /* 0x000fe80000000f00 */
[----:B------:R3:W5:Y:S01]  /*12190*/  MUFU.EX2 R86, R3 ;  /* 0x0000000300567308 */ /* 0x0007620000000800 */
[----:B----4-:R-:W-:Y:S01]  /*121a0*/  FMUL.FTZ R7, R69, R107 ;  /* 0x0000006b45077220 */ /* 0x010fe20000410000 */
[----:B------:R-:W-:Y:S01]  /*121b0*/  MOV R107, R8 ;  /* 0x00000008006b7202 */ /* 0x000fe20000000f00 */
[----:B------:R-:W-:Y:S02]  /*121c0*/  FMUL.FTZ R8, R68, R108 ;  /* 0x0000006c44087220 */ /* 0x000fe40000410000 */
[----:B-1----:R-:W-:Y:S01]  /*121d0*/  FFMA.FTZ R2, R16, c[0x0][0x2d0], -R96 ;  /* 0x0000b40010027a23 */ /* 0x002fe20000010860 */
[----:B--2---:R-:W-:Y:S01]  /*121e0*/  F2FP.BF16.PACK_AB R76, R85, R168 ;  /* 0x000000a8554c723e */ /* 0x004fe200000010ff */
[--C-:B------:R-:W-:Y:S03]  /*121f0*/  FFMA.FTZ R16, R25, c[0x0][0x2d0], -R98.reuse ;  /* 0x0000b40019107a23 */ /* 0x100fe60000010862 */
[----:B------:R1:W2:Y:S01]  /*12200*/  MUFU.EX2 R90, R2 ;  /* 0x00000002005a7308 */ /* 0x0002a20000000800 */
[----:B------:R-:W-:Y:S02]  /*12210*/  FMUL.FTZ R25, R68, R125 ;  /* 0x0000007d44197220 */ /* 0x000fe40000410000 */
[--C-:B---3--:R-:W-:Y:S01]  /*12220*/  FFMA.FTZ R3, R18, c[0x0][0x2d0], -R97.reuse ;  /* 0x0000b40012037a23 */ /* 0x108fe20000010861 */
[----:B-----5:R-:W-:Y:S01]  /*12230*/  F2FP.BF16.PACK_AB R77, R86, R103 ;  /* 0x00000067564d723e */ /* 0x020fe200000010ff */
[----:B------:R-:W-:Y:S05]  /*12240*/  FMUL.FTZ R18, R69, R118 ;  /* 0x0000007645127220 */ /* 0x000fea0000410000 */
[----:B------:R-:W-:Y:S10]  /*12250*/  MUFU.EX2 R4, R3 ;  /* 0x0000000300047308 */ /* 0x000ff40000000800 */
[----:B------:R3:W4:Y:S01]  /*12260*/  MUFU.EX2 R30, R16 ;  /* 0x00000010001e7308 */ /* 0x0007220000000800 */
[----:B-1----:R-:W1:Y:S01]  /*12270*/  SHFL.BFLY PT, R2, R0, 0x1, 0x1f ;  /* 0x0c201f0000027f89 */ /* 0x002e6200000e0000 */
[----:B--2---:R-:W-:Y:S08]  /*12280*/  F2FP.BF16.PACK_AB R78, R107, R90 ;  /* 0x0000005a6b4e723e */ /* 0x004ff000000010ff */
[----:B------:R2:W-:Y:S10]  /*12290*/  MUFU.EX2 R125, R32 ;  /* 0x00000020007d7308 */ /* 0x0005f40000000800 */
[----:B------:R5:W-:Y:S01]  /*122a0*/  MUFU.EX2 R118, R44 ;  /* 0x0000002c00767308 */ /* 0x000be20000000800 */
[----:B---3--:R-:W-:Y:S01]  /*122b0*/  FMUL.FTZ R16, R73, R116 ;  /* 0x0000007449107220 */ /* 0x008fe20000410000 */
[----:B----4-:R-:W-:Y:S02]  /*122c0*/  MOV R129, R30 ;  /* 0x0000001e00817202 */ /* 0x010fe40000000f00 */
[----:B------:R-:W-:Y:S02]  /*122d0*/  MOV R116, R86 ;  /* 0x0000005600747202 */ /* 0x000fe40000000f00 */
[----:B-1----:R-:W-:Y:S01]  /*122e0*/  FMNMX.FTZ R3, R2, R0, !PT ;  /* 0x0000000002037209 */ /* 0x002fe20007810000 */
[--C-:B------:R-:W-:Y:S02]  /*122f0*/  FFMA.FTZ R0, R19, c[0x0][0x2d0], -R97.reuse ;  /* 0x0000b40013007a23 */ /* 0x100fe40000010861 */
[----:B------:R-:W-:Y:S01]  /*12300*/  FFMA.FTZ R2, R181, c[0x0][0x2d0], -R98 ;  /* 0x0000b400b5027a23 */ /* 0x000fe20000010862 */
[----:B------:R-:W-:Y:S01]  /*12310*/  MOV R181, R60 ;  /* 0x0000003c00b57202 */ /* 0x000fe20000000f00 */
[----:B------:R1:W3:Y:S01]  /*12320*/  MUFU.EX2 R11, R0 ;  /* 0x00000000000b7308 */ /* 0x0002e20000000800 */
[----:B------:R-:W-:Y:S02]  /*12330*/  FMUL.FTZ R19, R69, R119 ;  /* 0x0000007745137220 */ /* 0x000fe40000410000 */
[----:B--2---:R-:W-:Y:S02]  /*12340*/  FMUL.FTZ R32, R73, R132 ;  /* 0x0000008449207220 */ /* 0x004fe40000410000 */
[----:B------:R-:W-:Y:S05]  /*12350*/  FFMA.FTZ R60, R190, c[0x0][0x2d0], -R96 ;  /* 0x0000b400be3c7a23 */ /* 0x000fea0000010860 */
[----:B------:R2:W-:Y:S01]  /*12360*/  MUFU.EX2 R119, R48 ;  /* 0x0000003000777308 */ /* 0x0005e20000000800 */
[----:B-----5:R-:W-:Y:S02]  /*12370*/  FMUL.FTZ R44, R68, R144 ;  /* 0x00000090442c7220 */ /* 0x020fe40000410000 */
[----:B-1----:R-:W-:Y:S01]  /*12380*/  FADD.FTZ R0, -R3, R102 ;  /* 0x0000006603007221 */ /* 0x002fe20000010100 */
[----:B---3--:R-:W-:Y:S06]  /*12390*/  MOV R106, R11 ;  /* 0x0000000b006a7202 */ /* 0x008fec0000000f00 */
[----:B------:R1:W-:Y:S01]  /*123a0*/  MUFU.EX2 R102, R2 ;  /* 0x0000000200667308 */ /* 0x0003e20000000800 */
[----:B------:R-:W-:Y:S02]  /*123b0*/  FMUL.FTZ R0, R0, c[0x0][0x2d0] ;  /* 0x0000b40000007a20 */ /* 0x000fe40000410000 */
[----:B--2---:R-:W-:Y:S07]  /*123c0*/  FMUL.FTZ R48, R73, R148 ;  /* 0x0000009449307220 */ /* 0x004fee0000410000 */
[----:B------:R-:W2:Y:S01]  /*123d0*/  MUFU.EX2 R0, R0 ;  /* 0x0000000000007308 */ /* 0x000ea20000000800 */
[--C-:B-1----:R-:W-:Y:S01]  /*123e0*/  FFMA.FTZ R2, R184, c[0x0][0x2d0], -R98.reuse ;  /* 0x0000b400b8027a23 */ /* 0x102fe20000010862 */
[----:B------:R-:W-:Y:S08]  /*123f0*/  MOV R184, R84 ;  /* 0x0000005400b87202 */ /* 0x000ff00000000f00 */
[----:B------:R1:W3:Y:S01]  /*12400*/  MUFU.EX2 R88, R2 ;  /* 0x0000000200587308 */ /* 0x0002e20000000800 */
[C---:B--2---:R-:W-:Y:S01]  /*12410*/  FMUL.FTZ R11, R0.reuse, R111 ;  /* 0x0000006f000b7220 */ /* 0x044fe20000410000 */
[----:B------:R-:W-:Y:S01]  /*12420*/  MOV R111, R90 ;  /* 0x0000005a006f7202 */ /* 0x000fe20000000f00 */
[C---:B------:R-:W-:Y:S02]  /*12430*/  FMUL.FTZ R14, R0.reuse, R114 ;  /* 0x00000072000e7220 */ /* 0x040fe40000410000 */
[C---:B------:R-:W-:Y:S02]  /*12440*/  FMUL.FTZ R30, R0.reuse, R130 ;  /* 0x00000082001e7220 */ /* 0x040fe40000410000 */
[C---:B------:R-:W-:Y:S02]  /*12450*/  FMUL.FTZ R42, R0.reuse, R142 ;  /* 0x0000008e002a7220 */ /* 0x040fe40000410000 */
[C---:B------:R-:W-:Y:S02]  /*12460*/  FMUL.FTZ R43, R0.reuse, R143 ;  /* 0x0000008f002b7220 */ /* 0x040fe40000410000 */
[C---:B------:R-:W-:Y:S02]  /*12470*/  FMUL.FTZ R46, R0.reuse, R146 ;  /* 0x00000092002e7220 */ /* 0x040fe40000410000 */
[C---:B------:R-:W-:Y:S02]  /*12480*/  FMUL.FTZ R47, R0.reuse, R147 ;  /* 0x00000093002f7220 */ /* 0x040fe40000410000 */
[----:B------:R-:W-:Y:S02]  /*12490*/  FMUL.FTZ R63, R0, R163 ;  /* 0x000000a3003f7220 */ /* 0x000fe40000410000 */
[--C-:B-1----:R-:W-:Y:S01]  /*124a0*/  FFMA.FTZ R2, R170, c[0x0][0x2d0], -R98.reuse ;  /* 0x0000b400aa027a23 */ /* 0x102fe20000010862 */
[----:B---3--:R-:W-:Y:S02]  /*124b0*/  F2FP.BF16.PACK_AB R64, R88, R102 ;  /* 0x000000665840723e */ /* 0x008fe400000010ff */
[----:B------:R-:W-:Y:S01]  /*124c0*/  MOV R114, R88 ;  /* 0x0000005800727202 */ /* 0x000fe20000000f00 */
[----:B------:R1:W-:Y:S01]  /*124d0*/  MUFU.EX2 R10, R2 ;  /* 0x00000002000a7308 */ /* 0x0003e20000000800 */
[----:B------:R-:W-:Y:S01]  /*124e0*/  MOV R170, R57 ;  /* 0x0000003900aa7202 */ /* 0x000fe20000000f00 */
[----:B------:R-:W-:Y:S02]  /*124f0*/  FMUL.FTZ R57, R68, R157 ;  /* 0x0000009d44397220 */ /* 0x000fe40000410000 */
[--C-:B-1----:R-:W-:Y:S01]  /*12500*/  FFMA.FTZ R2, R169, c[0x0][0x2d0], -R98.reuse ;  /* 0x0000b400a9027a23 */ /* 0x102fe20000010862 */
[----:B------:R-:W-:Y:S05]  /*12510*/  MOV R169, R4 ;  /* 0x0000000400a97202 */ /* 0x000fea0000000f00 */
[----:B------:R1:W2:Y:S01]  /*12520*/  MUFU.EX2 R12, R2 ;  /* 0x00000002000c7308 */ /* 0x0002a20000000800 */
[----:B------:R-:W-:Y:S01]  /*12530*/  F2FP.BF16.PACK_AB R79, R106, R169 ;  /* 0x000000a96a4f723e */ /* 0x000fe200000010ff */
[----:B-1----:R-:W-:Y:S01]  /*12540*/  FMUL.FTZ R2, R3, c[0x0][0x2d0] ;  /* 0x0000b40003027a20 */ /* 0x002fe20000410000 */
[----:B--2---:R-:W-:Y:S01]  /*12550*/  MOV R105, R12 ;  /* 0x0000000c00697202 */ /* 0x004fe20000000f00 */
[----:B------:R-:W-:Y:S02]  /*12560*/  FFMA.FTZ R12, R24, c[0x0][0x2d0], -R98 ;  /* 0x0000b400180c7a23 */ /* 0x000fe40000010862 */
[--C-:B------:R-:W-:Y:S01]  /*12570*/  FFMA.FTZ R4, R171, c[0x0][0x2d0], -R2.reuse ;  /* 0x0000b400ab047a23 */ /* 0x100fe20000010802 */
[----:B------:R-:W-:Y:S03]  /*12580*/  MOV R171, R58 ;  /* 0x0000003a00ab7202 */ /* 0x000fe60000000f00 */
[----:B------:R1:W-:Y:S01]  /*12590*/  MUFU.EX2 R94, R12 ;  /* 0x0000000c005e7308 */ /* 0x0003e20000000800 */
[--C-:B------:R-:W-:Y:S02]  /*125a0*/  FFMA.FTZ R24, R27, c[0x0][0x2d0], -R2.reuse ;  /* 0x0000b4001b187a23 */ /* 0x100fe40000010802 */
[C---:B------:R-:W-:Y:S01]  /*125b0*/  FMUL.FTZ R27, R0.reuse, R127 ;  /* 0x0000007f001b7220 */ /* 0x040fe20000410000 */
[----:B------:R-:W-:Y:S01]  /*125c0*/  MOV R127, R91 ;  /* 0x0000005b007f7202 */ /* 0x000fe20000000f00 */
[----:B------:R-:W-:Y:S01]  /*125d0*/  FMUL.FTZ R58, R0, R158 ;  /* 0x0000009e003a7220 */ /* 0x000fe20000410000 */
[----:B------:R-:W-:Y:S01]  /*125e0*/  LDSM.16.MT88.4 R88, [R212+0x900] ;  /* 0x00090000d458783b */ /* 0x000fe20000004200 */
[--C-:B------:R-:W-:Y:S03]  /*125f0*/  FFMA.FTZ R74, R74, c[0x0][0x2d0], -R2.reuse ;  /* 0x0000b4004a4a7a23 */ /* 0x100fe60000010802 */
[----:B------:R2:W-:Y:S01]  /*12600*/  MUFU.EX2 R101, R4 ;  /* 0x0000000400657308 */ /* 0x0005e20000000800 */
[----:B-1----:R-:W-:Y:S01]  /*12610*/  FMUL.FTZ R12, R68, R112 ;  /* 0x00000070440c7220 */ /* 0x002fe20000410000 */
[----:B------:R-:W-:Y:S01]  /*12620*/  MOV R112, R85 ;  /* 0x0000005500707202 */ /* 0x000fe20000000f00 */
[--C-:B--2---:R-:W-:Y:S01]  /*12630*/  FFMA.FTZ R4, R185, c[0x0][0x2d0], -R2.reuse ;  /* 0x0000b400b9047a23 */ /* 0x104fe20000010802 */
[----:B------:R-:W-:Y:S01]  /*12640*/  MOV R185, R56 ;  /* 0x0000003800b97202 */ /* 0x000fe20000000f00 */
[--C-:B------:R-:W-:Y:S05]  /*12650*/  FFMA.FTZ R56, R194, c[0x0][0x2d0], -R97.reuse ;  /* 0x0000b400c2387a23 */ /* 0x100fea0000010861 */
[----:B------:R1:W2:Y:S02]  /*12660*/  MUFU.EX2 R87, R4 ;  /* 0x0000000400577308 */ /* 0x0002a40000000800 */
[--C-:B-1----:R-:W-:Y:S01]  /*12670*/  FFMA.FTZ R4, R180, c[0x0][0x2d0], -R2.reuse ;  /* 0x0000b400b4047a23 */ /* 0x102fe20000010802 */
[----:B--2---:R-:W-:Y:S02]  /*12680*/  F2FP.BF16.PACK_AB R65, R87, R101 ;  /* 0x000000655741723e */ /* 0x004fe400000010ff */
[----:B------:R-:W-:Y:S05]  /*12690*/  MOV R180, R59 ;  /* 0x0000003b00b47202 */ /* 0x000fea0000000f00 */
[----:B------:R1:W2:Y:S01]  /*126a0*/  MUFU.EX2 R9, R4 ;  /* 0x0000000400097308 */ /* 0x0002a20000000800 */
[----:B------:R-:W-:Y:S02]  /*126b0*/  FMUL.FTZ R59, R0, R159 ;  /* 0x0000009f003b7220 */ /* 0x000fe40000410000 */
[----:B-1----:R-:W-:Y:S01]  /*126c0*/  FFMA.FTZ R4, R15, c[0x0][0x2d0], -R2 ;  /* 0x0000b4000f047a23 */ /* 0x002fe20000010802 */
[----:B--2---:R-:W-:Y:S01]  /*126d0*/  MOV R108, R9 ;  /* 0x00000009006c7202 */ /* 0x004fe20000000f00 */
[----:B------:R-:W-:Y:S01]  /*126e0*/  FMUL.FTZ R9, R68, R109 ;  /* 0x0000006d44097220 */ /* 0x000fe20000410000 */
[----:B------:R-:W-:Y:S04]  /*126f0*/  MOV R109, R10 ;  /* 0x0000000a006d7202 */ /* 0x000fe80000000f00 */
[----:B------:R1:W-:Y:S01]  /*12700*/  MUFU.EX2 R13, R4 ;  /* 0x00000004000d7308 */ /* 0x0003e20000000800 */
[C---:B------:R-:W-:Y:S01]  /*12710*/  FMUL.FTZ R10, R0.reuse, R110 ;  /* 0x0000006e000a7220 */ /* 0x040fe20000410000 */
[----:B------:R-:W-:Y:S01]  /*12720*/  F2FP.BF16.PACK_AB R66, R105, R109 ;  /* 0x0000006d6942723e */ /* 0x000fe200000010ff */
[----:B------:R-:W-:Y:S02]  /*12730*/  FMUL.FTZ R15, R0, R115 ;  /* 0x00000073000f7220 */ /* 0x000fe40000410000 */
[--C-:B-1----:R-:W-:Y:S05]  /*12740*/  FFMA.FTZ R4, R22, c[0x0][0x2d0], -R97.reuse ;  /* 0x0000b40016047a23 */ /* 0x102fea0000010861 */
[----:B------:R1:W2:Y:S02]  /*12750*/  MUFU.EX2 R95, R4 ;  /* 0x00000004005f7308 */ /* 0x0002a40000000800 */
[--C-:B-1----:R-:W-:Y:S01]  /*12760*/  FFMA.FTZ R4, R23, c[0x0][0x2d0], -R97.reuse ;  /* 0x0000b40017047a23 */ /* 0x102fe20000010861 */
[----:B--2---:R-:W-:Y:S01]  /*12770*/  MOV R110, R95 ;  /* 0x0000005f006e7202 */ /* 0x004fe20000000f00 */
[----:B------:R-:W1:Y:S06]  /*12780*/  LDSM.16.MT88.4 R20, [R209+0x100] ;  /* 0x00010000d114783b */ /* 0x000e6c0000004200 */
[----:B------:R2:W3:Y:S02]  /*12790*/  MUFU.EX2 R31, R4 ;  /* 0x00000004001f7308 */ /* 0x0004e40000000800 */
[----:B--2---:R-:W-:Y:S01]  /*127a0*/  FFMA.FTZ R4, R33, c[0x0][0x2d0], -R96 ;  /* 0x0000b40021047a23 */ /* 0x004fe20000010860 */
[----:B---3--:R-:W-:Y:S07]  /*127b0*/  MOV R130, R31 ;  /* 0x0000001f00827202 */ /* 0x008fee0000000f00 */
[----:B------:R2:W3:Y:S01]  /*127c0*/  MUFU.EX2 R33, R24 ;  /* 0x0000001800217308 */ /* 0x0004e20000000800 */
[----:B------:R-:W-:Y:S01]  /*127d0*/  FMUL.FTZ R31, R0, R131 ;  /* 0x00000083001f7220 */ /* 0x000fe20000410000 */
[----:B------:R-:W-:Y:S01]  /*127e0*/  MOV R131, R41 ;  /* 0x0000002900837202 */ /* 0x000fe20000000f00 */
[C---:B------:R-:W-:Y:S07]  /*127f0*/  FMUL.FTZ R41, R68.reuse, R141 ;  /* 0x0000008d44297220 */ /* 0x040fee0000410000 */
[----:B------:R4:W5:Y:S01]  /*12800*/  MUFU.EX2 R49, R4 ;  /* 0x0000000400317308 */ /* 0x0009620000000800 */
[----:B--2---:R-:W-:Y:S01]  /*12810*/  FMUL.FTZ R24, R68, R124 ;  /* 0x0000007c44187220 */ /* 0x004fe20000410000 */
[----:B------:R-:W-:Y:S01]  /*12820*/  MOV R124, R40 ;  /* 0x00000028007c7202 */ /* 0x000fe20000000f00 */
[--C-:B------:R-:W-:Y:S01]  /*12830*/  FFMA.FTZ R40, R189, c[0x0][0x2d0], -R2.reuse ;  /* 0x0000b400bd287a23 */ /* 0x100fe20000010802 */
[----:B---3--:R-:W-:Y:S01]  /*12840*/  MOV R128, R33 ;  /* 0x0000002100807202 */ /* 0x008fe20000000f00 */
[----:B------:R-:W-:Y:S05]  /*12850*/  FMUL.FTZ R33, R73, R133 ;  /* 0x0000008549217220 */ /* 0x000fea0000410000 */
[----:B------:R2:W-:Y:S01]  /*12860*/  MUFU.EX2 R115, R40 ;  /* 0x0000002800737308 */ /* 0x0005e20000000800 */
[--C-:B----4-:R-:W-:Y:S01]  /*12870*/  FFMA.FTZ R4, R34, c[0x0][0x2d0], -R97.reuse ;  /* 0x0000b40022047a23 */ /* 0x110fe20000010861 */
[----:B-----5:R-:W-:Y:S01]  /*12880*/  MOV R148, R49 ;  /* 0x0000003100947202 */ /* 0x020fe20000000f00 */
[----:B------:R-:W-:Y:S02]  /*12890*/  FMUL.FTZ R34, R69, R134 ;  /* 0x0000008645227220 */ /* 0x000fe40000410000 */
[----:B------:R-:W-:Y:S05]  /*128a0*/  FMUL.FTZ R49, R73, R149 ;  /* 0x0000009549317220 */ /* 0x000fea0000410000 */
[----:B------:R3:W-:Y:S01]  /*128b0*/  MUFU.EX2 R100, R4 ;  /* 0x0000000400647308 */ /* 0x0007e20000000800 */
[C---:B--2---:R-:W-:Y:S02]  /*128c0*/  FMUL.FTZ R40, R68.reuse, R140 ;  /* 0x0000008c44287220 */ /* 0x044fe40000410000 */
[--C-:B---3--:R-:W-:Y:S02]  /*128d0*/  FFMA.FTZ R4, R35, c[0x0][0x2d0], -R97.reuse ;  /* 0x0000b40023047a23 */ /* 0x108fe40000010861 */
[----:B------:R-:W-:Y:S05]  /*128e0*/  FMUL.FTZ R35, R69, R135 ;  /* 0x0000008745237220 */ /* 0x000fea0000410000 */
[----:B------:R2:W3:Y:S02]  /*128f0*/  MUFU.EX2 R92, R4 ;  /* 0x00000004005c7308 */ /* 0x0004e40000000800 */
[----:B--2---:R-:W-:Y:S01]  /*12900*/  FMUL.FTZ R4, R73, R104 ;  /* 0x0000006849047220 */ /* 0x004fe20000410000 */
[----:B------:R-:W-:Y:S01]  /*12910*/  MOV R104, R13 ;  /* 0x0000000d00687202 */ /* 0x000fe20000000f00 */
[----:B------:R-:W-:Y:S01]  /*12920*/  FMUL.FTZ R13, R68, R113 ;  /* 0x00000071440d7220 */ /* 0x000fe20000410000 */
[----:B------:R-:W-:Y:S02]  /*12930*/  MOV R113, R87 ;  /* 0x0000005700717202 */ /* 0x000fe40000000f00 */
[----:B------:R-:W2:Y:S01]  /*12940*/  LDSM.16.MT88.4 R84, [R209+0x900] ;  /* 0x00090000d154783b */ /* 0x000ea20000004200 */
[----:B------:R-:W-:Y:S01]  /*12950*/  F2FP.BF16.PACK_AB R67, R104, R108 ;  /* 0x0000006c6843723e */ /* 0x000fe200000010ff */
[-C--:B-1----:R-:W-:Y:S08]  /*12960*/  HMMA.16816.F32.BF16 R4, R76, R20.reuse, R4 ;  /* 0x000000144c04723c */ /* 0x082ff00000041804 */
[C---:B------:R-:W-:Y:S07]  /*12970*/  HMMA.16816.F32.BF16 R8, R64.reuse, R20, R8 ;  /* 0x000000144008723c */ /* 0x040fee0000041808 */
[----:B------:R-:W-:Y:S01]  /*12980*/  FFMA.FTZ R20, R26, c[0x0][0x2d0], -R2 ;  /* 0x0000b4001a147a23 */ /* 0x000fe20000010802 */
[-C--:B------:R-:W-:Y:S03]  /*12990*/  HMMA.16816.F32.BF16 R12, R64, R22.reuse, R12 ;  /* 0x00000016400c723c */ /* 0x080fe6000004180c */
[----:B------:R1:W4:Y:S01]  /*129a0*/  MUFU.EX2 R93, R20 ;  /* 0x00000014005d7308 */ /* 0x0003220000000800 */
[----:B------:R-:W-:Y:S01]  /*129b0*/  FMUL.FTZ R26, R0, R126 ;  /* 0x0000007e001a7220 */ /* 0x000fe20000410000 */
[----:B---3--:R-:W-:Y:S01]  /*129c0*/  MOV R126, R92 ;  /* 0x0000005c007e7202 */ /* 0x008fe20000000f00 */
[----:B------:R-:W-:Y:S02]  /*129d0*/  FFMA.FTZ R92, R199, c[0x0][0x2d0], -R98 ;  /* 0x0000b400c75c7a23 */ /* 0x000fe40000010862 */
[C---:B------:R-:W-:Y:S04]  /*129e0*/  HMMA.16816.F32.BF16 R16, R76.reuse, R22, R16 ;  /* 0x000000164c10723c */ /* 0x040fe80000041810 */
[----:B------:R-:W-:Y:S03]  /*129f0*/  FMUL.FTZ R21, R73, R121 ;  /* 0x0000007949157220 */ /* 0x000fe60000410000 */
[C---:B------:R-:W-:Y:S01]  /*12a00*/  FMUL.FTZ R22, R69.reuse, R122 ;  /* 0x0000007a45167220 */ /* 0x040fe20000410000 */
[----:B------:R-:W-:Y:S01]  /*12a10*/  MOV R122, R94 ;  /* 0x0000005e007a7202 */ /* 0x000fe20000000f00 */
[----:B------:R-:W-:Y:S03]  /*12a20*/  FMUL.FTZ R23, R69, R123 ;  /* 0x0000007b45177220 */ /* 0x000fe60000410000 */
[----:B-1----:R-:W-:Y:S01]  /*12a30*/  FMUL.FTZ R20, R73, R120 ;  /* 0x0000007849147220 */ /* 0x002fe20000410000 */
[----:B----4-:R-:W-:Y:S01]  /*12a40*/  MOV R123, R93 ;  /* 0x0000005d007b7202 */ /* 0x010fe20000000f00 */
[----:B------:R1:W-:Y:S05]  /*12a50*/  MUFU.EX2 R120, R60 ;  /* 0x0000003c00787308 */ /* 0x0003ea0000000800 */
[-C--:B------:R-:W-:Y:S08]  /*12a60*/  HMMA.16816.F32.BF16 R20, R76, R36.reuse, R20 ;  /* 0x000000244c14723c */ /* 0x080ff00000041814 */
[C---:B------:R-:W-:Y:S07]  /*12a70*/  HMMA.16816.F32.BF16 R24, R64.reuse, R36, R24 ;  /* 0x000000244018723c */ /* 0x040fee0000041818 */
[----:B------:R-:W-:Y:S01]  /*12a80*/  FFMA.FTZ R36, R187, c[0x0][0x2d0], -R2 ;  /* 0x0000b400bb247a23 */ /* 0x000fe20000010802 */
[-C--:B------:R-:W-:Y:S03]  /*12a90*/  HMMA.16816.F32.BF16 R28, R64, R38.reuse, R28 ;  /* 0x00000026401c723c */ /* 0x080fe6000004181c */
[----:B------:R3:W4:Y:S01]  /*12aa0*/  MUFU.EX2 R50, R36 ;  /* 0x0000002400327308 */ /* 0x0007220000000800 */
[----:B-1----:R-:W-:Y:S02]  /*12ab0*/  FMUL.FTZ R60, R68, R160 ;  /* 0x000000a0443c7220 */ /* 0x002fe40000410000 */
[----:B------:R-:W5:Y:S01]  /*12ac0*/  LDL.LU R160, [R1+0x14] ;  /* 0x0000140001a07983 */ /* 0x000f620000300800 */
[----:B------:R-:W-:Y:S01]  /*12ad0*/  FMUL.FTZ R37, R73, R137 ;  /* 0x0000008949257220 */ /* 0x000fe20000410000 */
[C---:B------:R-:W-:Y:S05]  /*12ae0*/  HMMA.16816.F32.BF16 R32, R76.reuse, R38, R32 ;  /* 0x000000264c20723c */ /* 0x040fea0000041820 */
[----:B------:R1:W-:Y:S02]  /*12af0*/  MUFU.EX2 R137, R92 ;  /* 0x0000005c00897308 */ /* 0x0003e40000000800 */
[C---:B------:R-:W-:Y:S02]  /*12b00*/  FMUL.FTZ R38, R69.reuse, R138 ;  /* 0x0000008a45267220 */ /* 0x040fe40000410000 */
[----:B------:R-:W-:Y:S06]  /*12b10*/  FMUL.FTZ R39, R69, R139 ;  /* 0x0000008b45277220 */ /* 0x000fec0000410000 */
[----:B------:R2:W-:Y:S01]  /*12b20*/  MUFU.EX2 R138, R56 ;  /* 0x00000038008a7308 */ /* 0x0005e20000000800 */
[----:B---3--:R-:W-:Y:S01]  /*12b30*/  FMUL.FTZ R36, R73, R136 ;  /* 0x0000008849247220 */ /* 0x008fe20000410000 */
[----:B----4-:R-:W-:Y:S01]  /*12b40*/  MOV R149, R50 ;  /* 0x0000003200957202 */ /* 0x010fe20000000f00 */
[C---:B------:R-:W-:Y:S01]  /*12b50*/  FMUL.FTZ R50, R69.reuse, R150 ;  /* 0x0000009645327220 */ /* 0x040fe20000410000 */
[----:B------:R-:W-:Y:S01]  /*12b60*/  MOV R150, R51 ;  /* 0x0000003300967202 */ /* 0x000fe20000000f00 */
[----:B------:R-:W-:Y:S01]  /*12b70*/  FMUL.FTZ R51, R69, R151 ;  /* 0x0000009745337220 */ /* 0x000fe20000410000 */
[----:B------:R-:W-:Y:S02]  /*12b80*/  MOV R151, R100 ;  /* 0x0000006400977202 */ /* 0x000fe40000000f00 */
[-C--:B------:R-:W-:Y:S01]  /*12b90*/  HMMA.16816.F32.BF16 R36, R76, R52.reuse, R36 ;  /* 0x000000344c24723c */ /* 0x080fe20000041824 */
[----:B-1----:R-:W1:Y:S02]  /*12ba0*/  LDSM.16.MT88.4 R92, [R210+0x900] ;  /* 0x00090000d25c783b */ /* 0x002e640000004200 */
[----:B------:R-:W-:Y:S01]  /*12bb0*/  MOV R100, R62 ;  /* 0x0000003e00647202 */ /* 0x000fe20000000f00 */
[----:B------:R-:W-:Y:S04]  /*12bc0*/  FMUL.FTZ R62, R0, R162 ;  /* 0x000000a2003e7220 */ /* 0x000fe80000410000 */
[C---:B------:R-:W-:Y:S04]  /*12bd0*/  HMMA.16816.F32.BF16 R40, R64.reuse, R52, R40 ;  /* 0x000000344028723c */ /* 0x040fe80000041828 */
[----:B--2---:R-:W-:Y:S03]  /*12be0*/  FMUL.FTZ R56, R68, R156 ;  /* 0x0000009c44387220 */ /* 0x004fe60000410000 */
[--C-:B------:R-:W-:Y:S01]  /*12bf0*/  FFMA.FTZ R52, R192, c[0x0][0x2d0], -R97.reuse ;  /* 0x0000b400c0347a23 */ /* 0x100fe20000010861 */
[-C--:B------:R-:W-:Y:S03]  /*12c00*/  HMMA.16816.F32.BF16 R44, R64, R54.reuse, R44 ;  /* 0x00000036402c723c */ /* 0x080fe6000004182c */
[----:B------:R2:W-:Y:S01]  /*12c10*/  MUFU.EX2 R139, R52 ;  /* 0x00000034008b7308 */ /* 0x0005e20000000800 */
[----:B------:R-:W-:Y:S04]  /*12c20*/  FMUL.FTZ R53, R73, R153 ;  /* 0x0000009949357220 */ /* 0x000fe80000410000 */
[C---:B------:R-:W-:Y:S07]  /*12c30*/  HMMA.16816.F32.BF16 R48, R76.reuse, R54, R48 ;  /* 0x000000364c30723c */ /* 0x040fee0000041830 */
[C---:B------:R-:W-:Y:S02]  /*12c40*/  FMUL.FTZ R54, R69.reuse, R154 ;  /* 0x0000009a45367220 */ /* 0x040fe40000410000 */
[----:B------:R-:W-:Y:S03]  /*12c50*/  FMUL.FTZ R55, R69, R155 ;  /* 0x0000009b45377220 */ /* 0x000fe60000410000 */
[----:B--2---:R-:W-:Y:S07]  /*12c60*/  FMUL.FTZ R52, R73, R152 ;  /* 0x0000009849347220 */ /* 0x004fee0000410000 */
[-C--:B------:R-:W-:Y:S08]  /*12c70*/  HMMA.16816.F32.BF16 R52, R76, R80.reuse, R52 ;  /* 0x000000504c34723c */ /* 0x080ff00000041834 */
[C---:B------:R-:W-:Y:S07]  /*12c80*/  HMMA.16816.F32.BF16 R56, R64.reuse, R80, R56 ;  /* 0x000000504038723c */ /* 0x040fee0000041838 */
[----:B------:R-:W-:Y:S01]  /*12c90*/  FFMA.FTZ R80, R191, c[0x0][0x2d0], -R96 ;  /* 0x0000b400bf507a23 */ /* 0x000fe20000010860 */
[-C--:B------:R-:W-:Y:S03]  /*12ca0*/  HMMA.16816.F32.BF16 R60, R64, R82.reuse, R60 ;  /* 0x00000052403c723c */ /* 0x080fe6000004183c */
[----:B------:R2:W3:Y:S01]  /*12cb0*/  MUFU.EX2 R132, R80 ;  /* 0x0000005000847308 */ /* 0x0004e20000000800 */
[----:B------:R-:W-:Y:S03]  /*12cc0*/  F2FP.BF16.PACK_AB R81, R128, R123 ;  /* 0x0000007b8051723e */ /* 0x000fe600000010ff */
[C---:B------:R-:W-:Y:S02]  /*12cd0*/  FMUL.FTZ R64, R73.reuse, R164 ;  /* 0x000000a449407220 */ /* 0x040fe40000410000 */
[----:B------:R-:W-:Y:S03]  /*12ce0*/  FMUL.FTZ R65, R73, R165 ;  /* 0x000000a549417220 */ /* 0x000fe60000410000 */
[C---:B------:R-:W-:Y:S02]  /*12cf0*/  FMUL.FTZ R66, R69.reuse, R166 ;  /* 0x000000a645427220 */ /* 0x040fe40000410000 */
[----:B------:R-:W-:Y:S07]  /*12d00*/  FMUL.FTZ R67, R69, R167 ;  /* 0x000000a745437220 */ /* 0x000fee0000410000 */
[----:B------:R-:W-:Y:S04]  /*12d10*/  HMMA.16816.F32.BF16 R64, R76, R82, R64 ;  /* 0x000000524c40723c */ /* 0x000fe80000041840 */
[--C-:B--2---:R-:W-:Y:S03]  /*12d20*/  FFMA.FTZ R80, R193, c[0x0][0x2d0], -R97.reuse ;  /* 0x0000b400c1507a23 */ /* 0x104fe60000010861 */
[----:B------:R-:W-:Y:S02]  /*12d30*/  F2FP.BF16.PACK_AB R78, R148, R127 ;  /* 0x0000007f944e723e */ /* 0x000fe400000010ff */
[----:B------:R-:W-:Y:S01]  /*12d40*/  F2FP.BF16.PACK_AB R79, R126, R151 ;  /* 0x000000977e4f723e */ /* 0x000fe200000010ff */
[----:B------:R2:W-:Y:S02]  /*12d50*/  MUFU.EX2 R121, R80 ;  /* 0x0000005000797308 */ /* 0x0005e40000000800 */
[----:B------:R-:W-:Y:S02]  /*12d60*/  F2FP.BF16.PACK_AB R76, R131, R124 ;  /* 0x0000007c834c723e */ /* 0x000fe400000010ff */
[----:B------:R-:W-:Y:S02]  /*12d70*/  F2FP.BF16.PACK_AB R77, R130, R110 ;  /* 0x0000006e824d723e */ /* 0x000fe400000010ff */
[----:B------:R-:W-:Y:S02]  /*12d80*/  F2FP.BF16.PACK_AB R82, R125, R150 ;  /* 0x000000967d52723e */ /* 0x000fe400000010ff */
[----:B------:R-:W-:Y:S03]  /*12d90*/  F2FP.BF16.PACK_AB R83, R115, R149 ;  /* 0x000000957353723e */ /* 0x000fe600000010ff */
[-C--:B------:R-:W-:Y:S03]  /*12da0*/  HMMA.16816.F32.BF16 R4, R76, R84.reuse, R4 ;  /* 0x000000544c04723c */ /* 0x080fe60000041804 */
[--C-:B--2---:R-:W-:Y:S04]  /*12db0*/  FFMA.FTZ R80, R195, c[0x0][0x2d0], -R97.reuse ;  /* 0x0000b400c3507a23 */ /* 0x104fe80000010861 */
[----:B------:R2:W4:Y:S02]  /*12dc0*/  MUFU.EX2 R133, R80 ;  /* 0x0000005000857308 */ /* 0x0005240000000800 */
[----:B--2---:R-:W-:Y:S07]  /*12dd0*/  F2FP.BF16.PACK_AB R80, R129, R122 ;  /* 0x0000007a8150723e */ /* 0x004fee00000010ff */
[C---:B------:R-:W-:Y:S07]  /*12de0*/  HMMA.16816.F32.BF16 R8, R80.reuse, R84, R8 ;  /* 0x000000545008723c */ /* 0x040fee0000041808 */
[----:B------:R-:W-:Y:S01]  /*12df0*/  FFMA.FTZ R84, R198, c[0x0][0x2d0], -R98 ;  /* 0x0000b400c6547a23 */ /* 0x000fe20000010862 */
[-C--:B------:R-:W-:Y:S03]  /*12e00*/  HMMA.16816.F32.BF16 R12, R80, R86.reuse, R12 ;  /* 0x00000056500c723c */ /* 0x080fe6000004180c */
[----:B------:R2:W-:Y:S05]  /*12e10*/  MUFU.EX2 R143, R84 ;  /* 0x00000054008f7308 */ /* 0x0005ea0000000800 */
[C---:B------:R-:W-:Y:S08]  /*12e20*/  HMMA.16816.F32.BF16 R16, R76.reuse, R86, R16 ;  /* 0x000000564c10723c */ /* 0x040ff00000041810 */
[-C--:B------:R-:W-:Y:S08]  /*12e30*/  HMMA.16816.F32.BF16 R20, R76, R88.reuse, R20 ;  /* 0x000000584c14723c */ /* 0x080ff00000041814 */
[C---:B------:R-:W-:Y:S04]  /*12e40*/  HMMA.16816.F32.BF16 R24, R80.reuse, R88, R24 ;  /* 0x000000585018723c */ /* 0x040fe80000041818 */
[----:B--2---:R-:W-:Y:S03]  /*12e50*/  FFMA.FTZ R84, R203, c[0x0][0x2d0], -R2 ;  /* 0x0000b400cb547a23 */ /* 0x004fe60000010802 */
[----:B------:R-:W-:Y:S01]  /*12e60*/  FFMA.FTZ R88, R206, c[0x0][0x2d0], -R98 ;  /* 0x0000b400ce587a23 */ /* 0x000fe20000010862 */
[-C--:B------:R-:W-:Y:S01]  /*12e70*/  HMMA.16816.F32.BF16 R28, R80, R90.reuse, R28 ;  /* 0x0000005a501c723c */ /* 0x080fe2000004181c */
[----:B------:R2:W-:Y:S03]  /*12e80*/  MUFU.EX2 R136, R84 ;  /* 0x0000005400887308 */ /* 0x0005e60000000800 */
[----:B---3--:R-:W-:Y:S02]  /*12e90*/  MOV R206, R132 ;  /* 0x0000008400ce7202 */ /* 0x008fe40000000f00 */
[----:B------:R-:W-:Y:S02]  /*12ea0*/  MOV R132, R100 ;  /* 0x0000006400847202 */ /* 0x000fe40000000f00 */
[C---:B------:R-:W-:Y:S03]  /*12eb0*/  HMMA.16816.F32.BF16 R32, R76.reuse, R90, R32 ;  /* 0x0000005a4c20723c */ /* 0x040fe60000041820 */
[----:B------:R3:W-:Y:S05]  /*12ec0*/  MUFU.EX2 R203, R88 ;  /* 0x0000005800cb7308 */ /* 0x0007ea0000000800 */
[-C--:B-1----:R-:W-:Y:S08]  /*12ed0*/  HMMA.16816.F32.BF16 R36, R76, R92.reuse, R36 ;  /* 0x0000005c4c24723c */ /* 0x082ff00000041824 */
[C---:B------:R-:W-:Y:S04]  /*12ee0*/  HMMA.16816.F32.BF16 R40, R80.reuse, R92, R40 ;  /* 0x0000005c5028723c */ /* 0x040fe80000041828 */
[--C-:B--2---:R-:W-:Y:S01]  /*12ef0*/  FFMA.FTZ R84, R205, c[0x0][0x2d0], -R2.reuse ;  /* 0x0000b400cd547a23 */ /* 0x104fe20000010802 */
[----:B----4-:R-:W-:Y:S02]  /*12f00*/  MOV R205, R133 ;  /* 0x0000008500cd7202 */ /* 0x010fe40000000f00 */
[--C-:B------:R-:W-:Y:S01]  /*12f10*/  FFMA.FTZ R92, R230, c[0x0][0x2d0], -R97.reuse ;  /* 0x0000b400e65c7a23 */ /* 0x100fe20000010861 */
[-C--:B------:R-:W-:Y:S01]  /*12f20*/  HMMA.16816.F32.BF16 R44, R80, R94.reuse, R44 ;  /* 0x0000005e502c723c */ /* 0x080fe2000004182c */
[----:B------:R1:W2:Y:S03]  /*12f30*/  MUFU.EX2 R142, R84 ;  /* 0x00000054008e7308 */ /* 0x0002a60000000800 */
[----:B---3--:R-:W-:Y:S01]  /*12f40*/  FFMA.FTZ R88, R229, c[0x0][0x2d0], -R2 ;  /* 0x0000b400e5587a23 */ /* 0x008fe20000010802 */
[----:B------:R-:W-:Y:S02]  /*12f50*/  MOV R229, R121 ;  /* 0x0000007900e57202 */ /* 0x000fe40000000f00 */
[----:B------:R-:W-:Y:S01]  /*12f60*/  MOV R121, R101 ;  /* 0x0000006500797202 */ /* 0x000fe20000000f00 */
[C---:B------:R-:W-:Y:S03]  /*12f70*/  HMMA.16816.F32.BF16 R48, R76.reuse, R94, R48 ;  /* 0x0000005e4c30723c */ /* 0x040fe60000041830 */
[----:B------:R3:W-:Y:S01]  /*12f80*/  MUFU.EX2 R140, R88 ;  /* 0x00000058008c7308 */ /* 0x0007e20000000800 */
[----:B------:R-:W-:Y:S02]  /*12f90*/  MOV R230, R118 ;  /* 0x0000007600e67202 */ /* 0x000fe40000000f00 */
[----:B------:R-:W-:Y:S07]  /*12fa0*/  MOV R118, R185 ;  /* 0x000000b900767202 */ /* 0x000fee0000000f00 */
[----:B------:R4:W-:Y:S01]  /*12fb0*/  MUFU.EX2 R146, R92 ;  /* 0x0000005c00927308 */ /* 0x0009e20000000800 */
[----:B-1----:R-:W-:Y:S09]  /*12fc0*/  FFMA.FTZ R84, R202, c[0x0][0x2d0], -R98 ;  /* 0x0000b400ca547a23 */ /* 0x002ff20000010862 */
[----:B------:R1:W1:Y:S01]  /*12fd0*/  MUFU.EX2 R141, R84 ;  /* 0x00000054008d7308 */ /* 0x0002620000000800 */
[----:B---3--:R-:W-:Y:S01]  /*12fe0*/  FFMA.FTZ R88, R231, c[0x0][0x2d0], -R2 ;  /* 0x0000b400e7587a23 */ /* 0x008fe20000010802 */
[----:B------:R-:W-:Y:S02]  /*12ff0*/  MOV R231, R120 ;  /* 0x0000007800e77202 */ /* 0x000fe40000000f00 */
[----:B------:R-:W-:Y:S06]  /*13000*/  MOV R120, R103 ;  /* 0x0000006700787202 */ /* 0x000fec0000000f00 */
[----:B------:R3:W2:Y:S01]  /*13010*/  MUFU.EX2 R202, R88 ;  /* 0x0000005800ca7308 */ /* 0x0006a20000000800 */
[--C-:B----4-:R-:W-:Y:S01]  /*13020*/  FFMA.FTZ R92, R232, c[0x0][0x2d0], -R97.reuse ;  /* 0x0000b400e85c7a23 */ /* 0x110fe20000010861 */
[----:B------:R-:W-:Y:S08]  /*13030*/  MOV R232, R115 ;  /* 0x0000007300e87202 */ /* 0x000ff00000000f00 */
[----:B------:R4:W-:Y:S01]  /*13040*/  MUFU.EX2 R199, R92 ;  /* 0x0000005c00c77308 */ /* 0x0009e20000000800 */
[----:B-1----:R-:W1:Y:S01]  /*13050*/  LDSM.16.MT88.4 R84, [R211+0x900] ;  /* 0x00090000d354783b */ /* 0x002e620000004200 */
[--C-:B---3--:R-:W-:Y:S08]  /*13060*/  FFMA.FTZ R88, R201, c[0x0][0x2d0], -R96.reuse ;  /* 0x0000b400c9587a23 */ /* 0x108ff00000010860 */
[----:B------:R3:W-:Y:S01]  /*13070*/  MUFU.EX2 R147, R88 ;  /* 0x0000005800937308 */ /* 0x0007e20000000800 */
[----:B----4-:R-:W-:Y:S01]  /*13080*/  FFMA.FTZ R92, R207, c[0x0][0x2d0], -R97 ;  /* 0x0000b400cf5c7a23 */ /* 0x010fe20000010861 */
[----:B------:R-:W-:Y:S02]  /*13090*/  MOV R207, R126 ;  /* 0x0000007e00cf7202 */ /* 0x000fe40000000f00 */
[----:B------:R-:W4:Y:S01]  /*130a0*/  LDL.LU R126, [R1+0x18] ;  /* 0x00001800017e7983 */ /* 0x000f220000300800 */
[--C-:B---3--:R-:W-:Y:S01]  /*130b0*/  FFMA.FTZ R88, R204, c[0x0][0x2d0], -R96.reuse ;  /* 0x0000b400cc587a23 */ /* 0x108fe20000010860 */
[----:B------:R-:W-:Y:S01]  /*130c0*/  MOV R204, R119 ;  /* 0x0000007700cc7202 */ /* 0x000fe20000000f00 */
[-C--:B-1----:R-:W-:Y:S03]  /*130d0*/  HMMA.16816.F32.BF16 R52, R76, R84.reuse, R52 ;  /* 0x000000544c34723c */ /* 0x082fe60000041834 */
[----:B------:R1:W-:Y:S01]  /*130e0*/  MUFU.EX2 R201, R88 ;  /* 0x0000005800c97308 */ /* 0x0003e20000000800 */
[----:B------:R-:W-:Y:S04]  /*130f0*/  MOV R119, R168 ;  /* 0x000000a800777202 */ /* 0x000fe80000000f00 */
[----:B------:R-:W-:Y:S01]  /*13100*/  MOV R161, R119 ;  /* 0x0000007700a17202 */ /* 0x000fe20000000f00 */
[C---:B------:R-:W-:Y:S04]  /*13110*/  HMMA.16816.F32.BF16 R56, R80.reuse, R84, R56 ;  /* 0x000000545038723c */ /* 0x040fe80000041838 */
[----:B-----5:R-:W-:Y:S03]  /*13120*/  FFMA.FTZ R73, R73, R160, R161 ;  /* 0x000000a049497223 */ /* 0x020fe600000100a1 */
[--C-:B------:R-:W-:Y:S01]  /*13130*/  FFMA.FTZ R84, R197, c[0x0][0x2d0], -R96.reuse ;  /* 0x0000b400c5547a23 */ /* 0x100fe20000010860 */
[-C--:B------:R-:W-:Y:S03]  /*13140*/  HMMA.16816.F32.BF16 R60, R80, R86.reuse, R60 ;  /* 0x00000056503c723c */ /* 0x080fe6000004183c */
[----:B------:R3:W-:Y:S04]  /*13150*/  MUFU.EX2 R198, R84 ;  /* 0x0000005400c67308 */ /* 0x0007e80000000800 */
[----:B------:R-:W-:Y:S01]  /*13160*/  FFMA.FTZ R80, R196, c[0x0][0x2d0], -R96 ;  /* 0x0000b400c4507a23 */ /* 0x000fe20000010860 */
[----:B------:R-:W-:Y:S01]  /*13170*/  HMMA.16816.F32.BF16 R64, R76, R86, R64 ;  /* 0x000000564c40723c */ /* 0x000fe20000041840 */
[----:B-1----:R-:W1:Y:S03]  /*13180*/  LDSM.16.MT88.4 R88, [R209+0x1100] ;  /* 0x00110000d158783b */ /* 0x002e660000004200 */
[----:B--2---:R-:W-:Y:S01]  /*13190*/  F2FP.BF16.PACK_AB R81, R142, R136 ;  /* 0x000000888e51723e */ /* 0x004fe200000010ff */
[----:B------:R2:W-:Y:S01]  /*131a0*/  MUFU.EX2 R197, R80 ;  /* 0x0000005000c57308 */ /* 0x0005e20000000800 */
[----:B------:R-:W-:Y:S02]  /*131b0*/  F2FP.BF16.PACK_AB R82, R203, R141 ;  /* 0x0000008dcb52723e */ /* 0x000fe400000010ff */
[----:B------:R-:W-:Y:S04]  /*131c0*/  F2FP.BF16.PACK_AB R76, R204, R230 ;  /* 0x000000e6cc4c723e */ /* 0x000fe800000010ff */
[----:B------:R-:W-:Y:S02]  /*131d0*/  F2FP.BF16.PACK_AB R77, R138, R139 ;  /* 0x0000008b8a4d723e */ /* 0x000fe400000010ff */
[----:B------:R-:W-:Y:S01]  /*131e0*/  F2FP.BF16.PACK_AB R78, R206, R231 ;  /* 0x000000e7ce4e723e */ /* 0x000fe200000010ff */
[----:B------:R5:W-:Y:S01]  /*131f0*/  MUFU.EX2 R196, R92 ;  /* 0x0000005c00c47308 */ /* 0x000be20000000800 */
[----:B------:R-:W-:Y:S02]  /*13200*/  F2FP.BF16.PACK_AB R79, R205, R229 ;  /* 0x000000e5cd4f723e */ /* 0x000fe400000010ff */
[----:B------:R-:W-:Y:S01]  /*13210*/  F2FP.BF16.PACK_AB R83, R202, R140 ;  /* 0x0000008cca53723e */ /* 0x000fe200000010ff */
[----:B---3--:R-:W3:Y:S01]  /*13220*/  LDSM.16.MT88.4 R84, [R212+0x1100] ;  /* 0x00110000d454783b */ /* 0x008ee20000004200 */
[--C-:B--2---:R-:W-:Y:S01]  /*13230*/  FFMA.FTZ R80, R200, c[0x0][0x2d0], -R97.reuse ;  /* 0x0000b400c8507a23 */ /* 0x104fe20000010861 */
[----:B------:R-:W-:Y:S04]  /*13240*/  MOV R200, R125 ;  /* 0x0000007d00c87202 */ /* 0x000fe80000000f00 */
[----:B------:R2:W-:Y:S02]  /*13250*/  MUFU.EX2 R195, R80 ;  /* 0x0000005000c37308 */ /* 0x0005e40000000800 */
[----:B-----5:R-:W5:Y:S01]  /*13260*/  LDSM.16.MT88.4 R92, [R210+0x1100] ;  /* 0x00110000d25c783b */ /* 0x020f620000004200 */
[-C--:B-1----:R-:W-:Y:S03]  /*13270*/  HMMA.16816.F32.BF16 R4, R76, R88.reuse, R4 ;  /* 0x000000584c04723c */ /* 0x082fe60000041804 */
[----:B--2---:R-:W-:Y:S07]  /*13280*/  F2FP.BF16.PACK_AB R80, R143, R137 ;  /* 0x000000898f50723e */ /* 0x004fee00000010ff */
[C---:B------:R-:W-:Y:S07]  /*13290*/  HMMA.16816.F32.BF16 R8, R80.reuse, R88, R8 ;  /* 0x000000585008723c */ /* 0x040fee0000041808 */
[--C-:B------:R-:W-:Y:S01]  /*132a0*/  FFMA.FTZ R88, R235, c[0x0][0x2d0], -R98.reuse ;  /* 0x0000b400eb587a23 */ /* 0x100fe20000010862 */
[-C--:B------:R-:W-:Y:S03]  /*132b0*/  HMMA.16816.F32.BF16 R12, R80, R90.reuse, R12 ;  /* 0x0000005a500c723c */ /* 0x080fe6000004180c */
[----:B------:R1:W-:Y:S01]  /*132c0*/  MUFU.EX2 R145, R88 ;  /* 0x0000005800917308 */ /* 0x0003e20000000800 */
[----:B------:R-:W-:Y:S02]  /*132d0*/  MOV R235, R127 ;  /* 0x0000007f00eb7202 */ /* 0x000fe40000000f00 */
[----:B------:R-:W-:Y:S02]  /*132e0*/  MOV R127, R120 ;  /* 0x00000078007f7202 */ /* 0x000fe40000000f00 */
[C---:B------:R-:W-:Y:S04]  /*132f0*/  HMMA.16816.F32.BF16 R16, R76.reuse, R90, R16 ;  /* 0x0000005a4c10723c */ /* 0x040fe80000041810 */
[----:B------:R-:W-:Y:S04]  /*13300*/  MOV R120, R116 ;  /* 0x0000007400787202 */ /* 0x000fe80000000f00 */
[-C--:B---3--:R-:W-:Y:S08]  /*13310*/  HMMA.16816.F32.BF16 R20, R76, R84.reuse, R20 ;  /* 0x000000544c14723c */ /* 0x088ff00000041814 */
[C---:B------:R-:W-:Y:S04]  /*13320*/  HMMA.16816.F32.BF16 R24, R80.reuse, R84, R24 ;  /* 0x000000545018723c */ /* 0x040fe80000041818 */
[--C-:B-1----:R-:W-:Y:S01]  /*13330*/  FFMA.FTZ R88, R237, c[0x0][0x2d0], -R98.reuse ;  /* 0x0000b400ed587a23 */ /* 0x102fe20000010862 */
[----:B------:R-:W-:Y:S02]  /*13340*/  MOV R237, R121 ;  /* 0x0000007900ed7202 */ /* 0x000fe40000000f00 */
[----:B------:R-:W-:Y:S01]  /*13350*/  FFMA.FTZ R84, R241, c[0x0][0x2d0], -R98 ;  /* 0x0000b400f1547a23 */ /* 0x000fe20000010862 */
[-C--:B------:R-:W-:Y:S01]  /*13360*/  HMMA.16816.F32.BF16 R28, R80, R86.reuse, R28 ;  /* 0x00000056501c723c */ /* 0x080fe2000004181c */
[----:B------:R1:W-:Y:S03]  /*13370*/  MUFU.EX2 R194, R88 ;  /* 0x0000005800c27308 */ /* 0x0003e60000000800 */
[----:B------:R-:W-:Y:S02]  /*13380*/  MOV R241, R235 ;  /* 0x000000eb00f17202 */ /* 0x000fe40000000f00 */
[----:B------:R-:W-:Y:S02]  /*13390*/  MOV R235, R148 ;  /* 0x0000009400eb7202 */ /* 0x000fe40000000f00 */
[C---:B------:R-:W-:Y:S03]  /*133a0*/  HMMA.16816.F32.BF16 R32, R76.reuse, R86, R32 ;  /* 0x000000564c20723c */ /* 0x040fe60000041820 */
[----:B------:R2:W-:Y:S05]  /*133b0*/  MUFU.EX2 R191, R84 ;  /* 0x0000005400bf7308 */ /* 0x0005ea0000000800 */
[-C--:B-----5:R-:W-:Y:S08]  /*133c0*/  HMMA.16816.F32.BF16 R36, R76, R92.reuse, R36 ;  /* 0x0000005c4c24723c */ /* 0x0a0ff00000041824 */
[C---:B------:R-:W-:Y:S04]  /*133d0*/  HMMA.16816.F32.BF16 R40, R80.reuse, R92, R40 ;  /* 0x0000005c5028723c */ /* 0x040fe80000041828 */
[----:B-1----:R-:W-:Y:S01]  /*133e0*/  FFMA.FTZ R88, R239, c[0x0][0x2d0], -R2 ;  /* 0x0000b400ef587a23 */ /* 0x002fe20000010802 */
[----:B------:R-:W-:Y:S02]  /*133f0*/  MOV R239, R150 ;  /* 0x0000009600ef7202 */ /* 0x000fe40000000f00 */
[----:B------:R-:W-:Y:S01]  /*13400*/  FFMA.FTZ R92, R245, c[0x0][0x2d0], -R96 ;  /* 0x0000b400f55c7a23 */ /* 0x000fe20000010860 */
[-C--:B------:R-:W-:Y:S01]  /*13410*/  HMMA.16816.F32.BF16 R44, R80, R94.reuse, R44 ;  /* 0x0000005e502c723c */ /* 0x080fe2000004182c */
[----:B------:R1:W-:Y:S03]  /*13420*/  MUFU.EX2 R144, R88 ;  /* 0x0000005800907308 */ /* 0x0003e60000000800 */
[----:B--2---:R-:W-:Y:S01]  /*13430*/  FFMA.FTZ R84, R243, c[0x0][0x2d0], -R98 ;  /* 0x0000b400f3547a23 */ /* 0x004fe20000010862 */
[----:B------:R-:W-:Y:S02]  /*13440*/  MOV R245, R108 ;  /* 0x0000006c00f57202 */ /* 0x000fe40000000f00 */
[----:B------:R-:W-:Y:S01]  /*13450*/  MOV R243, R123 ;  /* 0x0000007b00f37202 */ /* 0x000fe20000000f00 */
[C---:B------:R-:W-:Y:S03]  /*13460*/  HMMA.16816.F32.BF16 R48, R76.reuse, R94, R48 ;  /* 0x0000005e4c30723c */ /* 0x040fe60000041830 */
[----:B------:R2:W-:Y:S01]  /*13470*/  MUFU.EX2 R192, R84 ;  /* 0x0000005400c07308 */ /* 0x0005e20000000800 */
[----:B------:R-:W-:Y:S09]  /*13480*/  MOV R123, R114 ;  /* 0x00000072007b7202 */ /* 0x000ff20000000f00 */
[----:B------:R3:W-:Y:S01]  /*13490*/  MUFU.EX2 R190, R92 ;  /* 0x0000005c00be7308 */ /* 0x0007e20000000800 */
[--C-:B-1----:R-:W-:Y:S01]  /*134a0*/  FFMA.FTZ R88, R240, c[0x0][0x2d0], -R2.reuse ;  /* 0x0000b400f0587a23 */ /* 0x102fe20000010802 */
[----:B------:R-:W-:Y:S08]  /*134b0*/  MOV R240, R151 ;  /* 0x0000009700f07202 */ /* 0x000ff00000000f00 */
[----:B------:R1:W5:Y:S01]  /*134c0*/  MUFU.EX2 R193, R88 ;  /* 0x0000005800c17308 */ /* 0x0003620000000800 */
        /* <DEDUP_REMOVED lines=8> */
[----:B--2---:R-:W-:Y:S01]  /*13550*/  FFMA.FTZ R84, R248, c[0x0][0x2d0], -R2 ;  /* 0x0000b400f8547a23 */ /* 0x004fe20000010802 */
[----:B------:R-:W-:Y:S07]  /*13560*/  MOV R248, R110 ;  /* 0x0000006e00f87202 */ /* 0x000fee0000000f00 */
[----:B------:R2:W1:Y:S01]  /*13570*/  MUFU.EX2 R154, R84 ;  /* 0x00000054009a7308 */ /* 0x0004620000000800 */
[--C-:B---3--:R-:W-:Y:S09]  /*13580*/  FFMA.FTZ R92, R242, c[0x0][0x2d0], -R97.reuse ;  /* 0x0000b400f25c7a23 */ /* 0x108ff20000010861 */
[----:B------:R3:W-:Y:S01]  /*13590*/  MUFU.EX2 R186, R92 ;  /* 0x0000005c00ba7308 */ /* 0x0007e20000000800 */
[--C-:B--2---:R-:W-:Y:S01]  /*135a0*/  FFMA.FTZ R84, R238, c[0x0][0x2d0], -R96.reuse ;  /* 0x0000b400ee547a23 */ /* 0x104fe20000010860 */
[----:B------:R-:W-:Y:S01]  /*135b0*/  MOV R238, R107 ;  /* 0x0000006b00ee7202 */ /* 0x000fe20000000f00 */
[-C--:B-1----:R-:W-:Y:S07]  /*135c0*/  HMMA.16816.F32.BF16 R52, R76, R88.reuse, R52 ;  /* 0x000000584c34723c */ /* 0x082fee0000041834 */
[----:B------:R1:W-:Y:S01]  /*135d0*/  MUFU.EX2 R153, R84 ;  /* 0x0000005400997308 */ /* 0x0003e20000000800 */
[C---:B------:R-:W-:Y:S01]  /*135e0*/  HMMA.16816.F32.BF16 R56, R80.reuse, R88, R56 ;  /* 0x000000585038723c */ /* 0x040fe20000041838 */
[----:B---3--:R-:W-:Y:S06]  /*135f0*/  LDSM.16.MT88.4 R92, [R210+0x1900] ;  /* 0x00190000d25c783b */ /* 0x008fec0000004200 */
[----:B------:R-:W-:Y:S01]  /*13600*/  FFMA.FTZ R88, R249, c[0x0][0x2d0], -R97 ;  /* 0x0000b400f9587a23 */ /* 0x000fe20000010861 */
[-C--:B------:R-:W-:Y:S03]  /*13610*/  HMMA.16816.F32.BF16 R60, R80, R90.reuse, R60 ;  /* 0x0000005a503c723c */ /* 0x080fe6000004183c */
[----:B------:R2:W-:Y:S01]  /*13620*/  MUFU.EX2 R189, R88 ;  /* 0x0000005800bd7308 */ /* 0x0005e20000000800 */
[----:B------:R-:W-:Y:S03]  /*13630*/  MOV R249, R120 ;  /* 0x0000007800f97202 */ /* 0x000fe60000000f00 */
[--C-:B------:R-:W-:Y:S01]  /*13640*/  FFMA.FTZ R80, R234, c[0x0][0x2d0], -R96.reuse ;  /* 0x0000b400ea507a23 */ /* 0x100fe20000010860 */
[----:B------:R-:W-:Y:S01]  /*13650*/  HMMA.16816.F32.BF16 R64, R76, R90, R64 ;  /* 0x0000005a4c40723c */ /* 0x000fe20000041840 */
[----:B-1----:R-:W1:Y:S03]  /*13660*/  LDSM.16.MT88.4 R84, [R209+0x1900] ;  /* 0x00190000d154783b */ /* 0x002e660000004200 */
[----:B-----5:R-:W-:Y:S01]  /*13670*/  F2FP.BF16.PACK_AB R81, R193, R144 ;  /* 0x00000090c151723e */ /* 0x020fe200000010ff */
[----:B------:R3:W-:Y:S01]  /*13680*/  MUFU.EX2 R188, R80 ;  /* 0x0000005000bc7308 */ /* 0x0007e20000000800 */
[----:B------:R-:W-:Y:S01]  /*13690*/  F2FP.BF16.PACK_AB R82, R192, R191 ;  /* 0x000000bfc052723e */ /* 0x000fe200000010ff */
[----:B----4-:R-:W-:Y:S01]  /*136a0*/  FFMA.FTZ R69, R69, R126, R127 ;  /* 0x0000007e45457223 */ /* 0x010fe2000001007f */
[----:B------:R-:W-:Y:S04]  /*136b0*/  F2FP.BF16.PACK_AB R76, R201, R147 ;  /* 0x00000093c94c723e */ /* 0x000fe800000010ff */
[----:B------:R-:W-:Y:S02]  /*136c0*/  F2FP.BF16.PACK_AB R77, R199, R146 ;  /* 0x00000092c74d723e */ /* 0x000fe400000010ff */
[----:B------:R-:W-:Y:S02]  /*136d0*/  F2FP.BF16.PACK_AB R78, R197, R198 ;  /* 0x000000c6c54e723e */ /* 0x000fe400000010ff */
[----:B------:R-:W-:Y:S02]  /*136e0*/  F2FP.BF16.PACK_AB R79, R196, R195 ;  /* 0x000000c3c44f723e */ /* 0x000fe400000010ff */
[----:B------:R-:W-:Y:S01]  /*136f0*/  F2FP.BF16.PACK_AB R83, R154, R155 ;  /* 0x0000009b9a53723e */ /* 0x000fe200000010ff */
[----:B--2---:R-:W2:Y:S01]  /*13700*/  LDSM.16.MT88.4 R88, [R212+0x1900] ;  /* 0x00190000d458783b */ /* 0x004ea20000004200 */
[----:B------:R-:W-:Y:S02]  /*13710*/  MOV R127, R106 ;  /* 0x0000006a007f7202 */ /* 0x000fe40000000f00 */
[----:B------:R-:W-:Y:S01]  /*13720*/  MOV R126, R105 ;  /* 0x00000069007e7202 */ /* 0x000fe20000000f00 */
[----:B---3--:R-:W-:Y:S04]  /*13730*/  FFMA.FTZ R80, R236, c[0x0][0x2d0], -R96 ;  /* 0x0000b400ec507a23 */ /* 0x008fe80000010860 */
[----:B------:R3:W-:Y:S01]  /*13740*/  MUFU.EX2 R187, R80 ;  /* 0x0000005000bb7308 */ /* 0x0007e20000000800 */
[-C--:B-1----:R-:W-:Y:S03]  /*13750*/  HMMA.16816.F32.BF16 R4, R76, R84.reuse, R4 ;  /* 0x000000544c04723c */ /* 0x082fe60000041804 */
[----:B---3--:R-:W-:Y:S07]  /*13760*/  F2FP.BF16.PACK_AB R80, R194, R145 ;  /* 0x00000091c250723e */ /* 0x008fee00000010ff */
[C---:B------:R-:W-:Y:S07]  /*13770*/  HMMA.16816.F32.BF16 R8, R80.reuse, R84, R8 ;  /* 0x000000545008723c */ /* 0x040fee0000041808 */
[--C-:B------:R-:W-:Y:S01]  /*13780*/  FFMA.FTZ R84, R244, c[0x0][0x2d0], -R97.reuse ;  /* 0x0000b400f4547a23 */ /* 0x100fe20000010861 */
[-C--:B------:R-:W-:Y:S03]  /*13790*/  HMMA.16816.F32.BF16 R12, R80, R86.reuse, R12 ;  /* 0x00000056500c723c */ /* 0x080fe6000004180c */
[----:B------:R1:W-:Y:S05]  /*137a0*/  MUFU.EX2 R185, R84 ;  /* 0x0000005400b97308 */ /* 0x0003ea0000000800 */
[C---:B------:R-:W-:Y:S08]  /*137b0*/  HMMA.16816.F32.BF16 R16, R76.reuse, R86, R16 ;  /* 0x000000564c10723c */ /* 0x040ff00000041810 */
[-C--:B--2---:R-:W-:Y:S08]  /*137c0*/  HMMA.16816.F32.BF16 R20, R76, R88.reuse, R20 ;  /* 0x000000584c14723c */ /* 0x084ff00000041814 */
[C---:B------:R-:W-:Y:S04]  /*137d0*/  HMMA.16816.F32.BF16 R24, R80.reuse, R88, R24 ;  /* 0x000000585018723c */ /* 0x040fe80000041818 */
[----:B-1----:R-:W-:Y:S03]  /*137e0*/  FFMA.FTZ R84, R251, c[0x0][0x2d0], -R98 ;  /* 0x0000b400fb547a23 */ /* 0x002fe60000010862 */
[----:B------:R-:W-:Y:S01]  /*137f0*/  FFMA.FTZ R88, R118, c[0x0][0x2d0], -R2 ;  /* 0x0000b40076587a23 */ /* 0x000fe20000010802 */
[-C--:B------:R-:W-:Y:S01]  /*13800*/  HMMA.16816.F32.BF16 R28, R80, R90.reuse, R28 ;  /* 0x0000005a501c723c */ /* 0x080fe2000004181c */
[----:B------:R1:W-:Y:S03]  /*13810*/  MUFU.EX2 R159, R84 ;  /* 0x00000054009f7308 */ /* 0x0003e60000000800 */
[----:B------:R-:W-:Y:S04]  /*13820*/  MOV R118, R102 ;  /* 0x0000006600767202 */ /* 0x000fe80000000f00 */
[C---:B------:R-:W-:Y:S03]  /*13830*/  HMMA.16816.F32.BF16 R32, R76.reuse, R90, R32 ;  /* 0x0000005a4c20723c */ /* 0x040fe60000041820 */
[----:B------:R2:W-:Y:S01]  /*13840*/  MUFU.EX2 R156, R88 ;  /* 0x00000058009c7308 */ /* 0x0005e20000000800 */
[----:B------:R-:W-:Y:S04]  /*13850*/  MOV R125, R118 ;  /* 0x00000076007d7202 */ /* 0x000fe80000000f00 */
[-C--:B------:R-:W-:Y:S08]  /*13860*/  HMMA.16816.F32.BF16 R36, R76, R92.reuse, R36 ;  /* 0x0000005c4c24723c */ /* 0x080ff00000041824 */
[C---:B------:R-:W-:Y:S04]  /*13870*/  HMMA.16816.F32.BF16 R40, R80.reuse, R92, R40 ;  /* 0x0000005c5028723c */ /* 0x040fe80000041828 */
[----:B-1----:R-:W-:Y:S03]  /*13880*/  FFMA.FTZ R84, R250, c[0x0][0x2d0], -R98 ;  /* 0x0000b400fa547a23 */ /* 0x002fe60000010862 */
[----:B------:R-:W-:Y:S01]  /*13890*/  FFMA.FTZ R92, R180, c[0x0][0x2d0], -R96 ;  /* 0x0000b400b45c7a23 */ /* 0x000fe20000010860 */
[-C--:B------:R-:W-:Y:S01]  /*138a0*/  HMMA.16816.F32.BF16 R44, R80, R94.reuse, R44 ;  /* 0x0000005e502c723c */ /* 0x080fe2000004182c */
[----:B------:R1:W-:Y:S03]  /*138b0*/  MUFU.EX2 R158, R84 ;  /* 0x00000054009e7308 */ /* 0x0003e60000000800 */
[----:B--2---:R-:W-:Y:S04]  /*138c0*/  FFMA.FTZ R88, R184, c[0x0][0x2d0], -R98 ;  /* 0x0000b400b8587a23 */ /* 0x004fe80000010862 */
[C---:B------:R-:W-:Y:S03]  /*138d0*/  HMMA.16816.F32.BF16 R48, R76.reuse, R94, R48 ;  /* 0x0000005e4c30723c */ /* 0x040fe60000041830 */
[----:B------:R2:W-:Y:S10]  /*138e0*/  MUFU.EX2 R184, R88 ;  /* 0x0000005800b87308 */ /* 0x0005f40000000800 */
[----:B------:R3:W-:Y:S01]  /*138f0*/  MUFU.EX2 R180, R92 ;  /* 0x0000005c00b47308 */ /* 0x0007e20000000800 */
[----:B-1----:R-:W-:Y:S09]  /*13900*/  FFMA.FTZ R84, R252, c[0x0][0x2d0], -R2 ;  /* 0x0000b400fc547a23 */ /* 0x002ff20000010802 */
[----:B------:R1:W-:Y:S01]  /*13910*/  MUFU.EX2 R157, R84 ;  /* 0x00000054009d7308 */ /* 0x0003e20000000800 */
[----:B--2---:R-:W-:Y:S09]  /*13920*/  FFMA.FTZ R88, R183, c[0x0][0x2d0], -R98 ;  /* 0x0000b400b7587a23 */ /* 0x004ff20000010862 */
[----:B------:R2:W-:Y:S01]  /*13930*/  MUFU.EX2 R183, R88 ;  /* 0x0000005800b77308 */ /* 0x0005e20000000800 */
[----:B---3--:R-:W-:Y:S09]  /*13940*/  FFMA.FTZ R92, R171, c[0x0][0x2d0], -R96 ;  /* 0x0000b400ab5c7a23 */ /* 0x008ff20000010860 */
[----:B------:R3:W4:Y:S01]  /*13950*/  MUFU.EX2 R171, R92 ;  /* 0x0000005c00ab7308 */ /* 0x0007220000000800 */
[----:B-1----:R-:W1:Y:S01]  /*13960*/  LDSM.16.MT88.4 R84, [R211+0x1900] ;  /* 0x00190000d354783b */ /* 0x002e620000004200 */
[----:B--2---:R-:W-:Y:S08]  /*13970*/  FFMA.FTZ R88, R182, c[0x0][0x2d0], -R2 ;  /* 0x0000b400b6587a23 */ /* 0x004ff00000010802 */
[----:B------:R2:W-:Y:S01]  /*13980*/  MUFU.EX2 R182, R88 ;  /* 0x0000005800b67308 */ /* 0x0005e20000000800 */
[----:B---3--:R-:W-:Y:S01]  /*13990*/  FFMA.FTZ R92, R173, c[0x0][0x2d0], -R96 ;  /* 0x0000b400ad5c7a23 */ /* 0x008fe20000010860 */
[----:B----4-:R-:W-:Y:S08]  /*139a0*/  F2FP.BF16.PACK_AB R164, R171, R180 ;  /* 0x000000b4aba4723e */ /* 0x010ff000000010ff */
[----:B------:R3:W-:Y:S01]  /*139b0*/  MUFU.EX2 R103, R92 ;  /* 0x0000005c00677308 */ /* 0x0007e20000000800 */
[----:B--2---:R-:W-:Y:S01]  /*139c0*/  FFMA.FTZ R88, R181, c[0x0][0x2d0], -R2 ;  /* 0x0000b400b5587a23 */ /* 0x004fe20000010802 */
[-C--:B-1----:R-:W-:Y:S08]  /*139d0*/  HMMA.16816.F32.BF16 R52, R76, R84.reuse, R52 ;  /* 0x000000544c34723c */ /* 0x082ff00000041834 */
[----:B------:R1:W2:Y:S01]  /*139e0*/  MUFU.EX2 R181, R88 ;  /* 0x0000005800b57308 */ /* 0x0002a20000000800 */
[C---:B------:R-:W-:Y:S01]  /*139f0*/  HMMA.16816.F32.BF16 R56, R80.reuse, R84, R56 ;  /* 0x000000545038723c */ /* 0x040fe20000041838 */
[----:B---3--:R-:W-:Y:S06]  /*13a00*/  LDSM.16.MT88.4 R92, [R210+0x2100] ;  /* 0x00210000d25c783b */ /* 0x008fec0000004200 */
[--C-:B------:R-:W-:Y:S01]  /*13a10*/  FFMA.FTZ R84, R170, c[0x0][0x2d0], -R97.reuse ;  /* 0x0000b400aa547a23 */ /* 0x100fe20000010861 */
[-C--:B------:R-:W-:Y:S03]  /*13a20*/  HMMA.16816.F32.BF16 R60, R80, R86.reuse, R60 ;  /* 0x00000056503c723c */ /* 0x080fe6000004183c */
[----:B------:R3:W-:Y:S04]  /*13a30*/  MUFU.EX2 R170, R84 ;  /* 0x0000005400aa7308 */ /* 0x0007e80000000800 */
[--C-:B------:R-:W-:Y:S01]  /*13a40*/  FFMA.FTZ R80, R117, c[0x0][0x2d0], -R97.reuse ;  /* 0x0000b40075507a23 */ /* 0x100fe20000010861 */
[----:B------:R-:W-:Y:S01]  /*13a50*/  HMMA.16816.F32.BF16 R64, R76, R86, R64 ;  /* 0x000000564c40723c */ /* 0x000fe20000041840 */
[----:B-1----:R-:W1:Y:S03]  /*13a60*/  LDSM.16.MT88.4 R88, [R209+0x2100] ;  /* 0x00210000d158783b */ /* 0x002e660000004200 */
[----:B------:R-:W-:Y:S02]  /*13a70*/  MOV R117, R112 ;  /* 0x0000007000757202 */ /* 0x000fe40000000f00 */
[----:B------:R-:W-:Y:S02]  /*13a80*/  MOV R112, R111 ;  /* 0x0000006f00707202 */ /* 0x000fe40000000f00 */
[----:B------:R-:W-:Y:S02]  /*13a90*/  MOV R111, R169 ;  /* 0x000000a9006f7202 */ /* 0x000fe40000000f00 */
[----:B------:R4:W5:Y:S02]  /*13aa0*/  MUFU.EX2 R169, R80 ;  /* 0x0000005000a97308 */ /* 0x0009640000000800 */
[----:B------:R-:W-:Y:S02]  /*13ab0*/  F2FP.BF16.PACK_AB R76, R190, R153 ;  /* 0x00000099be4c723e */ /* 0x000fe400000010ff */
[----:B------:R-:W-:Y:S02]  /*13ac0*/  F2FP.BF16.PACK_AB R77, R189, R152 ;  /* 0x00000098bd4d723e */ /* 0x000fe400000010ff */
[----:B------:R-:W-:Y:S02]  /*13ad0*/  F2FP.BF16.PACK_AB R78, R187, R188 ;  /* 0x000000bcbb4e723e */ /* 0x000fe400000010ff */
[----:B------:R-:W-:Y:S01]  /*13ae0*/  F2FP.BF16.PACK_AB R79, R185, R186 ;  /* 0x000000bab94f723e */ /* 0x000fe200000010ff */
[----:B---3--:R-:W3:Y:S01]  /*13af0*/  LDSM.16.MT88.4 R84, [R212+0x2100] ;  /* 0x00210000d454783b */ /* 0x008ee20000004200 */
[----:B------:R-:W-:Y:S02]  /*13b00*/  MOV R121, R117 ;  /* 0x0000007500797202 */ /* 0x000fe40000000f00 */
[----:B------:R-:W-:Y:S02]  /*13b10*/  F2FP.BF16.PACK_AB R81, R156, R157 ;  /* 0x0000009d9c51723e */ /* 0x000fe400000010ff */
[----:B------:R-:W-:Y:S02]  /*13b20*/  F2FP.BF16.PACK_AB R82, R183, R184 ;  /* 0x000000b8b752723e */ /* 0x000fe400000010ff */
[----:B--2---:R-:W-:Y:S01]  /*13b30*/  F2FP.BF16.PACK_AB R83, R181, R182 ;  /* 0x000000b6b553723e */ /* 0x004fe200000010ff */
[----:B------:R-:W-:Y:S01]  /*13b40*/  LDSM.16.MT88.4 R116, [R209+0x2900] ;  /* 0x00290000d174783b */ /* 0x000fe20000004200 */
[----:B------:R-:W-:Y:S02]  /*13b50*/  MOV R120, R111 ;  /* 0x0000006f00787202 */ /* 0x000fe40000000f00 */
[----:B------:R-:W-:Y:S02]  /*13b60*/  MOV R234, R121 ;  /* 0x0000007900ea7202 */ /* 0x000fe40000000f00 */
[----:B------:R-:W-:Y:S01]  /*13b70*/  MOV R121, R112 ;  /* 0x0000007000797202 */ /* 0x000fe20000000f00 */
[----:B----4-:R-:W-:Y:S01]  /*13b80*/  FFMA.FTZ R80, R172, c[0x0][0x2d0], -R96 ;  /* 0x0000b400ac507a23 */ /* 0x010fe20000010860 */
[----:B-----5:R-:W-:Y:S03]  /*13b90*/  F2FP.BF16.PACK_AB R165, R169, R170 ;  /* 0x000000aaa9a5723e */ /* 0x020fe600000010ff */
[----:B------:R2:W4:Y:S01]  /*13ba0*/  MUFU.EX2 R168, R80 ;  /* 0x0000005000a87308 */ /* 0x0005220000000800 */
[-C--:B-1----:R-:W-:Y:S03]  /*13bb0*/  HMMA.16816.F32.BF16 R4, R76, R88.reuse, R4 ;  /* 0x000000584c04723c */ /* 0x082fe60000041804 */
[----:B--2---:R-:W-:Y:S02]  /*13bc0*/  F2FP.BF16.PACK_AB R80, R158, R159 ;  /* 0x0000009f9e50723e */ /* 0x004fe400000010ff */
[----:B----4-:R-:W-:Y:S05]  /*13bd0*/  F2FP.BF16.PACK_AB R166, R103, R168 ;  /* 0x000000a867a6723e */ /* 0x010fea00000010ff */
[C---:B------:R-:W-:Y:S07]  /*13be0*/  HMMA.16816.F32.BF16 R8, R80.reuse, R88, R8 ;  /* 0x000000585008723c */ /* 0x040fee0000041808 */
[--C-:B------:R-:W-:Y:S01]  /*13bf0*/  FFMA.FTZ R88, R174, c[0x0][0x2d0], -R97.reuse ;  /* 0x0000b400ae587a23 */ /* 0x100fe20000010861 */
[-C--:B------:R-:W-:Y:S03]  /*13c00*/  HMMA.16816.F32.BF16 R12, R80, R90.reuse, R12 ;  /* 0x0000005a500c723c */ /* 0x080fe6000004180c */
[----:B------:R1:W-:Y:S05]  /*13c10*/  MUFU.EX2 R102, R88 ;  /* 0x0000005800667308 */ /* 0x0003ea0000000800 */
[C---:B------:R-:W-:Y:S08]  /*13c20*/  HMMA.16816.F32.BF16 R16, R76.reuse, R90, R16 ;  /* 0x0000005a4c10723c */ /* 0x040ff00000041810 */
[-C--:B---3--:R-:W-:Y:S08]  /*13c30*/  HMMA.16816.F32.BF16 R20, R76, R84.reuse, R20 ;  /* 0x000000544c14723c */ /* 0x088ff00000041814 */
[C---:B------:R-:W-:Y:S04]  /*13c40*/  HMMA.16816.F32.BF16 R24, R80.reuse, R84, R24 ;  /* 0x000000545018723c */ /* 0x040fe80000041818 */
[----:B-1----:R-:W-:Y:S03]  /*13c50*/  FFMA.FTZ R88, R99, c[0x0][0x2d0], -R97 ;  /* 0x0000b40063587a23 */ /* 0x002fe60000010861 */
[----:B------:R-:W-:Y:S01]  /*13c60*/  FFMA.FTZ R84, R178, c[0x0][0x2d0], -R2 ;  /* 0x0000b400b2547a23 */ /* 0x000fe20000010802 */
[-C--:B------:R-:W-:Y:S01]  /*13c70*/  HMMA.16816.F32.BF16 R28, R80, R86.reuse, R28 ;  /* 0x00000056501c723c */ /* 0x080fe2000004181c */
[----:B------:R1:W2:Y:S07]  /*13c80*/  MUFU.EX2 R101, R88 ;  /* 0x0000005800657308 */ /* 0x0002ae0000000800 */
[C---:B------:R-:W-:Y:S01]  /*13c90*/  HMMA.16816.F32.BF16 R32, R76.reuse, R86, R32 ;  /* 0x000000564c20723c */ /* 0x040fe20000041820 */
[----:B------:R-:W3:Y:S02]  /*13ca0*/  LDL.LU R87, [R1+0x1c] ;  /* 0x00001c0001577983 */ /* 0x000ee40000300800 */
[----:B------:R4:W-:Y:S05]  /*13cb0*/  MUFU.EX2 R96, R84 ;  /* 0x0000005400607308 */ /* 0x0009ea0000000800 */
[-C--:B------:R-:W-:Y:S08]  /*13cc0*/  HMMA.16816.F32.BF16 R36, R76, R92.reuse, R36 ;  /* 0x0000005c4c24723c */ /* 0x080ff00000041824 */
[C---:B------:R-:W-:Y:S04]  /*13cd0*/  HMMA.16816.F32.BF16 R40, R80.reuse, R92, R40 ;  /* 0x0000005c5028723c */ /* 0x040fe80000041828 */
[----:B-1----:R-:W-:Y:S01]  /*13ce0*/  FFMA.FTZ R88, R176, c[0x0][0x2d0], -R98 ;  /* 0x0000b400b0587a23 */ /* 0x002fe20000010862 */
[----:B--2---:R-:W-:Y:S03]  /*13cf0*/  F2FP.BF16.PACK_AB R167, R101, R102 ;  /* 0x0000006665a7723e */ /* 0x004fe600000010ff */
[----:B------:R1:W-:Y:S01]  /*13d00*/  MUFU.EX2 R100, R88 ;  /* 0x0000005800647308 */ /* 0x0003e20000000800 */
[-C--:B------:R-:W-:Y:S03]  /*13d10*/  HMMA.16816.F32.BF16 R44, R80, R94.reuse, R44 ;  /* 0x0000005e502c723c */ /* 0x080fe6000004182c */
[--C-:B----4-:R-:W-:Y:S02]  /*13d20*/  FFMA.FTZ R84, R179, c[0x0][0x2d0], -R2.reuse ;  /* 0x0000b400b3547a23 */ /* 0x110fe40000010802 */
[----:B------:R-:W-:Y:S03]  /*13d30*/  FFMA.FTZ R2, R75, c[0x0][0x2d0], -R2 ;  /* 0x0000b4004b027a23 */ /* 0x000fe60000010802 */
[C---:B------:R-:W-:Y:S01]  /*13d40*/  HMMA.16816.F32.BF16 R48, R76.reuse, R94, R48 ;  /* 0x0000005e4c30723c */ /* 0x040fe20000041830 */
[----:B------:R2:W4:Y:S03]  /*13d50*/  MUFU.EX2 R97, R84 ;  /* 0x0000005400617308 */ /* 0x0005260000000800 */
[--C-:B-1----:R-:W-:Y:S07]  /*13d60*/  FFMA.FTZ R88, R177, c[0x0][0x2d0], -R98.reuse ;  /* 0x0000b400b1587a23 */ /* 0x102fee0000010862 */
[----:B------:R1:W5:Y:S01]  /*13d70*/  MUFU.EX2 R99, R88 ;  /* 0x0000005800637308 */ /* 0x0003620000000800 */
[--C-:B--2---:R-:W-:Y:S01]  /*13d80*/  FFMA.FTZ R84, R132, c[0x0][0x2d0], -R98.reuse ;  /* 0x0000b40084547a23 */ /* 0x104fe20000010862 */
[----:B----4-:R-:W-:Y:S01]  /*13d90*/  F2FP.BF16.PACK_AB R161, R97, R96 ;  /* 0x0000006061a1723e */ /* 0x010fe200000010ff */
[----:B------:R-:W-:Y:S07]  /*13da0*/  LDSM.16.MT88.4 R132, [R212+0x2900] ;  /* 0x00290000d484783b */ /* 0x000fee0000004200 */
[----:B------:R2:W-:Y:S01]  /*13db0*/  MUFU.EX2 R86, R84 ;  /* 0x0000005400567308 */ /* 0x0005e20000000800 */
[----:B-1----:R-:W1:Y:S01]  /*13dc0*/  LDSM.16.MT88.4 R88, [R211+0x2100] ;  /* 0x00210000d358783b */ /* 0x002e620000004200 */
[----:B-----5:R-:W-:Y:S01]  /*13dd0*/  F2FP.BF16.PACK_AB R160, R99, R100 ;  /* 0x0000006463a0723e */ /* 0x020fe200000010ff */
[----:B--2---:R-:W-:Y:S07]  /*13de0*/  FFMA.FTZ R84, R175, c[0x0][0x2d0], -R98 ;  /* 0x0000b400af547a23 */ /* 0x004fee0000010862 */
[----:B------:R-:W2:Y:S10]  /*13df0*/  MUFU.EX2 R85, R84 ;  /* 0x0000005400557308 */ /* 0x000eb40000000800 */
[----:B------:R-:W-:Y:S10]  /*13e00*/  MUFU.EX2 R84, R74 ;  /* 0x0000004a00547308 */ /* 0x000ff40000000800 */
[----:B------:R4:W5:Y:S01]  /*13e10*/  MUFU.EX2 R74, R2 ;  /* 0x00000002004a7308 */ /* 0x0009620000000800 */
[----:B--2---:R-:W-:Y:S01]  /*13e20*/  F2FP.BF16.PACK_AB R162, R85, R86 ;  /* 0x0000005655a2723e */ /* 0x004fe200000010ff */
[-C--:B-1----:R-:W-:Y:S08]  /*13e30*/  HMMA.16816.F32.BF16 R52, R76, R88.reuse, R52 ;  /* 0x000000584c34723c */ /* 0x082ff00000041834 */
[C---:B------:R-:W-:Y:S08]  /*13e40*/  HMMA.16816.F32.BF16 R56, R80.reuse, R88, R56 ;  /* 0x000000585038723c */ /* 0x040ff00000041838 */
[-C--:B------:R-:W-:Y:S01]  /*13e50*/  HMMA.16816.F32.BF16 R60, R80, R90.reuse, R60 ;  /* 0x0000005a503c723c */ /* 0x080fe2000004183c */
[----:B----4-:R-:W2:Y:S03]  /*13e60*/  LDL.LU R2, [R1+0x20] ;  /* 0x0000200001027983 */ /* 0x010ea60000300800 */
[----:B-----5:R-:W-:Y:S04]  /*13e70*/  F2FP.BF16.PACK_AB R163, R74, R84 ;  /* 0x000000544aa3723e */ /* 0x020fe800000010ff */
[----:B------:R-:W-:Y:S04]  /*13e80*/  HMMA.16816.F32.BF16 R64, R76, R90, R64 ;  /* 0x0000005a4c40723c */ /* 0x000fe80000041840 */
[----:B---3--:R-:W-:Y:S01]  /*13e90*/  FFMA.FTZ R68, R68, R87, R125 ;  /* 0x0000005744447223 */ /* 0x008fe2000001007d */
[----:B------:R-:W-:Y:S03]  /*13ea0*/  MOV R125, R104 ;  /* 0x00000068007d7202 */ /* 0x000fe60000000f00 */
[-C--:B------:R-:W-:Y:S07]  /*13eb0*/  HMMA.16816.F32.BF16 R104, R164, R116.reuse, R4 ;  /* 0x00000074a468723c */ /* 0x080fee0000041804 */
[----:B------:R-:W-:Y:S01]  /*13ec0*/  FADD.FTZ R4, R249, R69 ;  /* 0x00000045f9047221 */ /* 0x000fe20000010000 */
[C---:B------:R-:W-:Y:S04]  /*13ed0*/  HMMA.16816.F32.BF16 R108, R160.reuse, R116, R8 ;  /* 0x00000074a06c723c */ /* 0x040fe80000041808 */
[----:B------:R-:W-:Y:S03]  /*13ee0*/  FADD.FTZ R4, R120, R4 ;  /* 0x0000000478047221 */ /* 0x000fe60000010000 */
[----:B------:R-:W-:Y:S01]  /*13ef0*/  FADD.FTZ R8, R234, R73 ;  /* 0x00000049ea087221 */ /* 0x000fe20000010000 */
[-C--:B------:R-:W-:Y:S01]  /*13f00*/  HMMA.16816.F32.BF16 R112, R160, R118.reuse, R12 ;  /* 0x00000076a070723c */ /* 0x080fe2000004180c */
[----:B------:R-:W3:Y:S03]  /*13f10*/  LDL R13, [R1+0x30] ;  /* 0x00003000010d7983 */ /* 0x000ee60000100800 */
        /* <DEDUP_REMOVED lines=8> */
[----:B------:R-:W-:Y:S04]  /*13fa0*/  FADD.FTZ R4, R241, R8 ;  /* 0x00000008f1047221 */ /* 0x000fe80000010000 */
[----:B------:R-:W-:Y:S02]  /*13fb0*/  FADD.FTZ R11, R235, R4 ;  /* 0x00000004eb0b7221 */ /* 0x000fe40000010000 */
[----:B--2---:R-:W-:Y:S01]  /*13fc0*/  FFMA.FTZ R0, R0, R2, R237 ;  /* 0x0000000200007223 */ /* 0x004fe200000100ed */
[----:B------:R-:W-:Y:S01]  /*13fd0*/  MOV R237, R149 ;  /* 0x0000009500ed7202 */ /* 0x000fe20000000f00 */
[----:B------:R-:W-:Y:S01]  /*13fe0*/  FADD.FTZ R2, R123, R68 ;  /* 0x000000447b027221 */ /* 0x000fe20000010000 */
[----:B------:R-:W1:Y:S01]  /*13ff0*/  LDSM.16.MT88.4 R148, [R210+0x2900] ;  /* 0x00290000d294783b */ /* 0x000e620000004200 */
[----:B------:R-:W-:Y:S02]  /*14000*/  FADD.FTZ R0, R122, R0 ;  /* 0x000000007a007221 */ /* 0x000fe40000010000 */
[----:B------:R-:W-:Y:S01]  /*14010*/  FADD.FTZ R2, R247, R2 ;  /* 0x00000002f7027221 */ /* 0x000fe20000010000 */
[-C--:B------:R-:W-:Y:S03]  /*14020*/  HMMA.16816.F32.BF16 R120, R164, R132.reuse, R20 ;  /* 0x00000084a478723c */ /* 0x080fe60000041814 */
[----:B------:R-:W-:Y:S02]  /*14030*/  FADD.FTZ R0, R245, R0 ;  /* 0x00000000f5007221 */ /* 0x000fe40000010000 */
[----:B------:R-:W-:Y:S02]  /*14040*/  FADD.FTZ R2, R126, R2 ;  /* 0x000000027e027221 */ /* 0x000fe40000010000 */
[----:B------:R-:W-:Y:S02]  /*14050*/  FADD.FTZ R0, R125, R0 ;  /* 0x000000007d007221 */ /* 0x000fe40000010000 */
[----:B------:R-:W-:Y:S01]  /*14060*/  FADD.FTZ R2, R246, R2 ;  /* 0x00000002f6027221 */ /* 0x000fe20000010000 */
[C---:B------:R-:W-:Y:S04]  /*14070*/  HMMA.16816.F32.BF16 R124, R160.reuse, R132, R24 ;  /* 0x00000084a07c723c */ /* 0x040fe80000041818 */
[----:B------:R-:W-:Y:S02]  /*14080*/  FADD.FTZ R0, R243, R0 ;  /* 0x00000000f3007221 */ /* 0x000fe40000010000 */
[----:B------:R-:W-:Y:S02]  /*14090*/  FADD.FTZ R6, R129, R2 ;  /* 0x0000000281067221 */ /* 0x000fe40000010000 */
[----:B------:R-:W-:Y:S02]  /*140a0*/  FADD.FTZ R5, R128, R0 ;  /* 0x0000000080057221 */ /* 0x000fe40000010000 */
[-C--:B------:R-:W-:Y:S03]  /*140b0*/  HMMA.16816.F32.BF16 R128, R160, R134.reuse, R28 ;  /* 0x00000086a080723c */ /* 0x080fe6000004181c */
[----:B------:R-:W-:Y:S02]  /*140c0*/  FADD.FTZ R2, R240, R7 ;  /* 0x00000007f0027221 */ /* 0x000fe40000010000 */
[----:B------:R-:W-:Y:S02]  /*140d0*/  FADD.FTZ R0, R239, R6 ;  /* 0x00000006ef007221 */ /* 0x000fe40000010000 */
[----:B------:R-:W-:Y:S01]  /*140e0*/  FADD.FTZ R8, R237, R5 ;  /* 0x00000005ed087221 */ /* 0x000fe20000010000 */
[C---:B------:R-:W-:Y:S01]  /*140f0*/  HMMA.16816.F32.BF16 R132, R164.reuse, R134, R32 ;  /* 0x00000086a484723c */ /* 0x040fe20000041820 */
[----:B------:R-:W2:Y:S03]  /*14100*/  LDSM.16.MT88.4 R4, [R211+0x2900] ;  /* 0x00290000d304783b */ /* 0x000ea60000004200 */
        /* <DEDUP_REMOVED lines=9> */
[-C--:B-1----:R-:W-:Y:S03]  /*141a0*/  HMMA.16816.F32.BF16 R136, R164, R148.reuse, R36 ;  /* 0x00000094a488723c */ /* 0x082fe60000041824 */
        /* <DEDUP_REMOVED lines=36> */
[----:B------:R-:W-:Y:S03]  /*143f0*/  FADD.FTZ R10, R158, R8 ;  /* 0x000000089e0a7221 */ /* 0x000fe60000010000 */
        /* <DEDUP_REMOVED lines=14> */
[----:B------:R-:W-:Y:S01]  /*144e0*/  FADD.FTZ R0, R100, R5 ;  /* 0x0000000564007221 */ /* 0x000fe20000010000 */
[----:B------:R-:W-:Y:S01]  /*144f0*/  MOV R100, R71 ;  /* 0x0000004700647202 */ /* 0x000fe20000000f00 */
[----:B------:R-:W-:Y:S02]  /*14500*/  FADD.FTZ R5, R171, R4 ;  /* 0x00000004ab057221 */ /* 0x000fe40000010000 */
[----:B------:R-:W-:Y:S02]  /*14510*/  FADD.FTZ R4, R169, R2 ;  /* 0x00000002a9047221 */ /* 0x000fe40000010000 */
[----:B------:R-:W-:Y:S02]  /*14520*/  FADD.FTZ R5, R168, R5 ;  /* 0x00000005a8057221 */ /* 0x000fe40000010000 */
[----:B------:R-:W-:Y:S02]  /*14530*/  FADD.FTZ R2, R99, R0 ;  /* 0x0000000063027221 */ /* 0x000fe40000010000 */
[----:B------:R-:W-:Y:S01]  /*14540*/  FADD.FTZ R4, R102, R4 ;  /* 0x0000000466047221 */ /* 0x000fe20000010000 */
[----:B------:R-:W-:Y:S01]  /*14550*/  MOV R102, R3 ;  /* 0x0000000300667202 */ /* 0x000fe20000000f00 */
[----:B------:R-:W-:Y:S01]  /*14560*/  FADD.FTZ R5, R103, R5 ;  /* 0x0000000567057221 */ /* 0x000fe20000010000 */
[C---:B---3--:R-:W-:Y:S01]  /*14570*/  ISETP.GT.AND P0, PT, R227.reuse, R13, PT ;  /* 0x0000000de300720c */ /* 0x048fe20003f04270 */
[----:B------:R-:W-:Y:S01]  /*14580*/  FADD.FTZ R8, R96, R8 ;  /* 0x0000000860087221 */ /* 0x000fe20000010000 */
[----:B------:R-:W-:Y:S01]  /*14590*/  IADD3 R227, R227, -0x1, RZ ;  /* 0xffffffffe3e37810 */ /* 0x000fe20007ffe0ff */
[----:B------:R-:W-:Y:S01]  /*145a0*/  FADD.FTZ R4, R101, R4 ;  /* 0x0000000465047221 */ /* 0x000fe20000010000 */
[----:B------:R-:W-:Y:S01]  /*145b0*/  STL [R1+0x14], R5 ;  /* 0x0000140501007387 */ /* 0x000fe20000100800 */
[----:B------:R-:W-:Y:S01]  /*145c0*/  FADD.FTZ R2, R86, R2 ;  /* 0x0000000256027221 */ /* 0x000fe20000010000 */
[----:B------:R-:W-:Y:S01]  /*145d0*/  MOV R101, R70 ;  /* 0x0000004600657202 */ /* 0x000fe20000000f00 */
[----:B------:R-:W-:Y:S01]  /*145e0*/  FADD.FTZ R0, R97, R8 ;  /* 0x0000000861007221 */ /* 0x000fe20000010000 */
[----:B------:R-:W-:Y:S01]  /*145f0*/  STL [R1+0x18], R4 ;  /* 0x0000180401007387 */ /* 0x000fe20000100800 */
[----:B------:R-:W-:Y:S02]  /*14600*/  FADD.FTZ R2, R85, R2 ;  /* 0x0000000255027221 */ /* 0x000fe40000010000 */
[----:B------:R-:W-:Y:S03]  /*14610*/  FADD.FTZ R0, R84, R0 ;  /* 0x0000000054007221 */ /* 0x000fe60000010000 */
[----:B------:R1:W-:Y:S01]  /*14620*/  STL [R1+0x1c], R2 ;  /* 0x00001c0201007387 */ /* 0x0003e20000100800 */
[----:B------:R-:W-:Y:S05]  /*14630*/  FADD.FTZ R0, R74, R0 ;  /* 0x000000004a007221 */ /* 0x000fea0000010000 */
[----:B------:R2:W-:Y:S01]  /*14640*/  STL [R1+0x20], R0 ;  /* 0x0000200001007387 */ /* 0x0005e20000100800 */
[----:B-1----:R-:W-:Y:S01]  /*14650*/  MOV R2, R72 ;  /* 0x0000004800027202 */ /* 0x002fe20000000f00 */
[----:B------:R-:W-:-:S05]  /*14660*/  @P0 BRA `(.L_x_545) ;  /* 0xffffb5e000000947 */ /* 0x000fca000383ffff */
.L_x_542:
[----:B--2---:R-:W2:Y:S02]  /*14670*/  LDL R0, [R1+0x28] ;  /* 0x0000280001007983 */ /* 0x004ea40000100800 */
[----:B--2---:R-:W-:-:S13]  /*14680*/  ISETP.GE.AND P0, PT, R227, R0, PT ;  /* 0x00000000e300720c */ /* 0x004fda0003f06270 */
[----:B------:R-:W-:Y:S05]  /*14690*/  @!P0 BRA `(.L_x_546) ;  /* 0x00006ba000008947 */ /* 0x000fea0003800000 */
[----:B------:R-:W-:Y:S01]  /*146a0*/  IMAD.MOV.U32 R101, RZ, RZ, R71 ;  /* 0x000000ffff657224 */ /* 0x000fe200078e0047 */
[----:B------:R-:W-:Y:S01]  /*146b0*/  MOV R103, R3 ;  /* 0x0000000300677202 */ /* 0x000fe20000000f00 */
[----:B------:R-:W-:Y:S01]  /*146c0*/  IMAD.MOV.U32 R100, RZ, RZ, R72 ;  /* 0x000000ffff647224 */ /* 0x000fe200078e0048 */
[----:B------:R-:W-:Y:S02]  /*146d0*/  MOV R102, R70 ;  /* 0x0000004600667202 */ /* 0x000fe40000000f00 */
.L_x_564:
[----:B------:R-:W-:Y:S04]  /*146e0*/  DEPBAR.LE SB0, 0x0 ;  /* 0x000080000000791a */ /* 0x000fe80000000000 */
[----:B------:R-:W-:Y:S01]  /*146f0*/  BAR.SYNC.DEFER_BLOCKING 0x0 ;  /* 0x0000000000007b1d */ /* 0x000fe20000010000 */
[C---:B--2---:R-:W-:Y:S01]  /*14700*/  IMAD.WIDE.U32 R2, R233.reuse, c[0x0][0x208], RZ ;  /* 0x00008200e9027a25 */ /* 0x044fe200078e00ff */
[----:B------:R-:W-:Y:S05]  /*14710*/  SHF.R.S32.HI R0, RZ, 0x1f, R233 ;  /* 0x0000001fff007819 */ /* 0x000fea00000114e9 */
[----:B------:R-:W-:Y:S04]  /*14720*/  IMAD R0, R0, c[0x0][0x208], RZ ;  /* 0x0000820000007a24 */ /* 0x000fe800078e02ff */
[----:B------:R-:W-:Y:S05]  /*14730*/  IMAD R0, R233, c[0x0][0x20c], R0 ;  /* 0x00008300e9007a24 */ /* 0x000fea00078e0200 */
[----:B------:R-:W-:Y:S02]  /*14740*/  IADD3 R3, R3, R0, RZ ;  /* 0x0000000003037210 */ /* 0x000fe40007ffe0ff */
[----:B------:R-:W-:Y:S03]  /*14750*/  SHF.R.S32.HI R0, RZ, 0x1f, R228 ;  /* 0x0000001fff007819 */ /* 0x000fe600000114e4 */
[----:B------:R-:W-:Y:S01]  /*14760*/  IMAD.WIDE.U32 R2, R228, c[0x0][0x218], R2 ;  /* 0x00008600e4027a25 */ /* 0x000fe200078e0002 */
[----:B-----5:R-:W-:Y:S03]  /*14770*/  LDSM.16.M88.4 R96, [R215+0x6100] ;  /* 0x00610000d760783b */ /* 0x020fe60000000200 */
[----:B------:R-:W-:Y:S05]  /*14780*/  IMAD R0, R0, c[0x0][0x218], RZ ;  /* 0x0000860000007a24 */ /* 0x000fea00078e02ff */
[----:B------:R-:W2:Y:S08]  /*14790*/  LDSM.16.M88.4 R16, [R208+0x3100] ;  /* 0x00310000d010783b */ /* 0x000eb00000000200 */
[----:B------:R-:W3:Y:S08]  /*147a0*/  LDSM.16.M88.4 R92, [R215+0x8100] ;  /* 0x00810000d75c783b */ /* 0x000ef00000000200 */
[----:B------:R-:W4:Y:S04]  /*147b0*/  LDL R197, [R1+0xc] ;  /* 0x00000c0001c57983 */ /* 0x000f280000100800 */
[----:B------:R-:W1:Y:S08]  /*147c0*/  LDSM.16.M88.4 R32, [R208+0x3900] ;  /* 0x00390000d020783b */ /* 0x000e700000000200 */
[----:B------:R-:W1:Y:S08]  /*147d0*/  LDSM.16.M88.4 R48, [R208+0x4100] ;  /* 0x00410000d030783b */ /* 0x000e700000000200 */
[----:B------:R-:W1:Y:S08]  /*147e0*/  LDSM.16.M88.4 R64, [R208+0x4900] ;  /* 0x00490000d040783b */ /* 0x000e700000000200 */
[----:B------:R-:W1:Y:S08]  /*147f0*/  LDSM.16.M88.4 R80, [R208+0x5100] ;  /* 0x00510000d050783b */ /* 0x000e700000000200 */
[----:B------:R-:W1:Y:S08]  /*14800*/  LDSM.16.M88.4 R168, [R208+0x5900] ;  /* 0x00590000d0a8783b */ /* 0x000e700000000200 */
[----:B------:R-:W-:Y:S08]  /*14810*/  LDSM.16.M88.4 R172, [R218+0x6100] ;  /* 0x00610000daac783b */ /* 0x000ff00000000200 */
[----:B------:R-:W1:Y:S08]  /*14820*/  LDSM.16.M88.4 R176, [R219] ;  /* 0x00000000dbb0783b */ /* 0x000e700000000200 */
[----:B------:R-:W1:Y:S08]  /*14830*/  LDSM.16.M88.4 R180, [R218+0x8100] ;  /* 0x00810000dab4783b */ /* 0x000e700000000200 */
[----:B------:R-:W1:Y:S02]  /*14840*/  LDSM.16.M88.4 R184, [R224] ;  /* 0x00000000e0b8783b */ /* 0x000e640000000200 */
[-C--:B-12---:R-:W-:Y:S08]  /*14850*/  HMMA.16816.F32.BF16 R4, R96, R16.reuse, RZ ;  /* 0x000000106004723c */ /* 0x086ff000000418ff */
[C---:B---3--:R-:W-:Y:S08]  /*14860*/  HMMA.16816.F32.BF16 R8, R92.reuse, R16, RZ ;  /* 0x000000105c08723c */ /* 0x048ff000000418ff */
        /* <DEDUP_REMOVED lines=22> */
[----:B------:R-:W1:Y:S07]  /*149d0*/  LDSM.16.M88.4 R168, [R223] ;  /* 0x00000000dfa8783b */ /* 0x000e6e0000000200 */
[-C--:B------:R-:W-:Y:S08]  /*149e0*/  HMMA.16816.F32.BF16 R4, R172, R176.reuse, R4 ;  /* 0x000000b0ac04723c */ /* 0x080ff00000041804 */
[C---:B------:R-:W-:Y:S08]  /*149f0*/  HMMA.16816.F32.BF16 R8, R180.reuse, R176, R8 ;  /* 0x000000b0b408723c */ /* 0x040ff00000041808 */
[-C--:B------:R-:W-:Y:S08]  /*14a00*/  HMMA.16816.F32.BF16 R12, R180, R178.reuse, R12 ;  /* 0x000000b2b40c723c */ /* 0x080ff0000004180c */
[C---:B------:R-:W-:Y:S01]  /*14a10*/  HMMA.16816.F32.BF16 R16, R172.reuse, R178, R16 ;  /* 0x000000b2ac10723c */ /* 0x040fe20000041810 */
[----:B------:R-:W2:Y:S07]  /*14a20*/  LDSM.16.M88.4 R176, [R222] ;  /* 0x00000000deb0783b */ /* 0x000eae0000000200 */
[-C--:B------:R-:W-:Y:S08]  /*14a30*/  HMMA.16816.F32.BF16 R20, R172, R184.reuse, R20 ;  /* 0x000000b8ac14723c */ /* 0x080ff00000041814 */
[C---:B------:R-:W-:Y:S07]  /*14a40*/  HMMA.16816.F32.BF16 R24, R180.reuse, R184, R24 ;  /* 0x000000b8b418723c */ /* 0x040fee0000041818 */
[----:B------:R-:W-:Y:S01]  /*14a50*/  IMAD R184, R228, c[0x0][0x21c], R0 ;  /* 0x00008700e4b87a24 */ /* 0x000fe200078e0200 */
[-C--:B------:R-:W-:Y:S04]  /*14a60*/  HMMA.16816.F32.BF16 R28, R180, R186.reuse, R28 ;  /* 0x000000bab41c723c */ /* 0x080fe8000004181c */
[----:B------:R-:W-:Y:S04]  /*14a70*/  IADD3 R0, P0, R2, UR20, RZ ;  /* 0x0000001402007c10 */ /* 0x000fe8000ff1e0ff */
[C---:B------:R-:W-:Y:S04]  /*14a80*/  HMMA.16816.F32.BF16 R32, R172.reuse, R186, R32 ;  /* 0x000000baac20723c */ /* 0x040fe80000041820 */
[----:B------:R-:W-:Y:S02]  /*14a90*/  IADD3.X R3, R3, UR12, R184, P0, !PT ;  /* 0x0000000c03037c10 */ /* 0x000fe400087fe4b8 */
[C---:B------:R-:W-:Y:S02]  /*14aa0*/  LEA R2, P0, R0.reuse, c[0x0][0x1f8], 0x1 ;  /* 0x00007e0000027a11 */ /* 0x040fe400078008ff */
[-C--:B-1----:R-:W-:Y:S03]  /*14ab0*/  HMMA.16816.F32.BF16 R36, R172, R168.reuse, R36 ;  /* 0x000000a8ac24723c */ /* 0x082fe60000041824 */
[----:B------:R-:W-:Y:S01]  /*14ac0*/  SHFL.IDX PT, R193, R2, 0x4, 0x181f ;  /* 0x00981f0002c17f89 */ /* 0x000fe200000e0000 */
[----:B------:R-:W-:Y:S04]  /*14ad0*/  LEA.HI.X R0, R0, c[0x0][0x1fc], R3, 0x1, P0 ;  /* 0x00007f0000007a11 */ /* 0x000fe800000f0c03 */
[C---:B------:R-:W-:Y:S03]  /*14ae0*/  HMMA.16816.F32.BF16 R40, R180.reuse, R168, R40 ;  /* 0x000000a8b428723c */ /* 0x040fe60000041828 */
[----:B------:R-:W-:Y:S05]  /*14af0*/  SHFL.IDX PT, R194, R2, 0x5, 0x181f ;  /* 0x00b81f0002c27f89 */ /* 0x000fea00000e0000 */
[-C--:B------:R-:W-:Y:S03]  /*14b00*/  HMMA.16816.F32.BF16 R44, R180, R170.reuse, R44 ;  /* 0x000000aab42c723c */ /* 0x080fe6000004182c */
[----:B------:R-:W-:Y:S05]  /*14b10*/  SHFL.IDX PT, R185, R0, RZ, 0x181f ;  /* 0x00181fff00b97589 */ /* 0x000fea00000e0000 */
[C---:B------:R-:W-:Y:S03]  /*14b20*/  HMMA.16816.F32.BF16 R48, R172.reuse, R170, R48 ;  /* 0x000000aaac30723c */ /* 0x040fe60000041830 */
[----:B------:R-:W1:Y:S05]  /*14b30*/  LDSM.16.M88.4 R168, [R221] ;  /* 0x00000000dda8783b */ /* 0x000e6a0000000200 */
[-C--:B--2---:R-:W-:Y:S03]  /*14b40*/  HMMA.16816.F32.BF16 R52, R172, R176.reuse, R52 ;  /* 0x000000b0ac34723c */ /* 0x084fe60000041834 */
[----:B------:R-:W-:Y:S05]  /*14b50*/  SHFL.IDX PT, R184, R0, 0x1, 0x181f ;  /* 0x00381f0000b87f89 */ /* 0x000fea00000e0000 */
[C---:B------:R-:W-:Y:S03]  /*14b60*/  HMMA.16816.F32.BF16 R56, R180.reuse, R176, R56 ;  /* 0x000000b0b438723c */ /* 0x040fe60000041838 */
[----:B------:R-:W-:Y:S05]  /*14b70*/  SHFL.IDX PT, R192, R0, 0x2, 0x181f ;  /* 0x00581f0000c07f89 */ /* 0x000fea00000e0000 */
[-C--:B------:R-:W-:Y:S03]  /*14b80*/  HMMA.16816.F32.BF16 R60, R180, R178.reuse, R60 ;  /* 0x000000b2b43c723c */ /* 0x080fe6000004183c */
[----:B------:R-:W-:Y:S05]  /*14b90*/  SHFL.IDX PT, R196, R0, 0x3, 0x181f ;  /* 0x00781f0000c47f89 */ /* 0x000fea00000e0000 */
[C---:B------:R-:W-:Y:S03]  /*14ba0*/  HMMA.16816.F32.BF16 R64, R172.reuse, R178, R64 ;  /* 0x000000b2ac40723c */ /* 0x040fe60000041840 */
[----:B------:R-:W-:Y:S05]  /*14bb0*/  SHFL.IDX PT, R195, R0, 0x4, 0x181f ;  /* 0x00981f0000c37f89 */ /* 0x000fea00000e0000 */
[-C--:B-1----:R-:W-:Y:S03]  /*14bc0*/  HMMA.16816.F32.BF16 R68, R172, R168.reuse, R68 ;  /* 0x000000a8ac44723c */ /* 0x082fe60000041844 */
[----:B------:R-:W-:Y:S05]  /*14bd0*/  SHFL.IDX PT, R3, R2, RZ, 0x181f ;  /* 0x00181fff02037589 */ /* 0x000fea00000e0000 */
[C---:B------:R-:W-:Y:S03]  /*14be0*/  HMMA.16816.F32.BF16 R72, R180.reuse, R168, R72 ;  /* 0x000000a8b448723c */ /* 0x040fe60000041848 */
[----:B------:R-:W1:Y:S05]  /*14bf0*/  SHFL.IDX PT, R190, R2, 0x1, 0x181f ;  /* 0x00381f0002be7f89 */ /* 0x000e6a00000e0000 */
[-C--:B------:R-:W-:Y:S03]  /*14c00*/  HMMA.16816.F32.BF16 R76, R180, R170.reuse, R76 ;  /* 0x000000aab44c723c */ /* 0x080fe6000004184c */
[----:B------:R-:W2:Y:S05]  /*14c10*/  SHFL.IDX PT, R188, R2, 0x2, 0x181f ;  /* 0x00581f0002bc7f89 */ /* 0x000eaa00000e0000 */
[C---:B------:R-:W-:Y:S03]  /*14c20*/  HMMA.16816.F32.BF16 R80, R172.reuse, R170, R80 ;  /* 0x000000aaac50723c */ /* 0x040fe60000041850 */
[----:B------:R3:W-:Y:S01]  /*14c30*/  SHFL.IDX PT, R189, R2, 0x3, 0x181f ;  /* 0x00781f0002bd7f89 */ /* 0x0007e200000e0000 */
[-C--:B-1----:R-:W-:Y:S07]  /*14c40*/  IADD3 R190, P0, R190, R226.reuse, RZ ;  /* 0x000000e2bebe7210 */ /* 0x082fee0007f1e0ff */
[----:B------:R-:W-:Y:S01]  /*14c50*/  SHFL.IDX PT, R0, R0, 0x5, 0x181f ;  /* 0x00b81f0000007f89 */ /* 0x000fe200000e0000 */
[-C--:B------:R-:W-:Y:S02]  /*14c60*/  IADD3.X R191, R184, R225.reuse, RZ, P0, !PT ;  /* 0x000000e1b8bf7210 */ /* 0x080fe400007fe4ff */
[-C--:B--2---:R-:W-:Y:S02]  /*14c70*/  IADD3 R188, P0, R188, R226.reuse, RZ ;  /* 0x000000e2bcbc7210 */ /* 0x084fe40007f1e0ff */
[-C--:B---3--:R-:W-:Y:S04]  /*14c80*/  IADD3 R2, P1, R3, R226.reuse, RZ ;  /* 0x000000e203027210 */ /* 0x088fe80007f3e0ff */
[-C--:B------:R-:W-:Y:S02]  /*14c90*/  IADD3.X R3, R185, R225.reuse, RZ, P1, !PT ;  /* 0x000000e1b9037210 */ /* 0x080fe40000ffe4ff */
[----:B------:R-:W1:Y:S01]  /*14ca0*/  LDSM.16.M88.4 R184, [R220] ;  /* 0x00000000dcb8783b */ /* 0x000e620000000200 */
[-C--:B------:R-:W-:Y:S04]  /*14cb0*/  IADD3 R176, P1, R193, R226.reuse, RZ ;  /* 0x000000e2c1b07210 */ /* 0x080fe80007f3e0ff */
[-C--:B------:R-:W-:Y:S03]  /*14cc0*/  IADD3.X R177, R195, R225.reuse, RZ, P1, !PT ;  /* 0x000000e1c3b17210 */ /* 0x080fe60000ffe4ff */
[----:B------:R-:W-:Y:S01]  /*14cd0*/  @!PT LDS RZ, [RZ] ;  /* 0x00000000fffff984 */ /* 0x000fe20000000800 */
[----:B------:R-:W-:Y:S01]  /*14ce0*/  @!PT LDS RZ, [RZ] ;  /* 0x00000000fffff984 */ /* 0x000fe20000000800 */
[----:B------:R-:W-:Y:S01]  /*14cf0*/  @!PT LDS RZ, [RZ] ;  /* 0x00000000fffff984 */ /* 0x000fe20000000800 */
[----:B----4-:R2:W-:Y:S08]  /*14d00*/  LDGSTS.E.BYPASS.LTC128B.128 [R197], [R2.64], !P4 ;  /* 0x0000000002c57fae */ /* 0x0105f0000e101d50 */
[----:B------:R3:W-:Y:S01]  /*14d10*/  LDGSTS.E.BYPASS.LTC128B.128 [R197+0x800], [R190.64], !P4 ;  /* 0x00800000bec57fae */ /* 0x0007e2000e101d50 */
[-C--:B-1----:R-:W-:Y:S03]  /*14d20*/  HMMA.16816.F32.BF16 R84, R172, R184.reuse, R84 ;  /* 0x000000b8ac54723c */ /* 0x082fe60000041854 */
[-C--:B---3--:R-:W-:Y:S02]  /*14d30*/  IADD3 R190, P2, R189, R226.reuse, RZ ;  /* 0x000000e2bdbe7210 */ /* 0x088fe40007f5e0ff */
[-C--:B------:R-:W-:Y:S02]  /*14d40*/  IADD3.X R189, R192, R225.reuse, RZ, P0, !PT ;  /* 0x000000e1c0bd7210 */ /* 0x080fe400007fe4ff */
[-C--:B------:R-:W-:Y:S01]  /*14d50*/  IADD3.X R191, R196, R225.reuse, RZ, P2, !PT ;  /* 0x000000e1c4bf7210 */ /* 0x080fe200017fe4ff */
[C---:B------:R-:W-:Y:S02]  /*14d60*/  HMMA.16816.F32.BF16 R88, R180.reuse, R184, R88 ;  /* 0x000000b8b458723c */ /* 0x040fe40000041858 */
[----:B------:R1:W-:Y:S02]  /*14d70*/  LDGSTS.E.BYPASS.LTC128B.128 [R197+0x1000], [R188.64], !P4 ;  /* 0x01000000bcc57fae */ /* 0x0003e4000e101d50 */
[----:B--2---:R-:W-:Y:S04]  /*14d80*/  IADD3 R2, P0, R194, R226, RZ ;  /* 0x000000e2c2027210 */ /* 0x004fe80007f1e0ff */
[----:B------:R-:W-:Y:S01]  /*14d90*/  IADD3.X R3, R0, R225, RZ, P0, !PT ;  /* 0x000000e100037210 */ /* 0x000fe200007fe4ff */
[-C--:B------:R-:W-:Y:S01]  /*14da0*/  HMMA.16816.F32.BF16 R92, R180, R186.reuse, R92 ;  /* 0x000000bab45c723c */ /* 0x080fe2000004185c */
[----:B------:R1:W-:Y:S07]  /*14db0*/  LDGSTS.E.BYPASS.LTC128B.128 [R197+0x1800], [R190.64], !P4 ;  /* 0x01800000bec57fae */ /* 0x0003ee000e101d50 */
[----:B------:R-:W-:Y:S01]  /*14dc0*/  HMMA.16816.F32.BF16 R96, R172, R186, R96 ;  /* 0x000000baac60723c */ /* 0x000fe20000041860 */
[----:B------:R2:W-:Y:S08]  /*14dd0*/  LDGSTS.E.BYPASS.LTC128B.128 [R197+0x2000], [R176.64], !P4 ;  /* 0x02000000b0c57fae */ /* 0x0005f0000e101d50 */
[----:B------:R3:W-:Y:S08]  /*14de0*/  LDGSTS.E.BYPASS.LTC128B.128 [R197+0x2800], [R2.64], !P4 ;  /* 0x0280000002c57fae */ /* 0x0007f0000e101d50 */
[----:B------:R-:W-:Y:S08]  /*14df0*/  LDSM.16.M88.4 R192, [R216+0x8100] ;  /* 0x00810000d8c0783b */ /* 0x000ff00000000200 */
[----:B------:R-:W0:Y:S08]  /*14e00*/  LDGDEPBAR ;  /* 0x00000000000079af */ /* 0x000e300000000000 */
[----:B--2---:R-:W-:Y:S08]  /*14e10*/  LDSM.16.M88.4 R176, [R216+0x6100] ;  /* 0x00610000d8b0783b */ /* 0x004ff00000000200 */
[----:B-1----:R-:W1:Y:S08]  /*14e20*/  LDSM.16.M88.4 R188, [R214+0x3100] ;  /* 0x00310000d6bc783b */ /* 0x002e700000000200 */
[----:B---3--:R-:W2:Y:S08]  /*14e30*/  LDSM.16.M88.4 R196, [R214+0x3900] ;  /* 0x00390000d6c4783b */ /* 0x008eb00000000200 */
[----:B------:R-:W3:Y:S08]  /*14e40*/  LDSM.16.M88.4 R200, [R214+0x4100] ;  /* 0x00410000d6c8783b */ /* 0x000ef00000000200 */
[----:B------:R-:W4:Y:S08]  /*14e50*/  LDSM.16.M88.4 R168, [R214+0x4900] ;  /* 0x00490000d6a8783b */ /* 0x000f300000000200 */
[----:B------:R-:W2:Y:S08]  /*14e60*/  LDSM.16.M88.4 R180, [R214+0x5100] ;  /* 0x00510000d6b4783b */ /* 0x000eb00000000200 */
[----:B------:R-:W3:Y:S01]  /*14e70*/  LDSM.16.M88.4 R204, [R214+0x5900] ;  /* 0x00590000d6cc783b */ /* 0x000ee20000000200 */
[-C--:B-1----:R-:W-:Y:S07]  /*14e80*/  HMMA.16816.F32.BF16 R4, R176, R188.reuse, R4 ;  /* 0x000000bcb004723c */ /* 0x082fee0000041804 */
[----:B------:R-:W-:Y:S01]  /*14e90*/  LDSM.16.M88.4 R172, [R217+0x6100] ;  /* 0x00610000d9ac783b */ /* 0x000fe20000000200 */
[C---:B------:R-:W-:Y:S07]  /*14ea0*/  HMMA.16816.F32.BF16 R8, R192.reuse, R188, R8 ;  /* 0x000000bcc008723c */ /* 0x040fee0000041808 */
[----:B------:R-:W1:Y:S01]  /*14eb0*/  LDSM.16.M88.4 R184, [R213] ;  /* 0x00000000d5b8783b */ /* 0x000e620000000200 */
[-C--:B------:R-:W-:Y:S08]  /*14ec0*/  HMMA.16816.F32.BF16 R12, R192, R190.reuse, R12 ;  /* 0x000000bec00c723c */ /* 0x080ff0000004180c */
[C---:B------:R-:W-:Y:S01]  /*14ed0*/  HMMA.16816.F32.BF16 R16, R176.reuse, R190, R16 ;  /* 0x000000beb010723c */ /* 0x040fe20000041810 */
[----:B------:R-:W1:Y:S07]  /*14ee0*/  LDSM.16.M88.4 R188, [R217+0x8100] ;  /* 0x00810000d9bc783b */ /* 0x000e6e0000000200 */
[-C--:B--2---:R-:W-:Y:S08]  /*14ef0*/  HMMA.16816.F32.BF16 R20, R176, R196.reuse, R20 ;  /* 0x000000c4b014723c */ /* 0x084ff00000041814 */
[C---:B------:R-:W-:Y:S08]  /*14f00*/  HMMA.16816.F32.BF16 R24, R192.reuse, R196, R24 ;  /* 0x000000c4c018723c */ /* 0x040ff00000041818 */
[-C--:B------:R-:W-:Y:S08]  /*14f10*/  HMMA.16816.F32.BF16 R28, R192, R198.reuse, R28 ;  /* 0x000000c6c01c723c */ /* 0x080ff0000004181c */
[C---:B------:R-:W-:Y:S08]  /*14f20*/  HMMA.16816.F32.BF16 R32, R176.reuse, R198, R32 ;  /* 0x000000c6b020723c */ /* 0x040ff00000041820 */
        /* <DEDUP_REMOVED lines=17> */
[C---:B------:R-:W-:Y:S08]  /*15040*/  HMMA.16816.F32.BF16 R8, R188.reuse, R184, R8 ;  /* 0x000000b8bc08723c */ /* 0x040ff00000041808 */
        /* <DEDUP_REMOVED lines=27> */
[----:B------:R-:W4:Y:S01]  /*15200*/  MUFU.TANH R241, R12 ;  /* 0x0000000c00f17308 */ /* 0x000f220000002400 */
[----:B--2---:R-:W-:Y:S09]  /*15210*/  STL [R1+0x4], R2 ;  /* 0x0000040201007387 */ /* 0x004ff20000100800 */
[----:B------:R-:W2:Y:S01]  /*15220*/  MUFU.TANH R229, R13 ;  /* 0x0000000d00e57308 */ /* 0x000ea20000002400 */
[----:B---3--:R-:W3:Y:S01]  /*15230*/  LDSM.16.M88.4 R8, [R213+0x1000] ;  /* 0x00100000d508783b */ /* 0x008ee20000000200 */
[-C--:B-1----:R-:W-:Y:S08]  /*15240*/  HMMA.16816.F32.BF16 R20, R172, R4.reuse, R20 ;  /* 0x00000004ac14723c */ /* 0x082ff00000041814 */
[----:B------:R-:W1:Y:S01]  /*15250*/  MUFU.TANH R250, R14 ;  /* 0x0000000e00fa7308 */ /* 0x000e620000002400 */
[----:B----4-:R-:W-:Y:S01]  /*15260*/  STL [R1], R0 ;  /* 0x0000000001007387 */ /* 0x010fe20000100800 */
[C---:B------:R-:W-:Y:S08]  /*15270*/  HMMA.16816.F32.BF16 R24, R188.reuse, R4, R24 ;  /* 0x00000004bc18723c */ /* 0x040ff00000041818 */
[----:B------:R-:W4:Y:S01]  /*15280*/  MUFU.TANH R249, R15 ;  /* 0x0000000f00f97308 */ /* 0x000f220000002400 */
        /* <DEDUP_REMOVED lines=13> */
[----:B------:R-:W3:Y:S01]  /*15360*/  MUFU.TANH R192, R18 ;  /* 0x0000001200c07308 */ /* 0x000ee20000002400 */
        /* <DEDUP_REMOVED lines=11> */
[----:B------:R-:W2:Y:S02]  /*15420*/  LDSM.16.M88.4 R8, [R213+0x2000] ;  /* 0x00200000d508783b */ /* 0x000ea40000000200 */
        /* <DEDUP_REMOVED lines=21> */
[-C--:B--2---:R-:W-:Y:S05]  /*15580*/  HMMA.16816.F32.BF16 R68, R172, R8.reuse, R68 ;  /* 0x00000008ac44723c */ /* 0x084fea0000041844 */
[----:B------:R-:W-:Y:S02]  /*15590*/  FMUL.FTZ R51, R51, c[0x0][0x320] ;  /* 0x0000c80033337a20 */ /* 0x000fe40000410000 */
[----:B------:R-:W-:Y:S01]  /*155a0*/  FMUL.FTZ R52, R52, c[0x0][0x320] ;  /* 0x0000c80034347a20 */ /* 0x000fe20000410000 */
[----:B------:R2:W1:Y:S01]  /*155b0*/  MUFU.TANH R181, R58 ;  /* 0x0000003a00b57308 */ /* 0x0004620000002400 */
[C---:B------:R-:W-:Y:S04]  /*155c0*/  HMMA.16816.F32.BF16 R72, R188.reuse, R8, R72 ;  /* 0x00000008bc48723c */ /* 0x040fe80000041848 */
[----:B------:R-:W-:Y:S02]  /*155d0*/  FMUL.FTZ R53, R53, c[0x0][0x320] ;  /* 0x0000c80035357a20 */ /* 0x000fe40000410000 */
[----:B------:R-:W-:Y:S02]  /*155e0*/  FMUL.FTZ R54, R54, c[0x0][0x320] ;  /* 0x0000c80036367a20 */ /* 0x000fe40000410000 */
[-C--:B------:R-:W-:Y:S01]  /*155f0*/  HMMA.16816.F32.BF16 R76, R188, R10.reuse, R76 ;  /* 0x0000000abc4c723c */ /* 0x080fe2000004184c */
[----:B------:R3:W3:Y:S03]  /*15600*/  MUFU.TANH R206, R25 ;  /* 0x0000001900ce7308 */ /* 0x0006e60000002400 */
[----:B------:R-:W-:Y:S02]  /*15610*/  FMUL.FTZ R55, R55, c[0x0][0x320] ;  /* 0x0000c80037377a20 */ /* 0x000fe40000410000 */
[----:B------:R-:W-:Y:S02]  /*15620*/  FMUL.FTZ R56, R56, c[0x0][0x320] ;  /* 0x0000c80038387a20 */ /* 0x000fe40000410000 */
[C---:B------:R-:W-:Y:S03]  /*15630*/  HMMA.16816.F32.BF16 R80, R172.reuse, R10, R80 ;  /* 0x0000000aac50723c */ /* 0x040fe60000041850 */
[----:B------:R3:W3:Y:S01]  /*15640*/  MUFU.TANH R238, R26 ;  /* 0x0000001a00ee7308 */ /* 0x0006e20000002400 */
[----:B------:R-:W-:Y:S02]  /*15650*/  FMUL.FTZ R59, R59, c[0x0][0x320] ;  /* 0x0000c8003b3b7a20 */ /* 0x000fe40000410000 */
[----:B------:R-:W-:Y:S01]  /*15660*/  FMUL.FTZ R60, R60, c[0x0][0x320] ;  /* 0x0000c8003c3c7a20 */ /* 0x000fe20000410000 */
[----:B--2---:R-:W2:Y:S01]  /*15670*/  LDL R58, [R1+0x28] ;  /* 0x00002800013a7983 */ /* 0x004ea20000100800 */
[-C--:B-1----:R-:W-:Y:S04]  /*15680*/  HMMA.16816.F32.BF16 R84, R172, R4.reuse, R84 ;  /* 0x00000004ac54723c */ /* 0x082fe80000041854 */
        /* <DEDUP_REMOVED lines=81> */
[----:B------:R1:W1:Y:S01]  /*15ba0*/  MUFU.TANH R168, R56 ;  /* 0x0000003800a87308 */ /* 0x0002620000002400 */
[----:B--2---:R-:W-:Y:S09]  /*15bb0*/  ISETP.GT.AND P0, PT, R227, R58, PT ;  /* 0x0000003ae300720c */ /* 0x004ff20003f04270 */
        /* <DEDUP_REMOVED lines=104> */
.L_x_547:
        /* <DEDUP_REMOVED lines=10> */
[----:B------:R-:W-:Y:S02]  /*162e0*/  IMAD.U32 R0, RZ, RZ, UR8 ;  /* 0x00000008ff007e24 */ /* 0x000fe4000f8e00ff */
[----:B------:R-:W1:Y:S01]  /*162f0*/  SHFL.IDX PT, R4, R5, RZ, 0x1c1f ;  /* 0x001c1fff05047589 */ /* 0x000e6200000e0000 */
[----:B---3--:R-:W-:Y:S01]  /*16300*/  IADD3 R7, -R3, 0x1, R2 ;  /* 0x0000000103077810 */ /* 0x008fe20007ffe102 */
[----:B------:R-:W-:Y:S03]  /*16310*/  IMAD.IADD R8, R2, 0x1, -R3 ;  /* 0x0000000102087824 */ /* 0x000fe600078e0a03 */
[----:B------:R-:W-:Y:S04]  /*16320*/  IADD3 R7, R7, -c[0x0][0x168], R0 ;  /* 0x80005a0007077a10 */ /* 0x000fe80007ffe000 */
        /* <DEDUP_REMOVED lines=20> */
.L_x_550:
[----:B------:R-:W-:Y:S04]  /*16470*/  MOV R9, c[0x0][0x32c] ;  /* 0x0000cb0000097a02 */ /* 0x000fe80000000f00 */
[----:B------:R-:W-:Y:S11]  /*16480*/  ISETP.NE.AND P0, PT, R9, 0x1, PT ;  /* 0x000000010900780c */ /* 0x000ff60003f05270 */
[----:B------:R-:W-:Y:S02]  /*16490*/  @!UPT UIADD3 URZ, URZ, URZ, URZ ;  /* 0x0000003f3f3ff290 */ /* 0x000fe4000fffe03f */
[----:B------:R-:W-:Y:S05]  /*164a0*/  @P0 IMAD.HI.U32 R9, R4, c[0x0][0x330], RZ ;  /* 0x0000cc0004090a27 */ /* 0x000fea00078e00ff */
[----:B------:R-:W-:Y:S02]  /*164b0*/  @P0 SHF.R.U32.HI R4, RZ, c[0x0][0x334], R9 ;  /* 0x0000cd00ff040a19 */ /* 0x000fe40000011609 */
.L_x_551:
[----:B------:R-:W-:Y:S05]  /*164c0*/  BSYNC B0 ;  /* 0x0000000000007941 */ /* 0x000fea0003800000 */
.L_x_549:
[----:B------:R-:W-:Y:S05]  /*164d0*/  IMAD R4, R4, c[0x0][0x32c], R8 ;  /* 0x0000cb0004047a24 */ /* 0x000fea00078e0208 */
[----:B------:R-:W-:Y:S02]  /*164e0*/  IADD3 R9, R4, c[0x0][0x32c], RZ ;  /* 0x0000cb0004097a10 */ /* 0x000fe40007ffe0ff */
[----:B------:R-:W-:Y:S02]  /*164f0*/  IMNMX R0, R0, R4, !PT ;  /* 0x0000000400007217 */ /* 0x000fe40007800200 */
[----:B------:R-:W-:Y:S02]  /*16500*/  IMNMX R3, R3, R9, PT ;  /* 0x0000000903037217 */ /* 0x000fe40003800200 */
.L_x_548:
[C---:B------:R-:W-:Y:S02]  /*16510*/  ISETP.GE.AND P0, PT, R2.reuse, 0x2, PT ;  /* 0x000000020200780c */ /* 0x040fe40003f06270 */
[----:B------:R-:W-:Y:S02]  /*16520*/  ISETP.GE.AND P2, PT, R2, 0xa, PT ;  /* 0x0000000a0200780c */ /* 0x000fe40003f46270 */
[----:B------:R-:W-:Y:S02]  /*16530*/  P2R R26, PR, RZ, 0x1 ;  /* 0x00000001ff1a7803 */ /* 0x000fe40000000000 */
[----:B------:R-:W-:Y:S02]  /*16540*/  ISETP.GT.AND P0, PT, R0, 0x1, !P0 ;  /* 0x000000010000780c */ /* 0x000fe40004704270 */
        /* <DEDUP_REMOVED lines=103> */
[C---:B------:R-:W-:Y:S04]  /*16bc0*/  ISETP.LT.OR P0, PT, R3.reuse, 0x59, P0 ;  /* 0x000000590300780c */ /* 0x040fe80000701670 */
[----:B------:R-:W-:Y:S02]  /*16bd0*/  FSEL R251, R96, -INF , !P0 ;  /* 0xff80000060fb7808 */ /* 0x000fe40004000000 */
[----:B------:R-:W-:Y:S04]  /*16be0*/  ISETP.GT.AND P0, PT, R0, RZ, !P2 ;  /* 0x000000ff0000720c */ /* 0x000fe80005704270 */
[C---:B------:R-:W-:Y:S04]  /*16bf0*/  ISETP.LT.OR P0, PT, R3.reuse, 0x1, P0 ;  /* 0x000000010300780c */ /* 0x040fe80000701670 */
[----:B------:R-:W-:Y:S02]  /*16c00*/  FSEL R29, R200, -INF , !P0 ;  /* 0xff800000c81d7808 */ /* 0x000fe40004000000 */
[----:B------:R-:W-:Y:S04]  /*16c10*/  ISETP.GE.AND P0, PT, R2, 0x5a, PT ;  /* 0x0000005a0200780c */ /* 0x000fe80003f06270 */
[----:B------:R-:W-:Y:S04]  /*16c20*/  ISETP.GT.AND P2, PT, R0, 0x59, !P0 ;  /* 0x000000590000780c */ /* 0x000fe80004744270 */
[----:B------:R-:W-:Y:S02]  /*16c30*/  ISETP.LT.OR P2, PT, R3, 0x5a, P2 ;  /* 0x0000005a0300780c */ /* 0x000fe40001741670 */
[----:B------:R-:W1:Y:S02]  /*16c40*/  SHFL.IDX PT, R3, R5, 0x1, 0x1c1f ;  /* 0x003c1f0005037f89 */ /* 0x000e6400000e0000 */
[----:B------:R-:W-:Y:S02]  /*16c50*/  FSEL R252, R97, -INF , !P2 ;  /* 0xff80000061fc7808 */ /* 0x000fe40005000000 */
[----:B------:R-:W-:Y:S01]  /*16c60*/  PLOP3.LUT P2, PT, PT, PT, UP1, 0x40, 0x0 ;  /* 0x000000000000781c */ /* 0x000fe20003f4e818 */
[--C-:B-1----:R-:W-:Y:S02]  /*16c70*/  IMAD.IADD R2, R6, 0x1, R3.reuse ;  /* 0x0000000106027824 */ /* 0x102fe400078e0203 */
[----:B------:R-:W-:Y:S10]  /*16c80*/  IMAD.IADD R0, R7, 0x1, R3 ;  /* 0x0000000107007824 */ /* 0x000ff400078e0203 */
        /* <DEDUP_REMOVED lines=16> */
.L_x_554:
[----:B------:R-:W-:Y:S04]  /*16d90*/  MOV R28, 0x1 ;  /* 0x00000001001c7802 */ /* 0x000fe80000000f00 */
[----:B------:R-:W-:Y:S11]  /*16da0*/  ISETP.NE.AND P2, PT, R28, c[0x0][0x32c], PT ;  /* 0x0000cb001c007a0c */ /* 0x000ff60003f45270 */
[----:B------:R-:W-:Y:S02]  /*16db0*/  @!UPT UIADD3 URZ, URZ, URZ, URZ ;  /* 0x0000003f3f3ff290 */ /* 0x000fe4000fffe03f */
[----:B------:R-:W-:Y:S05]  /*16dc0*/  @P2 IMAD.HI.U32 R28, R3, c[0x0][0x330], RZ ;  /* 0x0000cc00031c2a27 */ /* 0x000fea00078e00ff */
[----:B------:R-:W-:Y:S02]  /*16dd0*/  @P2 SHF.R.U32.HI R3, RZ, c[0x0][0x334], R28 ;  /* 0x0000cd00ff032a19 */ /* 0x000fe4000001161c */
.L_x_555:
[----:B------:R-:W-:Y:S05]  /*16de0*/  BSYNC B0 ;  /* 0x0000000000007941 */ /* 0x000fea0003800000 */
.L_x_553:
[----:B------:R-:W-:Y:S05]  /*16df0*/  IMAD R3, R3, c[0x0][0x32c], R8 ;  /* 0x0000cb0003037a24 */ /* 0x000fea00078e0208 */
[----:B------:R-:W-:Y:S02]  /*16e00*/  IADD3 R28, R3, c[0x0][0x32c], RZ ;  /* 0x0000cb00031c7a10 */ /* 0x000fe40007ffe0ff */
[----:B------:R-:W-:Y:S02]  /*16e10*/  IMNMX R0, R0, R3, !PT ;  /* 0x0000000300007217 */ /* 0x000fe40007800200 */
[----:B------:R-:W-:Y:S02]  /*16e20*/  IMNMX R2, R2, R28, PT ;  /* 0x0000001c02027217 */ /* 0x000fe40003800200 */
.L_x_552:
        /* <DEDUP_REMOVED lines=113> */
.L_x_558:
[----:B------:R-:W-:Y:S04]  /*17540*/  MOV R28, c[0x0][0x32c] ;  /* 0x0000cb00001c7a02 */ /* 0x000fe80000000f00 */
[----:B------:R-:W-:Y:S11]  /*17550*/  ISETP.NE.AND P2, PT, R28, 0x1, PT ;  /* 0x000000011c00780c */ /* 0x000ff60003f45270 */
[----:B------:R-:W-:Y:S02]  /*17560*/  @!UPT UIADD3 URZ, URZ, URZ, URZ ;  /* 0x0000003f3f3ff290 */ /* 0x000fe4000fffe03f */
[----:B------:R-:W-:Y:S05]  /*17570*/  @P2 IMAD.HI.U32 R28, R3, c[0x0][0x330], RZ ;  /* 0x0000cc00031c2a27 */ /* 0x000fea00078e00ff */
[----:B------:R-:W-:Y:S02]  /*17580*/  @P2 SHF.R.U32.HI R3, RZ, c[0x0][0x334], R28 ;  /* 0x0000cd00ff032a19 */ /* 0x000fe4000001161c */
.L_x_559:
[----:B------:R-:W-:Y:S05]  /*17590*/  BSYNC B0 ;  /* 0x0000000000007941 */ /* 0x000fea0003800000 */
.L_x_557:
[----:B------:R-:W-:Y:S05]  /*175a0*/  IMAD R3, R3, c[0x0][0x32c], R8 ;  /* 0x0000cb0003037a24 */ /* 0x000fea00078e0208 */
[----:B------:R-:W-:Y:S02]  /*175b0*/  IADD3 R28, R3, c[0x0][0x32c], RZ ;  /* 0x0000cb00031c7a10 */ /* 0x000fe40007ffe0ff */
[----:B------:R-:W-:Y:S02]  /*175c0*/  IMNMX R0, R0, R3, !PT ;  /* 0x0000000300007217 */ /* 0x000fe40007800200 */
[----:B------:R-:W-:Y:S02]  /*175d0*/  IMNMX R2, R2, R28, PT ;  /* 0x0000001c02027217 */ /* 0x000fe40003800200 */
.L_x_556:
        /* <DEDUP_REMOVED lines=113> */
.L_x_562:
[----:B------:R-:W-:Y:S04]  /*17cf0*/  MOV R5, c[0x0][0x32c] ;  /* 0x0000cb0000057a02 */ /* 0x000fe80000000f00 */
[----:B------:R-:W-:Y:S11]  /*17d00*/  ISETP.NE.AND P2, PT, R5, 0x1, PT ;  /* 0x000000010500780c */ /* 0x000ff60003f45270 */
[----:B------:R-:W-:Y:S02]  /*17d10*/  @!UPT UIADD3 URZ, URZ, URZ, URZ ;  /* 0x0000003f3f3ff290 */ /* 0x000fe4000fffe03f */
[----:B------:R-:W-:Y:S05]  /*17d20*/  @P2 IMAD.HI.U32 R5, R3, c[0x0][0x330], RZ ;  /* 0x0000cc0003052a27 */ /* 0x000fea00078e00ff */
[----:B------:R-:W-:Y:S02]  /*17d30*/  @P2 SHF.R.U32.HI R3, RZ, c[0x0][0x334], R5 ;  /* 0x0000cd00ff032a19 */ /* 0x000fe40000011605 */
.L_x_563:
[----:B------:R-:W-:Y:S05]  /*17d40*/  BSYNC B0 ;  /* 0x0000000000007941 */ /* 0x000fea0003800000 */
.L_x_561:
[----:B------:R-:W-:Y:S05]  /*17d50*/  IMAD R8, R3, c[0x0][0x32c], R8 ;  /* 0x0000cb0003087a24 */ /* 0x000fea00078e0208 */
[----:B------:R-:W-:Y:S02]  /*17d60*/  IADD3 R3, R8, c[0x0][0x32c], RZ ;  /* 0x0000cb0008037a10 */ /* 0x000fe40007ffe0ff */
[----:B------:R-:W-:Y:S02]  /*17d70*/  IMNMX R0, R0, R8, !PT ;  /* 0x0000000800007217 */ /* 0x000fe40007800200 */
[----:B------:R-:W-:Y:S02]  /*17d80*/  IMNMX R2, R2, R3, PT ;  /* 0x0000000302027217 */ /* 0x000fe40003800200 */
.L_x_560:
[----:B------:R-:W2:Y:S01]  /*17d90*/  LDL.LU R5, [R1+0x4] ;  /* 0x0000040001057983 */ /* 0x000ea20000300800 */
[----:B------:R-:W-:Y:S02]  /*17da0*/  ISETP.NE.AND P2, PT, R27, RZ, PT ;  /* 0x000000ff1b00720c */ /* 0x000fe40003f45270 */
[----:B------:R-:W-:Y:S01]  /*17db0*/  MOV R52, R58 ;  /* 0x0000003a00347202 */ /* 0x000fe20000000f00 */
[----:B------:R-:W3:Y:S01]  /*17dc0*/  LDL.LU R3, [R1] ;  /* 0x0000000001037983 */ /* 0x000ee20000300800 */
[----:B------:R-:W-:Y:S02]  /*17dd0*/  ISETP.GT.AND P2, PT, R0, RZ, !P2 ;  /* 0x000000ff0000720c */ /* 0x000fe40005744270 */
[----:B------:R-:W-:Y:S01]  /*17de0*/  FMNMX.FTZ R72, R29, R100, !PT ;  /* 0x000000641d487209 */ /* 0x000fe20007810000 */
[----:B------:R-:W-:Y:S01]  /*17df0*/  IMAD.MOV.U32 R80, RZ, RZ, R52 ;  /* 0x000000ffff507224 */ /* 0x000fe200078e0034 */
[----:B------:R-:W-:Y:S02]  /*17e00*/  ISETP.LT.OR P2, PT, R2, 0x1, P2 ;  /* 0x000000010200780c */ /* 0x000fe40001741670 */
[----:B------:R-:W-:Y:S01]  /*17e10*/  FMNMX.FTZ R72, R31, R72, !PT ;  /* 0x000000481f487209 */ /* 0x000fe20007810000 */
[----:B------:R-:W-:Y:S01]  /*17e20*/  IMAD.MOV.U32 R85, RZ, RZ, R80 ;  /* 0x000000ffff557224 */ /* 0x000fe200078e0050 */
[----:B------:R-:W-:Y:S01]  /*17e30*/  ISETP.GT.AND P1, PT, R0, 0x50, !P1 ;  /* 0x000000500000780c */ /* 0x000fe20004f24270 */
[----:B------:R-:W-:Y:S01]  /*17e40*/  LDSM.16.MT88.4 R80, [R211+0x100] ;  /* 0x00010000d350783b */ /* 0x000fe20000004200 */
[----:B------:R-:W-:Y:S02]  /*17e50*/  FMNMX.FTZ R72, R32, R72, !PT ;  /* 0x0000004820487209 */ /* 0x000fe40007810000 */
[----:B------:R-:W-:Y:S02]  /*17e60*/  ISETP.LT.OR P1, PT, R2, 0x51, P1 ;  /* 0x000000510200780c */ /* 0x000fe40000f21670 */
[----:B------:R-:W-:Y:S02]  /*17e70*/  FMNMX.FTZ R72, R34, R72, !PT ;  /* 0x0000004822487209 */ /* 0x000fe40007810000 */
[----:B------:R-:W-:Y:S02]  /*17e80*/  ISETP.GT.AND P0, PT, R0, 0x59, !P0 ;  /* 0x000000590000780c */ /* 0x000fe40004704270 */
[----:B------:R-:W-:Y:S02]  /*17e90*/  FMNMX.FTZ R72, R40, R72, !PT ;  /* 0x0000004828487209 */ /* 0x000fe40007810000 */
[----:B------:R-:W-:Y:S02]  /*17ea0*/  ISETP.LT.OR P0, PT, R2, 0x5a, P0 ;  /* 0x0000005a0200780c */ /* 0x000fe40000701670 */
[----:B------:R-:W-:Y:S02]  /*17eb0*/  FMNMX.FTZ R72, R42, R72, !PT ;  /* 0x000000482a487209 */ /* 0x000fe40007810000 */
[----:B------:R-:W-:Y:S02]  /*17ec0*/  FSEL R73, R79, -INF , !P0 ;  /* 0xff8000004f497808 */ /* 0x000fe40004000000 */
[----:B------:R-:W-:Y:S02]  /*17ed0*/  FMNMX.FTZ R72, R44, R72, !PT ;  /* 0x000000482c487209 */ /* 0x000fe40007810000 */
[C---:B------:R-:W-:Y:S02]  /*17ee0*/  ISETP.GT.AND P6, PT, R0.reuse, 0x51, !P6 ;  /* 0x000000510000780c */ /* 0x040fe400077c4270 */
[----:B------:R-:W-:Y:S02]  /*17ef0*/  FMNMX.FTZ R72, R47, R72, !PT ;  /* 0x000000482f487209 */ /* 0x000fe40007810000 */
[----:B------:R-:W-:Y:S02]  /*17f00*/  ISETP.GT.AND P5, PT, R0, 0x58, !P5 ;  /* 0x000000580000780c */ /* 0x000fe40006fa4270 */
[----:B------:R-:W-:Y:S02]  /*17f10*/  FMNMX.FTZ R72, R57, R72, !PT ;  /* 0x0000004839487209 */ /* 0x000fe40007810000 */
[----:B------:R-:W-:Y:S02]  /*17f20*/  ISETP.LT.OR P6, PT, R2, 0x52, P6 ;  /* 0x000000520200780c */ /* 0x000fe400037c1670 */
[----:B------:R-:W-:Y:S02]  /*17f30*/  FMNMX.FTZ R72, R90, R72, !PT ;  /* 0x000000485a487209 */ /* 0x000fe40007810000 */
[----:B------:R-:W-:Y:S02]  /*17f40*/  ISETP.LT.OR P5, PT, R2, 0x59, P5 ;  /* 0x000000590200780c */ /* 0x000fe40002fa1670 */
        /* <DEDUP_REMOVED lines=14> */
[----:B------:R-:W-:Y:S02]  /*18030*/  FMNMX.FTZ R72, R252, R72, !PT ;  /* 0x00000048fc487209 */ /* 0x000fe40007810000 */
[----:B--2---:R-:W-:Y:S02]  /*18040*/  FSEL R8, R5, -INF , !P2 ;  /* 0xff80000005087808 */ /* 0x004fe40005000000 */
[----:B------:R-:W-:Y:S01]  /*18050*/  ISETP.NE.AND P2, PT, R26, RZ, PT ;  /* 0x000000ff1a00720c */ /* 0x000fe20003f45270 */
[----:B------:R-:W1:Y:S03]  /*18060*/  SHFL.BFLY PT, R5, R72, 0x2, 0x1f ;  /* 0x0c401f0048057f89 */ /* 0x000e6600000e0000 */
[----:B------:R-:W-:Y:S04]  /*18070*/  ISETP.GT.AND P2, PT, R0, 0x1, !P2 ;  /* 0x000000010000780c */ /* 0x000fe80005744270 */
[----:B------:R-:W-:Y:S04]  /*18080*/  ISETP.LT.OR P2, PT, R2, 0x2, P2 ;  /* 0x000000020200780c */ /* 0x000fe80001741670 */
        /* <DEDUP_REMOVED lines=58> */
[----:B------:R-:W-:Y:S01]  /*18430*/  ISETP.NE.AND P2, PT, R17, RZ, PT ;  /* 0x000000ff1100720c */ /* 0x000fe20003f45270 */
[----:B------:R-:W2:Y:S01]  /*18440*/  SHFL.BFLY PT, R71, R3, 0x2, 0x1f ;  /* 0x0c401f0003477f89 */ /* 0x000ea200000e0000 */
[----:B-1----:R-:W-:Y:S02]  /*18450*/  FMNMX.FTZ R72, R72, R5, !PT ;  /* 0x0000000548487209 */ /* 0x002fe40007810000 */
[----:B------:R-:W-:Y:S02]  /*18460*/  ISETP.GT.AND P2, PT, R0, 0x28, !P2 ;  /* 0x000000280000780c */ /* 0x000fe40005744270 */
[----:B------:R-:W-:Y:S02]  /*18470*/  FMNMX.FTZ R5, R8, R103, !PT ;  /* 0x0000006708057209 */ /* 0x000fe40007810000 */
[----:B------:R-:W-:Y:S01]  /*18480*/  ISETP.LT.OR P2, PT, R2, 0x29, P2 ;  /* 0x000000290200780c */ /* 0x000fe20001741670 */
[----:B------:R-:W1:Y:S01]  /*18490*/  SHFL.BFLY PT, R6, R72, 0x1, 0x1f ;  /* 0x0c201f0048067f89 */ /* 0x000e6200000e0000 */
        /* <DEDUP_REMOVED lines=10> */
[----:B--2---:R-:W-:Y:S02]  /*18540*/  FMNMX.FTZ R71, R3, R71, !PT ;  /* 0x0000004703477209 */ /* 0x004fe40007810000 */
[----:B------:R-:W-:Y:S02]  /*18550*/  ISETP.GT.AND P2, PT, R0, 0x30, !P2 ;  /* 0x000000300000780c */ /* 0x000fe40005744270 */
[----:B-1----:R-:W-:Y:S02]  /*18560*/  FMNMX.FTZ R72, R72, R6, !PT ;  /* 0x0000000648487209 */ /* 0x002fe40007810000 */
        /* <DEDUP_REMOVED lines=14> */
[----:B-1----:R-:W-:Y:S02]  /*18650*/  FMNMX.FTZ R71, R71, R6, !PT ;  /* 0x0000000647477209 */ /* 0x002fe40007810000 */
[----:B------:R-:W-:Y:S02]  /*18660*/  ISETP.LT.OR P2, PT, R2, 0x39, P2 ;  /* 0x000000390200780c */ /* 0x000fe40001741670 */
[----:B------:R-:W-:Y:S02]  /*18670*/  FSEL R198, R180, -INF , !P1 ;  /* 0xff800000b4c67808 */ /* 0x000fe40004800000 */
[----:B------:R-:W-:Y:S02]  /*18680*/  FSEL R185, R59, -INF , !P2 ;  /* 0xff8000003bb97808 */ /* 0x000fe40005000000 */
[----:B------:R-:W-:Y:S02]  /*18690*/  ISETP.NE.AND P2, PT, R12, RZ, PT ;  /* 0x000000ff0c00720c */ /* 0x000fe40003f45270 */
[----:B------:R-:W-:Y:S02]  /*186a0*/  FSETP.NEU.FTZ.AND P1, PT, R71, -INF , PT ;  /* 0xff8000004700780b */ /* 0x000fe40003f3d000 */
[----:B------:R-:W-:Y:S02]  /*186b0*/  ISETP.GT.AND P2, PT, R0, 0x39, !P2 ;  /* 0x000000390000780c */ /* 0x000fe40005744270 */
[----:B------:R-:W-:Y:S02]  /*186c0*/  FSEL R180, R91, -INF , !P5 ;  /* 0xff8000005bb47808 */ /* 0x000fe40006800000 */
[----:B------:R-:W-:Y:S04]  /*186d0*/  ISETP.LT.OR P2, PT, R2, 0x3a, P2 ;  /* 0x0000003a0200780c */ /* 0x000fe80001741670 */
[----:B------:R-:W-:Y:S02]  /*186e0*/  FSEL R187, R63, -INF , !P2 ;  /* 0xff8000003fbb7808 */ /* 0x000fe40005000000 */
[----:B------:R-:W-:Y:S04]  /*186f0*/  ISETP.NE.AND P2, PT, R11, RZ, PT ;  /* 0x000000ff0b00720c */ /* 0x000fe80003f45270 */
[----:B------:R-:W-:Y:S04]  /*18700*/  ISETP.GT.AND P2, PT, R0, 0x40, !P2 ;  /* 0x000000400000780c */ /* 0x000fe80005744270 */
[----:B------:R-:W-:Y:S04]  /*18710*/  ISETP.LT.OR P2, PT, R2, 0x41, P2 ;  /* 0x000000410200780c */ /* 0x000fe80001741670 */
[----:B------:R-:W-:Y:S01]  /*18720*/  FSEL R197, R74, -INF , !P2 ;  /* 0xff8000004ac57808 */ /* 0x000fe20005000000 */
[----:B------:R-:W-:Y:S01]  /*18730*/  FMUL.FTZ R74, R72, c[0x0][0x2d0] ;  /* 0x0000b400484a7a20 */ /* 0x000fe20000410000 */
[----:B------:R-:W-:Y:S04]  /*18740*/  ISETP.NE.AND P2, PT, R10, RZ, PT ;  /* 0x000000ff0a00720c */ /* 0x000fe80003f45270 */
[----:B------:R-:W-:Y:S04]  /*18750*/  ISETP.GT.AND P2, PT, R0, 0x41, !P2 ;  /* 0x000000410000780c */ /* 0x000fe80005744270 */
[----:B------:R-:W-:Y:S04]  /*18760*/  ISETP.LT.OR P2, PT, R2, 0x42, P2 ;  /* 0x000000420200780c */ /* 0x000fe80001741670 */
[----:B------:R-:W-:Y:S01]  /*18770*/  FSEL R201, R75, -INF , !P2 ;  /* 0xff8000004bc97808 */ /* 0x000fe20005000000 */
[----:B------:R-:W-:Y:S01]  /*18780*/  FMUL.FTZ R75, R71, c[0x0][0x2d0] ;  /* 0x0000b400474b7a20 */ /* 0x000fe20000410000 */
[----:B------:R-:W-:Y:S04]  /*18790*/  ISETP.NE.AND P2, PT, R9, RZ, PT ;  /* 0x000000ff0900720c */ /* 0x000fe80003f45270 */
[----:B------:R-:W-:Y:S02]  /*187a0*/  ISETP.GT.AND P2, PT, R0, 0x48, !P2 ;  /* 0x000000480000780c */ /* 0x000fe40005744270 */
[----:B------:R-:W-:Y:S02]  /*187b0*/  FSEL R75, R75, RZ, P1 ;  /* 0x000000ff4b4b7208 */ /* 0x000fe40000800000 */
[----:B------:R-:W-:Y:S03]  /*187c0*/  ISETP.LT.OR P2, PT, R2, 0x49, P2 ;  /* 0x000000490200780c */ /* 0x000fe60001741670 */
[--C-:B------:R-:W-:Y:S01]  /*187d0*/  FFMA.FTZ R12, R43, c[0x0][0x2d0], -R75.reuse ;  /* 0x0000b4002b0c7a23 */ /* 0x100fe2000001084b */
[----:B------:R-:W-:Y:S02]  /*187e0*/  FSEL R202, R78, -INF , !P2 ;  /* 0xff8000004eca7808 */ /* 0x000fe40005000000 */
[----:B------:R-:W-:Y:S01]  /*187f0*/  ISETP.NE.AND P2, PT, R4, RZ, PT ;  /* 0x000000ff0400720c */ /* 0x000fe20003f45270 */
[----:B------:R-:W-:Y:S01]  /*18800*/  MUFU.EX2 R91, R12 ;  /* 0x0000000c005b7308 */ /* 0x000fe20000000800 */
[----:B------:R-:W-:Y:S02]  /*18810*/  FMNMX.FTZ R4, R28, R102, !PT ;  /* 0x000000661c047209 */ /* 0x000fe40007810000 */
[----:B------:R-:W-:Y:S01]  /*18820*/  ISETP.GT.AND P2, PT, R0, 0x49, !P2 ;  /* 0x000000490000780c */ /* 0x000fe20005744270 */
[--C-:B------:R-:W-:Y:S01]  /*18830*/  FFMA.FTZ R0, R33, c[0x0][0x2d0], -R75.reuse ;  /* 0x0000b40021007a23 */ /* 0x100fe2000001084b */
[----:B------:R-:W-:Y:S02]  /*18840*/  FMNMX.FTZ R4, R35, R4, !PT ;  /* 0x0000000423047209 */ /* 0x000fe40007810000 */
[----:B------:R-:W-:Y:S01]  /*18850*/  ISETP.LT.OR P2, PT, R2, 0x4a, P2 ;  /* 0x0000004a0200780c */ /* 0x000fe20001741670 */
[--C-:B------:R-:W-:Y:S01]  /*18860*/  FFMA.FTZ R2, R36, c[0x0][0x2d0], -R75.reuse ;  /* 0x0000b40024027a23 */ /* 0x100fe2000001084b */
[----:B------:R-:W-:Y:S01]  /*18870*/  FMNMX.FTZ R4, R37, R4, !PT ;  /* 0x0000000425047209 */ /* 0x000fe20007810000 */
[----:B------:R-:W-:Y:S01]  /*18880*/  MUFU.EX2 R86, R0 ;  /* 0x0000000000567308 */ /* 0x000fe20000000800 */
[----:B------:R-:W-:Y:S02]  /*18890*/  FSEL R194, R194, -INF , !P2 ;  /* 0xff800000c2c27808 */ /* 0x000fe40005000000 */
[----:B------:R-:W-:Y:S02]  /*188a0*/  FMNMX.FTZ R4, R38, R4, !PT ;  /* 0x0000000426047209 */ /* 0x000fe40007810000 */
[----:B------:R-:W-:Y:S02]  /*188b0*/  FSETP.NEU.FTZ.AND P2, PT, R72, -INF , PT ;  /* 0xff8000004800780b */ /* 0x000fe40003f5d000 */
[----:B------:R-:W-:Y:S02]  /*188c0*/  FMNMX.FTZ R4, R46, R4, !PT ;  /* 0x000000042e047209 */ /* 0x000fe40007810000 */
[----:B------:R-:W-:Y:S01]  /*188d0*/  FSEL R74, R74, RZ, P2 ;  /* 0x000000ff4a4a7208 */ /* 0x000fe20001000000 */
[----:B------:R-:W-:Y:S01]  /*188e0*/  MUFU.EX2 R250, R2 ;  /* 0x0000000200fa7308 */ /* 0x000fe20000000800 */
[----:B------:R-:W-:Y:S03]  /*188f0*/  FMNMX.FTZ R4, R49, R4, !PT ;  /* 0x0000000431047209 */ /* 0x000fe60007810000 */
[--C-:B------:R-:W-:Y:S01]  /*18900*/  FFMA.FTZ R16, R44, c[0x0][0x2d0], -R74.reuse ;  /* 0x0000b4002c107a23 */ /* 0x100fe2000001084a */
[----:B------:R-:W-:Y:S04]  /*18910*/  FMNMX.FTZ R4, R50, R4, !PT ;  /* 0x0000000432047209 */ /* 0x000fe80007810000 */
[----:B------:R-:W-:Y:S01]  /*18920*/  FMNMX.FTZ R4, R51, R4, !PT ;  /* 0x0000000433047209 */ /* 0x000fe20007810000 */
[----:B------:R-:W-:Y:S03]  /*18930*/  MUFU.EX2 R33, R16 ;  /* 0x0000001000217308 */ /* 0x000fe60000000800 */
        /* <DEDUP_REMOVED lines=12> */
[----:B------:R-:W-:Y:S01]  /*18a00*/  FMNMX.FTZ R3, R241, R4, !PT ;  /* 0x00000004f1037209 */ /* 0x000fe20007810000 */
[--C-:B------:R-:W-:Y:S03]  /*18a10*/  FFMA.FTZ R4, R29, c[0x0][0x2d0], -R74.reuse ;  /* 0x0000b4001d047a23 */ /* 0x100fe6000001084a */
[----:B------:R-:W-:Y:S01]  /*18a20*/  FMNMX.FTZ R3, R243, R3, !PT ;  /* 0x00000003f3037209 */ /* 0x000fe20007810000 */
[----:B------:R1:W-:Y:S03]  /*18a30*/  MUFU.EX2 R55, R4 ;  /* 0x0000000400377308 */ /* 0x0003e60000000800 */
[----:B------:R-:W-:Y:S04]  /*18a40*/  FMNMX.FTZ R3, R245, R3, !PT ;  /* 0x00000003f5037209 */ /* 0x000fe80007810000 */
[----:B------:R-:W-:Y:S05]  /*18a50*/  FMNMX.FTZ R3, R247, R3, !PT ;  /* 0x00000003f7037209 */ /* 0x000fea0007810000 */
[----:B------:R-:W2:Y:S01]  /*18a60*/  SHFL.BFLY PT, R7, R3, 0x2, 0x1f ;  /* 0x0c401f0003077f89 */ /* 0x000ea200000e0000 */
[----:B-1----:R-:W-:Y:S01]  /*18a70*/  FMNMX.FTZ R4, R170, R5, !PT ;  /* 0x00000005aa047209 */ /* 0x002fe20007810000 */
[--C-:B------:R-:W-:Y:S03]  /*18a80*/  FFMA.FTZ R5, R31, c[0x0][0x2d0], -R74.reuse ;  /* 0x0000b4001f057a23 */ /* 0x100fe6000001084a */
[----:B------:R-:W-:Y:S01]  /*18a90*/  FMNMX.FTZ R4, R172, R4, !PT ;  /* 0x00000004ac047209 */ /* 0x000fe20007810000 */
[----:B------:R1:W-:Y:S01]  /*18aa0*/  MUFU.EX2 R84, R5 ;  /* 0x0000000500547308 */ /* 0x0003e20000000800 */
[----:B--2---:R-:W-:Y:S05]  /*18ab0*/  FMNMX.FTZ R3, R3, R7, !PT ;  /* 0x0000000703037209 */ /* 0x004fea0007810000 */
[----:B------:R-:W2:Y:S01]  /*18ac0*/  SHFL.BFLY PT, R70, R3, 0x1, 0x1f ;  /* 0x0c201f0003467f89 */ /* 0x000ea200000e0000 */
[----:B-1----:R-:W-:Y:S01]  /*18ad0*/  FMNMX.FTZ R5, R181, R4, !PT ;  /* 0x00000004b5057209 */ /* 0x002fe20007810000 */
[----:B------:R-:W-:Y:S03]  /*18ae0*/  FFMA.FTZ R4, R32, c[0x0][0x2d0], -R74 ;  /* 0x0000b40020047a23 */ /* 0x000fe6000001084a */
[----:B------:R-:W-:Y:S01]  /*18af0*/  FMNMX.FTZ R5, R184, R5, !PT ;  /* 0x00000005b8057209 */ /* 0x000fe20007810000 */
[----:B------:R1:W-:Y:S01]  /*18b00*/  MUFU.EX2 R93, R4 ;  /* 0x00000004005d7308 */ /* 0x0003e20000000800 */
[----:B--2---:R-:W-:Y:S01]  /*18b10*/  FMNMX.FTZ R70, R3, R70, !PT ;  /* 0x0000004603467209 */ /* 0x004fe20007810000 */
[--C-:B------:R-:W-:Y:S03]  /*18b20*/  FFMA.FTZ R3, R39, c[0x0][0x2d0], -R75.reuse ;  /* 0x0000b40027037a23 */ /* 0x100fe6000001084b */
[C---:B------:R-:W-:Y:S05]  /*18b30*/  FSETP.NEU.FTZ.AND P0, PT, R70.reuse, -INF , PT ;  /* 0xff8000004600780b */ /* 0x040fea0003f1d000 */
[----:B------:R2:W3:Y:S01]  /*18b40*/  MUFU.EX2 R92, R3 ;  /* 0x00000003005c7308 */ /* 0x0004e20000000800 */
[----:B------:R-:W-:Y:S05]  /*18b50*/  FMUL.FTZ R96, R70, c[0x0][0x2d0] ;  /* 0x0000b40046607a20 */ /* 0x000fea0000410000 */
[----:B------:R-:W-:Y:S05]  /*18b60*/  FSEL R96, R96, RZ, P0 ;  /* 0x000000ff60607208 */ /* 0x000fea0000000000 */
[----:B------:R-:W-:Y:S01]  /*18b70*/  FFMA.FTZ R32, R46, c[0x0][0x2d0], -R96 ;  /* 0x0000b4002e207a23 */ /* 0x000fe20000010860 */
[----:B-1----:R-:W-:Y:S01]  /*18b80*/  FMNMX.FTZ R4, R185, R5, !PT ;  /* 0x00000005b9047209 */ /* 0x002fe20007810000 */
[----:B------:R-:W-:Y:S02]  /*18b90*/  FFMA.FTZ R5, R34, c[0x0][0x2d0], -R74 ;  /* 0x0000b40022057a23 */ /* 0x000fe4000001084a */
[--C-:B------:R-:W-:Y:S01]  /*18ba0*/  FFMA.FTZ R44, R51, c[0x0][0x2d0], -R96.reuse ;  /* 0x0000b400332c7a23 */ /* 0x100fe20000010860 */
[----:B------:R-:W-:Y:S01]  /*18bb0*/  FMNMX.FTZ R4, R187, R4, !PT ;  /* 0x00000004bb047209 */ /* 0x000fe20007810000 */
[----:B------:R1:W4:Y:S03]  /*18bc0*/  MUFU.EX2 R89, R5 ;  /* 0x0000000500597308 */ /* 0x0003260000000800 */
[----:B------:R-:W-:Y:S01]  /*18bd0*/  FMNMX.FTZ R4, R197, R4, !PT ;  /* 0x00000004c5047209 */ /* 0x000fe20007810000 */
[----:B--2---:R-:W-:Y:S01]  /*18be0*/  FFMA.FTZ R3, R28, c[0x0][0x2d0], -R96 ;  /* 0x0000b4001c037a23 */ /* 0x004fe20000010860 */
[----:B---3--:R-:W-:Y:S01]  /*18bf0*/  F2FP.BF16.PACK_AB R79, R92, R250 ;  /* 0x000000fa5c4f723e */ /* 0x008fe200000010ff */
[--C-:B------:R-:W-:Y:S01]  /*18c00*/  FFMA.FTZ R28, R48, c[0x0][0x2d0], -R75.reuse ;  /* 0x0000b400301c7a23 */ /* 0x100fe2000001084b */
[----:B------:R-:W-:Y:S03]  /*18c10*/  FMNMX.FTZ R4, R201, R4, !PT ;  /* 0x00000004c9047209 */ /* 0x000fe60007810000 */
[----:B------:R2:W-:Y:S01]  /*18c20*/  MUFU.EX2 R53, R3 ;  /* 0x0000000300357308 */ /* 0x0005e20000000800 */
[----:B------:R-:W-:Y:S01]  /*18c30*/  FFMA.FTZ R48, R57, c[0x0][0x2d0], -R74 ;  /* 0x0000b40039307a23 */ /* 0x000fe2000001084a */
[----:B------:R-:W-:Y:S04]  /*18c40*/  FMNMX.FTZ R4, R202, R4, !PT ;  /* 0x00000004ca047209 */ /* 0x000fe80007810000 */
[----:B------:R-:W-:Y:S04]  /*18c50*/  FMNMX.FTZ R4, R194, R4, !PT ;  /* 0x00000004c2047209 */ /* 0x000fe80007810000 */
[----:B------:R-:W-:Y:S01]  /*18c60*/  FMNMX.FTZ R4, R198, R4, !PT ;  /* 0x00000004c6047209 */ /* 0x000fe20007810000 */
[----:B-1----:R-:W-:Y:S01]  /*18c70*/  FFMA.FTZ R5, R30, c[0x0][0x2d0], -R75 ;  /* 0x0000b4001e057a23 */ /* 0x002fe2000001084b */
[----:B----4-:R-:W-:Y:S02]  /*18c80*/  F2FP.BF16.PACK_AB R78, R89, R93 ;  /* 0x0000005d594e723e */ /* 0x010fe400000010ff */
[----:B------:R-:W-:Y:S01]  /*18c90*/  FMNMX.FTZ R0, R188, R4, !PT ;  /* 0x00000004bc007209 */ /* 0x000fe20007810000 */
[----:B------:R-:W-:Y:S01]  /*18ca0*/  MUFU.EX2 R54, R5 ;  /* 0x0000000500367308 */ /* 0x000fe20000000800 */
[--C-:B------:R-:W-:Y:S02]  /*18cb0*/  FFMA.FTZ R4, R38, c[0x0][0x2d0], -R96.reuse ;  /* 0x0000b40026047a23 */ /* 0x100fe40000010860 */
[----:B------:R-:W-:Y:S01]  /*18cc0*/  FMNMX.FTZ R0, R180, R0, !PT ;  /* 0x00000000b4007209 */ /* 0x000fe20007810000 */
[--C-:B--2---:R-:W-:Y:S03]  /*18cd0*/  FFMA.FTZ R3, R35, c[0x0][0x2d0], -R96.reuse ;  /* 0x0000b40023037a23 */ /* 0x104fe60000010860 */
[----:B------:R-:W-:Y:S03]  /*18ce0*/  FMNMX.FTZ R0, R73, R0, !PT ;  /* 0x0000000049007209 */ /* 0x000fe60007810000 */
[----:B------:R-:W-:Y:S02]  /*18cf0*/  MUFU.EX2 R61, R4 ;  /* 0x00000004003d7308 */ /* 0x000fe40000000800 */
[----:B------:R-:W1:Y:S08]  /*18d00*/  SHFL.BFLY PT, R2, R0, 0x2, 0x1f ;  /* 0x0c401f0000027f89 */ /* 0x000e7000000e0000 */
[----:B------:R2:W-:Y:S02]  /*18d10*/  MUFU.EX2 R27, R3 ;  /* 0x00000003001b7308 */ /* 0x0005e40000000800 */
[----:B--2---:R-:W-:Y:S02]  /*18d20*/  FFMA.FTZ R3, R37, c[0x0][0x2d0], -R96 ;  /* 0x0000b40025037a23 */ /* 0x004fe40000010860 */
[----:B------:R-:W-:Y:S06]  /*18d30*/  LDSM.16.MT88.4 R36, [R212+0x100] ;  /* 0x00010000d424783b */ /* 0x000fec0000004200 */
[----:B------:R1:W2:Y:S02]  /*18d40*/  MUFU.EX2 R87, R3 ;  /* 0x0000000300577308 */ /* 0x0002a40000000800 */
[----:B-1----:R-:W-:Y:S01]  /*18d50*/  FMNMX.FTZ R3, R0, R2, !PT ;  /* 0x0000000200037209 */ /* 0x002fe20007810000 */
[----:B------:R-:W-:Y:S01]  /*18d60*/  FFMA.FTZ R2, R40, c[0x0][0x2d0], -R74 ;  /* 0x0000b40028027a23 */ /* 0x000fe2000001084a */
[----:B------:R-:W-:Y:S01]  /*18d70*/  FSEL R0, R72, RZ, P2 ;  /* 0x000000ff48007208 */ /* 0x000fe20001000000 */
[----:B------:R-:W-:Y:S01]  /*18d80*/  FFMA.FTZ R40, R50, c[0x0][0x2d0], -R96 ;  /* 0x0000b40032287a23 */ /* 0x000fe20000010860 */
[----:B--2---:R-:W-:Y:S04]  /*18d90*/  F2FP.BF16.PACK_AB R66, R61, R87 ;  /* 0x000000573d42723e */ /* 0x004fe800000010ff */
[----:B------:R1:W-:Y:S01]  /*18da0*/  MUFU.EX2 R60, R2 ;  /* 0x00000002003c7308 */ /* 0x0003e20000000800 */
[----:B------:R-:W2:Y:S01]  /*18db0*/  SHFL.BFLY PT, R4, R3, 0x1, 0x1f ;  /* 0x0c201f0003047f89 */ /* 0x000ea200000e0000 */
[----:B------:R-:W-:Y:S02]  /*18dc0*/  FADD.FTZ R0, -R0, R100 ;  /* 0x0000006400007221 */ /* 0x000fe40000010100 */
[----:B------:R-:W-:Y:S02]  /*18dd0*/  IMAD.MOV.U32 R100, RZ, RZ, R55 ;  /* 0x000000ffff647224 */ /* 0x000fe400078e0037 */
[----:B------:R-:W-:Y:S03]  /*18de0*/  FMUL.FTZ R0, R0, c[0x0][0x2d0] ;  /* 0x0000b40000007a20 */ /* 0x000fe60000410000 */
[----:B------:R-:W-:Y:S01]  /*18df0*/  F2FP.BF16.PACK_AB R76, R84, R100 ;  /* 0x00000064544c723e */ /* 0x000fe200000010ff */
[----:B------:R3:W4:Y:S01]  /*18e00*/  MUFU.EX2 R69, R0 ;  /* 0x0000000000457308 */ /* 0x0007220000000800 */
[----:B-1----:R-:W-:Y:S02]  /*18e10*/  FSEL R2, R71, RZ, P1 ;  /* 0x000000ff47027208 */ /* 0x002fe40000800000 */
[----:B--2---:R-:W-:Y:S03]  /*18e20*/  FMNMX.FTZ R3, R4, R3, !PT ;  /* 0x0000000304037209 */ /* 0x004fe60007810000 */
[----:B------:R-:W-:Y:S01]  /*18e30*/  FADD.FTZ R2, -R2, R101 ;  /* 0x0000006502027221 */ /* 0x000fe20000010100 */
[----:B------:R-:W-:Y:S01]  /*18e40*/  MOV R101, R54 ;  /* 0x0000003600657202 */ /* 0x000fe20000000f00 */
[----:B------:R-:W-:Y:S02]  /*18e50*/  FMUL.FTZ R97, R3, c[0x0][0x2d0] ;  /* 0x0000b40003617a20 */ /* 0x000fe40000410000 */
[----:B------:R-:W-:Y:S01]  /*18e60*/  FMUL.FTZ R2, R2, c[0x0][0x2d0] ;  /* 0x0000b40002027a20 */ /* 0x000fe20000410000 */
[----:B---3--:R-:W-:Y:S01]  /*18e70*/  FSEL R0, R70, RZ, P0 ;  /* 0x000000ff46007208 */ /* 0x008fe20000000000 */
[----:B----4-:R-:W-:Y:S01]  /*18e80*/  FMUL.FTZ R16, R69, R116 ;  /* 0x0000007445107220 */ /* 0x010fe20000410000 */
[----:B------:R-:W-:Y:S01]  /*18e90*/  F2FP.BF16.PACK_AB R77, R86, R101 ;  /* 0x00000065564d723e */ /* 0x000fe200000010ff */
[----:B------:R-:W1:Y:S01]  /*18ea0*/  MUFU.EX2 R68, R2 ;  /* 0x0000000200447308 */ /* 0x000e620000000800 */
[----:B------:R-:W-:Y:S01]  /*18eb0*/  FSETP.NEU.FTZ.AND P0, PT, R3, -INF , PT ;  /* 0xff8000000300780b */ /* 0x000fe20003f1d000 */
[----:B------:R-:W-:Y:S02]  /*18ec0*/  FADD.FTZ R0, -R0, R102 ;  /* 0x0000006600007221 */ /* 0x000fe40000010100 */
[----:B------:R-:W-:Y:S01]  /*18ed0*/  IMAD.MOV.U32 R102, RZ, RZ, R53 ;  /* 0x000000ffff667224 */ /* 0x000fe200078e0035 */
[----:B------:R-:W-:Y:S01]  /*18ee0*/  FSEL R97, R97, RZ, P0 ;  /* 0x000000ff61617208 */ /* 0x000fe20000000000 */
[----:B------:R-:W-:Y:S01]  /*18ef0*/  FMUL.FTZ R0, R0, c[0x0][0x2d0] ;  /* 0x0000b40000007a20 */ /* 0x000fe20000410000 */
[----:B------:R-:W2:Y:S01]  /*18f00*/  LDSM.16.MT88.4 R52, [R210+0x100] ;  /* 0x00010000d234783b */ /* 0x000ea20000004200 */
[----:B------:R-:W-:Y:S01]  /*18f10*/  FMUL.FTZ R17, R69, R117 ;  /* 0x0000007545117220 */ /* 0x000fe20000410000 */
[----:B------:R-:W-:Y:S01]  /*18f20*/  MOV R117, R89 ;  /* 0x0000005900757202 */ /* 0x000fe20000000f00 */
[----:B------:R3:W4:Y:S01]  /*18f30*/  MUFU.EX2 R2, R0 ;  /* 0x0000000000027308 */ /* 0x0007220000000800 */
[--C-:B------:R-:W-:Y:S02]  /*18f40*/  FFMA.FTZ R4, R25, c[0x0][0x2d0], -R97.reuse ;  /* 0x0000b40019047a23 */ /* 0x100fe40000010861 */
[--C-:B------:R-:W-:Y:S02]  /*18f50*/  FFMA.FTZ R58, R58, c[0x0][0x2d0], -R97.reuse ;  /* 0x0000b4003a3a7a23 */ /* 0x100fe40000010861 */
[--C-:B------:R-:W-:Y:S05]  /*18f60*/  FFMA.FTZ R62, R62, c[0x0][0x2d0], -R97.reuse ;  /* 0x0000b4003e3e7a23 */ /* 0x100fea0000010861 */
[----:B------:R5:W-:Y:S01]  /*18f70*/  MUFU.EX2 R63, R4 ;  /* 0x00000004003f7308 */ /* 0x000be20000000800 */
[C---:B-1----:R-:W-:Y:S02]  /*18f80*/  FMUL.FTZ R6, R68.reuse, R106 ;  /* 0x0000006a44067220 */ /* 0x042fe40000410000 */
[C---:B------:R-:W-:Y:S02]  /*18f90*/  FMUL.FTZ R18, R68.reuse, R118 ;  /* 0x0000007644127220 */ /* 0x040fe40000410000 */
[C---:B------:R-:W-:Y:S05]  /*18fa0*/  FMUL.FTZ R19, R68.reuse, R119 ;  /* 0x0000007744137220 */ /* 0x040fea0000410000 */
[----:B------:R1:W-:Y:S01]  /*18fb0*/  MUFU.EX2 R116, R28 ;  /* 0x0000001c00747308 */ /* 0x0003e20000000800 */
[C---:B------:R-:W-:Y:S02]  /*18fc0*/  FMUL.FTZ R34, R68.reuse, R134 ;  /* 0x0000008644227220 */ /* 0x040fe40000410000 */
[----:B------:R-:W-:Y:S02]  /*18fd0*/  FMUL.FTZ R35, R68, R135 ;  /* 0x0000008744237220 */ /* 0x000fe40000410000 */
[----:B---3--:R-:W-:Y:S02]  /*18fe0*/  FFMA.FTZ R0, R8, c[0x0][0x2d0], -R97 ;  /* 0x0000b40008007a23 */ /* 0x008fe40000010861 */
[----:B----4-:R-:W-:Y:S01]  /*18ff0*/  FMUL.FTZ R13, R2, R113 ;  /* 0x00000071020d7220 */ /* 0x010fe20000410000 */
[----:B------:R-:W-:Y:S01]  /*19000*/  MOV R113, R86 ;  /* 0x0000005600717202 */ /* 0x000fe20000000f00 */
[----:B------:R-:W-:Y:S01]  /*19010*/  FMUL.FTZ R50, R68, R150 ;  /* 0x0000009644327220 */ /* 0x000fe20000410000 */
[----:B------:R3:W-:Y:S01]  /*19020*/  MUFU.EX2 R5, R0 ;  /* 0x0000000000057308 */ /* 0x0007e20000000800 */
[----:B------:R-:W-:Y:S02]  /*19030*/  FFMA.FTZ R8, R41, c[0x0][0x2d0], -R75 ;  /* 0x0000b40029087a23 */ /* 0x000fe4000001084b */
[----:B------:R-:W-:Y:S02]  /*19040*/  IMAD.MOV.U32 R150, RZ, RZ, R91 ;  /* 0x000000ffff967224 */ /* 0x000fe400078e005b */
[----:B-----5:R-:W-:Y:S02]  /*19050*/  FFMA.FTZ R4, R24, c[0x0][0x2d0], -R97 ;  /* 0x0000b40018047a23 */ /* 0x020fe40000010861 */
[C---:B------:R-:W-:Y:S02]  /*19060*/  FMUL.FTZ R9, R2.reuse, R109 ;  /* 0x0000006d02097220 */ /* 0x040fe40000410000 */
[C---:B------:R-:W-:Y:S01]  /*19070*/  FMUL.FTZ R12, R2.reuse, R112 ;  /* 0x00000070020c7220 */ /* 0x040fe20000410000 */
[----:B------:R4:W5:Y:S01]  /*19080*/  MUFU.EX2 R7, R4 ;  /* 0x0000000400077308 */ /* 0x0009620000000800 */
[----:B------:R-:W-:Y:S02]  /*19090*/  FFMA.FTZ R24, R45, c[0x0][0x2d0], -R75 ;  /* 0x0000b4002d187a23 */ /* 0x000fe4000001084b */
[C---:B------:R-:W-:Y:S02]  /*190a0*/  FMUL.FTZ R45, R2.reuse, R145 ;  /* 0x00000091022d7220 */ /* 0x040fe40000410000 */
[C---:B------:R-:W-:Y:S02]  /*190b0*/  FMUL.FTZ R25, R2.reuse, R125 ;  /* 0x0000007d02197220 */ /* 0x040fe40000410000 */
[C---:B-1----:R-:W-:Y:S02]  /*190c0*/  FMUL.FTZ R28, R2.reuse, R128 ;  /* 0x00000080021c7220 */ /* 0x042fe40000410000 */
[C---:B------:R-:W-:Y:S01]  /*190d0*/  FMUL.FTZ R29, R2.reuse, R129 ;  /* 0x00000081021d7220 */ /* 0x040fe20000410000 */
[----:B------:R1:W-:Y:S01]  /*190e0*/  MUFU.EX2 R31, R8 ;  /* 0x00000008001f7308 */ /* 0x0003e20000000800 */
[----:B------:R-:W-:Y:S02]  /*190f0*/  FMUL.FTZ R41, R2, R141 ;  /* 0x0000008d02297220 */ /* 0x000fe40000410000 */
[----:B------:R-:W-:Y:S02]  /*19100*/  FMUL.FTZ R51, R68, R151 ;  /* 0x0000009744337220 */ /* 0x000fe40000410000 */
[----:B---3--:R-:W-:Y:S02]  /*19110*/  FFMA.FTZ R0, R26, c[0x0][0x2d0], -R97 ;  /* 0x0000b4001a007a23 */ /* 0x008fe40000010861 */
[----:B------:R-:W-:Y:S03]  /*19120*/  FMUL.FTZ R57, R2, R157 ;  /* 0x0000009d02397220 */ /* 0x000fe60000410000 */
[----:B------:R3:W2:Y:S01]  /*19130*/  MUFU.EX2 R59, R0 ;  /* 0x00000000003b7308 */ /* 0x0006a20000000800 */
[--C-:B----4-:R-:W-:Y:S02]  /*19140*/  FFMA.FTZ R4, R42, c[0x0][0x2d0], -R74.reuse ;  /* 0x0000b4002a047a23 */ /* 0x110fe4000001084a */
[----:B-----5:R-:W-:Y:S02]  /*19150*/  IMAD.MOV.U32 R106, RZ, RZ, R7 ;  /* 0x000000ffff6a7224 */ /* 0x020fe400078e0007 */
[----:B------:R-:W-:Y:S01]  /*19160*/  FMUL.FTZ R7, R68, R107 ;  /* 0x0000006b44077220 */ /* 0x000fe20000410000 */
[----:B------:R-:W-:Y:S04]  /*19170*/  MOV R107, R27 ;  /* 0x0000001b006b7202 */ /* 0x000fe80000000f00 */
[----:B------:R4:W-:Y:S01]  /*19180*/  MUFU.EX2 R235, R4 ;  /* 0x0000000400eb7308 */ /* 0x0009e20000000800 */
[----:B------:R-:W-:Y:S02]  /*19190*/  F2FP.BF16.PACK_AB R67, R106, R63 ;  /* 0x0000003f6a43723e */ /* 0x000fe400000010ff */
[----:B------:R-:W-:Y:S01]  /*191a0*/  F2FP.BF16.PACK_AB R64, R107, R102 ;  /* 0x000000666b40723e */ /* 0x000fe200000010ff */
[----:B-1----:R-:W-:Y:S01]  /*191b0*/  FMUL.FTZ R8, R2, R108 ;  /* 0x0000006c02087220 */ /* 0x002fe20000410000 */
[----:B------:R-:W-:Y:S05]  /*191c0*/  MOV R108, R87 ;  /* 0x00000057006c7202 */ /* 0x000fea0000000f00 */
[----:B------:R1:W5:Y:S01]  /*191d0*/  MUFU.EX2 R30, R24 ;  /* 0x00000018001e7308 */ /* 0x0003620000000800 */
[----:B---3--:R-:W-:Y:S02]  /*191e0*/  FSEL R0, R3, RZ, P0 ;  /* 0x000000ff03007208 */ /* 0x008fe40000000000 */
[----:B--2---:R-:W-:Y:S03]  /*191f0*/  MOV R151, R59 ;  /* 0x0000003b00977202 */ /* 0x004fe60000000f00 */
[----:B------:R-:W-:Y:S01]  /*19200*/  FADD.FTZ R0, -R0, R103 ;  /* 0x0000006700007221 */ /* 0x000fe20000010100 */
[----:B------:R-:W-:Y:S01]  /*19210*/  MOV R103, R5 ;  /* 0x0000000500677202 */ /* 0x000fe20000000f00 */
[----:B------:R-:W-:Y:S02]  /*19220*/  FMUL.FTZ R5, R69, R105 ;  /* 0x0000006945057220 */ /* 0x000fe40000410000 */
[----:B------:R2:W-:Y:S01]  /*19230*/  MUFU.EX2 R109, R40 ;  /* 0x00000028006d7308 */ /* 0x0005e20000000800 */
[----:B------:R-:W-:Y:S01]  /*19240*/  FMUL.FTZ R0, R0, c[0x0][0x2d0] ;  /* 0x0000b40000007a20 */ /* 0x000fe20000410000 */
[----:B------:R-:W-:Y:S01]  /*19250*/  F2FP.BF16.PACK_AB R65, R59, R103 ;  /* 0x000000673b41723e */ /* 0x000fe200000010ff */
[C---:B----4-:R-:W-:Y:S01]  /*19260*/  FMUL.FTZ R4, R69.reuse, R104 ;  /* 0x0000006845047220 */ /* 0x050fe20000410000 */
[----:B------:R-:W-:Y:S01]  /*19270*/  MOV R104, R250 ;  /* 0x000000fa00687202 */ /* 0x000fe20000000f00 */
[----:B------:R-:W-:Y:S05]  /*19280*/  IMAD.MOV.U32 R105, RZ, RZ, R93 ;  /* 0x000000ffff697224 */ /* 0x000fea00078e005d */
[-C--:B------:R-:W-:Y:S01]  /*19290*/  HMMA.16816.F32.BF16 R4, R76, R20.reuse, R4 ;  /* 0x000000144c04723c */ /* 0x080fe20000041804 */
[----:B------:R-:W3:Y:S01]  /*192a0*/  MUFU.EX2 R0, R0 ;  /* 0x0000000000007308 */ /* 0x000ee20000000800 */
[C---:B-1----:R-:W-:Y:S01]  /*192b0*/  FMUL.FTZ R24, R2.reuse, R124 ;  /* 0x0000007c02187220 */ /* 0x042fe20000410000 */
[----:B-----5:R-:W-:Y:S08]  /*192c0*/  MOV R129, R30 ;  /* 0x0000001e00817202 */ /* 0x020ff00000000f00 */
[----:B------:R1:W-:Y:S01]  /*192d0*/  MUFU.EX2 R124, R32 ;  /* 0x00000020007c7308 */ /* 0x0003e20000000800 */
[----:B--2---:R-:W-:Y:S02]  /*192e0*/  FMUL.FTZ R40, R2, R140 ;  /* 0x0000008c02287220 */ /* 0x004fe40000410000 */
[C---:B---3--:R-:W-:Y:S02]  /*192f0*/  FMUL.FTZ R10, R0.reuse, R110 ;  /* 0x0000006e000a7220 */ /* 0x048fe40000410000 */
[C---:B------:R-:W-:Y:S02]  /*19300*/  FMUL.FTZ R11, R0.reuse, R111 ;  /* 0x0000006f000b7220 */ /* 0x040fe40000410000 */
[C---:B------:R-:W-:Y:S02]  /*19310*/  FMUL.FTZ R14, R0.reuse, R114 ;  /* 0x00000072000e7220 */ /* 0x040fe40000410000 */
[----:B------:R-:W-:Y:S02]  /*19320*/  IMAD.MOV.U32 R114, RZ, RZ, R85 ;  /* 0x000000ffff727224 */ /* 0x000fe400078e0055 */
[C---:B------:R-:W-:Y:S01]  /*19330*/  FMUL.FTZ R15, R0.reuse, R115 ;  /* 0x00000073000f7220 */ /* 0x040fe20000410000 */
[C---:B------:R-:W-:Y:S01]  /*19340*/  HMMA.16816.F32.BF16 R8, R64.reuse, R20, R8 ;  /* 0x000000144008723c */ /* 0x040fe20000041808 */
[----:B-1----:R-:W-:Y:S01]  /*19350*/  FMUL.FTZ R32, R69, R132 ;  /* 0x0000008445207220 */ /* 0x002fe20000410000 */
[----:B------:R-:W-:Y:S01]  /*19360*/  MOV R115, R84 ;  /* 0x0000005400737202 */ /* 0x000fe20000000f00 */
[----:B------:R-:W-:Y:S01]  /*19370*/  IMAD.MOV.U32 R110, RZ, RZ, R63 ;  /* 0x000000ffff6e7224 */ /* 0x000fe200078e003f */
[----:B------:R-:W1:Y:S01]  /*19380*/  LDSM.16.MT88.4 R84, [R209+0x900] ;  /* 0x00090000d154783b */ /* 0x000e620000004200 */
[C---:B------:R-:W-:Y:S01]  /*19390*/  FMUL.FTZ R26, R0.reuse, R126 ;  /* 0x0000007e001a7220 */ /* 0x040fe20000410000 */
[----:B------:R-:W2:Y:S01]  /*193a0*/  MUFU.EX2 R63, R62 ;  /* 0x0000003e003f7308 */ /* 0x000ea20000000800 */
[----:B------:R-:W-:Y:S01]  /*193b0*/  FFMA.FTZ R20, R47, c[0x0][0x2d0], -R74 ;  /* 0x0000b4002f147a23 */ /* 0x000fe2000001084a */
[-C--:B------:R-:W-:Y:S01]  /*193c0*/  HMMA.16816.F32.BF16 R12, R64, R22.reuse, R12 ;  /* 0x00000016400c723c */ /* 0x080fe2000004180c */
[C---:B------:R-:W-:Y:S03]  /*193d0*/  FMUL.FTZ R21, R69.reuse, R121 ;  /* 0x0000007945157220 */ /* 0x040fe60000410000 */
[C---:B------:R-:W-:Y:S01]  /*193e0*/  FMUL.FTZ R27, R0.reuse, R127 ;  /* 0x0000007f001b7220 */ /* 0x040fe20000410000 */
[----:B------:R-:W-:Y:S01]  /*193f0*/  MOV R127, R31 ;  /* 0x0000001f007f7202 */ /* 0x000fe20000000f00 */
[C---:B------:R-:W-:Y:S02]  /*19400*/  FMUL.FTZ R30, R0.reuse, R130 ;  /* 0x00000082001e7220 */ /* 0x040fe40000410000 */
[C---:B------:R-:W-:Y:S01]  /*19410*/  HMMA.16816.F32.BF16 R16, R76.reuse, R22, R16 ;  /* 0x000000164c10723c */ /* 0x040fe20000041810 */
[----:B------:R3:W-:Y:S03]  /*19420*/  MUFU.EX2 R112, R20 ;  /* 0x0000001400707308 */ /* 0x0007e60000000800 */
[----:B------:R-:W-:Y:S02]  /*19430*/  FMUL.FTZ R31, R0, R131 ;  /* 0x00000083001f7220 */ /* 0x000fe40000410000 */
[----:B------:R-:W-:Y:S02]  /*19440*/  IMAD.MOV.U32 R130, RZ, RZ, R33 ;  /* 0x000000ffff827224 */ /* 0x000fe400078e0021 */
[C---:B------:R-:W-:Y:S03]  /*19450*/  FMUL.FTZ R22, R68.reuse, R122 ;  /* 0x0000007a44167220 */ /* 0x040fe60000410000 */
[----:B------:R4:W-:Y:S01]  /*19460*/  MUFU.EX2 R121, R48 ;  /* 0x0000003000797308 */ /* 0x0009e20000000800 */
[----:B------:R-:W-:Y:S02]  /*19470*/  FMUL.FTZ R23, R68, R123 ;  /* 0x0000007b44177220 */ /* 0x000fe40000410000 */
[C---:B------:R-:W-:Y:S02]  /*19480*/  FMUL.FTZ R33, R69.reuse, R133 ;  /* 0x0000008545217220 */ /* 0x040fe40000410000 */
[C---:B------:R-:W-:Y:S01]  /*19490*/  FMUL.FTZ R42, R0.reuse, R142 ;  /* 0x0000008e002a7220 */ /* 0x040fe20000410000 */
[----:B------:R-:W-:Y:S01]  /*194a0*/  LDSM.16.MT88.4 R132, [R212+0x2900] ;  /* 0x00290000d484783b */ /* 0x000fe20000004200 */
[C---:B------:R-:W-:Y:S02]  /*194b0*/  FMUL.FTZ R43, R0.reuse, R143 ;  /* 0x0000008f002b7220 */ /* 0x040fe40000410000 */
[C---:B------:R-:W-:Y:S01]  /*194c0*/  FMUL.FTZ R46, R0.reuse, R146 ;  /* 0x00000092002e7220 */ /* 0x040fe20000410000 */
[----:B------:R5:W-:Y:S01]  /*194d0*/  MUFU.EX2 R123, R44 ;  /* 0x0000002c007b7308 */ /* 0x000be20000000800 */
[C---:B------:R-:W-:Y:S02]  /*194e0*/  FMUL.FTZ R47, R0.reuse, R147 ;  /* 0x00000093002f7220 */ /* 0x040fe40000410000 */
[----:B------:R-:W-:Y:S02]  /*194f0*/  FMUL.FTZ R59, R0, R159 ;  /* 0x0000009f003b7220 */ /* 0x000fe40000410000 */
[C---:B---3--:R-:W-:Y:S02]  /*19500*/  FMUL.FTZ R20, R69.reuse, R120 ;  /* 0x0000007845147220 */ /* 0x048fe40000410000 */
[----:B------:R-:W-:Y:S02]  /*19510*/  IMAD.MOV.U32 R131, RZ, RZ, R60 ;  /* 0x000000ffff837224 */ /* 0x000fe400078e003c */
[----:B------:R-:W-:Y:S01]  /*19520*/  IMAD.MOV.U32 R120, RZ, RZ, R103 ;  /* 0x000000ffff787224 */ /* 0x000fe200078e0067 */
[----:B------:R3:W-:Y:S01]  /*19530*/  MUFU.EX2 R122, R58 ;  /* 0x0000003a007a7308 */ /* 0x0007e20000000800 */
[C---:B------:R-:W-:Y:S01]  /*19540*/  FMUL.FTZ R60, R2.reuse, R160 ;  /* 0x000000a0023c7220 */ /* 0x040fe20000410000 */
[-C--:B------:R-:W-:Y:S01]  /*19550*/  HMMA.16816.F32.BF16 R20, R76, R36.reuse, R20 ;  /* 0x000000244c14723c */ /* 0x080fe20000041814 */
[----:B------:R-:W-:Y:S02]  /*19560*/  IMAD.MOV.U32 R160, RZ, RZ, R61 ;  /* 0x000000ffffa07224 */ /* 0x000fe400078e003d */
[----:B----4-:R-:W-:Y:S02]  /*19570*/  FMUL.FTZ R48, R69, R148 ;  /* 0x0000009445307220 */ /* 0x010fe40000410000 */
[----:B------:R-:W-:Y:S02]  /*19580*/  FMUL.FTZ R61, R2, R161 ;  /* 0x000000a1023d7220 */ /* 0x000fe40000410000 */
[----:B------:R-:W-:Y:S01]  /*19590*/  FMUL.FTZ R62, R0, R162 ;  /* 0x000000a2003e7220 */ /* 0x000fe20000410000 */
[C---:B------:R-:W-:Y:S01]  /*195a0*/  HMMA.16816.F32.BF16 R24, R64.reuse, R36, R24 ;  /* 0x000000244018723c */ /* 0x040fe20000041818 */
[----:B--2---:R-:W-:Y:S03]  /*195b0*/  MOV R162, R63 ;  /* 0x0000003f00a27202 */ /* 0x004fe60000000f00 */
[----:B-----5:R-:W-:Y:S02]  /*195c0*/  FMUL.FTZ R44, R2, R144 ;  /* 0x00000090022c7220 */ /* 0x020fe40000410000 */
[C---:B------:R-:W-:Y:S02]  /*195d0*/  FMUL.FTZ R63, R0.reuse, R163 ;  /* 0x000000a3003f7220 */ /* 0x040fe40000410000 */
[-C--:B------:R-:W-:Y:S01]  /*195e0*/  HMMA.16816.F32.BF16 R28, R64, R38.reuse, R28 ;  /* 0x00000026401c723c */ /* 0x080fe2000004181c */
[----:B------:R-:W-:Y:S03]  /*195f0*/  FFMA.FTZ R36, R49, c[0x0][0x2d0], -R96 ;  /* 0x0000b40031247a23 */ /* 0x000fe60000010860 */
[C---:B------:R-:W-:Y:S01]  /*19600*/  FMUL.FTZ R37, R69.reuse, R137 ;  /* 0x0000008945257220 */ /* 0x040fe20000410000 */
[----:B------:R2:W-:Y:S01]  /*19610*/  MUFU.EX2 R128, R36 ;  /* 0x0000002400807308 */ /* 0x0005e20000000800 */
[----:B------:R-:W-:Y:S01]  /*19620*/  FMUL.FTZ R49, R69, R149 ;  /* 0x0000009545317220 */ /* 0x000fe20000410000 */
[----:B------:R-:W-:Y:S01]  /*19630*/  MOV R149, R235 ;  /* 0x000000eb00957202 */ /* 0x000fe20000000f00 */
[C---:B------:R-:W-:Y:S01]  /*19640*/  HMMA.16816.F32.BF16 R32, R76.reuse, R38, R32 ;  /* 0x000000264c20723c */ /* 0x040fe20000041820 */
[----:B---3--:R-:W-:Y:S03]  /*19650*/  FMUL.FTZ R58, R0, R158 ;  /* 0x0000009e003a7220 */ /* 0x008fe60000410000 */
[----:B------:R-:W-:Y:S02]  /*19660*/  IMAD.MOV.U32 R163, RZ, RZ, R92 ;  /* 0x000000ffffa37224 */ /* 0x000fe400078e005c */
[----:B------:R-:W-:Y:S02]  /*19670*/  FFMA.FTZ R92, R95, c[0x0][0x2d0], -R75 ;  /* 0x0000b4005f5c7a23 */ /* 0x000fe4000001084b */
[C---:B------:R-:W-:Y:S02]  /*19680*/  FMUL.FTZ R38, R68.reuse, R138 ;  /* 0x0000008a44267220 */ /* 0x040fe40000410000 */
[----:B------:R-:W-:Y:S02]  /*19690*/  MUFU.EX2 R138, R92 ;  /* 0x0000005c008a7308 */ /* 0x000fe40000000800 */
[----:B------:R-:W-:Y:S02]  /*196a0*/  FMUL.FTZ R39, R68, R139 ;  /* 0x0000008b44277220 */ /* 0x000fe40000410000 */
[C---:B--2---:R-:W-:Y:S07]  /*196b0*/  FMUL.FTZ R36, R69.reuse, R136 ;  /* 0x0000008845247220 */ /* 0x044fee0000410000 */
        /* <DEDUP_REMOVED lines=10> */
[C---:B--2---:R-:W-:Y:S07]  /*19760*/  FMUL.FTZ R52, R69.reuse, R152 ;  /* 0x0000009845347220 */ /* 0x044fee0000410000 */
[-C--:B------:R-:W-:Y:S08]  /*19770*/  HMMA.16816.F32.BF16 R52, R76, R80.reuse, R52 ;  /* 0x000000504c34723c */ /* 0x080ff00000041834 */
[C---:B------:R-:W-:Y:S07]  /*19780*/  HMMA.16816.F32.BF16 R56, R64.reuse, R80, R56 ;  /* 0x000000504038723c */ /* 0x040fee0000041838 */
[----:B------:R-:W-:Y:S01]  /*19790*/  FFMA.FTZ R80, R88, c[0x0][0x2d0], -R97 ;  /* 0x0000b40058507a23 */ /* 0x000fe20000010861 */
[-C--:B------:R-:W-:Y:S01]  /*197a0*/  HMMA.16816.F32.BF16 R60, R64, R82.reuse, R60 ;  /* 0x00000052403c723c */ /* 0x080fe2000004183c */
[----:B---3--:R-:W-:Y:S02]  /*197b0*/  F2FP.BF16.PACK_AB R81, R122, R111 ;  /* 0x0000006f7a51723e */ /* 0x008fe400000010ff */
[----:B------:R2:W3:Y:S04]  /*197c0*/  MUFU.EX2 R148, R80 ;  /* 0x0000005000947308 */ /* 0x0004e80000000800 */
[C---:B------:R-:W-:Y:S02]  /*197d0*/  FMUL.FTZ R64, R69.reuse, R164 ;  /* 0x000000a445407220 */ /* 0x040fe40000410000 */
[----:B------:R-:W-:Y:S03]  /*197e0*/  FMUL.FTZ R65, R69, R165 ;  /* 0x000000a545417220 */ /* 0x000fe60000410000 */
[C---:B------:R-:W-:Y:S02]  /*197f0*/  FMUL.FTZ R66, R68.reuse, R166 ;  /* 0x000000a644427220 */ /* 0x040fe40000410000 */
[----:B------:R-:W-:Y:S07]  /*19800*/  FMUL.FTZ R67, R68, R167 ;  /* 0x000000a744437220 */ /* 0x000fee0000410000 */
[----:B------:R-:W-:Y:S01]  /*19810*/  HMMA.16816.F32.BF16 R64, R76, R82, R64 ;  /* 0x000000524c40723c */ /* 0x000fe20000041840 */
[--C-:B--2---:R-:W-:Y:S06]  /*19820*/  FFMA.FTZ R80, R90, c[0x0][0x2d0], -R74.reuse ;  /* 0x0000b4005a507a23 */ /* 0x104fec000001084a */
[----:B------:R-:W-:Y:S01]  /*19830*/  F2FP.BF16.PACK_AB R76, R149, R131 ;  /* 0x00000083954c723e */ /* 0x000fe200000010ff */
[----:B------:R-:W2:Y:S01]  /*19840*/  LDSM.16.MT88.4 R88, [R212+0x900] ;  /* 0x00090000d458783b */ /* 0x000ea20000004200 */
[----:B------:R-:W-:Y:S01]  /*19850*/  F2FP.BF16.PACK_AB R77, R150, R127 ;  /* 0x0000007f964d723e */ /* 0x000fe200000010ff */
[----:B------:R4:W-:Y:S02]  /*19860*/  MUFU.EX2 R161, R80 ;  /* 0x0000005000a17308 */ /* 0x0009e40000000800 */
[----:B------:R-:W-:Y:S02]  /*19870*/  F2FP.BF16.PACK_AB R79, R116, R129 ;  /* 0x00000081744f723e */ /* 0x000fe400000010ff */
[----:B------:R-:W-:Y:S02]  /*19880*/  F2FP.BF16.PACK_AB R78, R112, R130 ;  /* 0x00000082704e723e */ /* 0x000fe400000010ff */
[----:B------:R-:W-:Y:S02]  /*19890*/  F2FP.BF16.PACK_AB R82, R123, R109 ;  /* 0x0000006d7b52723e */ /* 0x000fe400000010ff */
[----:B---3--:R-:W-:Y:S03]  /*198a0*/  F2FP.BF16.PACK_AB R83, R148, R162 ;  /* 0x000000a29453723e */ /* 0x008fe600000010ff */
[-C--:B-1----:R-:W-:Y:S01]  /*198b0*/  HMMA.16816.F32.BF16 R4, R76, R84.reuse, R4 ;  /* 0x000000544c04723c */ /* 0x082fe20000041804 */
[--C-:B----4-:R-:W-:Y:S02]  /*198c0*/  FFMA.FTZ R80, R94, c[0x0][0x2d0], -R75.reuse ;  /* 0x0000b4005e507a23 */ /* 0x110fe4000001084b */
[----:B------:R-:W1:Y:S02]  /*198d0*/  LDSM.16.MT88.4 R92, [R210+0x900] ;  /* 0x00090000d25c783b */ /* 0x000e640000004200 */
[----:B------:R3:W-:Y:S02]  /*198e0*/  MUFU.EX2 R139, R80 ;  /* 0x00000050008b7308 */ /* 0x0007e40000000800 */
[----:B---3--:R-:W-:Y:S07]  /*198f0*/  F2FP.BF16.PACK_AB R80, R128, R124 ;  /* 0x0000007c8050723e */ /* 0x008fee00000010ff */
[C---:B------:R-:W-:Y:S07]  /*19900*/  HMMA.16816.F32.BF16 R8, R80.reuse, R84, R8 ;  /* 0x000000545008723c */ /* 0x040fee0000041808 */
[--C-:B------:R-:W-:Y:S01]  /*19910*/  FFMA.FTZ R84, R176, c[0x0][0x2d0], -R74.reuse ;  /* 0x0000b400b0547a23 */ /* 0x100fe2000001084a */
[-C--:B------:R-:W-:Y:S03]  /*19920*/  HMMA.16816.F32.BF16 R12, R80, R86.reuse, R12 ;  /* 0x00000056500c723c */ /* 0x080fe6000004180c */
[----:B------:R3:W-:Y:S05]  /*19930*/  MUFU.EX2 R126, R84 ;  /* 0x00000054007e7308 */ /* 0x0007ea0000000800 */
[C---:B------:R-:W-:Y:S08]  /*19940*/  HMMA.16816.F32.BF16 R16, R76.reuse, R86, R16 ;  /* 0x000000564c10723c */ /* 0x040ff00000041810 */
[-C--:B--2---:R-:W-:Y:S08]  /*19950*/  HMMA.16816.F32.BF16 R20, R76, R88.reuse, R20 ;  /* 0x000000584c14723c */ /* 0x084ff00000041814 */
[C---:B------:R-:W-:Y:S01]  /*19960*/  HMMA.16816.F32.BF16 R24, R80.reuse, R88, R24 ;  /* 0x000000585018723c */ /* 0x040fe20000041818 */
[----:B---3--:R-:W-:Y:S06]  /*19970*/  FFMA.FTZ R84, R177, c[0x0][0x2d0], -R74 ;  /* 0x0000b400b1547a23 */ /* 0x008fec000001084a */
[--C-:B------:R-:W-:Y:S01]  /*19980*/  FFMA.FTZ R88, R169, c[0x0][0x2d0], -R96.reuse ;  /* 0x0000b400a9587a23 */ /* 0x100fe20000010860 */
[-C--:B------:R-:W-:Y:S01]  /*19990*/  HMMA.16816.F32.BF16 R28, R80, R90.reuse, R28 ;  /* 0x0000005a501c723c */ /* 0x080fe2000004181c */
[----:B------:R2:W-:Y:S07]  /*199a0*/  MUFU.EX2 R125, R84 ;  /* 0x00000054007d7308 */ /* 0x0005ee0000000800 */
[C---:B------:R-:W-:Y:S03]  /*199b0*/  HMMA.16816.F32.BF16 R32, R76.reuse, R90, R32 ;  /* 0x0000005a4c20723c */ /* 0x040fe60000041820 */
[----:B------:R3:W-:Y:S05]  /*199c0*/  MUFU.EX2 R136, R88 ;  /* 0x0000005800887308 */ /* 0x0007ea0000000800 */
[-C--:B-1----:R-:W-:Y:S08]  /*199d0*/  HMMA.16816.F32.BF16 R36, R76, R92.reuse, R36 ;  /* 0x0000005c4c24723c */ /* 0x082ff00000041824 */
[C---:B------:R-:W-:Y:S01]  /*199e0*/  HMMA.16816.F32.BF16 R40, R80.reuse, R92, R40 ;  /* 0x0000005c5028723c */ /* 0x040fe20000041828 */
[----:B--2---:R-:W-:Y:S04]  /*199f0*/  FFMA.FTZ R84, R171, c[0x0][0x2d0], -R75 ;  /* 0x0000b400ab547a23 */ /* 0x004fe8000001084b */
        /* <DEDUP_REMOVED lines=63> */
[----:B------:R-:W3:Y:S03]  /*19df0*/  LDL.LU R184, [R1+0x18] ;  /* 0x0000180001b87983 */ /* 0x000ee60000300800 */
[--C-:B--2---:R-:W-:Y:S03]  /*19e00*/  FFMA.FTZ R84, R189, c[0x0][0x2d0], -R96.reuse ;  /* 0x0000b400bd547a23 */ /* 0x104fe60000010860 */
[----:B------:R2:W-:Y:S01]  /*19e10*/  MUFU.EX2 R155, R92 ;  /* 0x0000005c009b7308 */ /* 0x0005e20000000800 */
[C---:B------:R-:W-:Y:S09]  /*19e20*/  HMMA.16816.F32.BF16 R48, R76.reuse, R94, R48 ;  /* 0x0000005e4c30723c */ /* 0x040ff20000041830 */
[----:B------:R4:W-:Y:S03]  /*19e30*/  MUFU.EX2 R190, R84 ;  /* 0x0000005400be7308 */ /* 0x0009e60000000800 */
[----:B-1----:R-:W-:Y:S07]  /*19e40*/  FFMA.FTZ R88, R192, c[0x0][0x2d0], -R75 ;  /* 0x0000b400c0587a23 */ /* 0x002fee000001084b */
[----:B------:R1:W-:Y:S01]  /*19e50*/  MUFU.EX2 R192, R88 ;  /* 0x0000005800c07308 */ /* 0x0003e20000000800 */
[----:B--2---:R-:W-:Y:S02]  /*19e60*/  FFMA.FTZ R92, R185, c[0x0][0x2d0], -R97 ;  /* 0x0000b400b95c7a23 */ /* 0x004fe40000010861 */
[----:B------:R-:W-:Y:S07]  /*19e70*/  IMAD.MOV.U32 R185, RZ, RZ, R101 ;  /* 0x000000ffffb97224 */ /* 0x000fee00078e0065 */
[----:B------:R2:W-:Y:S01]  /*19e80*/  MUFU.EX2 R154, R92 ;  /* 0x0000005c009a7308 */ /* 0x0005e20000000800 */
[--C-:B----4-:R-:W-:Y:S02]  /*19e90*/  FFMA.FTZ R84, R191, c[0x0][0x2d0], -R96.reuse ;  /* 0x0000b400bf547a23 */ /* 0x110fe40000010860 */
[----:B------:R-:W-:Y:S07]  /*19ea0*/  IMAD.MOV.U32 R191, RZ, RZ, R117 ;  /* 0x000000ffffbf7224 */ /* 0x000fee00078e0075 */
[----:B------:R4:W-:Y:S01]  /*19eb0*/  MUFU.EX2 R186, R84 ;  /* 0x0000005400ba7308 */ /* 0x0009e20000000800 */
[----:B-1----:R-:W1:Y:S01]  /*19ec0*/  LDSM.16.MT88.4 R88, [R211+0x1100] ;  /* 0x00110000d358783b */ /* 0x002e620000004200 */
[----:B--2---:R-:W-:Y:S01]  /*19ed0*/  FFMA.FTZ R92, R203, c[0x0][0x2d0], -R75 ;  /* 0x0000b400cb5c7a23 */ /* 0x004fe2000001084b */
[----:B------:R-:W-:Y:S07]  /*19ee0*/  MOV R203, R111 ;  /* 0x0000006f00cb7202 */ /* 0x000fee0000000f00 */
[----:B------:R2:W-:Y:S01]  /*19ef0*/  MUFU.EX2 R178, R92 ;  /* 0x0000005c00b27308 */ /* 0x0005e20000000800 */
[----:B----4-:R-:W-:Y:S01]  /*19f00*/  FFMA.FTZ R84, R193, c[0x0][0x2d0], -R96 ;  /* 0x0000b400c1547a23 */ /* 0x010fe20000010860 */
[----:B------:R-:W-:Y:S02]  /*19f10*/  MOV R193, R116 ;  /* 0x0000007400c17202 */ /* 0x000fe40000000f00 */
[----:B------:R-:W-:Y:S06]  /*19f20*/  LDSM.16.MT88.4 R116, [R209+0x2900] ;  /* 0x00290000d174783b */ /* 0x000fec0000004200 */
[----:B------:R4:W5:Y:S02]  /*19f30*/  MUFU.EX2 R189, R84 ;  /* 0x0000005400bd7308 */ /* 0x0009640000000800 */
[----:B--2---:R-:W-:Y:S01]  /*19f40*/  LDSM.16.MT88.4 R92, [R210+0x1900] ;  /* 0x00190000d25c783b */ /* 0x004fe20000004200 */
[-C--:B-1----:R-:W-:Y:S08]  /*19f50*/  HMMA.16816.F32.BF16 R52, R76, R88.reuse, R52 ;  /* 0x000000584c34723c */ /* 0x082ff00000041834 */
[C---:B------:R-:W-:Y:S01]  /*19f60*/  HMMA.16816.F32.BF16 R56, R80.reuse, R88, R56 ;  /* 0x000000585038723c */ /* 0x040fe20000041838 */
[--C-:B----4-:R-:W-:Y:S03]  /*19f70*/  FFMA.FTZ R84, R199, c[0x0][0x2d0], -R74.reuse ;  /* 0x0000b400c7547a23 */ /* 0x110fe6000001084a */
[----:B------:R-:W-:Y:S01]  /*19f80*/  MOV R199, R102 ;  /* 0x0000006600c77202 */ /* 0x000fe20000000f00 */
[----:B------:R1:W-:Y:S02]  /*19f90*/  MUFU.EX2 R183, R84 ;  /* 0x0000005400b77308 */ /* 0x0003e40000000800 */
[--C-:B------:R-:W-:Y:S01]  /*19fa0*/  FFMA.FTZ R88, R187, c[0x0][0x2d0], -R97.reuse ;  /* 0x0000b400bb587a23 */ /* 0x100fe20000010861 */
[-C--:B------:R-:W-:Y:S01]  /*19fb0*/  HMMA.16816.F32.BF16 R60, R80, R90.reuse, R60 ;  /* 0x0000005a503c723c */ /* 0x080fe2000004183c */
[----:B------:R-:W2:Y:S06]  /*19fc0*/  LDL.LU R187, [R1+0x14] ;  /* 0x0000140001bb7983 */ /* 0x000eac0000300800 */
[----:B------:R-:W-:Y:S01]  /*19fd0*/  FFMA.FTZ R80, R205, c[0x0][0x2d0], -R74 ;  /* 0x0000b400cd507a23 */ /* 0x000fe2000001084a */
[----:B------:R-:W-:Y:S01]  /*19fe0*/  HMMA.16816.F32.BF16 R64, R76, R90, R64 ;  /* 0x0000005a4c40723c */ /* 0x000fe20000041840 */
[----:B-----5:R-:W-:Y:S02]  /*19ff0*/  F2FP.BF16.PACK_AB R82, R189, R186 ;  /* 0x000000babd52723e */ /* 0x020fe400000010ff */
[----:B------:R4:W-:Y:S01]  /*1a000*/  MUFU.EX2 R179, R80 ;  /* 0x0000005000b37308 */ /* 0x0009e20000000800 */
[----:B------:R-:W-:Y:S03]  /*1a010*/  MOV R205, R100 ;  /* 0x0000006400cd7202 */ /* 0x000fe60000000f00 */
[----:B------:R-:W-:Y:S02]  /*1a020*/  F2FP.BF16.PACK_AB R76, R147, R249 ;  /* 0x000000f9934c723e */ /* 0x000fe400000010ff */
[----:B------:R-:W-:Y:S03]  /*1a030*/  F2FP.BF16.PACK_AB R77, R145, R146 ;  /* 0x00000092914d723e */ /* 0x000fe600000010ff */
[----:B------:R-:W-:Y:S01]  /*1a040*/  F2FP.BF16.PACK_AB R78, R196, R235 ;  /* 0x000000ebc44e723e */ /* 0x000fe200000010ff */
[----:B-1----:R-:W-:Y:S01]  /*1a050*/  FFMA.FTZ R84, R181, c[0x0][0x2d0], -R97 ;  /* 0x0000b400b5547a23 */ /* 0x002fe20000010861 */
[----:B------:R-:W-:Y:S01]  /*1a060*/  F2FP.BF16.PACK_AB R79, R192, R195 ;  /* 0x000000c3c04f723e */ /* 0x000fe200000010ff */
[----:B------:R-:W1:Y:S10]  /*1a070*/  MUFU.EX2 R181, R88 ;  /* 0x0000005800b57308 */ /* 0x000e740000000800 */
[----:B------:R5:W5:Y:S01]  /*1a080*/  MUFU.EX2 R182, R84 ;  /* 0x0000005400b67308 */ /* 0x000b620000000800 */
[--C-:B----4-:R-:W-:Y:S02]  /*1a090*/  FFMA.FTZ R80, R200, c[0x0][0x2d0], -R75.reuse ;  /* 0x0000b400c8507a23 */ /* 0x110fe4000001084b */
[----:B------:R-:W-:Y:S07]  /*1a0a0*/  IMAD.MOV.U32 R200, RZ, RZ, R112 ;  /* 0x000000ffffc87224 */ /* 0x000fee00078e0070 */
        /* <DEDUP_REMOVED lines=8> */
[--C-:B------:R-:W-:Y:S01]  /*1a130*/  FFMA.FTZ R84, R232, c[0x0][0x2d0], -R74.reuse ;  /* 0x0000b400e8547a23 */ /* 0x100fe2000001084a */
[-C--:B------:R-:W-:Y:S01]  /*1a140*/  HMMA.16816.F32.BF16 R12, R80, R86.reuse, R12 ;  /* 0x00000056500c723c */ /* 0x080fe2000004180c */
[----:B------:R-:W-:Y:S02]  /*1a150*/  MOV R232, R109 ;  /* 0x0000006d00e87202 */ /* 0x000fe40000000f00 */
[----:B------:R1:W-:Y:S05]  /*1a160*/  MUFU.EX2 R159, R84 ;  /* 0x00000054009f7308 */ /* 0x0003ea0000000800 */
[C---:B------:R-:W-:Y:S08]  /*1a170*/  HMMA.16816.F32.BF16 R16, R76.reuse, R86, R16 ;  /* 0x000000564c10723c */ /* 0x040ff00000041810 */
[-C--:B------:R-:W-:Y:S08]  /*1a180*/  HMMA.16816.F32.BF16 R20, R76, R88.reuse, R20 ;  /* 0x000000584c14723c */ /* 0x080ff00000041814 */
[C---:B------:R-:W-:Y:S01]  /*1a190*/  HMMA.16816.F32.BF16 R24, R80.reuse, R88, R24 ;  /* 0x000000585018723c */ /* 0x040fe20000041818 */
[----:B-1----:R-:W-:Y:S03]  /*1a1a0*/  FFMA.FTZ R84, R234, c[0x0][0x2d0], -R74 ;  /* 0x0000b400ea547a23 */ /* 0x002fe6000001084a */
[----:B------:R-:W-:Y:S04]  /*1a1b0*/  IMAD.MOV.U32 R234, RZ, RZ, R108 ;  /* 0x000000ffffea7224 */ /* 0x000fe800078e006c */
[-C--:B------:R-:W-:Y:S01]  /*1a1c0*/  HMMA.16816.F32.BF16 R28, R80, R90.reuse, R28 ;  /* 0x0000005a501c723c */ /* 0x080fe2000004181c */
[----:B------:R1:W-:Y:S03]  /*1a1d0*/  MUFU.EX2 R177, R84 ;  /* 0x0000005400b17308 */ /* 0x0003e60000000800 */
[----:B------:R-:W-:Y:S02]  /*1a1e0*/  FFMA.FTZ R88, R206, c[0x0][0x2d0], -R96 ;  /* 0x0000b400ce587a23 */ /* 0x000fe40000010860 */
[----:B------:R-:W-:Y:S02]  /*1a1f0*/  IMAD.MOV.U32 R206, RZ, RZ, R160 ;  /* 0x000000ffffce7224 */ /* 0x000fe400078e00a0 */
[C---:B------:R-:W-:Y:S03]  /*1a200*/  HMMA.16816.F32.BF16 R32, R76.reuse, R90, R32 ;  /* 0x0000005a4c20723c */ /* 0x040fe60000041820 */
[----:B------:R4:W-:Y:S05]  /*1a210*/  MUFU.EX2 R157, R88 ;  /* 0x00000058009d7308 */ /* 0x0009ea0000000800 */
[-C--:B------:R-:W-:Y:S08]  /*1a220*/  HMMA.16816.F32.BF16 R36, R76, R92.reuse, R36 ;  /* 0x0000005c4c24723c */ /* 0x080ff00000041824 */
[C---:B------:R-:W-:Y:S01]  /*1a230*/  HMMA.16816.F32.BF16 R40, R80.reuse, R92, R40 ;  /* 0x0000005c5028723c */ /* 0x040fe20000041828 */
[----:B-1----:R-:W-:Y:S03]  /*1a240*/  FFMA.FTZ R84, R230, c[0x0][0x2d0], -R75 ;  /* 0x0000b400e6547a23 */ /* 0x002fe6000001084b */
[----:B------:R-:W-:Y:S01]  /*1a250*/  MOV R230, R104 ;  /* 0x0000006800e67202 */ /* 0x000fe20000000f00 */
[----:B------:R1:W-:Y:S02]  /*1a260*/  MUFU.EX2 R158, R84 ;  /* 0x00000054009e7308 */ /* 0x0003e40000000800 */
[----:B------:R-:W-:Y:S01]  /*1a270*/  FFMA.FTZ R92, R201, c[0x0][0x2d0], -R97 ;  /* 0x0000b400c95c7a23 */ /* 0x000fe20000010861 */
[-C--:B------:R-:W-:Y:S01]  /*1a280*/  HMMA.16816.F32.BF16 R44, R80, R94.reuse, R44 ;  /* 0x0000005e502c723c */ /* 0x080fe2000004182c */
[----:B------:R-:W-:Y:S03]  /*1a290*/  MOV R201, R107 ;  /* 0x0000006b00c97202 */ /* 0x000fe60000000f00 */
[--C-:B----4-:R-:W-:Y:S01]  /*1a2a0*/  FFMA.FTZ R88, R207, c[0x0][0x2d0], -R96.reuse ;  /* 0x0000b400cf587a23 */ /* 0x110fe20000010860 */
[----:B------:R-:W-:Y:S02]  /*1a2b0*/  MOV R207, R163 ;  /* 0x000000a300cf7202 */ /* 0x000fe40000000f00 */
[----:B------:R4:W-:Y:S01]  /*1a2c0*/  MUFU.EX2 R172, R92 ;  /* 0x0000005c00ac7308 */ /* 0x0009e20000000800 */
[C---:B------:R-:W-:Y:S09]  /*1a2d0*/  HMMA.16816.F32.BF16 R48, R76.reuse, R94, R48 ;  /* 0x0000005e4c30723c */ /* 0x040ff20000041830 */
[----:B------:R5:W-:Y:S03]  /*1a2e0*/  MUFU.EX2 R175, R88 ;  /* 0x0000005800af7308 */ /* 0x000be60000000800 */
[----:B---3--:R-:W-:Y:S01]  /*1a2f0*/  FFMA.FTZ R68, R68, R184, R185 ;  /* 0x000000b844447223 */ /* 0x008fe200000100b9 */
[----:B------:R-:W-:Y:S01]  /*1a300*/  MOV R184, R151 ;  /* 0x0000009700b87202 */ /* 0x000fe20000000f00 */
[----:B-1----:R-:W-:Y:S01]  /*1a310*/  FFMA.FTZ R84, R231, c[0x0][0x2d0], -R75 ;  /* 0x0000b400e7547a23 */ /* 0x002fe2000001084b */
[----:B------:R-:W-:Y:S01]  /*1a320*/  MOV R151, R113 ;  /* 0x0000007100977202 */ /* 0x000fe20000000f00 */
[----:B------:R-:W-:Y:S01]  /*1a330*/  IMAD.MOV.U32 R231, RZ, RZ, R105 ;  /* 0x000000ffffe77224 */ /* 0x000fe200078e0069 */
[----:B------:R-:W-:Y:S02]  /*1a340*/  MOV R185, R161 ;  /* 0x000000a100b97202 */ /* 0x000fe40000000f00 */
[----:B------:R1:W-:Y:S01]  /*1a350*/  MUFU.EX2 R176, R84 ;  /* 0x0000005400b07308 */ /* 0x0003e20000000800 */
[----:B----4-:R-:W-:Y:S09]  /*1a360*/  FFMA.FTZ R92, R202, c[0x0][0x2d0], -R97 ;  /* 0x0000b400ca5c7a23 */ /* 0x010ff20000010861 */
[----:B------:R3:W-:Y:S01]  /*1a370*/  MUFU.EX2 R171, R92 ;  /* 0x0000005c00ab7308 */ /* 0x0007e20000000800 */
[----:B-----5:R-:W-:Y:S02]  /*1a380*/  FFMA.FTZ R88, R229, c[0x0][0x2d0], -R96 ;  /* 0x0000b400e5587a23 */ /* 0x020fe40000010860 */
[----:B------:R-:W-:Y:S02]  /*1a390*/  IMAD.MOV.U32 R229, RZ, RZ, R191 ;  /* 0x000000ffffe57224 */ /* 0x000fe400078e00bf */
[----:B------:R-:W-:Y:S05]  /*1a3a0*/  IMAD.MOV.U32 R191, RZ, RZ, R126 ;  /* 0x000000ffffbf7224 */ /* 0x000fea00078e007e */
[----:B------:R4:W5:Y:S01]  /*1a3b0*/  MUFU.EX2 R174, R88 ;  /* 0x0000005800ae7308 */ /* 0x0009620000000800 */
[----:B------:R-:W-:Y:S02]  /*1a3c0*/  IMAD.MOV.U32 R126, RZ, RZ, R114 ;  /* 0x000000ffff7e7224 */ /* 0x000fe400078e0072 */
[----:B-1----:R-:W-:Y:S01]  /*1a3d0*/  FFMA.FTZ R84, R204, c[0x0][0x2d0], -R96 ;  /* 0x0000b400cc547a23 */ /* 0x002fe20000010860 */
[----:B------:R-:W-:Y:S06]  /*1a3e0*/  MOV R204, R115 ;  /* 0x0000007300cc7202 */ /* 0x000fec0000000f00 */
[----:B------:R1:W-:Y:S01]  /*1a3f0*/  MUFU.EX2 R152, R84 ;  /* 0x0000005400987308 */ /* 0x0003e20000000800 */
[----:B---3--:R-:W-:Y:S09]  /*1a400*/  FFMA.FTZ R92, R242, c[0x0][0x2d0], -R75 ;  /* 0x0000b400f25c7a23 */ /* 0x008ff2000001084b */
[----:B------:R3:W-:Y:S01]  /*1a410*/  MUFU.EX2 R103, R92 ;  /* 0x0000005c00677308 */ /* 0x0007e20000000800 */
[----:B----4-:R-:W-:Y:S02]  /*1a420*/  FFMA.FTZ R88, R239, c[0x0][0x2d0], -R74 ;  /* 0x0000b400ef587a23 */ /* 0x010fe4000001084a */
[----:B------:R-:W-:Y:S02]  /*1a430*/  IMAD.MOV.U32 R239, RZ, RZ, R199 ;  /* 0x000000ffffef7224 */ /* 0x000fe400078e00c7 */
[----:B------:R-:W-:Y:S05]  /*1a440*/  IMAD.MOV.U32 R199, RZ, RZ, R148 ;  /* 0x000000ffffc77224 */ /* 0x000fea00078e0094 */
[----:B------:R4:W-:Y:S01]  /*1a450*/  MUFU.EX2 R173, R88 ;  /* 0x0000005800ad7308 */ /* 0x0009e20000000800 */
[----:B------:R-:W-:Y:S01]  /*1a460*/  IMAD.MOV.U32 R148, RZ, RZ, R110 ;  /* 0x000000ffff947224 */ /* 0x000fe200078e006e */
[----:B-1----:R-:W1:Y:S08]  /*1a470*/  LDSM.16.MT88.4 R84, [R211+0x1900] ;  /* 0x00190000d354783b */ /* 0x002e700000004200 */
[----:B---3--:R-:W-:Y:S01]  /*1a480*/  LDSM.16.MT88.4 R92, [R210+0x2100] ;  /* 0x00210000d25c783b */ /* 0x008fe20000004200 */
[----:B----4-:R-:W-:Y:S01]  /*1a490*/  FFMA.FTZ R88, R197, c[0x0][0x2d0], -R97 ;  /* 0x0000b400c5587a23 */ /* 0x010fe20000010861 */
[----:B------:R-:W-:Y:S02]  /*1a4a0*/  MOV R197, R229 ;  /* 0x000000e500c57202 */ /* 0x000fe40000000f00 */
[----:B------:R-:W-:Y:S01]  /*1a4b0*/  MOV R229, R206 ;  /* 0x000000ce00e57202 */ /* 0x000fe20000000f00 */
[----:B------:R3:W4:Y:S01]  /*1a4c0*/  MUFU.EX2 R156, R88 ;  /* 0x00000058009c7308 */ /* 0x0007220000000800 */
[----:B------:R-:W-:Y:S01]  /*1a4d0*/  IMAD.MOV.U32 R206, RZ, RZ, R149 ;  /* 0x000000ffffce7224 */ /* 0x000fe200078e0095 */
[-C--:B-1----:R-:W-:Y:S01]  /*1a4e0*/  HMMA.16816.F32.BF16 R52, R76, R84.reuse, R52 ;  /* 0x000000544c34723c */ /* 0x082fe20000041834 */
[----:B--2---:R-:W-:Y:S01]  /*1a4f0*/  FFMA.FTZ R69, R69, R187, R205 ;  /* 0x000000bb45457223 */ /* 0x004fe200000100cd */
[----:B------:R-:W-:Y:S01]  /*1a500*/  MOV R205, R193 ;  /* 0x000000c100cd7202 */ /* 0x000fe20000000f00 */
[----:B------:R-:W-:Y:S01]  /*1a510*/  IMAD.MOV.U32 R187, RZ, RZ, R162 ;  /* 0x000000ffffbb7224 */ /* 0x000fe200078e00a2 */
[----:B------:R-:W-:Y:S04]  /*1a520*/  MOV R193, R131 ;  /* 0x0000008300c17202 */ /* 0x000fe80000000f00 */
[C---:B------:R-:W-:Y:S01]  /*1a530*/  HMMA.16816.F32.BF16 R56, R80.reuse, R84, R56 ;  /* 0x000000545038723c */ /* 0x040fe20000041838 */
[----:B---3--:R-:W1:Y:S03]  /*1a540*/  LDSM.16.MT88.4 R88, [R209+0x2100] ;  /* 0x00210000d158783b */ /* 0x008e660000004200 */
[----:B------:R-:W-:Y:S03]  /*1a550*/  MOV R131, R106 ;  /* 0x0000006a00837202 */ /* 0x000fe60000000f00 */
[----:B------:R-:W-:Y:S01]  /*1a560*/  FFMA.FTZ R84, R194, c[0x0][0x2d0], -R97 ;  /* 0x0000b400c2547a23 */ /* 0x000fe20000010861 */
[-C--:B------:R-:W-:Y:S03]  /*1a570*/  HMMA.16816.F32.BF16 R60, R80, R86.reuse, R60 ;  /* 0x00000056503c723c */ /* 0x080fe6000004183c */
[----:B------:R2:W3:Y:S04]  /*1a580*/  MUFU.EX2 R98, R84 ;  /* 0x0000005400627308 */ /* 0x0004e80000000800 */
[--C-:B------:R-:W-:Y:S01]  /*1a590*/  FFMA.FTZ R80, R244, c[0x0][0x2d0], -R74.reuse ;  /* 0x0000b400f4507a23 */ /* 0x100fe2000001084a */
[----:B------:R-:W-:Y:S01]  /*1a5a0*/  HMMA.16816.F32.BF16 R64, R76, R86, R64 ;  /* 0x000000564c40723c */ /* 0x000fe20000041840 */
[----:B-----5:R-:W-:Y:S03]  /*1a5b0*/  F2FP.BF16.PACK_AB R82, R174, R175 ;  /* 0x000000afae52723e */ /* 0x020fe600000010ff */
[----:B----4-:R-:W-:Y:S01]  /*1a5c0*/  F2FP.BF16.PACK_AB R81, R172, R156 ;  /* 0x0000009cac51723e */ /* 0x010fe200000010ff */
        /* <DEDUP_REMOVED lines=42> */
[----:B------:R-:W-:Y:S08]  /*1a870*/  HMMA.16816.F32.BF16 R64, R76, R90, R64 ;  /* 0x0000005a4c40723c */ /* 0x000ff00000041840 */
        /* <DEDUP_REMOVED lines=16> */
[----:B------:R-:W-:Y:S02]  /*1a980*/  IMAD.MOV.U32 R203, RZ, RZ, R123 ;  /* 0x000000ffffcb7224 */ /* 0x000fe400078e007b */
[--C-:B-1----:R-:W-:Y:S07]  /*1a990*/  FFMA.FTZ R74, R198, c[0x0][0x2d0], -R97.reuse ;  /* 0x0000b400c64a7a23 */ /* 0x102fee0000010861 */
        /* <DEDUP_REMOVED lines=8> */
[----:B------:R-:W-:Y:S01]  /*1aa20*/  MUFU.EX2 R74, R74 ;  /* 0x0000004a004a7308 */ /* 0x000fe20000000800 */
[----:B------:R-:W3:Y:S09]  /*1aa30*/  LDL.LU R7, [R1+0x20] ;  /* 0x0000200001077983 */ /* 0x000ef20000300800 */
[----:B------:R-:W1:Y:S02]  /*1aa40*/  MUFU.EX2 R97, R97 ;  /* 0x0000006100617308 */ /* 0x000e640000000800 */
[----:B-1----:R-:W-:Y:S07]  /*1aa50*/  F2FP.BF16.PACK_AB R163, R97, R74 ;  /* 0x0000004a61a3723e */ /* 0x002fee00000010ff */
[C---:B------:R-:W-:Y:S08]  /*1aa60*/  HMMA.16816.F32.BF16 R108, R160.reuse, R116, R8 ;  /* 0x00000074a06c723c */ /* 0x040ff00000041808 */
[-C--:B------:R-:W-:Y:S08]  /*1aa70*/  HMMA.16816.F32.BF16 R112, R160, R118.reuse, R12 ;  /* 0x00000076a070723c */ /* 0x080ff0000004180c */
[C---:B------:R-:W-:Y:S01]  /*1aa80*/  HMMA.16816.F32.BF16 R116, R164.reuse, R118, R16 ;  /* 0x00000076a474723c */ /* 0x040fe20000041810 */
[----:B--2---:R-:W-:Y:S03]  /*1aa90*/  FFMA.FTZ R2, R2, R73, R239 ;  /* 0x0000004902027223 */ /* 0x004fe600000100ef */
[----:B------:R-:W-:Y:S01]  /*1aaa0*/  IMAD.MOV.U32 R239, RZ, RZ, R207 ;  /* 0x000000ffffef7224 */ /* 0x000fe200078e00cf */
[----:B------:R-:W-:Y:S01]  /*1aab0*/  MOV R207, R148 ;  /* 0x0000009400cf7202 */ /* 0x000fe20000000f00 */
[----:B------:R-:W-:Y:S01]  /*1aac0*/  FADD.FTZ R2, R201, R2 ;  /* 0x00000002c9027221 */ /* 0x000fe20000010000 */
[----:B------:R-:W1:Y:S01]  /*1aad0*/  LDSM.16.MT88.4 R148, [R210+0x2900] ;  /* 0x00290000d294783b */ /* 0x000e620000004200 */
[----:B---3--:R-:W-:Y:S04]  /*1aae0*/  FFMA.FTZ R8, R0, R7, R120 ;  /* 0x0000000700087223 */ /* 0x008fe80000010078 */
[----:B------:R-:W-:Y:S01]  /*1aaf0*/  FADD.FTZ R5, R234, R2 ;  /* 0x00000002ea057221 */ /* 0x000fe20000010000 */
[----:B------:R-:W-:Y:S01]  /*1ab00*/  MOV R234, R200 ;  /* 0x000000c800ea7202 */ /* 0x000fe20000000f00 */
[----:B------:R-:W-:Y:S01]  /*1ab10*/  FADD.FTZ R2, R239, R6 ;  /* 0x00000006ef027221 */ /* 0x000fe20000010000 */
[----:B------:R-:W-:Y:S01]  /*1ab20*/  MOV R200, R122 ;  /* 0x0000007a00c87202 */ /* 0x000fe20000000f00 */
        /* <DEDUP_REMOVED lines=20> */
[----:B------:R-:W-:Y:S01]  /*1ac70*/  IMAD.MOV.U32 R193, RZ, RZ, R125 ;  /* 0x000000ffffc17224 */ /* 0x000fe200078e007d */
[----:B------:R-:W-:Y:S01]  /*1ac80*/  MOV R199, R191 ;  /* 0x000000bf00c77202 */ /* 0x000fe20000000f00 */
[----:B------:R-:W-:Y:S01]  /*1ac90*/  FADD.FTZ R8, R203, R2 ;  /* 0x00000002cb087221 */ /* 0x000fe20000010000 */
[----:B------:R-:W-:Y:S01]  /*1aca0*/  MOV R191, R126 ;  /* 0x0000007e00bf7202 */ /* 0x000fe20000000f00 */
[----:B------:R-:W-:Y:S01]  /*1acb0*/  FADD.FTZ R9, R205, R0 ;  /* 0x00000000cd097221 */ /* 0x000fe20000010000 */
[C---:B------:R-:W-:Y:S01]  /*1acc0*/  HMMA.16816.F32.BF16 R124, R160.reuse, R132, R24 ;  /* 0x00000084a07c723c */ /* 0x040fe20000041818 */
[----:B------:R-:W-:Y:S01]  /*1acd0*/  FADD.FTZ R2, R139, R10 ;  /* 0x0000000a8b027221 */ /* 0x000fe20000010000 */
[----:B------:R-:W-:Y:S01]  /*1ace0*/  ISETP.GT.AND P0, PT, R227, R191, PT ;  /* 0x000000bfe300720c */ /* 0x000fe20003f04270 */
        /* <DEDUP_REMOVED lines=78> */
[----:B------:R-:W-:Y:S01]  /*1b1d0*/  IMAD.MOV.U32 R100, RZ, RZ, R72 ;  /* 0x000000ffff647224 */ /* 0x000fe200078e0048 */
[----:B------:R2:W-:Y:S01]  /*1b1e0*/  STL [R1+0x1c], R4 ;  /* 0x00001c0401007387 */ /* 0x0005e20000100800 */
[----:B------:R-:W-:Y:S05]  /*1b1f0*/  FADD.FTZ R2, R97, R2 ;  /* 0x0000000261027221 */ /* 0x000fea0000010000 */
[----:B------:R2:W-:Y:S01]  /*1b200*/  STL [R1+0x20], R2 ;  /* 0x0000200201007387 */ /* 0x0005e20000100800 */
[----:B-1----:R-:W-:Y:S04]  /*1b210*/  IADD3 R0, R227, -0x1, RZ ;  /* 0xffffffffe3007810 */ /* 0x002fe80007ffe0ff */
[----:B------:R-:W-:Y:S01]  /*1b220*/  MOV R227, R0 ;  /* 0x0000000000e37202 */ /* 0x000fe20000000f00 */
[----:B------:R-:W-:-:S05]  /*1b230*/  @P0 BRA `(.L_x_564) ;  /* 0xffff94a000000947 */ /* 0x000fca000383ffff */
.L_x_546:
[----:B------:R-:W3:Y:S04]  /*1b240*/  LDL.LU R0, [R1+0x14] ;  /* 0x0000140001007983 */ /* 0x000ee80000300800 */
[----:B-12---:R-:W2:Y:S04]  /*1b250*/  LDL.LU R4, [R1+0x18] ;  /* 0x0000180001047983 */ /* 0x006ea80000300800 */
[----:B------:R-:W4:Y:S04]  /*1b260*/  LDL.LU R8, [R1+0x1c] ;  /* 0x00001c0001087983 */ /* 0x000f280000300800 */
[----:B------:R-:W4:Y:S01]  /*1b270*/  LDL.LU R2, [R1+0x20] ;  /* 0x0000200001027983 */ /* 0x000f220000300800 */
[----:B------:R-:W-:-:S02]  /*1b280*/  MOV R20, 0xff800000 ;  /* 0xff80000000147802 */ /* 0x000fc40000000f00 */
[----:B------:R-:W-:Y:S02]  /*1b290*/  MOV R21, 0xff800000 ;  /* 0xff80000000157802 */ /* 0x000fe40000000f00 */
[----:B------:R-:W-:Y:S02]  /*1b2a0*/  MOV R22, 0xff800000 ;  /* 0xff80000000167802 */ /* 0x000fe40000000f00 */
[----:B------:R-:W-:Y:S02]  /*1b2b0*/  MOV R23, 0xff800000 ;  /* 0xff80000000177802 */ /* 0x000fe40000000f00 */
[----:B------:R-:W-:Y:S01]  /*1b2c0*/  PLOP3.LUT P4, PT, PT, PT, PT, 0x8, 0x0 ;  /* 0x000000000000781c */ /* 0x000fe20003f8e170 */
[----:B---3--:R-:W1:Y:S04]  /*1b2d0*/  SHFL.BFLY PT, R5, R0, 0x2, 0x1f ;  /* 0x0c401f0000057f89 */ /* 0x008e6800000e0000 */
[----:B--2---:R-:W2:Y:S04]  /*1b2e0*/  SHFL.BFLY PT, R9, R4, 0x2, 0x1f ;  /* 0x0c401f0004097f89 */ /* 0x004ea800000e0000 */
[----:B----4-:R-:W3:Y:S04]  /*1b2f0*/  SHFL.BFLY PT, R7, R8, 0x2, 0x1f ;  /* 0x0c401f0008077f89 */ /* 0x010ee800000e0000 */
[----:B------:R-:W4:Y:S01]  /*1b300*/  SHFL.BFLY PT, R6, R2, 0x2, 0x1f ;  /* 0x0c401f0002067f89 */ /* 0x000f2200000e0000 */
        /* <DEDUP_REMOVED lines=17> */
[----:B------:R-:W-:-:S05]  /*1b420*/  FSETP.NE.FTZ.AND P1, PT, R7, RZ, PT ;  /* 0x000000ff0700720b */ /* 0x000fca0003f35000 */
[----:B------:R-:W1:Y:S01]  /*1b430*/  @P3 MUFU.RCP R0, R5 ;  /* 0x0000000500003308 */ /* 0x000e620000001000 */
[----:B------:R-:W-:-:S07]  /*1b440*/  FSETP.NE.FTZ.AND P0, PT, R6, RZ, PT ;  /* 0x000000ff0600720b */ /* 0x000fce0003f15000 */
[----:B------:R-:W-:Y:S06]  /*1b450*/  @P2 MUFU.RCP R4, R9 ;  /* 0x0000000900042308 */ /* 0x000fec0000001000 */
[----:B------:R-:W-:Y:S01]  /*1b460*/  @P0 MOV R8, 0x3f317218 ;  /* 0x3f31721800080802 */ /* 0x000fe20000000f00 */
[C---:B-1----:R-:W-:Y:S01]  /*1b470*/  FMUL.FTZ R104, R0.reuse, R104 ;  /* 0x0000006800687220 */ /* 0x042fe20000410000 */
[----:B------:R-:W1:Y:S01]  /*1b480*/  @P1 MUFU.RCP R2, R7 ;  /* 0x0000000700021308 */ /* 0x000e620000001000 */
        /* <DEDUP_REMOVED lines=12> */
[C---:B------:R-:W-:Y:S02]  /*1b550*/  FMUL.FTZ R149, R0.reuse, R149 ;  /* 0x0000009500957220 */ /* 0x040fe40000410000 */
[C---:B------:R-:W-:Y:S01]  /*1b560*/  FMUL.FTZ R152, R0.reuse, R152 ;  /* 0x0000009800987220 */ /* 0x040fe20000410000 */
[----:B------:R-:W-:Y:S01]  /*1b570*/  @P1 MUFU.LG2 R7, R7 ;  /* 0x0000000700071308 */ /* 0x000fe20000000c00 */
[C---:B------:R-:W-:Y:S02]  /*1b580*/  FMUL.FTZ R153, R0.reuse, R153 ;  /* 0x0000009900997220 */ /* 0x040fe40000410000 */
[C---:B------:R-:W-:Y:S02]  /*1b590*/  FMUL.FTZ R164, R0.reuse, R164 ;  /* 0x000000a400a47220 */ /* 0x040fe40000410000 */
[----:B------:R-:W-:Y:S01]  /*1b5a0*/  FMUL.FTZ R165, R0, R165 ;  /* 0x000000a500a57220 */ /* 0x000fe20000410000 */
[----:B------:R-:W-:Y:S01]  /*1b5b0*/  MOV R0, RZ ;  /* 0x000000ff00007202 */ /* 0x000fe20000000f00 */
[----:B-1----:R-:W-:-:S02]  /*1b5c0*/  FMUL.FTZ R108, R2, R108 ;  /* 0x0000006c026c7220 */ /* 0x002fc40000410000 */
[C---:B------:R-:W-:Y:S02]  /*1b5d0*/  FMUL.FTZ R109, R2.reuse, R109 ;  /* 0x0000006d026d7220 */ /* 0x040fe40000410000 */
[C---:B------:R-:W-:Y:S01]  /*1b5e0*/  FMUL.FTZ R112, R2.reuse, R112 ;  /* 0x0000007002707220 */ /* 0x040fe20000410000 */
[----:B------:R-:W1:Y:S01]  /*1b5f0*/  @P0 MUFU.RCP R0, R6 ;  /* 0x0000000600000308 */ /* 0x000e620000001000 */
[C---:B------:R-:W-:Y:S02]  /*1b600*/  FMUL.FTZ R113, R2.reuse, R113 ;  /* 0x0000007102717220 */ /* 0x040fe40000410000 */
[C---:B------:R-:W-:Y:S02]  /*1b610*/  FMUL.FTZ R124, R2.reuse, R124 ;  /* 0x0000007c027c7220 */ /* 0x040fe40000410000 */
[C---:B------:R-:W-:Y:S02]  /*1b620*/  FMUL.FTZ R125, R2.reuse, R125 ;  /* 0x0000007d027d7220 */ /* 0x040fe40000410000 */
[C---:B------:R-:W-:Y:S01]  /*1b630*/  FMUL.FTZ R128, R2.reuse, R128 ;  /* 0x0000008002807220 */ /* 0x040fe20000410000 */
[----:B------:R-:W2:Y:S01]  /*1b640*/  @P0 MUFU.LG2 R6, R6 ;  /* 0x0000000600060308 */ /* 0x000ea20000000c00 */
        /* <DEDUP_REMOVED lines=8> */
[----:B------:R-:W-:Y:S01]  /*1b6d0*/  FMUL.FTZ R161, R2, R161 ;  /* 0x000000a102a17220 */ /* 0x000fe20000410000 */
[----:B------:R-:W-:Y:S01]  /*1b6e0*/  @P2 MOV R2, 0x3f317218 ;  /* 0x3f31721800022802 */ /* 0x000fe20000000f00 */
        /* <DEDUP_REMOVED lines=34> */
[----:B------:R-:W-:Y:S02]  /*1b910*/  @P2 FMUL.FTZ R5, R2, c[0x0][0x2d0] ;  /* 0x0000b40002052a20 */ /* 0x000fe40000410000 */
[----:B------:R-:W-:Y:S02]  /*1b920*/  @P3 FMUL.FTZ R10, R4, c[0x0][0x2d0] ;  /* 0x0000b400040a3a20 */ /* 0x000fe40000410000 */
[----:B------:R-:W-:-:S02]  /*1b930*/  @P1 FMUL.FTZ R2, R0, c[0x0][0x2d0] ;  /* 0x0000b40000021a20 */ /* 0x000fc40000410000 */
[----:B------:R-:W-:Y:S02]  /*1b940*/  @P3 FMUL.FTZ R11, R11, 0.69314718246459960938 ;  /* 0x3f3172180b0b3820 */ /* 0x000fe40000410000 */
[----:B------:R-:W-:Y:S02]  /*1b950*/  @P2 FMUL.FTZ R9, R9, 0.69314718246459960938 ;  /* 0x3f31721809092820 */ /* 0x000fe40000410000 */
[----:B------:R-:W-:Y:S02]  /*1b960*/  @P1 FMUL.FTZ R7, R7, 0.69314718246459960938 ;  /* 0x3f31721807071820 */ /* 0x000fe40000410000 */
[----:B--2---:R-:W-:Y:S02]  /*1b970*/  @P0 FMUL.FTZ R4, R6, 0.69314718246459960938 ;  /* 0x3f31721806040820 */ /* 0x004fe40000410000 */
[----:B------:R-:W-:Y:S02]  /*1b980*/  @P0 FMUL.FTZ R0, R8, c[0x0][0x2d0] ;  /* 0x0000b40008000a20 */ /* 0x000fe40000410000 */
[----:B------:R-:W-:-:S02]  /*1b990*/  @P3 FFMA.FTZ R20, R10, R72, R11 ;  /* 0x000000480a143223 */ /* 0x000fc4000001000b */
[----:B------:R-:W-:Y:S02]  /*1b9a0*/  @P2 FFMA.FTZ R21, R5, R71, R9 ;  /* 0x0000004705152223 */ /* 0x000fe40000010009 */
[----:B------:R-:W-:Y:S02]  /*1b9b0*/  @P1 FFMA.FTZ R22, R2, R70, R7 ;  /* 0x0000004602161223 */ /* 0x000fe40000010007 */
[----:B------:R-:W-:Y:S02]  /*1b9c0*/  @P0 FFMA.FTZ R23, R0, R3, R4 ;  /* 0x0000000300170223 */ /* 0x000fe40000010004 */
.L_x_484:
[----:B--2---:R-:W-:Y:S05]  /*1b9d0*/  @P4 BRA `(.L_x_565) ;  /* 0x0000149000004947 */ /* 0x004fea0003800000 */
[----:B------:R-:W2:Y:S01]  /*1b9e0*/  S2R R16, SR_TID.X ;  /* 0x0000000000107919 */ /* 0x000ea20000002100 */
[----:B------:R-:W-:Y:S01]  /*1b9f0*/  ULDC.64 UR4, c[0x0][0x4d0] ;  /* 0x0001340000047ab9 */ /* 0x000fe20000000a00 */
[----:B------:R-:W-:Y:S01]  /*1ba00*/  IMAD R4, RZ, RZ, -UR9 ;  /* 0x80000009ff047e24 */ /* 0x000fe2000f8e02ff */
[----:B------:R-:W-:Y:S01]  /*1ba10*/  UIMAD.WIDE.U32 UR10, UR9, UR4, URZ ;  /* 0x00000004090a72a5 */ /* 0x000fe2000f8e003f */
[----:B------:R-:W3:Y:S01]  /*1ba20*/  S2R R12, SR_CTAID.Y ;  /* 0x00000000000c7919 */ /* 0x000ee20000002600 */
[----:B------:R-:W-:Y:S01]  /*1ba30*/  USHF.R.S32.HI UR6, URZ, 0x1f, UR9 ;  /* 0x0000001f3f067899 */ /* 0x000fe20008011409 */
[----:B------:R-:W-:Y:S01]  /*1ba40*/  MOV R24, c[0x0][0x4e8] ;  /* 0x00013a0000187a02 */ /* 0x000fe20000000f00 */
[----:B------:R-:W-:Y:S01]  /*1ba50*/  BSSY B0, `(.L_x_566) ;  /* 0x00000ab000007945 */ /* 0x000fe20003800000 */
[----:B------:R-:W4:Y:S01]  /*1ba60*/  S2R R9, SR_CTAID.Z ;  /* 0x0000000000097919 */ /* 0x000f220000002700 */
[----:B------:R-:W-:Y:S01]  /*1ba70*/  IMAD.U32 R3, RZ, RZ, UR11 ;  /* 0x0000000bff037e24 */ /* 0x000fe2000f8e00ff */
[----:B------:R-:W-:Y:S01]  /*1ba80*/  UIMAD UR7, UR6, UR4, URZ ;  /* 0x00000004060772a4 */ /* 0x000fe2000f8e023f */
[----:B------:R-:W-:Y:S01]  /*1ba90*/  IMAD.U32 R2, RZ, RZ, UR10 ;  /* 0x0000000aff027e24 */ /* 0x000fe2000f8e00ff */
[----:B------:R-:W1:Y:S04]  /*1baa0*/  S2R R15, SR_CTAID.X ;  /* 0x00000000000f7919 */ /* 0x000e680000002500 */
[----:B------:R-:W-:Y:S01]  /*1bab0*/  BAR.SYNC.DEFER_BLOCKING 0x1, 0x80 ;  /* 0x0042000000007b1d */ /* 0x000fe20000010000 */
[----:B------:R-:W-:Y:S01]  /*1bac0*/  UIMAD UR5, UR9, UR5, UR7 ;  /* 0x00000005090572a4 */ /* 0x000fe2000f8e0207 */
[C---:B------:R-:W-:Y:S01]  /*1bad0*/  ISETP.NE.AND P0, PT, R24.reuse, 0x1, PT ;  /* 0x000000011800780c */ /* 0x040fe20003f05270 */
[----:B------:R-:W-:-:S02]  /*1bae0*/  IMAD R24, R24, c[0x0][0x388], RZ ;  /* 0x0000e20018187a24 */ /* 0x000fc400078e02ff */
[----:B------:R-:W-:Y:S01]  /*1baf0*/  UIADD3 UR5, UR11, UR5, URZ ;  /* 0x000000050b057290 */ /* 0x000fe2000fffe03f */
[----:B--2---:R-:W-:-:S05]  /*1bb00*/  SHF.R.S32.HI R6, RZ, 0x1f, R16 ;  /* 0x0000001fff067819 */ /* 0x004fca0000011410 */
[----:B------:R-:W-:Y:S01]  /*1bb10*/  IMAD.U32 R5, RZ, RZ, UR5 ;  /* 0x00000005ff057e24 */ /* 0x000fe2000f8e00ff */
[-C--:B------:R-:W-:Y:S01]  /*1bb20*/  LEA.HI R0, R6, R16.reuse, RZ, 0x2 ;  /* 0x0000001006007211 */ /* 0x080fe200078f10ff */
[----:B---3--:R-:W-:Y:S01]  /*1bb30*/  IMAD R12, R4, c[0x0][0x550], R12 ;  /* 0x00015400040c7a24 */ /* 0x008fe200078e020c */
        /* <DEDUP_REMOVED lines=95> */
[----:B------:R4:W2:Y:S04]  /*1c130*/  SHFL.IDX PT, R7, R0, 0x3, 0x1c1f ;  /* 0x007c1f0000077f89 */ /* 0x0008a800000e0000 */
        /* <DEDUP_REMOVED lines=12> */
[----:B------:R2:W-:Y:S01]  /*1c200*/  @!P1 ST.E [R6.64], R23 ;  /* 0x0000001706009985 */ /* 0x0005e2000c101910 */
        /* <DEDUP_REMOVED lines=47> */
.L_x_567:
[----:B-1----:R-:W-:Y:S05]  /*1c500*/  BSYNC B0 ;  /* 0x0000000000007941 */ /* 0x002fea0003800000 */
.L_x_566:
        /* <DEDUP_REMOVED lines=49> */
.L_x_569:
[----:B------:R-:W-:Y:S05]  /*1c820*/  BSYNC B0 ;  /* 0x0000000000007941 */ /* 0x000fea0003800000 */
.L_x_568:
        /* <DEDUP_REMOVED lines=49> */
.L_x_571:
[----:B------:R-:W-:Y:S05]  /*1cb40*/  BSYNC B0 ;  /* 0x0000000000007941 */ /* 0x000fea0003800000 */
.L_x_570:
        /* <DEDUP_REMOVED lines=50> */
.L_x_565:
[----:B------:R-:W2:Y:S02]  /*1ce70*/  S2R R0, SR_TID.X ;  /* 0x0000000000007919 */ /* 0x000ea40000002100 */
[----:B--2---:R-:W-:-:S13]  /*1ce80*/  ISETP.GT.AND P0, PT, R0, 0x7f, PT ;  /* 0x0000007f0000780c */ /* 0x004fda0003f04270 */
[----:B------:R-:W-:Y:S05]  /*1ce90*/  @P0 EXIT ;  /* 0x000000000000094d */ /* 0x000fea0003800000 */
[----:B------:R-:W2:Y:S01]  /*1cea0*/  S2R R8, SR_CTAID.X ;  /* 0x0000000000087919 */ /* 0x000ea20000002500 */
[----:B------:R-:W-:-:S05]  /*1ceb0*/  MOV R3, c[0x0][0x4e8] ;  /* 0x00013a0000037a02 */ /* 0x000fca0000000f00 */
[----:B------:R-:W-:Y:S01]  /*1cec0*/  IMAD R2, R3, c[0x0][0x388], RZ ;  /* 0x0000e20003027a24 */ /* 0x000fe200078e02ff */
[----:B--2---:R-:W-:-:S04]  /*1ced0*/  LEA R8, R8, R0, 0x7 ;  /* 0x0000000008087211 */ /* 0x004fc800078e38ff */
[----:B------:R-:W-:-:S13]  /*1cee0*/  ISETP.GE.AND P0, PT, R8, R2, PT ;  /* 0x000000020800720c */ /* 0x000fda0003f06270 */
[----:B------:R-:W-:Y:S05]  /*1cef0*/  @P0 EXIT ;  /* 0x000000000000094d */ /* 0x000fea0003800000 */
[----:B------:R-:W2:Y:S01]  /*1cf00*/  S2R R7, SR_CTAID.Z ;  /* 0x0000000000077919 */ /* 0x000ea20000002700 */
[----:B------:R-:W-:Y:S01]  /*1cf10*/  USHF.R.S32.HI UR6, URZ, 0x1f, UR9 ;  /* 0x0000001f3f067899 */ /* 0x000fe20008011409 */
[----:B------:R-:W-:Y:S01]  /*1cf20*/  ISETP.NE.AND P0, PT, R3, 0x1, PT ;  /* 0x000000010300780c */ /* 0x000fe20003f05270 */
[----:B------:R-:W-:Y:S01]  /*1cf30*/  ULDC.64 UR4, c[0x0][0x4d0] ;  /* 0x0001340000047ab9 */ /* 0x000fe20000000a00 */
[----:B------:R-:W3:Y:S01]  /*1cf40*/  S2R R9, SR_CTAID.Y ;  /* 0x0000000000097919 */ /* 0x000ee20000002600 */
[----:B------:R-:W-:Y:S01]  /*1cf50*/  UIMAD UR6, UR6, UR4, URZ ;  /* 0x00000004060672a4 */ /* 0x000fe2000f8e023f */
[----:B------:R-:W-:Y:S01]  /*1cf60*/  IADD3 R4, RZ, -UR9, RZ ;  /* 0x80000009ff047c10 */ /* 0x000fe2000fffe0ff */
[----:B------:R-:W-:Y:S01]  /*1cf70*/  UIMAD.WIDE.U32 UR10, UR9, UR4, URZ ;  /* 0x00000004090a72a5 */ /* 0x000fe2000f8e003f */
        /* <DEDUP_REMOVED lines=8> */
[----:B--2---:R-:W-:-:S03]  /*1d000*/  SHF.R.S32.HI R6, RZ, 0x1f, R7 ;  /* 0x0000001fff067819 */ /* 0x004fc60000011407 */
        /* <DEDUP_REMOVED lines=24> */
.L_x_572:
        /* <DEDUP_REMOVED lines=15> */
.L_x_1920:


//--------------------- .text._ZN7cutlass13device_kernelIN5flash19enable_sm80_to_sm89INS1_16FlashAttnFwdSm80INS1_25CollectiveMainloopFwdSm80ILi4ELi1ELb0EN4cute5tupleIJNS5_1CILi128EEENS7_ILi80EEENS7_ILi64EEEEEELi64ENS_10bfloat16_tEfNS_4arch4Sm80ELb0ELb1ELb1ELb1ELb1ELb0ELb1ELb1EEENS1_21CollectiveEpilogueFwdINS6_IJS8_SA_S9_EEENS6_IJNS7_ILi1EEESI_SI_EEESC_SE_Li128ELb1ELb1ELb1ELb0EEENS1_36VarlenDynamicPersistentTileSchedulerILi128ELi80ELi128ELi128ELb1ELb1ELb0ELb1ELb0ELb1EEEEEEEEEvNT_6ParamsE --------------------------
	.section	.text._ZN7cutlass13device_kernelIN5flash19enable_sm80_to_sm89INS1_16FlashAttnFwdSm80INS1_25CollectiveMainloopFwdSm80ILi4ELi1ELb0EN4cute5tupleIJNS5_1CILi128EEENS7_ILi80EEENS7_ILi64EEEEEELi64ENS_10bfloat16_tEfNS_4arch4Sm80ELb0ELb1ELb1ELb1ELb1ELb0ELb1ELb1EEENS1_21CollectiveEpilogueFwdINS6_IJS8_SA_S9_EEENS6_IJNS7_ILi1EEESI_SI_EEESC_SE_Li128ELb1ELb1ELb1ELb0EEENS1_36VarlenDynamicPersistentTileSchedulerILi128ELi80ELi128ELi128ELb1ELb1ELb0ELb1ELb0ELb1EEEEEEEEEvNT_6ParamsE,"ax",@progbits
	.sectioninfo	@"SHI_REGISTERS=255"
	.align	128
.text._ZN7cutlass13device_kernelIN5flash19enable_sm80_to_sm89INS1_16FlashAttnFwdSm80INS1_25CollectiveMainloopFwdSm80ILi4ELi1ELb0EN4cute5tupleIJNS5_1CILi128EEENS7_ILi80EEENS7_ILi64EEEEEELi64ENS_10bfloat16_tEfNS_4arch4Sm80ELb0ELb1ELb1ELb1ELb1ELb0ELb1ELb1EEENS1_21CollectiveEpilogueFwdINS6_IJS8_SA_S9_EEENS6_IJNS7_ILi1EEESI_SI_EEESC_SE_Li128ELb1ELb1ELb1ELb0EEENS1_36VarlenDynamicPersistentTileSchedulerILi128ELi80ELi128ELi128ELb1ELb1ELb0ELb1ELb0ELb1EEEEEEEEEvNT_6ParamsE:
        .type           _ZN7cutlass13device_kernelIN5flash19enable_sm80_to_sm89INS1_16FlashAttnFwdSm80INS1_25CollectiveMainloopFwdSm80ILi4ELi1ELb0EN4cute5tupleIJNS5_1CILi128EEENS7_ILi80EEENS7_ILi64EEEEEELi64ENS_10bfloat16_tEfNS_4arch4Sm80ELb0ELb1ELb1ELb1ELb1ELb0ELb1ELb1EEENS1_21CollectiveEpilogueFwdINS6_IJS8_SA_S9_EEENS6_IJNS7_ILi1EEESI_SI_EEESC_SE_Li128ELb1ELb1ELb1ELb0EEENS1_36VarlenDynamicPersistentTileSchedulerILi128ELi80ELi128ELi128ELb1ELb1ELb0ELb1ELb0ELb1EEEEEEEEEvNT_6ParamsE,@function
        .size           _ZN7cutlass13device_kernelIN5flash19enable_sm80_to_sm89INS1_16FlashAttnFwdSm80INS1_25CollectiveMainloopFwdSm80ILi4ELi1ELb0EN4cute5tupleIJNS5_1CILi128EEENS7_ILi80EEENS7_ILi64EEEEEELi64ENS_10bfloat16_tEfNS_4arch4Sm80ELb0ELb1ELb1ELb1ELb1ELb0ELb1ELb1EEENS1_21CollectiveEpilogueFwdINS6_IJS8_SA_S9_EEENS6_IJNS7_ILi1EEESI_SI_EEESC_SE_Li128ELb1ELb1ELb1ELb0EEENS1_36VarlenDynamicPersistentTileSchedulerILi128ELi80ELi128ELi128ELb1ELb1ELb0ELb1ELb0ELb1EEEEEEEEEvNT_6ParamsE,(.L_x_1921 - _ZN7cutlass13device_kernelIN5flash19enable_sm80_to_sm89INS1_16FlashAttnFwdSm80INS1_25CollectiveMainloopFwdSm80ILi4ELi1ELb0EN4cute5tupleIJNS5_1CILi128EEENS7_ILi80EEENS7_ILi64EEEEEELi64ENS_10bfloat16_tEfNS_4arch4Sm80ELb0ELb1ELb1ELb1ELb1ELb0ELb1ELb1EEENS1_21CollectiveEpilogueFwdINS6_IJS8_SA_S9_EEENS6_IJNS7_ILi1EEESI_SI_EEESC_SE_Li128ELb1ELb1ELb1ELb0EEENS1_36VarlenDynamicPersistentTileSchedulerILi128ELi80ELi128ELi128ELb1ELb1ELb0ELb1ELb0ELb1EEEEEEEEEvNT_6ParamsE)
        .other          _ZN7cutlass13device_kernelIN5flash19enable_sm80_to_sm89INS1_16FlashAttnFwdSm80INS1_25CollectiveMainloopFwdSm80ILi4ELi1ELb0EN4cute5tupleIJNS5_1CILi128EEENS7_ILi80EEENS7_ILi64EEEEEELi64ENS_10bfloat16_tEfNS_4arch4Sm80ELb0ELb1ELb1ELb1ELb1ELb0ELb1ELb1EEENS1_21CollectiveEpilogueFwdINS6_IJS8_SA_S9_EEENS6_IJNS7_ILi1EEESI_SI_EEESC_SE_Li128ELb1ELb1ELb1ELb0EEENS1_36VarlenDynamicPersistentTileSchedulerILi128ELi80ELi128ELi128ELb1ELb1ELb0ELb1ELb0ELb1EEEEEEEEEvNT_6ParamsE,@"STO_CUDA_ENTRY STV_DEFAULT"
_ZN7cutlass13device_kernelIN5flash19enable_sm80_to_sm89INS1_16FlashAttnFwdSm80INS1_25CollectiveMainloopFwdSm80ILi4ELi1ELb0EN4cute5tupleIJNS5_1CILi128EEENS7_ILi80EEENS7_ILi64EEEEEELi64ENS_10bfloat16_tEfNS_4arch4Sm80ELb0ELb1ELb1ELb1ELb1ELb0ELb1ELb1EEENS1_21CollectiveEpilogueFwdINS6_IJS8_SA_S9_EEENS6_IJNS7_ILi1EEESI_SI_EEESC_SE_Li128ELb1ELb1ELb1ELb0EEENS1_36VarlenDynamicPersistentTileSchedulerILi128ELi80ELi128ELi128ELb1ELb1ELb0ELb1ELb0ELb1EEEEEEEEEvNT_6ParamsE:
        /* <DEDUP_REMOVED lines=15> */
[----:B------:R-:W-:-:S03]  /*00f0*/  CS2R R8, SRZ ;  /* 0x0000000000087805 */ /* 0x000fc6000001ff00 */
[----:B------:R-:W-:-:S04]  /*0100*/  ISETP.NE.AND P6, PT, R13, 0x1f, PT ;  /* 0x0000001f0d00780c */ /* 0x000fc80003fc5270 */
[----:B------:R-:W-:-:S13]  /*0110*/  ISETP.GE.OR P0, PT, R13, c[0x0][0x53c], !P6 ;  /* 0x00014f000d007a0c */ /* 0x000fda0007706670 */
[----:B-1----:R-:W-:Y:S02]  /*0120*/  @!P0 IMAD.MOV.U32 R4, RZ, RZ, 0x4 ;  /* 0x00000004ff048424 */ /* 0x002fe400078e00ff */
[----:B------:R-:W-:Y:S02]  /*0130*/  @!P0 IMAD.MOV.U32 R2, RZ, RZ, 0x4 ;  /* 0x00000004ff028424 */ /* 0x000fe400078e00ff */
[----:B------:R-:W-:-:S04]  /*0140*/  @!P0 IMAD.WIDE.U32 R4, R13, R4, c[0x0][0x580] ;  /* 0x000160000d048625 */ /* 0x000fc800078e0004 */
[C---:B------:R-:W-:Y:S01]  /*0150*/  @!P0 IMAD.WIDE.U32 R2, R13.reuse, R2, c[0x0][0x578] ;  /* 0x00015e000d028625 */ /* 0x040fe200078e0002 */
[----:B------:R-:W2:Y:S04]  /*0160*/  @!P0 LDG.E R9, [R4.64] ;  /* 0x0000000604098981 */ /* 0x000ea8000c1e1900 */
[----:B------:R-:W2:Y:S01]  /*0170*/  @!P0 LDG.E R8, [R2.64] ;  /* 0x0000000602088981 */ /* 0x000ea2000c1e1900 */
[C---:B------:R-:W-:Y:S01]  /*0180*/  ISETP.NE.AND P5, PT, R13.reuse, RZ, PT ;  /* 0x000000ff0d00720c */ /* 0x040fe20003fa5270 */
[----:B------:R-:W1:Y:S01]  /*0190*/  S2UR UR4, SR_CTAID.X ;  /* 0x00000000000479c3 */ /* 0x000e620000002500 */
[C---:B------:R-:W-:Y:S01]  /*01a0*/  ISETP.GE.U32.AND P4, PT, R13.reuse, 0x2, PT ;  /* 0x000000020d00780c */ /* 0x040fe20003f86070 */
[----:B------:R-:W-:Y:S01]  /*01b0*/  IMAD.MOV.U32 R6, RZ, RZ, RZ ;  /* 0x000000ffff067224 */ /* 0x000fe200078e00ff */
        /* <DEDUP_REMOVED lines=26> */
.L_x_578:
[----:B------:R-:W-:-:S04]  /*0360*/  IADD3 R0, R6, 0x1f, RZ ;  /* 0x0000001f06007810 */ /* 0x000fc80007ffe0ff */
[----:B------:R-:W-:-:S13]  /*0370*/  ISETP.GE.AND P0, PT, R0, c[0x0][0x53c], PT ;  /* 0x00014f0000007a0c */ /* 0x000fda0003f06270 */
[----:B------:R-:W-:Y:S05]  /*0380*/  @P0 BRA `(.L_x_575) ;  /* 0x00000c4000000947 */ /* 0x000fea0003800000 */
[----:B------:R-:W-:Y:S01]  /*0390*/  MOV R6, R0 ;  /* 0x0000000000067202 */ /* 0x000fe20000000f00 */
[----:B------:R-:W-:-:S03]  /*03a0*/  CS2R R8, SRZ ;  /* 0x0000000000087805 */ /* 0x000fc6000001ff00 */
[----:B------:R-:W-:-:S04]  /*03b0*/  IADD3 R0, R13, R6, RZ ;  /* 0x000000060d007210 */ /* 0x000fc80007ffe0ff */
[----:B------:R-:W-:-:S13]  /*03c0*/  ISETP.GE.OR P0, PT, R0, c[0x0][0x53c], !P6 ;  /* 0x00014f0000007a0c */ /* 0x000fda0007706670 */
[----:B------:R-:W-:Y:S02]  /*03d0*/  @!P0 MOV R2, 0x4 ;  /* 0x0000000400028802 */ /* 0x000fe40000000f00 */
        /* <DEDUP_REMOVED lines=8> */
.L_x_805:
        /* <DEDUP_REMOVED lines=16> */
.L_x_806:
[----:B--2---:R-:W-:-:S05]  /*0560*/  IMAD R0, R0, c[0x0][0x538], RZ ;  /* 0x00014e0000007a24 */ /* 0x004fca00078e02ff */
[----:B------:R-:W-:-:S04]  /*0570*/  IADD3 R7, R0, R7, RZ ;  /* 0x0000000700077210 */ /* 0x000fc80007ffe0ff */
[----:B------:R-:W-:-:S13]  /*0580*/  ISETP.GT.AND P0, PT, R7, UR4, PT ;  /* 0x0000000407007c0c */ /* 0x000fda000bf04270 */
[----:B-1----:R-:W-:Y:S05]  /*0590*/  @!P0 BRA `(.L_x_578) ;  /* 0xfffffdc000008947 */ /* 0x002fea000383ffff */
.L_x_574:
[----:B------:R-:W-:-:S05]  /*05a0*/  IADD3 R10, -R0, R7, RZ ;  /* 0x00000007000a7210 */ /* 0x000fca0007ffe1ff */
[----:B------:R-:W-:-:S05]  /*05b0*/  IMAD R0, R4, c[0x0][0x538], R10 ;  /* 0x00014e0004007a24 */ /* 0x000fca00078e020a */
[----:B------:R-:W-:Y:S01]  /*05c0*/  ISETP.GT.AND P0, PT, R0, UR4, PT ;  /* 0x0000000400007c0c */ /* 0x000fe2000bf04270 */
[----:B------:R-:W-:-:S12]  /*05d0*/  BRA.DIV ~URZ, `(.L_x_579) ;  /* 0x0001c9b27f007947 */ /* 0x000fd8000b800000 */
[----:B------:R-:W-:-:S04]  /*05e0*/  VOTE.ANY R7, PT, !P0 ;  /* 0x0000000000077806 */ /* 0x000fc800040e0100 */
.L_x_807:
[----:B------:R-:W1:Y:S02]  /*05f0*/  POPC R0, R7 ;  /* 0x0000000700007309 */ /* 0x000e640000000000 */
[----:B-1----:R-:W-:-:S05]  /*0600*/  IADD3 R2, R0, R6, RZ ;  /* 0x0000000600027210 */ /* 0x002fca0007ffe0ff */
[----:B------:R1:W-:Y:S01]  /*0610*/  STL [R1+0x5c], R2 ;  /* 0x00005c0201007387 */ /* 0x0003e20000100800 */
[----:B------:R-:W-:Y:S05]  /*0620*/  BRA.DIV ~URZ, `(.L_x_580) ;  /* 0x0001c9b27f007947 */ /* 0x000fea000b800000 */
[----:B------:R2:W3:Y:S01]  /*0630*/  SHFL.IDX PT, R12, R9, R0, 0x1f ;  /* 0x00001f00090c7589 */ /* 0x0004e200000e0000 */
[----:B------:R-:W-:-:S03]  /*0640*/  MOV R5, RZ ;  /* 0x000000ff00057202 */ /* 0x000fc60000000f00 */
[----:B------:R2:W4:Y:S04]  /*0650*/  SHFL.IDX PT, R9, R8, R0, 0x1f ;  /* 0x00001f0008097589 */ /* 0x00052800000e0000 */
.L_x_808:
[----:B------:R-:W-:Y:S01]  /*0660*/  ISETP.NE.AND P0, PT, R7, RZ, PT ;  /* 0x000000ff0700720c */ /* 0x000fe20003f05270 */
[----:B------:R-:W-:-:S12]  /*0670*/  BSSY B0, `(.L_x_581) ;  /* 0x0000005000007945 */ /* 0x000fd80003800000 */
[----:B------:R-:W-:Y:S05]  /*0680*/  @!P0 BRA `(.L_x_582) ;  /* 0x0000003000008947 */ /* 0x000fea0003800000 */
[----:B--2---:R-:W-:Y:S01]  /*0690*/  IADD3 R0, R0, -0x1, RZ ;  /* 0xffffffff00007810 */ /* 0x004fe20007ffe0ff */
[----:B------:R-:W-:Y:S05]  /*06a0*/  BRA.DIV ~URZ, `(.L_x_583) ;  /* 0x0001ca127f007947 */ /* 0x000fea000b800000 */
[----:B------:R2:W1:Y:S02]  /*06b0*/  SHFL.IDX PT, R5, R4, R0, 0x1f ;  /* 0x00001f0004057589 */ /* 0x00046400000e0000 */
.L_x_582:
[----:B------:R-:W-:Y:S05]  /*06c0*/  BSYNC B0 ;  /* 0x0000000000007941 */ /* 0x000fea0003800000 */
.L_x_581:
[----:B-12---:R-:W-:Y:S01]  /*06d0*/  IMAD R0, R5, c[0x0][0x538], R10 ;  /* 0x00014e0005007a24 */ /* 0x006fe200078e020a */
[----:B----4-:R-:W-:Y:S01]  /*06e0*/  ISETP.NE.AND P0, PT, R9, 0x1, PT ;  /* 0x000000010900780c */ /* 0x010fe20003f05270 */
[----:B------:R-:W-:Y:S03]  /*06f0*/  BSSY B0, `(.L_x_584) ;  /* 0x0000089000007945 */ /* 0x000fe60003800000 */
[----:B------:R1:W-:Y:S01]  /*0700*/  STL [R1+0x50], R0 ;  /* 0x0000500001007387 */ /* 0x0003e20000100800 */
[----:B------:R-:W-:-:S08]  /*0710*/  IADD3 R11, -R0, UR4, RZ ;  /* 0x00000004000b7c10 */ /* 0x000fd0000fffe1ff */
[----:B------:R-:W-:Y:S05]  /*0720*/  @!P0 BRA `(.L_x_585) ;  /* 0x000003f000008947 */ /* 0x000fea0003800000 */
[-C--:B-1-3--:R-:W-:Y:S02]  /*0730*/  IABS R0, R12.reuse ;  /* 0x0000000c00007213 */ /* 0x08afe40000000000 */
[----:B------:R-:W-:-:S03]  /*0740*/  IABS R6, R12 ;  /* 0x0000000c00067213 */ /* 0x000fc60000000000 */
[----:B------:R-:W-:Y:S01]  /*0750*/  IMAD.MOV.U32 R5, RZ, RZ, R0 ;  /* 0x000000ffff057224 */ /* 0x000fe200078e0000 */
[----:B------:R-:W-:-:S03]  /*0760*/  IABS R0, R9 ;  /* 0x0000000900007213 */ /* 0x000fc60000000000 */
[----:B------:R-:W1:Y:S02]  /*0770*/  I2F.RP R2, R5 ;  /* 0x0000000500027306 */ /* 0x000e640000209400 */
[----:B------:R-:W-:Y:S01]  /*0780*/  IMAD.MOV.U32 R8, RZ, RZ, R0 ;  /* 0x000000ffff087224 */ /* 0x000fe200078e0000 */
[----:B------:R-:W-:-:S05]  /*0790*/  IABS R0, R11 ;  /* 0x0000000b00007213 */ /* 0x000fca0000000000 */
[----:B------:R-:W-:Y:S08]  /*07a0*/  I2F.RP R7, R8 ;  /* 0x0000000800077306 */ /* 0x000ff00000209400 */
[----:B-1----:R-:W1:Y:S02]  /*07b0*/  MUFU.RCP R2, R2 ;  /* 0x0000000200027308 */ /* 0x002e640000001000 */
[----:B-1----:R-:W-:-:S06]  /*07c0*/  IADD3 R2, R2, 0xffffffe, RZ ;  /* 0x0ffffffe02027810 */ /* 0x002fcc0007ffe0ff */
[----:B------:R-:W1:Y:S02]  /*07d0*/  F2I.FTZ.U32.TRUNC.NTZ R3, R2 ;  /* 0x0000000200037305 */ /* 0x000e64000021f000 */
[----:B-1----:R-:W-:-:S04]  /*07e0*/  IMAD.MOV R2, RZ, RZ, -R3 ;  /* 0x000000ffff027224 */ /* 0x002fc800078e0a03 */
[----:B------:R-:W-:Y:S02]  /*07f0*/  IMAD R4, R2, R5, RZ ;  /* 0x0000000502047224 */ /* 0x000fe400078e02ff */
[----:B------:R-:W-:-:S04]  /*0800*/  IMAD.MOV.U32 R2, RZ, RZ, RZ ;  /* 0x000000ffff027224 */ /* 0x000fc800078e00ff */
[----:B------:R-:W-:Y:S01]  /*0810*/  IMAD.HI.U32 R2, R3, R4, R2 ;  /* 0x0000000403027227 */ /* 0x000fe200078e0002 */
[----:B------:R-:W-:-:S03]  /*0820*/  MOV R3, R0 ;  /* 0x0000000000037202 */ /* 0x000fc60000000f00 */
[----:B------:R-:W-:Y:S02]  /*0830*/  IMAD.MOV R0, RZ, RZ, -R6 ;  /* 0x000000ffff007224 */ /* 0x000fe400078e0a06 */
        /* <DEDUP_REMOVED lines=28> */
[----:B------:R-:W-:-:S03]  /*0a00*/  IMAD.MOV R5, RZ, RZ, -R4 ;  /* 0x000000ffff057224 */ /* 0x000fc600078e0a04 */
        /* <DEDUP_REMOVED lines=10> */
[----:B------:R-:W-:-:S04]  /*0ab0*/  IMAD.MOV R2, RZ, RZ, -R0 ;  /* 0x000000ffff027224 */ /* 0x000fc800078e0a00 */
[C---:B------:R-:W-:Y:S01]  /*0ac0*/  IMAD R3, R9.reuse, R2, R4 ;  /* 0x0000000209037224 */ /* 0x040fe200078e0204 */
[----:B------:R-:W-:Y:S01]  /*0ad0*/  LEA R2, R9, R0, 0x18 ;  /* 0x0000000009027211 */ /* 0x000fe200078ec0ff */
[----:B------:R-:W-:-:S04]  /*0ae0*/  IMAD R0, R12, R5, R11 ;  /* 0x000000050c007224 */ /* 0x000fc800078e020b */
[----:B------:R-:W-:-:S05]  /*0af0*/  IMAD R2, R3, 0x10000, R2 ;  /* 0x0001000003027824 */ /* 0x000fca00078e0202 */
[----:B------:R1:W-:Y:S01]  /*0b00*/  STL [R1+0x58], R2 ;  /* 0x0000580201007387 */ /* 0x0003e20000100800 */
[----:B------:R-:W-:Y:S05]  /*0b10*/  BRA `(.L_x_586) ;  /* 0x0000046000007947 */ /* 0x000fea0003800000 */
.L_x_585:
[----:B------:R-:W2:Y:S01]  /*0b20*/  LDL R3, [R1+0x5c] ;  /* 0x00005c0001037983 */ /* 0x000ea20000100800 */
[----:B------:R-:W-:-:S04]  /*0b30*/  IMAD.MOV.U32 R2, RZ, RZ, 0x4 ;  /* 0x00000004ff027424 */ /* 0x000fc800078e00ff */
[----:B--2---:R-:W-:-:S05]  /*0b40*/  IMAD.WIDE R2, R3, R2, c[0x0][0x590] ;  /* 0x0001640003027625 */ /* 0x004fca00078e0202 */
[----:B------:R-:W2:Y:S02]  /*0b50*/  LDG.E R7, [R2.64] ;  /* 0x0000000602077981 */ /* 0x000ea4000c1e1900 */
[----:B--23--:R-:W-:-:S05]  /*0b60*/  IMAD R9, R7, R12, RZ ;  /* 0x0000000c07097224 */ /* 0x00cfca00078e02ff */
[-C--:B-1----:R-:W-:Y:S02]  /*0b70*/  IABS R0, R9.reuse ;  /* 0x0000000900007213 */ /* 0x082fe40000000000 */
[----:B------:R-:W-:-:S03]  /*0b80*/  IABS R8, R9 ;  /* 0x0000000900087213 */ /* 0x000fc60000000000 */
[----:B------:R-:W-:-:S04]  /*0b90*/  IMAD.MOV.U32 R6, RZ, RZ, R0 ;  /* 0x000000ffff067224 */ /* 0x000fc800078e0000 */
[----:B------:R-:W1:Y:S08]  /*0ba0*/  I2F.RP R2, R6 ;  /* 0x0000000600027306 */ /* 0x000e700000209400 */
[----:B-1----:R-:W1:Y:S02]  /*0bb0*/  MUFU.RCP R2, R2 ;  /* 0x0000000200027308 */ /* 0x002e640000001000 */
[----:B-1----:R-:W-:-:S06]  /*0bc0*/  IADD3 R2, R2, 0xffffffe, RZ ;  /* 0x0ffffffe02027810 */ /* 0x002fcc0007ffe0ff */
[----:B------:R-:W1:Y:S02]  /*0bd0*/  F2I.FTZ.U32.TRUNC.NTZ R3, R2 ;  /* 0x0000000200037305 */ /* 0x000e64000021f000 */
[----:B-1----:R-:W-:-:S04]  /*0be0*/  IMAD.MOV R0, RZ, RZ, -R3 ;  /* 0x000000ffff007224 */ /* 0x002fc800078e0a03 */
[----:B------:R-:W-:Y:S01]  /*0bf0*/  IMAD.MOV.U32 R2, RZ, RZ, R0 ;  /* 0x000000ffff027224 */ /* 0x000fe200078e0000 */
[----:B------:R-:W-:-:S03]  /*0c00*/  IABS R0, R11 ;  /* 0x0000000b00007213 */ /* 0x000fc60000000000 */
[----:B------:R-:W-:Y:S01]  /*0c10*/  IMAD R4, R2, R6, RZ ;  /* 0x0000000602047224 */ /* 0x000fe200078e02ff */
[----:B------:R-:W-:Y:S01]  /*0c20*/  MOV R5, R0 ;  /* 0x0000000000057202 */ /* 0x000fe20000000f00 */
[----:B------:R-:W-:-:S04]  /*0c30*/  IMAD.MOV.U32 R2, RZ, RZ, RZ ;  /* 0x000000ffff027224 */ /* 0x000fc800078e00ff */
[----:B------:R-:W-:-:S04]  /*0c40*/  IMAD.HI.U32 R0, R3, R4, R2 ;  /* 0x0000000403007227 */ /* 0x000fc800078e0002 */
[----:B------:R-:W-:Y:S02]  /*0c50*/  IMAD.MOV R2, RZ, RZ, -R8 ;  /* 0x000000ffff027224 */ /* 0x000fe400078e0a08 */
        /* <DEDUP_REMOVED lines=9> */
[----:B------:R-:W-:-:S04]  /*0cf0*/  @P2 IADD3 R0, R0, 0x1, RZ ;  /* 0x0000000100002810 */ /* 0x000fc80007ffe0ff */
[----:B------:R-:W-:-:S05]  /*0d00*/  MOV R4, R0 ;  /* 0x0000000000047202 */ /* 0x000fca0000000f00 */
[----:B------:R-:W-:Y:S01]  /*0d10*/  @!P1 IMAD.MOV R4, RZ, RZ, -R4 ;  /* 0x000000ffff049224 */ /* 0x000fe200078e0a04 */
[----:B------:R-:W-:-:S05]  /*0d20*/  @!P0 LOP3.LUT R4, RZ, R9, RZ, 0x33, !PT ;  /* 0x00000009ff048212 */ /* 0x000fca00078e33ff */
[----:B------:R-:W-:-:S05]  /*0d30*/  IMAD R10, R7, R4, RZ ;  /* 0x00000004070a7224 */ /* 0x000fca00078e02ff */
[----:B------:R-:W-:-:S04]  /*0d40*/  IADD3 R0, -R10, c[0x0][0x538], RZ ;  /* 0x00014e000a007a10 */ /* 0x000fc80007ffe1ff */
[----:B------:R-:W-:-:S04]  /*0d50*/  IMNMX R6, R7, R0, PT ;  /* 0x0000000007067217 */ /* 0x000fc80003800200 */
[----:B------:R-:W-:-:S05]  /*0d60*/  IABS R0, R6 ;  /* 0x0000000600007213 */ /* 0x000fca0000000000 */
[----:B------:R-:W-:-:S04]  /*0d70*/  IMAD.MOV.U32 R5, RZ, RZ, R0 ;  /* 0x000000ffff057224 */ /* 0x000fc800078e0000 */
[----:B------:R-:W1:Y:S08]  /*0d80*/  I2F.RP R2, R5 ;  /* 0x0000000500027306 */ /* 0x000e700000209400 */
[----:B-1----:R-:W1:Y:S02]  /*0d90*/  MUFU.RCP R2, R2 ;  /* 0x0000000200027308 */ /* 0x002e640000001000 */
[----:B-1----:R-:W-:-:S06]  /*0da0*/  IADD3 R2, R2, 0xffffffe, RZ ;  /* 0x0ffffffe02027810 */ /* 0x002fcc0007ffe0ff */
[----:B------:R1:W2:Y:S02]  /*0db0*/  F2I.FTZ.U32.TRUNC.NTZ R3, R2 ;  /* 0x0000000200037305 */ /* 0x0002a4000021f000 */
[----:B-1----:R-:W-:Y:S01]  /*0dc0*/  IMAD.MOV R2, RZ, RZ, -R4 ;  /* 0x000000ffff027224 */ /* 0x002fe200078e0a04 */
[----:B--2---:R-:W-:-:S03]  /*0dd0*/  IADD3 R0, RZ, -R3, RZ ;  /* 0x80000003ff007210 */ /* 0x004fc60007ffe0ff */
[----:B------:R-:W-:Y:S01]  /*0de0*/  IMAD R8, R9, R2, R11 ;  /* 0x0000000209087224 */ /* 0x000fe200078e020b */
[----:B------:R-:W-:Y:S01]  /*0df0*/  IABS R9, R6 ;  /* 0x0000000600097213 */ /* 0x000fe20000000000 */
[----:B------:R-:W-:-:S03]  /*0e00*/  IMAD.MOV.U32 R2, RZ, RZ, R0 ;  /* 0x000000ffff027224 */ /* 0x000fc600078e0000 */
[----:B------:R-:W-:Y:S01]  /*0e10*/  IABS R0, R8 ;  /* 0x0000000800007213 */ /* 0x000fe20000000000 */
[----:B------:R-:W-:Y:S02]  /*0e20*/  IMAD R7, R2, R5, RZ ;  /* 0x0000000502077224 */ /* 0x000fe400078e02ff */
[----:B------:R-:W-:Y:S02]  /*0e30*/  IMAD.MOV.U32 R2, RZ, RZ, RZ ;  /* 0x000000ffff027224 */ /* 0x000fe400078e00ff */
[----:B------:R-:W-:Y:S01]  /*0e40*/  IMAD.MOV.U32 R4, RZ, RZ, R0 ;  /* 0x000000ffff047224 */ /* 0x000fe200078e0000 */
[----:B------:R-:W-:Y:S01]  /*0e50*/  IADD3 R0, RZ, -R9, RZ ;  /* 0x80000009ff007210 */ /* 0x000fe20007ffe0ff */
[----:B------:R-:W-:-:S04]  /*0e60*/  IMAD.HI.U32 R3, R3, R7, R2 ;  /* 0x0000000703037227 */ /* 0x000fc800078e0002 */
[----:B------:R-:W-:Y:S02]  /*0e70*/  IMAD.MOV.U32 R2, RZ, RZ, R0 ;  /* 0x000000ffff027224 */ /* 0x000fe400078e0000 */
[----:B------:R-:W-:Y:S01]  /*0e80*/  IMAD.HI.U32 R0, R3, R4, RZ ;  /* 0x0000000403007227 */ /* 0x000fe200078e00ff */
[----:B------:R-:W-:-:S03]  /*0e90*/  IADD3 R3, R10, 0x1000000, R8 ;  /* 0x010000000a037810 */ /* 0x000fc60007ffe008 */
[----:B------:R-:W-:-:S05]  /*0ea0*/  IMAD R2, R0, R2, R4 ;  /* 0x0000000200027224 */ /* 0x000fca00078e0204 */
[----:B------:R-:W-:-:S13]  /*0eb0*/  ISETP.GT.U32.AND P0, PT, R5, R2, PT ;  /* 0x000000020500720c */ /* 0x000fda0003f04070 */
[----:B------:R-:W-:Y:S01]  /*0ec0*/  @!P0 IMAD.IADD R2, R2, 0x1, -R5 ;  /* 0x0000000102028824 */ /* 0x000fe200078e0a05 */
[----:B------:R-:W-:Y:S02]  /*0ed0*/  @!P0 IADD3 R0, R0, 0x1, RZ ;  /* 0x0000000100008810 */ /* 0x000fe40007ffe0ff */
[----:B------:R-:W-:Y:S02]  /*0ee0*/  ISETP.NE.AND P0, PT, R6, RZ, PT ;  /* 0x000000ff0600720c */ /* 0x000fe40003f05270 */
[----:B------:R-:W-:Y:S02]  /*0ef0*/  ISETP.GE.U32.AND P2, PT, R2, R5, PT ;  /* 0x000000050200720c */ /* 0x000fe40003f46070 */
[----:B------:R-:W-:-:S04]  /*0f00*/  LOP3.LUT R2, R8, R6, RZ, 0x3c, !PT ;  /* 0x0000000608027212 */ /* 0x000fc800078e3cff */
[----:B------:R-:W-:Y:S01]  /*0f10*/  ISETP.GE.AND P1, PT, R2, RZ, PT ;  /* 0x000000ff0200720c */ /* 0x000fe20003f26270 */
[----:B------:R-:W-:-:S06]  /*0f20*/  IMAD.MOV R2, RZ, RZ, -R6 ;  /* 0x000000ffff027224 */ /* 0x000fcc00078e0a06 */
[----:B------:R-:W-:-:S06]  /*0f30*/  @P2 IADD3 R0, R0, 0x1, RZ ;  /* 0x0000000100002810 */ /* 0x000fcc0007ffe0ff */
[----:B------:R-:W-:Y:S02]  /*0f40*/  @!P1 IADD3 R0, -R0, RZ, RZ ;  /* 0x000000ff00009210 */ /* 0x000fe40007ffe1ff */
[----:B------:R-:W-:-:S05]  /*0f50*/  @!P0 LOP3.LUT R0, RZ, R6, RZ, 0x33, !PT ;  /* 0x00000006ff008212 */ /* 0x000fca00078e33ff */
[----:B------:R-:W-:-:S05]  /*0f60*/  IMAD R2, R0, R2, R3 ;  /* 0x0000000200027224 */ /* 0x000fca00078e0203 */
[----:B------:R1:W-:Y:S02]  /*0f70*/  STL [R1+0x58], R2 ;  /* 0x0000580201007387 */ /* 0x0003e40000100800 */
.L_x_586:
[----:B------:R-:W-:Y:S05]  /*0f80*/  BSYNC B0 ;  /* 0x0000000000007941 */ /* 0x000fea0003800000 */
.L_x_584:
[----:B------:R-:W-:-:S04]  /*0f90*/  LOP3.LUT R0, RZ, R0, RZ, 0x33, !PT ;  /* 0x00000000ff007212 */ /* 0x000fc800078e33ff */
[----:B------:R-:W-:-:S05]  /*0fa0*/  IADD3 R0, R0, R12, RZ ;  /* 0x0000000c00007210 */ /* 0x000fca0007ffe0ff */
[----:B------:R2:W-:Y:S01]  /*0fb0*/  STL [R1+0x54], R0 ;  /* 0x0000540001007387 */ /* 0x0005e20000100800 */
[----:B------:R-:W-:Y:S05]  /*0fc0*/  BRA `(.L_x_587) ;  /* 0x0000006000007947 */ /* 0x000fea0003800000 */
.L_x_575:
[----:B------:R-:W-:Y:S01]  /*0fd0*/  MOV R0, UR4 ;  /* 0x0000000400007c02 */ /* 0x000fe20008000f00 */
[----:B------:R-:W-:Y:S04]  /*0fe0*/  STL [R1+0x54], RZ ;  /* 0x000054ff01007387 */ /* 0x000fe80000100800 */
[----:B------:R-:W-:Y:S04]  /*0ff0*/  STL [R1+0x58], RZ ;  /* 0x000058ff01007387 */ /* 0x000fe80000100800 */
[----:B------:R1:W-:Y:S02]  /*1000*/  STL [R1+0x50], R0 ;  /* 0x0000500001007387 */ /* 0x0003e40000100800 */
[----:B-1----:R-:W-:-:S05]  /*1010*/  MOV R0, c[0x0][0x53c] ;  /* 0x00014f0000007a02 */ /* 0x002fca0000000f00 */
[----:B------:R1:W-:Y:S02]  /*1020*/  STL [R1+0x5c], R0 ;  /* 0x00005c0001007387 */ /* 0x0003e40000100800 */
.L_x_587:
[----:B------:R-:W3:Y:S04]  /*1030*/  LDL R4, [R1+0x50] ;  /* 0x0000500001047983 */ /* 0x000ee80000100800 */
[----:B------:R-:W3:Y:S04]  /*1040*/  LDL R5, [R1+0x54] ;  /* 0x0000540001057983 */ /* 0x000ee80000100800 */
[----:B------:R-:W3:Y:S04]  /*1050*/  LDL R6, [R1+0x58] ;  /* 0x0000580001067983 */ /* 0x000ee80000100800 */
[----:B------:R-:W3:Y:S01]  /*1060*/  LDL R7, [R1+0x5c] ;  /* 0x00005c0001077983 */ /* 0x000ee20000100800 */
[----:B------:R-:W-:Y:S01]  /*1070*/  ISETP.NE.AND P0, PT, R13, RZ, PT ;  /* 0x000000ff0d00720c */ /* 0x000fe20003f05270 */
[----:B------:R-:W-:-:S12]  /*1080*/  WARPSYNC 0xffffffff ;  /* 0xffffffff00007948 */ /* 0x000fd80003800000 */
[----:B---3--:R3:W-:Y:S04]  /*1090*/  @!P0 STS.128 [0x9100], R4 ;  /* 0x00910004ff008388 */ /* 0x0087e80000000c00 */
[----:B------:R-:W-:Y:S06]  /*10a0*/  BAR.ARV 0x5, 0x80 ;  /* 0x0142000000007b1d */ /* 0x000fec0000002000 */
.L_x_573:
[----:B-12---:R-:W2:Y:S02]  /*10b0*/  LDL R0, [R1+0x5c] ;  /* 0x00005c0001007983 */ /* 0x006ea40000100800 */
[----:B--2---:R-:W-:-:S13]  /*10c0*/  ISETP.GE.AND P0, PT, R0, c[0x0][0x53c], PT ;  /* 0x00014f0000007a0c */ /* 0x004fda0003f06270 */
[----:B------:R-:W-:Y:S05]  /*10d0*/  @P0 EXIT ;  /* 0x000000000000094d */ /* 0x000fea0003800000 */
[----:B------:R-:W1:Y:S01]  /*10e0*/  S2R R18, SR_TID.X ;  /* 0x0000000000127919 */ /* 0x000e620000002100 */
[----:B------:R-:W-:Y:S02]  /*10f0*/  ULDC UR4, c[0x0][0x2ac] ;  /* 0x0000ab0000047ab9 */ /* 0x000fe40000000800 */
[----:B------:R-:W-:Y:S02]  /*1100*/  ULDC UR5, c[0x0][0x1d0] ;  /* 0x0000740000057ab9 */ /* 0x000fe40000000800 */
[----:B------:R-:W-:Y:S01]  /*1110*/  UIMAD UR5, UR4, UR5, URZ ;  /* 0x00000005040572a4 */ /* 0x000fe2000f8e023f */
[----:B-1----:R-:W-:-:S04]  /*1120*/  SHF.R.S32.HI R12, RZ, 0x1f, R18 ;  /* 0x0000001fff0c7819 */ /* 0x002fc80000011412 */
[CC--:B------:R-:W-:Y:S02]  /*1130*/  LEA.HI R3, R12.reuse, R18.reuse, RZ, 0x4 ;  /* 0x000000120c037211 */ /* 0x0c0fe400078f20ff */
[CC--:B------:R-:W-:Y:S02]  /*1140*/  LEA.HI R9, R12.reuse, R18.reuse, RZ, 0x2 ;  /* 0x000000120c097211 */ /* 0x0c0fe400078f10ff */
[----:B------:R-:W-:Y:S02]  /*1150*/  LEA.HI R14, R12, R18, RZ, 0x3 ;  /* 0x000000120c0e7211 */ /* 0x000fe400078f18ff */
[----:B------:R-:W-:Y:S02]  /*1160*/  LOP3.LUT R0, R3, 0xfffffff0, RZ, 0xc0, !PT ;  /* 0xfffffff003007812 */ /* 0x000fe400078ec0ff */
[--C-:B------:R-:W-:Y:S02]  /*1170*/  SHF.R.S32.HI R11, RZ, 0x2, R9.reuse ;  /* 0x00000002ff0b7819 */ /* 0x100fe40000011409 */
[----:B------:R-:W-:Y:S01]  /*1180*/  SHF.R.S32.HI R2, RZ, 0x1f, R9 ;  /* 0x0000001fff027819 */ /* 0x000fe20000011409 */
[----:B------:R-:W-:Y:S01]  /*1190*/  IMAD.IADD R0, R18, 0x1, -R0 ;  /* 0x0000000112007824 */ /* 0x000fe200078e0a00 */
[----:B---3--:R-:W-:-:S02]  /*11a0*/  LOP3.LUT R7, R14, 0xfffffff8, RZ, 0xc0, !PT ;  /* 0xfffffff80e077812 */ /* 0x008fc400078ec0ff */
[----:B------:R-:W-:Y:S02]  /*11b0*/  SHF.R.S32.HI R20, RZ, 0x3, R14 ;  /* 0x00000003ff147819 */ /* 0x000fe4000001140e */
[----:B------:R-:W-:Y:S01]  /*11c0*/  SHF.R.S32.HI R6, RZ, 0x4, R3 ;  /* 0x00000004ff067819 */ /* 0x000fe20000011403 */
[----:B------:R-:W-:Y:S01]  /*11d0*/  IMAD.IADD R10, R18, 0x1, -R7 ;  /* 0x00000001120a7824 */ /* 0x000fe200078e0a07 */
[----:B------:R-:W-:Y:S01]  /*11e0*/  LEA.HI R2, R2, R11, RZ, 0x3 ;  /* 0x0000000b02027211 */ /* 0x000fe200078f18ff */
[----:B------:R-:W-:Y:S01]  /*11f0*/  IMAD.SHL.U32 R5, R20, 0x40, RZ ;  /* 0x0000004014057824 */ /* 0x000fe200078e00ff */
[----:B------:R-:W-:Y:S01]  /*1200*/  LEA.HI R4, R3, R6, RZ, 0x1 ;  /* 0x0000000603047211 */ /* 0x000fe200078f08ff */
[----:B------:R-:W-:Y:S01]  /*1210*/  IMAD.SHL.U32 R201, R10, 0x8, RZ ;  /* 0x000000080ac97824 */ /* 0x000fe200078e00ff */
[----:B------:R-:W-:Y:S02]  /*1220*/  LOP3.LUT R3, R2, 0xfffffff8, RZ, 0xc0, !PT ;  /* 0xfffffff802037812 */ /* 0x000fe400078ec0ff */
[----:B------:R-:W-:-:S02]  /*1230*/  SHF.R.S32.HI R7, RZ, 0x1f, R0 ;  /* 0x0000001fff077819 */ /* 0x000fc40000011400 */
[----:B------:R-:W-:Y:S01]  /*1240*/  LOP3.LUT R2, R5, 0x1c0, RZ, 0xc0, !PT ;  /* 0x000001c005027812 */ /* 0x000fe200078ec0ff */
[----:B------:R-:W-:Y:S01]  /*1250*/  IMAD.IADD R11, R11, 0x1, -R3 ;  /* 0x000000010b0b7824 */ /* 0x000fe200078e0a03 */
[----:B------:R-:W-:Y:S02]  /*1260*/  LEA.HI R15, R7, R0, RZ, 0x3 ;  /* 0x00000000070f7211 */ /* 0x000fe400078f18ff */
[----:B------:R-:W-:Y:S02]  /*1270*/  LOP3.LUT R7, R2, 0x38, R201, 0xf8, !PT ;  /* 0x0000003802077812 */ /* 0x000fe400078ef8c9 */
[----:B------:R-:W-:Y:S02]  /*1280*/  SHF.R.U32.HI R3, RZ, 0x3, R2 ;  /* 0x00000003ff037819 */ /* 0x000fe40000011602 */
[----:B------:R-:W-:Y:S02]  /*1290*/  LOP3.LUT R5, R15, 0xfffffff8, RZ, 0xc0, !PT ;  /* 0xfffffff80f057812 */ /* 0x000fe400078ec0ff */
[----:B------:R-:W-:-:S02]  /*12a0*/  LOP3.LUT R2, R11, 0x1, RZ, 0xc0, !PT ;  /* 0x000000010b027812 */ /* 0x000fc400078ec0ff */
[----:B------:R-:W-:Y:S01]  /*12b0*/  LOP3.LUT R17, R7, R3, RZ, 0x3c, !PT ;  /* 0x0000000307117212 */ /* 0x000fe200078e3cff */
[----:B------:R-:W-:Y:S01]  /*12c0*/  IMAD.IADD R8, R0, 0x1, -R5 ;  /* 0x0000000100087824 */ /* 0x000fe200078e0a05 */
[----:B------:R-:W-:Y:S02]  /*12d0*/  LEA.HI R3, R12, R18, RZ, 0x5 ;  /* 0x000000120c037211 */ /* 0x000fe400078f28ff */
[----:B------:R-:W-:Y:S02]  /*12e0*/  ISETP.NE.U32.AND P0, PT, R2, 0x1, PT ;  /* 0x000000010200780c */ /* 0x000fe40003f05070 */
[----:B------:R-:W-:Y:S02]  /*12f0*/  LOP3.LUT R4, R4, 0xfffffffe, RZ, 0xc0, !PT ;  /* 0xfffffffe04047812 */ /* 0x000fe400078ec0ff */
[----:B------:R-:W-:Y:S02]  /*1300*/  LOP3.LUT R2, R9, 0xfffffffc, RZ, 0xc0, !PT ;  /* 0xfffffffc09027812 */ /* 0x000fe400078ec0ff */
[--C-:B------:R-:W-:Y:S01]  /*1310*/  SHF.R.S32.HI R7, RZ, 0x5, R3.reuse ;  /* 0x00000005ff077819 */ /* 0x100fe20000011403 */
[----:B------:R-:W-:Y:S01]  /*1320*/  IMAD.IADD R16, R6, 0x1, -R4 ;  /* 0x0000000106107824 */ /* 0x000fe200078e0a04 */
[----:B------:R-:W-:Y:S01]  /*1330*/  SHF.R.S32.HI R0, RZ, 0x1f, R3 ;  /* 0x0000001fff007819 */ /* 0x000fe20000011403 */
[----:B------:R-:W-:Y:S01]  /*1340*/  IMAD.IADD R9, R18, 0x1, -R2 ;  /* 0x0000000112097824 */ /* 0x000fe200078e0a02 */
[----:B------:R-:W-:-:S02]  /*1350*/  LOP3.LUT R3, R3, 0xffffffe0, RZ, 0xc0, !PT ;  /* 0xffffffe003037812 */ /* 0x000fc400078ec0ff */
[----:B------:R-:W-:Y:S02]  /*1360*/  LEA.HI R4, R12, R18, RZ, 0x6 ;  /* 0x000000120c047211 */ /* 0x000fe400078f30ff */
[----:B------:R-:W-:Y:S01]  /*1370*/  LEA.HI R2, R0, R7, RZ, 0x2 ;  /* 0x0000000700027211 */ /* 0x000fe200078f10ff */
[----:B------:R-:W-:Y:S01]  /*1380*/  IMAD.IADD R19, R18, 0x1, -R3 ;  /* 0x0000000112137824 */ /* 0x000fe200078e0a03 */
[----:B------:R-:W-:Y:S01]  /*1390*/  LEA.HI R0, R9, R9, RZ, 0x1 ;  /* 0x0000000909007211 */ /* 0x000fe200078f08ff */
[----:B------:R-:W-:Y:S01]  /*13a0*/  IMAD.SHL.U32 R3, R10, 0x40, RZ ;  /* 0x000000400a037824 */ /* 0x000fe200078e00ff */
[----:B------:R-:W-:Y:S01]  /*13b0*/  R2P PR, R11, 0x6 ;  /* 0x000000060b007804 */ /* 0x000fe20000000000 */
[----:B------:R-:W-:Y:S01]  /*13c0*/  IMAD.SHL.U32 R13, R4, 0x8, RZ ;  /* 0x00000008040d7824 */ /* 0x000fe200078e00ff */
[----:B------:R-:W-:Y:S02]  /*13d0*/  LOP3.LUT R4, R2, 0xffffffc, RZ, 0xc0, !PT ;  /* 0x0ffffffc02047812 */ /* 0x000fe400078ec0ff */
[----:B------:R-:W-:-:S02]  /*13e0*/  LOP3.LUT R2, R3, 0x1c0, RZ, 0xc0, !PT ;  /* 0x000001c003027812 */ /* 0x000fc400078ec0ff */
[C---:B------:R-:W-:Y:S01]  /*13f0*/  LOP3.LUT R3, R0.reuse, 0x1ffffffe, RZ, 0xc0, !PT ;  /* 0x1ffffffe00037812 */ /* 0x040fe200078ec0ff */
[----:B------:R-:W-:Y:S01]  /*1400*/  IMAD.SHL.U32 R0, R0, 0x20, RZ ;  /* 0x0000002000007824 */ /* 0x000fe200078e00ff */
[----:B------:R-:W-:Y:S01]  /*1410*/  SHF.R.S32.HI R12, RZ, 0x1f, R19 ;  /* 0x0000001fff0c7819 */ /* 0x000fe20000011413 */
[----:B------:R-:W-:Y:S01]  /*1420*/  IMAD.IADD R5, R7, 0x1, -R4 ;  /* 0x0000000107057824 */ /* 0x000fe200078e0a04 */
[----:B------:R-:W-:Y:S01]  /*1430*/  LOP3.LUT R6, R2, 0x8, R14, 0xf8, !PT ;  /* 0x0000000802067812 */ /* 0x000fe200078ef80e */
[----:B------:R-:W-:Y:S01]  /*1440*/  IMAD.IADD R3, R9, 0x1, -R3 ;  /* 0x0000000109037824 */ /* 0x000fe200078e0a03 */
[----:B------:R-:W-:Y:S02]  /*1450*/  LEA.HI R12, R12, R19, RZ, 0x2 ;  /* 0x000000130c0c7211 */ /* 0x000fe400078f10ff */
[----:B------:R-:W-:Y:S02]  /*1460*/  LOP3.LUT R0, R0, 0xffffffc0, RZ, 0xc0, !PT ;  /* 0xffffffc000007812 */ /* 0x000fe400078ec0ff */
[----:B------:R-:W-:-:S02]  /*1470*/  SHF.R.U32.HI R4, RZ, 0x3, R2 ;  /* 0x00000003ff047819 */ /* 0x000fc40000011602 */
[----:B------:R-:W-:Y:S02]  /*1480*/  SHF.R.S32.HI R2, RZ, 0x2, R12 ;  /* 0x00000002ff027819 */ /* 0x000fe4000001140c */
[----:B------:R-:W-:Y:S01]  /*1490*/  LOP3.LUT R17, R17, 0x7ffffe00, R13, 0xf8, !PT ;  /* 0x7ffffe0011117812 */ /* 0x000fe200078ef80d */
[----:B------:R-:W-:Y:S01]  /*14a0*/  IMAD R13, R3, 0x8, R0 ;  /* 0x00000008030d7824 */ /* 0x000fe200078e0200 */
[----:B------:R-:W-:Y:S01]  /*14b0*/  LOP3.LUT R14, R6, R4, RZ, 0x3c, !PT ;  /* 0x00000004060e7212 */ /* 0x000fe200078e3cff */
[C---:B------:R-:W-:Y:S01]  /*14c0*/  IMAD.SHL.U32 R0, R8.reuse, 0x40, RZ ;  /* 0x0000004008007824 */ /* 0x040fe200078e00ff */
[C---:B------:R-:W-:Y:S01]  /*14d0*/  LOP3.LUT P6, RZ, R8.reuse, 0x2, RZ, 0xc0, !PT ;  /* 0x0000000208ff7812 */ /* 0x040fe200078cc0ff */
        /* <DEDUP_REMOVED lines=8> */
[----:B------:R-:W-:Y:S01]  /*1560*/  STL [R1+0xc8], R18 ;  /* 0x0000c81201007387 */ /* 0x000fe20000100800 */
[----:B------:R-:W-:Y:S01]  /*1570*/  LOP3.LUT R2, R0, 0x8, R3, 0xf8, !PT ;  /* 0x0000000800027812 */ /* 0x000fe200078ef803 */
[----:B------:R-:W-:Y:S01]  /*1580*/  IMAD.SHL.U32 R3, R15, 0x40, RZ ;  /* 0x000000400f037824 */ /* 0x000fe200078e00ff */
[----:B------:R-:W-:Y:S01]  /*1590*/  SHF.R.U32.HI R0, RZ, 0x3, R0 ;  /* 0x00000003ff007819 */ /* 0x000fe20000011600 */
[--C-:B------:R-:W-:Y:S01]  /*15a0*/  IMAD R6, R9, 0x2, R5.reuse ;  /* 0x0000000209067824 */ /* 0x100fe200078e0205 */
[----:B------:R-:W-:Y:S01]  /*15b0*/  LEA.HI R4, R4, R4, RZ, 0x1d ;  /* 0x0000000404047211 */ /* 0x000fe200078fe8ff */
[----:B------:R-:W-:Y:S01]  /*15c0*/  IMAD.MOV.U32 R9, RZ, RZ, 0x20 ;  /* 0x00000020ff097424 */ /* 0x000fe200078e00ff */
[----:B------:R-:W-:Y:S01]  /*15d0*/  LOP3.LUT R2, R2, R0, RZ, 0x3c, !PT ;  /* 0x0000000002027212 */ /* 0x000fe200078e3cff */
[----:B------:R-:W-:Y:S01]  /*15e0*/  IMAD R0, R16, 0x200, R14 ;  /* 0x0000020010007824 */ /* 0x000fe200078e020e */
[----:B------:R-:W-:Y:S01]  /*15f0*/  LOP3.LUT R3, R3, 0xfffffe00, RZ, 0xc0, !PT ;  /* 0xfffffe0003037812 */ /* 0x000fe200078ec0ff */
[----:B------:R-:W-:Y:S01]  /*1600*/  IMAD.IADD R8, R6, 0x1, R4 ;  /* 0x0000000106087824 */ /* 0x000fe200078e0204 */
[C---:B------:R-:W-:Y:S01]  /*1610*/  LOP3.LUT P4, RZ, R10.reuse, 0x2, RZ, 0xc0, !PT ;  /* 0x000000020aff7812 */ /* 0x040fe2000788c0ff */
[----:B------:R-:W-:Y:S01]  /*1620*/  IMAD R6, R10, 0x10, R20 ;  /* 0x000000100a067824 */ /* 0x000fe200078e0214 */
[CC--:B------:R-:W-:Y:S01]  /*1630*/  IADD3 R4, R2.reuse, R3.reuse, R5 ;  /* 0x0000000302047210 */ /* 0x0c0fe20007ffe005 */
[----:B------:R-:W-:Y:S01]  /*1640*/  IMAD.MOV.U32 R11, RZ, RZ, 0x40 ;  /* 0x00000040ff0b7424 */ /* 0x000fe200078e00ff */
[----:B------:R-:W-:Y:S01]  /*1650*/  LOP3.LUT R5, R2, R3, RZ, 0xfc, !PT ;  /* 0x0000000302057212 */ /* 0x000fe200078efcff */
[----:B------:R-:W-:Y:S01]  /*1660*/  IMAD.MOV.U32 R7, RZ, RZ, -0x10 ;  /* 0xfffffff0ff077424 */ /* 0x000fe200078e00ff */
[----:B------:R-:W-:Y:S01]  /*1670*/  LOP3.LUT R3, R12, 0x7ffffffc, RZ, 0xc0, !PT ;  /* 0x7ffffffc0c037812 */ /* 0x000fe200078ec0ff */
[----:B------:R1:W-:Y:S01]  /*1680*/  STL [R1+0x18], R6 ;  /* 0x0000180601007387 */ /* 0x0003e20000100800 */
[----:B------:R-:W-:Y:S01]  /*1690*/  SHF.R.S32.HI R10, RZ, 0x1f, R201 ;  /* 0x0000001fff0a7819 */ /* 0x000fe200000114c9 */
[----:B------:R-:W-:Y:S01]  /*16a0*/  IMAD.IADD R12, R18, 0x1, R13 ;  /* 0x00000001120c7824 */ /* 0x000fe200078e020d */
[----:B------:R-:W-:Y:S01]  /*16b0*/  LEA R184, R0, 0x2900, 0x1 ;  /* 0x0000290000b87811 */ /* 0x000fe200078e08ff */
[----:B------:R-:W-:Y:S01]  /*16c0*/  IMAD.IADD R3, R19, 0x1, -R3 ;  /* 0x0000000113037824 */ /* 0x000fe200078e0a03 */
[----:B------:R-:W-:Y:S01]  /*16d0*/  SEL R0, R9, 0xffffffe0, !P6 ;  /* 0xffffffe009007807 */ /* 0x000fe20007000000 */
[----:B------:R-:W-:Y:S01]  /*16e0*/  IMAD.SHL.U32 R203, R17, 0x2, RZ ;  /* 0x0000000211cb7824 */ /* 0x000fe200078e00ff */
[----:B------:R2:W-:Y:S01]  /*16f0*/  STL [R1+0x4c], R12 ;  /* 0x00004c0c01007387 */ /* 0x0005e20000100800 */
[----:B------:R-:W-:Y:S01]  /*1700*/  IMAD.SHL.U32 R10, R3, 0x2, RZ ;  /* 0x00000002030a7824 */ /* 0x000fe200078e00ff */
[----:B------:R-:W-:-:S02]  /*1710*/  SEL R2, R11, 0xffffffc0, !P3 ;  /* 0xffffffc00b027807 */ /* 0x000fc40005800000 */
[----:B------:R-:W-:Y:S02]  /*1720*/  SEL R3, R11, 0xffffffc0, !P5 ;  /* 0xffffffc00b037807 */ /* 0x000fe40006800000 */
[C---:B------:R-:W-:Y:S01]  /*1730*/  IADD3 R16, R10.reuse, 0x8, RZ ;  /* 0x000000080a107810 */ /* 0x040fe20007ffe0ff */
[----:B------:R-:W-:Y:S01]  /*1740*/  STL [R1], R10 ;  /* 0x0000000a01007387 */ /* 0x000fe20000100800 */
[----:B------:R-:W-:Y:S01]  /*1750*/  IADD3 R15, R10, 0x10, RZ ;  /* 0x000000100a0f7810 */ /* 0x000fe20007ffe0ff */
[----:B------:R-:W-:Y:S01]  /*1760*/  IMAD.IADD R190, R184, 0x1, R2 ;  /* 0x00000001b8be7824 */ /* 0x000fe200078e0202 */
[C---:B------:R-:W-:Y:S02]  /*1770*/  IADD3 R14, R10.reuse, 0x18, RZ ;  /* 0x000000180a0e7810 */ /* 0x040fe40007ffe0ff */
[C---:B------:R-:W-:Y:S02]  /*1780*/  IADD3 R13, R10.reuse, 0x20, RZ ;  /* 0x000000200a0d7810 */ /* 0x040fe40007ffe0ff */
[----:B------:R-:W-:-:S02]  /*1790*/  IADD3 R11, R10, 0x30, RZ ;  /* 0x000000300a0b7810 */ /* 0x000fc40007ffe0ff */
[----:B------:R-:W-:Y:S02]  /*17a0*/  SEL R7, R7, 0x10, !P0 ;  /* 0x0000001007077807 */ /* 0x000fe40004000000 */
[----:B-1----:R-:W-:Y:S02]  /*17b0*/  SEL R6, R9, 0xffffffe0, !P1 ;  /* 0xffffffe009067807 */ /* 0x002fe40004800000 */
[----:B------:R-:W-:Y:S02]  /*17c0*/  SHF.R.S32.HI R9, RZ, 0x1f, R10 ;  /* 0x0000001fff097819 */ /* 0x000fe4000001140a */
[C---:B------:R-:W-:Y:S02]  /*17d0*/  IADD3 R195, R184.reuse, 0x20, RZ ;  /* 0x00000020b8c37810 */ /* 0x040fe40007ffe0ff */
[----:B------:R-:W-:Y:S01]  /*17e0*/  @P4 IADD3 R195, R184, -0x20, RZ ;  /* 0xffffffe0b8c34810 */ /* 0x000fe20007ffe0ff */
[----:B------:R1:W-:Y:S01]  /*17f0*/  STL [R1+0xb8], R9 ;  /* 0x0000b80901007387 */ /* 0x0003e20000100800 */
[----:B--2---:R-:W-:-:S02]  /*1800*/  IADD3 R12, R10, 0x28, RZ ;  /* 0x000000280a0c7810 */ /* 0x004fc40007ffe0ff */
[----:B------:R-:W-:Y:S01]  /*1810*/  LEA R191, R4, 0x5100, 0x1 ;  /* 0x0000510004bf7811 */ /* 0x000fe200078e08ff */
[----:B------:R-:W-:Y:S01]  /*1820*/  STL [R1+0x78], R16 ;  /* 0x0000781001007387 */ /* 0x000fe20000100800 */
[----:B------:R-:W-:Y:S01]  /*1830*/  IMAD.IADD R187, R2, 0x1, R195 ;  /* 0x0000000102bb7824 */ /* 0x000fe200078e02c3 */
[----:B------:R-:W-:Y:S02]  /*1840*/  LEA R185, R5, 0x100, 0x1 ;  /* 0x0000010005b97811 */ /* 0x000fe400078e08ff */
[----:B------:R2:W-:Y:S01]  /*1850*/  STL [R1+0x74], R15 ;  /* 0x0000740f01007387 */ /* 0x0005e20000100800 */
[----:B------:R-:W-:Y:S01]  /*1860*/  IMAD.IADD R192, R191, 0x1, R3 ;  /* 0x00000001bfc07824 */ /* 0x000fe200078e0203 */
[----:B------:R-:W-:Y:S01]  /*1870*/  IADD3 R199, R195, 0x800, RZ ;  /* 0x00000800c3c77810 */ /* 0x000fe20007ffe0ff */
[--C-:B------:R-:W-:Y:S01]  /*1880*/  IMAD.IADD R186, R3, 0x1, R185.reuse ;  /* 0x0000000103ba7824 */ /* 0x100fe200078e02b9 */
[----:B------:R3:W-:Y:S01]  /*1890*/  STL [R1+0x70], R14 ;  /* 0x0000700e01007387 */ /* 0x0007e20000100800 */
[----:B------:R-:W-:Y:S01]  /*18a0*/  IADD3 R198, R195, 0x1000, RZ ;  /* 0x00001000c3c67810 */ /* 0x000fe20007ffe0ff */
[----:B------:R-:W-:Y:S01]  /*18b0*/  IMAD.IADD R194, R191, 0x1, R0 ;  /* 0x00000001bfc27824 */ /* 0x000fe200078e0200 */
[C---:B------:R-:W-:Y:S01]  /*18c0*/  IADD3 R197, R195.reuse, 0x1800, RZ ;  /* 0x00001800c3c57810 */ /* 0x040fe20007ffe0ff */
[----:B------:R-:W-:Y:S01]  /*18d0*/  STL [R1+0x6c], R13 ;  /* 0x00006c0d01007387 */ /* 0x000fe20000100800 */
[----:B------:R-:W-:Y:S01]  /*18e0*/  IADD3 R196, R195, 0x2000, RZ ;  /* 0x00002000c3c47810 */ /* 0x000fe20007ffe0ff */
[----:B------:R-:W-:-:S02]  /*18f0*/  IMAD.IADD R189, R0, 0x1, R185 ;  /* 0x0000000100bd7824 */ /* 0x000fc400078e02b9 */
[----:B------:R4:W-:Y:S01]  /*1900*/  STL [R1+0x68], R12 ;  /* 0x0000680c01007387 */ /* 0x0009e20000100800 */
[C---:B------:R-:W-:Y:S02]  /*1910*/  IMAD.IADD R193, R0.reuse, 0x1, R192 ;  /* 0x0000000100c17824 */ /* 0x040fe400078e02c0 */
[----:B------:R-:W-:Y:S01]  /*1920*/  IMAD.IADD R188, R0, 0x1, R186 ;  /* 0x0000000100bc7824 */ /* 0x000fe200078e02ba */
[----:B------:R5:W-:Y:S01]  /*1930*/  STL [R1+0x64], R11 ;  /* 0x0000640b01007387 */ /* 0x000be20000100800 */
[----:B-1----:R-:W-:Y:S02]  /*1940*/  IADD3 R9, R10, 0x38, RZ ;  /* 0x000000380a097810 */ /* 0x002fe40007ffe0ff */
[----:B------:R-:W-:Y:S02]  /*1950*/  LEA R10, R8, 0x80, 0x1 ;  /* 0x00000080080a7811 */ /* 0x000fe400078e08ff */
[----:B------:R-:W-:Y:S01]  /*1960*/  SHF.R.S32.HI R8, RZ, 0x1f, R16 ;  /* 0x0000001fff087819 */ /* 0x000fe20000011410 */
[----:B------:R-:W-:Y:S01]  /*1970*/  STL [R1+0x60], R9 ;  /* 0x0000600901007387 */ /* 0x000fe20000100800 */
[----:B--2---:R-:W-:-:S03]  /*1980*/  SHF.R.S32.HI R15, RZ, 0x1f, R15 ;  /* 0x0000001fff0f7819 */ /* 0x004fc6000001140f */
[----:B------:R-:W-:Y:S01]  /*1990*/  STL [R1+0x80], R10 ;  /* 0x0000800a01007387 */ /* 0x000fe20000100800 */
[----:B---3--:R-:W-:-:S03]  /*19a0*/  SHF.R.S32.HI R14, RZ, 0x1f, R14 ;  /* 0x0000001fff0e7819 */ /* 0x008fc6000001140e */
[----:B------:R1:W-:Y:S04]  /*19b0*/  STL [R1+0xb0], R8 ;  /* 0x0000b00801007387 */ /* 0x0003e80000100800 */
[----:B------:R-:W-:Y:S01]  /*19c0*/  STL [R1+0xac], R15 ;  /* 0x0000ac0f01007387 */ /* 0x000fe20000100800 */
[----:B----4-:R-:W-:-:S03]  /*19d0*/  SHF.R.S32.HI R12, RZ, 0x1f, R12 ;  /* 0x0000001fff0c7819 */ /* 0x010fc6000001140c */
[----:B------:R-:W-:Y:S01]  /*19e0*/  STL [R1+0xa8], R14 ;  /* 0x0000a80e01007387 */ /* 0x000fe20000100800 */
[----:B-----5:R-:W-:Y:S02]  /*19f0*/  SHF.R.S32.HI R11, RZ, 0x1f, R11 ;  /* 0x0000001fff0b7819 */ /* 0x020fe4000001140b */
[----:B-1----:R-:W-:-:S05]  /*1a00*/  SHF.R.S32.HI R8, RZ, 0x1f, R13 ;  /* 0x0000001fff087819 */ /* 0x002fca000001140d */
[----:B------:R1:W-:Y:S04]  /*1a10*/  STL [R1+0xa4], R8 ;  /* 0x0000a40801007387 */ /* 0x0003e80000100800 */
[----:B------:R-:W-:Y:S04]  /*1a20*/  STL [R1+0xa0], R12 ;  /* 0x0000a00c01007387 */ /* 0x000fe80000100800 */
[----:B------:R2:W-:Y:S01]  /*1a30*/  STL [R1+0x9c], R11 ;  /* 0x00009c0b01007387 */ /* 0x0005e20000100800 */
[----:B-1----:R-:W-:Y:S02]  /*1a40*/  SHF.R.S32.HI R8, RZ, 0x1f, R9 ;  /* 0x0000001fff087819 */ /* 0x002fe40000011409 */
[----:B------:R-:W-:-:S02]  /*1a50*/  IADD3 R9, R10, 0x40, RZ ;  /* 0x000000400a097810 */ /* 0x000fc40007ffe0ff */
[C---:B------:R-:W-:Y:S01]  /*1a60*/  @P2 IADD3 R9, R10.reuse, -0x40, RZ ;  /* 0xffffffc00a092810 */ /* 0x040fe20007ffe0ff */
[----:B------:R1:W-:Y:S01]  /*1a70*/  STL [R1+0x98], R8 ;  /* 0x0000980801007387 */ /* 0x0003e20000100800 */
[----:B--2---:R-:W-:-:S05]  /*1a80*/  IMAD.IADD R11, R10, 0x1, R6 ;  /* 0x000000010a0b7824 */ /* 0x004fca00078e0206 */
[----:B------:R-:W-:Y:S01]  /*1a90*/  STL [R1+0xb4], R11 ;  /* 0x0000b40b01007387 */ /* 0x000fe20000100800 */
[----:B-1----:R-:W-:-:S04]  /*1aa0*/  IMAD.IADD R8, R10, 0x1, R7 ;  /* 0x000000010a087824 */ /* 0x002fc800078e0207 */
[----:B------:R-:W-:Y:S01]  /*1ab0*/  IMAD.IADD R2, R8, 0x1, R6 ;  /* 0x0000000108027824 */ /* 0x000fe200078e0206 */
[----:B------:R1:W-:Y:S04]  /*1ac0*/  STL [R1+0x90], R8 ;  /* 0x0000900801007387 */ /* 0x0003e80000100800 */
[----:B------:R2:W-:Y:S04]  /*1ad0*/  STL [R1+0x94], R2 ;  /* 0x0000940201007387 */ /* 0x0005e80000100800 */
[----:B------:R-:W-:Y:S01]  /*1ae0*/  STL [R1+0x84], R9 ;  /* 0x0000840901007387 */ /* 0x000fe20000100800 */
[----:B-1----:R-:W-:-:S02]  /*1af0*/  IMAD.IADD R8, R6, 0x1, R9 ;  /* 0x0000000106087824 */ /* 0x002fc400078e0209 */
[----:B--2---:R-:W-:-:S03]  /*1b00*/  IMAD.IADD R2, R7, 0x1, R9 ;  /* 0x0000000107027824 */ /* 0x004fc600078e0209 */
[----:B------:R-:W-:Y:S01]  /*1b10*/  STL [R1+0x88], R8 ;  /* 0x0000880801007387 */ /* 0x000fe20000100800 */
[----:B------:R-:W-:-:S03]  /*1b20*/  IMAD.IADD R3, R7, 0x1, R8 ;  /* 0x0000000107037824 */ /* 0x000fc600078e0208 */
[----:B------:R1:W-:Y:S04]  /*1b30*/  STL [R1+0x8c], R2 ;  /* 0x00008c0201007387 */ /* 0x0003e80000100800 */
[----:B------:R2:W-:Y:S01]  /*1b40*/  STL [R1+0xc0], R3 ;  /* 0x0000c00301007387 */ /* 0x0005e20000100800 */
[----:B-1----:R-:W-:-:S05]  /*1b50*/  IMAD.IADD R2, R6, 0x1, R2 ;  /* 0x0000000106027824 */ /* 0x002fca00078e0202 */
[----:B------:R2:W-:Y:S02]  /*1b60*/  STL [R1+0xbc], R2 ;  /* 0x0000bc0201007387 */ /* 0x0005e40000100800 */
.L_x_804:
[----:B------:R-:W3:Y:S01]  /*1b70*/  LDL R14, [R1+0x5c] ;  /* 0x00005c00010e7983 */ /* 0x000ee20000100800 */
[----:B------:R-:W-:Y:S01]  /*1b80*/  ISETP.NE.U32.AND P0, PT, RZ, c[0x0][0x370], PT ;  /* 0x0000dc00ff007a0c */ /* 0x000fe20003f05070 */
[----:B------:R-:W-:Y:S01]  /*1b90*/  IMAD.MOV.U32 R13, RZ, RZ, 0x4 ;  /* 0x00000004ff0d7424 */ /* 0x000fe200078e00ff */
[----:B------:R-:W-:Y:S01]  /*1ba0*/  ISETP.NE.U32.AND P2, PT, RZ, c[0x0][0x360], PT ;  /* 0x0000d800ff007a0c */ /* 0x000fe20003f45070 */
[----:B------:R-:W-:Y:S01]  /*1bb0*/  IMAD.MOV.U32 R8, RZ, RZ, RZ ;  /* 0x000000ffff087224 */ /* 0x000fe200078e00ff */
[----:B------:R-:W-:Y:S01]  /*1bc0*/  ISETP.NE.AND.EX P1, PT, RZ, c[0x0][0x374], PT, P0 ;  /* 0x0000dd00ff007a0c */ /* 0x000fe20003f25300 */
[----:B------:R-:W-:Y:S01]  /*1bd0*/  IMAD.MOV.U32 R12, RZ, RZ, RZ ;  /* 0x000000ffff0c7224 */ /* 0x000fe200078e00ff */
[----:B------:R-:W-:Y:S02]  /*1be0*/  ISETP.NE.AND.EX P0, PT, RZ, c[0x0][0x364], PT, P2 ;  /* 0x0000d900ff007a0c */ /* 0x000fe40003f05320 */
[----:B------:R-:W-:-:S04]  /*1bf0*/  ISETP.NE.U32.AND P3, PT, RZ, c[0x0][0x348], PT ;  /* 0x0000d200ff007a0c */ /* 0x000fc80003f65070 */
[----:B------:R-:W-:-:S05]  /*1c00*/  ISETP.NE.AND.EX P3, PT, RZ, c[0x0][0x34c], PT, P3 ;  /* 0x0000d300ff007a0c */ /* 0x000fca0003f65330 */
[----:B---3--:R-:W-:-:S04]  /*1c10*/  @P1 IMAD.WIDE R6, R14, R13, c[0x0][0x370] ;  /* 0x0000dc000e061625 */ /* 0x008fc800078e020d */
[CC--:B--2---:R-:W-:Y:S01]  /*1c20*/  IMAD.WIDE R2, R14.reuse, R13.reuse, c[0x0][0x348] ;  /* 0x0000d2000e027625 */ /* 0x0c4fe200078e020d */
[----:B------:R-:W2:Y:S03]  /*1c30*/  @P1 LDG.E R8, [R6.64] ;  /* 0x0000000606081981 */ /* 0x000ea6000c1e1900 */
[----:B------:R-:W-:Y:S01]  /*1c40*/  @P0 IMAD.WIDE R4, R14, R13, c[0x0][0x360] ;  /* 0x0000d8000e040625 */ /* 0x000fe200078e020d */
[----:B------:R1:W5:Y:S04]  /*1c50*/  @P3 LDG.E R12, [R2.64] ;  /* 0x00000006020c3981 */ /* 0x000368000c1e1900 */
[----:B------:R1:W5:Y:S01]  /*1c60*/  @P0 LDG.E R246, [R4.64] ;  /* 0x0000000604f60981 */ /* 0x000362000c1e1900 */
        /* <DEDUP_REMOVED lines=8> */
.L_x_588:
[----:B------:R-:W-:-:S04]  /*1cf0*/  ISETP.NE.U32.AND P0, PT, RZ, c[0x0][0x368], PT ;  /* 0x0000da00ff007a0c */ /* 0x000fc80003f05070 */
[----:B------:R-:W-:-:S13]  /*1d00*/  ISETP.NE.AND.EX P0, PT, RZ, c[0x0][0x36c], PT, P0 ;  /* 0x0000db00ff007a0c */ /* 0x000fda0003f05300 */
[----:B------:R-:W-:Y:S05]  /*1d10*/  @!P0 BRA `(.L_x_589) ;  /* 0x0000003000008947 */ /* 0x000fea0003800000 */
[----:B-1----:R-:W-:-:S05]  /*1d20*/  IMAD.WIDE R2, R14, R13, c[0x0][0x368] ;  /* 0x0000da000e027625 */ /* 0x002fca00078e020d */
[----:B------:R1:W5:Y:S01]  /*1d30*/  LDG.E R0, [R2.64] ;  /* 0x0000000602007981 */ /* 0x000362000c1e1900 */
[----:B------:R-:W-:Y:S05]  /*1d40*/  BRA `(.L_x_590) ;  /* 0x0000008000007947 */ /* 0x000fea0003800000 */
.L_x_589:
[----:B------:R-:W-:Y:S01]  /*1d50*/  ISETP.NE.U32.AND P0, PT, RZ, c[0x0][0x350], PT ;  /* 0x0000d400ff007a0c */ /* 0x000fe20003f05070 */
[----:B------:R-:W-:-:S03]  /*1d60*/  IMAD.U32 R0, RZ, RZ, UR5 ;  /* 0x00000005ff007e24 */ /* 0x000fc6000f8e00ff */
[----:B------:R-:W-:-:S13]  /*1d70*/  ISETP.NE.AND.EX P0, PT, RZ, c[0x0][0x354], PT, P0 ;  /* 0x0000d500ff007a0c */ /* 0x000fda0003f05300 */
[----:B------:R-:W-:Y:S05]  /*1d80*/  @!P0 BRA `(.L_x_590) ;  /* 0x0000004000008947 */ /* 0x000fea0003800000 */
[----:B-1----:R-:W-:-:S05]  /*1d90*/  IMAD.WIDE R2, R14, R13, c[0x0][0x350] ;  /* 0x0000d4000e027625 */ /* 0x002fca00078e020d */
[----:B------:R-:W2:Y:S04]  /*1da0*/  LDG.E R4, [R2.64] ;  /* 0x0000000602047981 */ /* 0x000ea8000c1e1900 */
[----:B------:R-:W2:Y:S02]  /*1db0*/  LDG.E R0, [R2.64+0x4] ;  /* 0x0000040602007981 */ /* 0x000ea4000c1e1900 */
[----:B--2---:R-:W-:Y:S02]  /*1dc0*/  IADD3 R0, -R4, R0, RZ ;  /* 0x0000000004007210 */ /* 0x004fe40007ffe1ff */
.L_x_590:
[----:B-1----:R-:W2:Y:S01]  /*1dd0*/  LDL.LU R2, [R1+0x54] ;  /* 0x0000540001027983 */ /* 0x002ea20000300800 */
[----:B------:R-:W-:Y:S01]  /*1de0*/  IMAD.MOV.U32 R3, RZ, RZ, c[0x0][0x2c4] ;  /* 0x0000b100ff037624 */ /* 0x000fe200078e00ff */
[----:B------:R-:W-:Y:S01]  /*1df0*/  LOP3.LUT R200, R200, 0xfffbffff, RZ, 0xc0, !PT ;  /* 0xfffbffffc8c87812 */ /* 0x000fe200078ec0ff */
[----:B------:R-:W-:Y:S02]  /*1e00*/  IMAD.MOV.U32 R6, RZ, RZ, c[0x0][0x32c] ;  /* 0x0000cb00ff067624 */ /* 0x000fe400078e00ff */
[----:B-----5:R-:W-:Y:S01]  /*1e10*/  IMAD.IADD R248, R0, 0x1, -R8 ;  /* 0x0000000100f87824 */ /* 0x020fe200078e0a08 */
[----:B------:R-:W-:-:S02]  /*1e20*/  ISETP.NE.AND P4, PT, R3, 0x1, PT ;  /* 0x000000010300780c */ /* 0x000fc40003f85270 */
[----:B------:R-:W-:-:S11]  /*1e30*/  ISETP.GE.AND P1, PT, R6, 0x1, PT ;  /* 0x000000010600780c */ /* 0x000fd60003f26270 */
[----:B------:R-:W-:-:S04]  /*1e40*/  @P4 LOP3.LUT R200, R200, 0x40000, RZ, 0xfc, !PT ;  /* 0x00040000c8c84812 */ /* 0x000fc800078efcff */
[----:B------:R-:W-:-:S04]  /*1e50*/  LOP3.LUT R200, R200, 0xfffeffff, RZ, 0xc0, !PT ;  /* 0xfffeffffc8c87812 */ /* 0x000fc800078ec0ff */
[----:B------:R-:W-:Y:S01]  /*1e60*/  @P1 LOP3.LUT R200, R200, 0x10000, RZ, 0xfc, !PT ;  /* 0x00010000c8c81812 */ /* 0x000fe200078efcff */
[----:B--2---:R-:W-:-:S05]  /*1e70*/  IMAD.SHL.U32 R16, R2, 0x80, RZ ;  /* 0x0000008002107824 */ /* 0x004fca00078e00ff */
[----:B------:R1:W-:Y:S01]  /*1e80*/  STL [R1+0x48], R16 ;  /* 0x0000481001007387 */ /* 0x0003e20000100800 */
[----:B------:R-:W-:-:S05]  /*1e90*/  IADD3 R2, R16, 0x7f, RZ ;  /* 0x0000007f10027810 */ /* 0x000fca0007ffe0ff */
[----:B------:R-:W-:-:S04]  /*1ea0*/  @P4 IMAD.HI.U32 R3, R2, c[0x0][0x2c8], RZ ;  /* 0x0000b20002034a27 */ /* 0x000fc800078e00ff */
[----:B------:R-:W-:Y:S01]  /*1eb0*/  IMAD.MOV.U32 R0, RZ, RZ, R2 ;  /* 0x000000ffff007224 */ /* 0x000fe200078e0002 */
[----:B------:R-:W-:Y:S02]  /*1ec0*/  IADD3 R2, R248, 0x1, -R246 ;  /* 0x00000001f8027810 */ /* 0x000fe40007ffe8f6 */
[----:B------:R-:W-:-:S05]  /*1ed0*/  @P4 SHF.R.U32.HI R0, RZ, c[0x0][0x2cc], R3 ;  /* 0x0000b300ff004a19 */ /* 0x000fca0000011603 */
[----:B------:R-:W-:-:S05]  /*1ee0*/  IMAD.IADD R0, R2, 0x1, R0 ;  /* 0x0000000102007824 */ /* 0x000fca00078e0200 */
[----:B------:R-:W-:Y:S01]  /*1ef0*/  IADD3 R3, R0, c[0x0][0x328], RZ ;  /* 0x0000ca0000037a10 */ /* 0x000fe20007ffe0ff */
[----:B------:R-:W-:Y:S05]  /*1f00*/  @!P1 BRA `(.L_x_591) ;  /* 0x0000010000009947 */ /* 0x000fea0003800000 */
[C---:B------:R-:W-:Y:S01]  /*1f10*/  ISETP.GT.AND P0, PT, R0.reuse, RZ, PT ;  /* 0x000000ff0000720c */ /* 0x040fe20003f04270 */
[----:B------:R-:W-:Y:S01]  /*1f20*/  BSSY B0, `(.L_x_592) ;  /* 0x000000c000007945 */ /* 0x000fe20003800000 */
[----:B------:R-:W-:-:S11]  /*1f30*/  IADD3 R2, R0, -0x1, RZ ;  /* 0xffffffff00027810 */ /* 0x000fd60007ffe0ff */
[----:B------:R-:W-:Y:S05]  /*1f40*/  @P0 BRA `(.L_x_593) ;  /* 0x0000006000000947 */ /* 0x000fea0003800000 */
[----:B------:R-:W-:Y:S01]  /*1f50*/  ISETP.NE.AND P0, PT, R6, 0x1, PT ;  /* 0x000000010600780c */ /* 0x000fe20003f05270 */
[----:B------:R-:W-:-:S12]  /*1f60*/  IMAD.MOV R0, RZ, RZ, -R0 ;  /* 0x000000ffff007224 */ /* 0x000fd800078e0a00 */
[----:B------:R-:W-:-:S05]  /*1f70*/  @P0 IMAD.HI.U32 R2, R0, c[0x0][0x330], RZ ;  /* 0x0000cc0000020a27 */ /* 0x000fca00078e00ff */
[----:B------:R-:W-:-:S04]  /*1f80*/  @P0 SHF.R.U32.HI R0, RZ, c[0x0][0x334], R2 ;  /* 0x0000cd00ff000a19 */ /* 0x000fc80000011602 */
[----:B------:R-:W-:Y:S01]  /*1f90*/  LOP3.LUT R2, RZ, R0, RZ, 0x33, !PT ;  /* 0x00000000ff027212 */ /* 0x000fe200078e33ff */
[----:B------:R-:W-:Y:S05]  /*1fa0*/  BRA `(.L_x_594) ;  /* 0x0000003000007947 */ /* 0x000fea0003800000 */
.L_x_593:
[----:B------:R-:W-:-:S13]  /*1fb0*/  ISETP.NE.AND P0, PT, R6, 0x1, PT ;  /* 0x000000010600780c */ /* 0x000fda0003f05270 */
[----:B------:R-:W-:-:S05]  /*1fc0*/  @P0 IMAD.HI.U32 R0, R2, c[0x0][0x330], RZ ;  /* 0x0000cc0002000a27 */ /* 0x000fca00078e00ff */
[----:B------:R-:W-:Y:S02]  /*1fd0*/  @P0 SHF.R.U32.HI R2, RZ, c[0x0][0x334], R0 ;  /* 0x0000cd00ff020a19 */ /* 0x000fe40000011600 */
.L_x_594:
[----:B------:R-:W-:Y:S05]  /*1fe0*/  BSYNC B0 ;  /* 0x0000000000007941 */ /* 0x000fea0003800000 */
.L_x_592:
[----:B------:R-:W-:-:S05]  /*1ff0*/  IMAD R2, R2, R6, c[0x0][0x32c] ;  /* 0x0000cb0002027624 */ /* 0x000fca00078e0206 */
[----:B------:R-:W-:-:S04]  /*2000*/  IMNMX R3, R3, R2, PT ;  /* 0x0000000203037217 */ /* 0x000fc80003800200 */
.L_x_591:
[----:B------:R-:W-:Y:S01]  /*2010*/  IADD3 R3, R3, 0x4f, RZ ;  /* 0x0000004f03037810 */ /* 0x000fe20007ffe0ff */
[----:B------:R-:W-:Y:S01]  /*2020*/  @P4 IMAD.HI.U32 R4, R16, c[0x0][0x2c8], RZ ;  /* 0x0000b20010044a27 */ /* 0x000fe200078e00ff */
[----:B------:R-:W-:-:S03]  /*2030*/  IADD3 R2, R248, 0x4f, RZ ;  /* 0x0000004ff8027810 */ /* 0x000fc60007ffe0ff */
[----:B------:R-:W-:-:S04]  /*2040*/  IMAD.HI R5, R3, 0x66666667, RZ ;  /* 0x6666666703057827 */ /* 0x000fc800078e02ff */
[----:B------:R-:W-:-:S04]  /*2050*/  IMAD.HI R2, R2, 0x66666667, RZ ;  /* 0x6666666702027827 */ /* 0x000fc800078e02ff */
[----:B------:R-:W-:Y:S01]  /*2060*/  IMAD.MOV.U32 R0, RZ, RZ, R16 ;  /* 0x000000ffff007224 */ /* 0x000fe200078e0010 */
[----:B------:R-:W-:Y:S01]  /*2070*/  @P4 SHF.R.U32.HI R0, RZ, c[0x0][0x2cc], R4 ;  /* 0x0000b300ff004a19 */ /* 0x000fe20000011604 */
[----:B------:R-:W-:Y:S01]  /*2080*/  IMAD.IADD R252, R248, 0x1, -R246 ;  /* 0x00000001f8fc7824 */ /* 0x000fe200078e0af6 */
[----:B------:R-:W-:Y:S02]  /*2090*/  SHF.R.U32.HI R4, RZ, 0x1f, R5 ;  /* 0x0000001fff047819 */ /* 0x000fe40000011605 */
[----:B------:R-:W-:Y:S01]  /*20a0*/  SHF.R.U32.HI R3, RZ, 0x1f, R2 ;  /* 0x0000001fff037819 */ /* 0x000fe20000011602 */
[----:B------:R-:W-:Y:S01]  /*20b0*/  IMAD.IADD R0, R252, 0x1, R0 ;  /* 0x00000001fc007824 */ /* 0x000fe200078e0200 */
[----:B------:R-:W-:Y:S02]  /*20c0*/  LEA.HI.SX32 R4, R5, R4, 0x1b ;  /* 0x0000000405047211 */ /* 0x000fe400078fdaff */
[----:B------:R-:W-:Y:S02]  /*20d0*/  LEA.HI.SX32 R3, R2, R3, 0x1b ;  /* 0x0000000302037211 */ /* 0x000fe400078fdaff */
[----:B------:R-:W-:-:S02]  /*20e0*/  IADD3 R2, R0, -c[0x0][0x324], RZ ;  /* 0x8000c90000027a10 */ /* 0x000fc40007ffe0ff */
[----:B------:R-:W-:Y:S01]  /*20f0*/  IMNMX R9, R3, R4, PT ;  /* 0x0000000403097217 */ /* 0x000fe20003800200 */
[----:B------:R-:W-:Y:S05]  /*2100*/  @!P1 BRA `(.L_x_595) ;  /* 0x000000f000009947 */ /* 0x000fea0003800000 */
[----:B------:R-:W-:Y:S01]  /*2110*/  ISETP.GT.AND P0, PT, R0, -0x1, PT ;  /* 0xffffffff0000780c */ /* 0x000fe20003f04270 */
[----:B------:R-:W-:-:S12]  /*2120*/  BSSY B0, `(.L_x_596) ;  /* 0x000000b000007945 */ /* 0x000fd80003800000 */
[----:B------:R-:W-:Y:S05]  /*2130*/  @P0 BRA `(.L_x_597) ;  /* 0x0000006000000947 */ /* 0x000fea0003800000 */
[----:B------:R-:W-:Y:S02]  /*2140*/  ISETP.NE.AND P0, PT, R6, 0x1, PT ;  /* 0x000000010600780c */ /* 0x000fe40003f05270 */
[----:B------:R-:W-:-:S11]  /*2150*/  LOP3.LUT R0, RZ, R0, RZ, 0x33, !PT ;  /* 0x00000000ff007212 */ /* 0x000fd600078e33ff */
[----:B------:R-:W-:-:S05]  /*2160*/  @P0 IMAD.HI.U32 R3, R0, c[0x0][0x330], RZ ;  /* 0x0000cc0000030a27 */ /* 0x000fca00078e00ff */
[----:B------:R-:W-:-:S04]  /*2170*/  @P0 SHF.R.U32.HI R0, RZ, c[0x0][0x334], R3 ;  /* 0x0000cd00ff000a19 */ /* 0x000fc80000011603 */
[----:B------:R-:W-:Y:S01]  /*2180*/  LOP3.LUT R0, RZ, R0, RZ, 0x33, !PT ;  /* 0x00000000ff007212 */ /* 0x000fe200078e33ff */
[----:B------:R-:W-:Y:S05]  /*2190*/  BRA `(.L_x_598) ;  /* 0x0000003000007947 */ /* 0x000fea0003800000 */
.L_x_597:
[----:B------:R-:W-:-:S13]  /*21a0*/  ISETP.NE.AND P0, PT, R6, 0x1, PT ;  /* 0x000000010600780c */ /* 0x000fda0003f05270 */
[----:B------:R-:W-:-:S05]  /*21b0*/  @P0 IMAD.HI.U32 R3, R0, c[0x0][0x330], RZ ;  /* 0x0000cc0000030a27 */ /* 0x000fca00078e00ff */
[----:B------:R-:W-:Y:S02]  /*21c0*/  @P0 SHF.R.U32.HI R0, RZ, c[0x0][0x334], R3 ;  /* 0x0000cd00ff000a19 */ /* 0x000fe40000011603 */
.L_x_598:
[----:B------:R-:W-:Y:S05]  /*21d0*/  BSYNC B0 ;  /* 0x0000000000007941 */ /* 0x000fea0003800000 */
.L_x_596:
[----:B------:R-:W-:-:S05]  /*21e0*/  IMAD R0, R0, c[0x0][0x32c], RZ ;  /* 0x0000cb0000007a24 */ /* 0x000fca00078e02ff */
[----:B------:R-:W-:-:S04]  /*21f0*/  IMNMX R2, R2, R0, !PT ;  /* 0x0000000002027217 */ /* 0x000fc80007800200 */
.L_x_595:
[----:B------:R-:W2:Y:S01]  /*2200*/  LDL R15, [R1+0x58] ;  /* 0x00005800010f7983 */ /* 0x000ea20000100800 */
[----:B------:R-:W-:Y:S01]  /*2210*/  IMAD.HI R2, R2, 0x66666667, RZ ;  /* 0x6666666702027827 */ /* 0x000fe200078e02ff */
[----:B------:R-:W-:Y:S04]  /*2220*/  BSSY B0, `(.L_x_599) ;  /* 0x000002e000007945 */ /* 0x000fe80003800000 */
[----:B------:R-:W-:-:S04]  /*2230*/  SHF.R.U32.HI R0, RZ, 0x1f, R2 ;  /* 0x0000001fff007819 */ /* 0x000fc80000011602 */
[----:B------:R-:W-:-:S04]  /*2240*/  LEA.HI.SX32 R2, R2, R0, 0x1b ;  /* 0x0000000002027211 */ /* 0x000fc800078fdaff */
[----:B------:R-:W-:Y:S01]  /*2250*/  IMNMX R6, RZ, R2, !PT ;  /* 0x00000002ff067217 */ /* 0x000fe20007800200 */
[----:B------:R-:W-:-:S03]  /*2260*/  IMAD.MOV.U32 R2, RZ, RZ, RZ ;  /* 0x000000ffff027224 */ /* 0x000fc600078e00ff */
[----:B------:R-:W-:Y:S02]  /*2270*/  ISETP.GT.AND P0, PT, R9, R6, PT ;  /* 0x000000060900720c */ /* 0x000fe40003f04270 */
        /* <DEDUP_REMOVED lines=9> */
[----:B------:R-:W-:-:S04]  /*2310*/  ISETP.NE.AND P0, PT, R5, RZ, PT ;  /* 0x000000ff0500720c */ /* 0x000fc80003f05270 */
[----:B------:R-:W-:-:S04]  /*2320*/  SEL R0, R5, c[0x0][0x338], P0 ;  /* 0x0000ce0005007a07 */ /* 0x000fc80000000000 */
[----:B------:R-:W-:Y:S02]  /*2330*/  IABS R3, R0 ;  /* 0x0000000000037213 */ /* 0x000fe40000000000 */
[----:B------:R-:W-:Y:S02]  /*2340*/  IADD3 R7, R0, -0x1, R9 ;  /* 0xffffffff00077810 */ /* 0x000fe40007ffe009 */
[----:B------:R-:W3:Y:S03]  /*2350*/  I2F.RP R2, R3 ;  /* 0x0000000300027306 */ /* 0x000ee60000209400 */
[----:B------:R-:W-:-:S05]  /*2360*/  IMAD.IADD R7, R7, 0x1, -R6 ;  /* 0x0000000107077824 */ /* 0x000fca00078e0a06 */
[----:B------:R-:W-:Y:S01]  /*2370*/  IABS R11, R7 ;  /* 0x00000007000b7213 */ /* 0x000fe20000000000 */
[----:B---3--:R-:W3:Y:S02]  /*2380*/  MUFU.RCP R2, R2 ;  /* 0x0000000200027308 */ /* 0x008ee40000001000 */
[----:B---3--:R-:W-:-:S06]  /*2390*/  IADD3 R2, R2, 0xffffffe, RZ ;  /* 0x0ffffffe02027810 */ /* 0x008fcc0007ffe0ff */
[----:B--2---:R-:W2:Y:S02]  /*23a0*/  F2I.FTZ.U32.TRUNC.NTZ R5, R2 ;  /* 0x0000000200057305 */ /* 0x004ea4000021f000 */
[----:B--2---:R-:W-:-:S04]  /*23b0*/  IMAD.MOV R2, RZ, RZ, -R5 ;  /* 0x000000ffff027224 */ /* 0x004fc800078e0a05 */
        /* <DEDUP_REMOVED lines=20> */
.L_x_600:
[----:B------:R-:W-:Y:S05]  /*2500*/  BSYNC B0 ;  /* 0x0000000000007941 */ /* 0x000fea0003800000 */
.L_x_599:
[----:B------:R-:W-:Y:S01]  /*2510*/  IMAD R3, R17, R2, R6 ;  /* 0x0000000211037224 */ /* 0x000fe200078e0206 */
[----:B------:R-:W-:Y:S01]  /*2520*/  PRMT R0, RZ, 0x7610, R0 ;  /* 0x00007610ff007816 */ /* 0x000fe20000000000 */
[----:B------:R-:W-:Y:S01]  /*2530*/  CS2R R22, SRZ ;  /* 0x0000000000167805 */ /* 0x000fe2000001ff00 */
[----:B------:R-:W-:Y:S01]  /*2540*/  CS2R R24, SRZ ;  /* 0x0000000000187805 */ /* 0x000fe2000001ff00 */
        /* <DEDUP_REMOVED lines=37> */
[----:B---3--:R-:W3:Y:S01]  /*27a0*/  LDL R4, [R1+0x18] ;  /* 0x0000180001047983 */ /* 0x008ee20000100800 */
[----:B------:R-:W-:-:S04]  /*27b0*/  ISETP.NE.U32.AND P0, PT, RZ, c[0x0][0x340], PT ;  /* 0x0000d000ff007a0c */ /* 0x000fc80003f05070 */
[----:B------:R-:W-:-:S13]  /*27c0*/  ISETP.NE.AND.EX P1, PT, RZ, c[0x0][0x344], PT, P0 ;  /* 0x0000d100ff007a0c */ /* 0x000fda0003f25300 */
[----:B------:R-:W-:-:S05]  /*27d0*/  @P1 IMAD.WIDE R2, R14, R13, c[0x0][0x340] ;  /* 0x0000d0000e021625 */ /* 0x000fca00078e020d */
[----:B------:R4:W5:Y:S01]  /*27e0*/  @P1 LDG.E R8, [R2.64] ;  /* 0x0000000602081981 */ /* 0x000962000c1e1900 */
[----:B------:R-:W-:Y:S02]  /*27f0*/  SHF.R.S32.HI R0, RZ, 0x1f, R12 ;  /* 0x0000001fff007819 */ /* 0x000fe4000001140c */
[----:B------:R-:W-:Y:S02]  /*2800*/  LOP3.LUT R15, R15, 0xffff, RZ, 0xc0, !PT ;  /* 0x0000ffff0f0f7812 */ /* 0x000fe400078ec0ff */
[----:B--2---:R-:W-:Y:S01]  /*2810*/  SEL R5, R14, RZ, !P3 ;  /* 0x000000ff0e057207 */ /* 0x004fe20005800000 */
[----:B------:R-:W-:Y:S01]  /*2820*/  IMAD R0, R0, c[0x0][0x178], RZ ;  /* 0x00005e0000007a24 */ /* 0x000fe200078e02ff */
[----:B------:R-:W-:Y:S02]  /*2830*/  ISETP.GE.AND P2, PT, R201, c[0x0][0x198], PT ;  /* 0x00006600c9007a0c */ /* 0x000fe40003f46270 */
[----:B------:R-:W-:Y:S01]  /*2840*/  IADD3 R135, R202, -0x1, RZ ;  /* 0xffffffffca877810 */ /* 0x000fe20007ffe0ff */
[----:B------:R-:W-:-:S02]  /*2850*/  IMAD R0, R12, c[0x0][0x17c], R0 ;  /* 0x00005f000c007a24 */ /* 0x000fc400078e0200 */
[----:B----4-:R-:W-:-:S05]  /*2860*/  IMAD.WIDE.U32 R2, R12, c[0x0][0x178], RZ ;  /* 0x00005e000c027a25 */ /* 0x010fca00078e00ff */
[----:B------:R-:W-:Y:S02]  /*2870*/  IADD3 R3, R3, R0, RZ ;  /* 0x0000000003037210 */ /* 0x000fe40007ffe0ff */
[----:B------:R-:W-:-:S03]  /*2880*/  SHF.R.S32.HI R0, RZ, 0x1f, R14 ;  /* 0x0000001fff007819 */ /* 0x000fc6000001140e */
[----:B------:R-:W-:Y:S01]  /*2890*/  IMAD.WIDE.U32 R2, R15, c[0x0][0x1b8], R2 ;  /* 0x00006e000f027a25 */ /* 0x000fe200078e0002 */
[----:B------:R-:W-:-:S03]  /*28a0*/  SEL R6, R0, RZ, !P3 ;  /* 0x000000ff00067207 */ /* 0x000fc60005800000 */
[----:B------:R-:W-:Y:S02]  /*28b0*/  IMAD R3, R15, c[0x0][0x1bc], R3 ;  /* 0x00006f000f037a24 */ /* 0x000fe400078e0203 */
[----:B------:R-:W-:Y:S02]  /*28c0*/  IMAD R6, R6, c[0x0][0x1c0], RZ ;  /* 0x0000700006067a24 */ /* 0x000fe400078e02ff */
[----:B------:R-:W-:-:S04]  /*28d0*/  IMAD.WIDE.U32 R2, R5, c[0x0][0x1c0], R2 ;  /* 0x0000700005027a25 */ /* 0x000fc800078e0002 */
[----:B------:R-:W-:-:S05]  /*28e0*/  IMAD R6, R5, c[0x0][0x1c4], R6 ;  /* 0x0000710005067a24 */ /* 0x000fca00078e0206 */
[----:B------:R-:W-:Y:S02]  /*28f0*/  IADD3 R3, R3, R6, RZ ;  /* 0x0000000603037210 */ /* 0x000fe40007ffe0ff */
[----:B---3--:R-:W-:-:S04]  /*2900*/  IADD3 R4, R4, R16, RZ ;  /* 0x0000001004047210 */ /* 0x008fc80007ffe0ff */
[----:B------:R-:W-:Y:S01]  /*2910*/  MOV R0, R4 ;  /* 0x0000000400007202 */ /* 0x000fe20000000f00 */
[----:B------:R-:W-:-:S05]  /*2920*/  @P4 IMAD.HI.U32 R7, R4, c[0x0][0x2c8], RZ ;  /* 0x0000b20004074a27 */ /* 0x000fca00078e00ff */
[----:B------:R-:W-:-:S04]  /*2930*/  @P4 SHF.R.U32.HI R0, RZ, c[0x0][0x2cc], R7 ;  /* 0x0000b300ff004a19 */ /* 0x000fc80000011607 */
[--C-:B------:R-:W-:Y:S01]  /*2940*/  SHF.R.S32.HI R7, RZ, 0x1f, R0.reuse ;  /* 0x0000001fff077819 */ /* 0x100fe20000011400 */
[----:B------:R-:W-:Y:S02]  /*2950*/  IMAD.MOV R5, RZ, RZ, -R0 ;  /* 0x000000ffff057224 */ /* 0x000fe400078e0a00 */
[----:B------:R-:W-:-:S04]  /*2960*/  IMAD.WIDE.U32 R2, R0, c[0x0][0x1b0], R2 ;  /* 0x00006c0000027a25 */ /* 0x000fc800078e0002 */
[----:B------:R-:W-:Y:S02]  /*2970*/  IMAD R4, R5, c[0x0][0x2c4], R4 ;  /* 0x0000b10005047a24 */ /* 0x000fe400078e0204 */
[----:B------:R-:W-:Y:S01]  /*2980*/  IMAD R5, R7, c[0x0][0x1b0], RZ ;  /* 0x00006c0007057a24 */ /* 0x000fe200078e02ff */
[----:B------:R-:W-:-:S03]  /*2990*/  @!P1 MOV R8, R14 ;  /* 0x0000000e00089202 */ /* 0x000fc60000000f00 */
[----:B------:R-:W-:Y:S01]  /*29a0*/  IMAD R6, R0, c[0x0][0x1b4], R5 ;  /* 0x00006d0000067a24 */ /* 0x000fe200078e0205 */
[----:B------:R-:W-:-:S03]  /*29b0*/  SHF.R.S32.HI R5, RZ, 0x1f, R4 ;  /* 0x0000001fff057819 */ /* 0x000fc60000011404 */
        /* <DEDUP_REMOVED lines=8> */
[----:B------:R2:W3:Y:S02]  /*2a40*/  SHFL.IDX PT, R7, R5, RZ, 0x181f ;  /* 0x00181fff05077589 */ /* 0x0004e400000e0000 */
.L_x_809:
[----:B------:R-:W-:Y:S05]  /*2a50*/  BRA.DIV ~URZ, `(.L_x_603) ;  /* 0x0001a7427f007947 */ /* 0x000fea000b800000 */
[----:B------:R4:W1:Y:S02]  /*2a60*/  SHFL.IDX PT, R2, R6, RZ, 0x181f ;  /* 0x00181fff06027589 */ /* 0x00086400000e0000 */
.L_x_810:
[----:B--2---:R-:W2:Y:S04]  /*2a70*/  LDL R3, [R1+0x48] ;  /* 0x0000480001037983 */ /* 0x004ea80000100800 */
[----:B------:R-:W4:Y:S02]  /*2a80*/  S2R R4, SR_TID.X ;  /* 0x0000000000047919 */ /* 0x000f240000002100 */
[----:B----4-:R-:W-:-:S04]  /*2a90*/  SHF.R.S32.HI R0, RZ, 0x1f, R4 ;  /* 0x0000001fff007819 */ /* 0x010fc80000011404 */
[----:B------:R-:W-:-:S04]  /*2aa0*/  LEA.HI R0, R0, R4, RZ, 0x3 ;  /* 0x0000000400007211 */ /* 0x000fc800078f18ff */
[----:B------:R-:W-:Y:S01]  /*2ab0*/  SHF.R.S32.HI R0, RZ, 0x3, R0 ;  /* 0x00000003ff007819 */ /* 0x000fe20000011400 */
[----:B------:R-:W-:Y:S01]  /*2ac0*/  IMAD R4, R246, c[0x0][0x2c4], RZ ;  /* 0x0000b100f6047a24 */ /* 0x000fe200078e02ff */
[----:B------:R-:W-:Y:S03]  /*2ad0*/  BSSY B0, `(.L_x_604) ;  /* 0x000000b000007945 */ /* 0x000fe60003800000 */
[----:B--2---:R-:W-:-:S05]  /*2ae0*/  IMAD.IADD R0, R0, 0x1, R3 ;  /* 0x0000000100007824 */ /* 0x004fca00078e0203 */
        /* <DEDUP_REMOVED lines=9> */
.L_x_605:
[----:B------:R-:W-:Y:S05]  /*2b80*/  BSYNC B0 ;  /* 0x0000000000007941 */ /* 0x000fea0003800000 */
.L_x_604:
[----:B------:R-:W-:Y:S05]  /*2b90*/  BRA.DIV ~URZ, `(.L_x_606) ;  /* 0x0001a6727f007947 */ /* 0x000fea000b800000 */
[----:B---3--:R2:W3:Y:S04]  /*2ba0*/  SHFL.IDX PT, R7, R5, 0x1, 0x181f ;  /* 0x00381f0005077f89 */ /* 0x0084e800000e0000 */
[----:B-1----:R2:W1:Y:S02]  /*2bb0*/  SHFL.IDX PT, R2, R6, 0x1, 0x181f ;  /* 0x00381f0006027f89 */ /* 0x00246400000e0000 */
.L_x_811:
        /* <DEDUP_REMOVED lines=11> */
.L_x_608:
[----:B------:R-:W-:Y:S05]  /*2c70*/  BSYNC B0 ;  /* 0x0000000000007941 */ /* 0x000fea0003800000 */
.L_x_607:
[----:B------:R-:W-:Y:S05]  /*2c80*/  BRA.DIV ~URZ, `(.L_x_609) ;  /* 0x0001a6527f007947 */ /* 0x000fea000b800000 */
[----:B---3--:R3:W4:Y:S02]  /*2c90*/  SHFL.IDX PT, R7, R5, 0x2, 0x181f ;  /* 0x00581f0005077f89 */ /* 0x00872400000e0000 */
.L_x_812:
[----:B------:R-:W-:Y:S05]  /*2ca0*/  BRA.DIV ~URZ, `(.L_x_610) ;  /* 0x0001a6a27f007947 */ /* 0x000fea000b800000 */
[----:B-1----:R1:W2:Y:S02]  /*2cb0*/  SHFL.IDX PT, R2, R6, 0x2, 0x181f ;  /* 0x00581f0006027f89 */ /* 0x0022a400000e0000 */
.L_x_813:
        /* <DEDUP_REMOVED lines=11> */
.L_x_612:
[----:B------:R-:W-:Y:S05]  /*2d70*/  BSYNC B0 ;  /* 0x0000000000007941 */ /* 0x000fea0003800000 */
.L_x_611:
[----:B------:R-:W-:Y:S05]  /*2d80*/  BRA.DIV ~URZ, `(.L_x_613) ;  /* 0x0001a6327f007947 */ /* 0x000fea000b800000 */
[----:B----4-:R4:W1:Y:S04]  /*2d90*/  SHFL.IDX PT, R7, R5, 0x3, 0x181f ;  /* 0x00781f0005077f89 */ /* 0x01086800000e0000 */
[----:B--2---:R4:W2:Y:S02]  /*2da0*/  SHFL.IDX PT, R2, R6, 0x3, 0x181f ;  /* 0x00781f0006027f89 */ /* 0x0048a400000e0000 */
.L_x_814:
        /* <DEDUP_REMOVED lines=11> */
.L_x_615:
[----:B------:R-:W-:Y:S05]  /*2e60*/  BSYNC B0 ;  /* 0x0000000000007941 */ /* 0x000fea0003800000 */
.L_x_614:
[----:B------:R-:W-:Y:S05]  /*2e70*/  BRA.DIV ~URZ, `(.L_x_616) ;  /* 0x0001a6127f007947 */ /* 0x000fea000b800000 */
[----:B-1----:R1:W3:Y:S02]  /*2e80*/  SHFL.IDX PT, R7, R5, 0x4, 0x181f ;  /* 0x00981f0005077f89 */ /* 0x0022e400000e0000 */
.L_x_815:
[----:B------:R-:W-:Y:S05]  /*2e90*/  BRA.DIV ~URZ, `(.L_x_617) ;  /* 0x0001a6627f007947 */ /* 0x000fea000b800000 */
[----:B--2---:R2:W1:Y:S02]  /*2ea0*/  SHFL.IDX PT, R2, R6, 0x4, 0x181f ;  /* 0x00981f0006027f89 */ /* 0x00446400000e0000 */
.L_x_816:
        /* <DEDUP_REMOVED lines=11> */
.L_x_619:
[----:B------:R-:W-:Y:S05]  /*2f60*/  BSYNC B0 ;  /* 0x0000000000007941 */ /* 0x000fea0003800000 */
.L_x_618:
[----:B------:R-:W-:Y:S05]  /*2f70*/  BRA.DIV ~URZ, `(.L_x_620) ;  /* 0x0001a5f27f007947 */ /* 0x000fea000b800000 */
[----:B---3--:R3:W2:Y:S04]  /*2f80*/  SHFL.IDX PT, R7, R5, 0x5, 0x181f ;  /* 0x00b81f0005077f89 */ /* 0x0086a800000e0000 */
[----:B-1----:R3:W1:Y:S02]  /*2f90*/  SHFL.IDX PT, R2, R6, 0x5, 0x181f ;  /* 0x00b81f0006027f89 */ /* 0x00266400000e0000 */
.L_x_817:
        /* <DEDUP_REMOVED lines=11> */
.L_x_622:
[----:B------:R-:W-:Y:S05]  /*3050*/  BSYNC B0 ;  /* 0x0000000000007941 */ /* 0x000fea0003800000 */
.L_x_621:
[----:B------:R-:W-:Y:S05]  /*3060*/  BRA.DIV ~URZ, `(.L_x_623) ;  /* 0x0001a5d27f007947 */ /* 0x000fea000b800000 */
[----:B--2---:R2:W3:Y:S02]  /*3070*/  SHFL.IDX PT, R7, R5, 0x6, 0x181f ;  /* 0x00d81f0005077f89 */ /* 0x0044e400000e0000 */
.L_x_818:
[----:B------:R-:W-:Y:S05]  /*3080*/  BRA.DIV ~URZ, `(.L_x_624) ;  /* 0x0001a6227f007947 */ /* 0x000fea000b800000 */
[----:B-1----:R1:W2:Y:S02]  /*3090*/  SHFL.IDX PT, R2, R6, 0x6, 0x181f ;  /* 0x00d81f0006027f89 */ /* 0x0022a400000e0000 */
.L_x_819:
        /* <DEDUP_REMOVED lines=11> */
.L_x_626:
[----:B------:R-:W-:Y:S05]  /*3150*/  BSYNC B0 ;  /* 0x0000000000007941 */ /* 0x000fea0003800000 */
.L_x_625:
[----:B------:R-:W-:Y:S05]  /*3160*/  BRA.DIV ~URZ, `(.L_x_627) ;  /* 0x0001a5b27f007947 */ /* 0x000fea000b800000 */
[----:B--234-:R-:W2:Y:S04]  /*3170*/  SHFL.IDX PT, R5, R5, 0x7, 0x181f ;  /* 0x00f81f0005057f89 */ /* 0x01cea800000e0000 */
[----:B------:R3:W4:Y:S02]  /*3180*/  SHFL.IDX PT, R2, R6, 0x7, 0x181f ;  /* 0x00f81f0006027f89 */ /* 0x00072400000e0000 */
.L_x_820:
[----:B------:R-:W-:Y:S01]  /*3190*/  IADD3 R0, R0, 0x70, RZ ;  /* 0x0000007000007810 */ /* 0x000fe20007ffe0ff */
        /* <DEDUP_REMOVED lines=10> */
[----:B------:R1:W-:Y:S04]  /*3240*/  STL [R1+0x40], R146 ;  /* 0x0000409201007387 */ /* 0x0003e80000100800 */
[----:B------:R-:W-:Y:S01]  /*3250*/  @!PT LDS RZ, [RZ] ;  /* 0x00000000fffff984 */ /* 0x000fe20000000800 */
[----:B------:R-:W-:Y:S01]  /*3260*/  @!PT LDS RZ, [RZ] ;  /* 0x00000000fffff984 */ /* 0x000fe20000000800 */
[----:B------:R-:W-:Y:S01]  /*3270*/  @!PT LDS RZ, [RZ] ;  /* 0x00000000fffff984 */ /* 0x000fe20000000800 */
[----:B------:R1:W-:Y:S04]  /*3280*/  @!P0 LDGSTS.E.BYPASS.LTC128B.128 [R203+0x8900], [R2.64], !P2 ;  /* 0x0890000002cb8fae */ /* 0x0003e8000d101d46 */
[----:B------:R-:W0:Y:S01]  /*3290*/  LDGDEPBAR ;  /* 0x00000000000079af */ /* 0x000e220000000000 */
[----:B------:R-:W-:Y:S02]  /*32a0*/  WARPSYNC 0xffffffff ;  /* 0xffffffff00007948 */ /* 0x000fe40003800000 */
[----:B------:R-:W2:Y:S04]  /*32b0*/  LDL R147, [R1+0x18] ;  /* 0x0000180001937983 */ /* 0x000ea80000100800 */
[----:B------:R-:W4:Y:S01]  /*32c0*/  LDL R153, [R1+0x20] ;  /* 0x0000200001997983 */ /* 0x000f220000100800 */
[----:B-1-3--:R-:W-:-:S02]  /*32d0*/  MOV R6, 0x50 ;  /* 0x0000005000067802 */ /* 0x00afc40000000f00 */
[----:B------:R-:W-:-:S03]  /*32e0*/  MOV R0, c[0x0][0x2b8] ;  /* 0x0000ae0000007a02 */ /* 0x000fc60000000f00 */
[----:B------:R-:W-:Y:S01]  /*32f0*/  IMAD R105, R202, R6, -0x50 ;  /* 0xffffffb0ca697424 */ /* 0x000fe200078e0206 */
[----:B------:R-:W-:Y:S02]  /*3300*/  ISETP.NE.AND P6, PT, R0, 0x1, PT ;  /* 0x000000010000780c */ /* 0x000fe40003fc5270 */
[----:B------:R-:W-:Y:S01]  /*3310*/  MOV R212, RZ ;  /* 0x000000ff00d47202 */ /* 0x000fe20000000f00 */
[----:B------:R-:W-:Y:S01]  /*3320*/  BAR.SYNC.DEFER_BLOCKING 0x0 ;  /* 0x0000000000007b1d */ /* 0x000fe20000010000 */
[----:B--2---:R-:W-:-:S04]  /*3330*/  IADD3 R2, R147, R105, RZ ;  /* 0x0000006993027210 */ /* 0x004fc80007ffe0ff */
[C---:B------:R-:W-:Y:S02]  /*3340*/  ISETP.GE.AND P0, PT, R2.reuse, R248, PT ;  /* 0x000000f80200720c */ /* 0x040fe40003f06270 */
[----:B----4-:R-:W-:Y:S02]  /*3350*/  IADD3 R2, R2, R153, RZ ;  /* 0x0000009902027210 */ /* 0x010fe40007ffe0ff */
[----:B------:R-:W-:-:S03]  /*3360*/  ISETP.GT.OR P0, PT, R147, 0x4f, P0 ;  /* 0x0000004f9300780c */ /* 0x000fc60000704670 */
[----:B------:R-:W-:Y:S01]  /*3370*/  @P6 IMAD.HI.U32 R3, R2, c[0x0][0x2bc], RZ ;  /* 0x0000af0002036a27 */ /* 0x000fe200078e00ff */
[----:B------:R-:W-:-:S04]  /*3380*/  MOV R0, R2 ;  /* 0x0000000200007202 */ /* 0x000fc80000000f00 */
[----:B------:R-:W-:-:S05]  /*3390*/  @P6 SHF.R.U32.HI R0, RZ, c[0x0][0x2c0], R3 ;  /* 0x0000b000ff006a19 */ /* 0x000fca0000011603 */
[----:B------:R-:W-:-:S04]  /*33a0*/  @!P0 IADD3 R3, P1, R0, R150, RZ ;  /* 0x0000009600038210 */ /* 0x000fc80007f3e0ff */
[----:B------:R-:W-:Y:S02]  /*33b0*/  @!P0 LEA.HI.X.SX32 R5, R0, R146, 0x1, P1 ;  /* 0x0000009200058211 */ /* 0x000fe400008f0eff */
[----:B------:R-:W-:-:S04]  /*33c0*/  @!P0 LEA R4, P1, R3, c[0x0][0x2a0], 0x2 ;  /* 0x0000a80003048a11 */ /* 0x000fc800078210ff */
[----:B------:R-:W-:-:S05]  /*33d0*/  @!P0 LEA.HI.X R5, R3, c[0x0][0x2a4], R5, 0x2, P1 ;  /* 0x0000a90003058a11 */ /* 0x000fca00008f1405 */
[----:B------:R1:W2:Y:S01]  /*33e0*/  @!P0 LDG.E R212, [R4.64] ;  /* 0x0000000604d48981 */ /* 0x0002a2000c1e1900 */
[----:B------:R-:W-:-:S05]  /*33f0*/  IADD3 R0, -R0, RZ, RZ ;  /* 0x000000ff00007210 */ /* 0x000fca0007ffe1ff */
[----:B------:R-:W-:-:S05]  /*3400*/  IMAD R214, R0, c[0x0][0x2b8], R2 ;  /* 0x0000ae0000d67a24 */ /* 0x000fca00078e0202 */
[----:B------:R-:W-:Y:S01]  /*3410*/  SHF.R.S32.HI R8, RZ, 0x1f, R214 ;  /* 0x0000001fff087819 */ /* 0x000fe200000114d6 */
[----:B------:R-:W3:Y:S04]  /*3420*/  S2R R10, SR_TID.X ;  /* 0x00000000000a7919 */ /* 0x000ee80000002100 */
[----:B------:R-:W-:Y:S02]  /*3430*/  IMAD R0, R8, c[0x0][0x1e0], RZ ;  /* 0x0000780008007a24 */ /* 0x000fe400078e02ff */
[----:B------:R-:W-:-:S04]  /*3440*/  IMAD.WIDE.U32 R2, R214, c[0x0][0x1e0], RZ ;  /* 0x00007800d6027a25 */ /* 0x000fc800078e00ff */
[----:B------:R-:W-:-:S05]  /*3450*/  IMAD R0, R214, c[0x0][0x1e4], R0 ;  /* 0x00007900d6007a24 */ /* 0x000fca00078e0200 */
[----:B------:R-:W-:Y:S01]  /*3460*/  IADD3 R3, R3, R0, RZ ;  /* 0x0000000003037210 */ /* 0x000fe20007ffe0ff */
[----:B------:R-:W-:-:S04]  /*3470*/  IMAD.WIDE.U32 R144, R15, c[0x0][0x1e8], RZ ;  /* 0x00007a000f907a25 */ /* 0x000fc800078e00ff */
[----:B------:R-:W-:Y:S01]  /*3480*/  IMAD R139, R15, c[0x0][0x1ec], R145 ;  /* 0x00007b000f8b7a24 */ /* 0x000fe200078e0291 */
[----:B---3--:R-:W-:Y:S01]  /*3490*/  SHF.R.S32.HI R9, RZ, 0x1f, R10 ;  /* 0x0000001fff097819 */ /* 0x008fe2000001140a */
[----:B-1----:R-:W-:-:S03]  /*34a0*/  IMAD R4, R202, -0x50, R6 ;  /* 0xffffffb0ca047824 */ /* 0x002fc600078e0206 */
[----:B------:R-:W-:Y:S02]  /*34b0*/  LEA.HI R9, R9, R10, RZ, 0x3 ;  /* 0x0000000a09097211 */ /* 0x000fe400078f18ff */
[----:B------:R-:W-:Y:S02]  /*34c0*/  IADD3 R104, R248, R4, RZ ;  /* 0x00000004f8687210 */ /* 0x000fe40007ffe0ff */
[----:B------:R-:W-:-:S04]  /*34d0*/  SHF.R.S32.HI R9, RZ, 0x3, R9 ;  /* 0x00000003ff097819 */ /* 0x000fc80000011409 */
[----:B------:R-:W-:Y:S02]  /*34e0*/  IADD3 R5, -R9, R104, RZ ;  /* 0x0000006809057210 */ /* 0x000fe40007ffe1ff */
[----:B------:R-:W-:Y:S02]  /*34f0*/  ISETP.GE.AND P3, PT, R201, c[0x0][0x1d4], PT ;  /* 0x00007500c9007a0c */ /* 0x000fe40003f66270 */
[----:B------:R-:W-:Y:S01]  /*3500*/  ISETP.GE.AND P2, PT, R5, 0x11, PT ;  /* 0x000000110500780c */ /* 0x000fe20003f46270 */
[----:B------:R-:W-:Y:S01]  /*3510*/  IMAD.WIDE.U32 R18, R15, c[0x0][0x210], RZ ;  /* 0x000084000f127a25 */ /* 0x000fe200078e00ff */
[----:B------:R-:W-:Y:S04]  /*3520*/  STL.64 [R1+0x28], R144 ;  /* 0x0000289001007387 */ /* 0x000fe80000100a00 */
[----:B------:R-:W-:Y:S04]  /*3530*/  STL [R1+0x24], R139 ;  /* 0x0000248b01007387 */ /* 0x000fe80000100800 */
[----:B------:R-:W-:Y:S01]  /*3540*/  STL.64 [R1+0x38], R18 ;  /* 0x0000381201007387 */ /* 0x000fe20000100a00 */
[----:B------:R-:W-:-:S02]  /*3550*/  SHF.L.U32 R138, R201, 0x1, RZ ;  /* 0x00000001c98a7819 */ /* 0x000fc400000006ff */
[----:B--2---:R-:W-:Y:S01]  /*3560*/  SHF.R.S32.HI R13, RZ, 0x1f, R212 ;  /* 0x0000001fff0d7819 */ /* 0x004fe200000114d4 */
[----:B------:R-:W-:-:S04]  /*3570*/  IMAD.WIDE.U32 R2, R212, c[0x0][0x1f0], R2 ;  /* 0x00007c00d4027a25 */ /* 0x000fc800078e0002 */
[----:B------:R-:W-:Y:S01]  /*3580*/  IMAD R0, R13, c[0x0][0x1f0], RZ ;  /* 0x00007c000d007a24 */ /* 0x000fe200078e02ff */
[----:B------:R-:W-:-:S03]  /*3590*/  IADD3 R2, P0, R2, R144, RZ ;  /* 0x0000009002027210 */ /* 0x000fc60007f1e0ff */
[----:B------:R-:W-:-:S05]  /*35a0*/  IMAD R0, R212, c[0x0][0x1f4], R0 ;  /* 0x00007d00d4007a24 */ /* 0x000fca00078e0200 */
[----:B------:R-:W-:Y:S02]  /*35b0*/  IADD3.X R3, R139, R3, R0, P0, !PT ;  /* 0x000000038b037210 */ /* 0x000fe400007fe400 */
[----:B------:R-:W-:-:S04]  /*35c0*/  LEA R0, P0, R2, c[0x0][0x1c8], 0x1 ;  /* 0x0000720002007a11 */ /* 0x000fc800078008ff */
[----:B------:R-:W-:Y:S02]  /*35d0*/  LEA.HI.X R7, R2, c[0x0][0x1cc], R3, 0x1, P0 ;  /* 0x0000730002077a11 */ /* 0x000fe400000f0c03 */
[----:B------:R-:W1:Y:S04]  /*35e0*/  SHFL.IDX PT, R2, R0, RZ, 0x181f ;  /* 0x00181fff00027589 */ /* 0x000e6800000e0000 */
[----:B------:R-:W2:Y:S01]  /*35f0*/  SHFL.IDX PT, R3, R7, RZ, 0x181f ;  /* 0x00181fff07037589 */ /* 0x000ea200000e0000 */
[----:B------:R-:W-:-:S03]  /*3600*/  ISETP.GE.AND P0, PT, R5, 0x1, PT ;  /* 0x000000010500780c */ /* 0x000fc60003f06270 */
[----:B------:R-:W3:Y:S04]  /*3610*/  SHFL.IDX PT, R6, R0, 0x1, 0x181f ;  /* 0x00381f0000067f89 */ /* 0x000ee800000e0000 */
[----:B------:R-:W4:Y:S04]  /*3620*/  SHFL.IDX PT, R10, R7, 0x1, 0x181f ;  /* 0x00381f00070a7f89 */ /* 0x000f2800000e0000 */
[----:B------:R-:W5:Y:S04]  /*3630*/  SHFL.IDX PT, R9, R0, 0x2, 0x181f ;  /* 0x00581f0000097f89 */ /* 0x000f6800000e0000 */
[----:B------:R-:W3:Y:S01]  /*3640*/  SHFL.IDX PT, R11, R7, 0x2, 0x181f ;  /* 0x00581f00070b7f89 */ /* 0x000ee200000e0000 */
[----:B-1----:R-:W-:-:S04]  /*3650*/  @P0 LEA R2, P1, R201, R2, 0x1 ;  /* 0x00000002c9020211 */ /* 0x002fc800078208ff */
[----:B--2---:R-:W-:Y:S02]  /*3660*/  @P0 LEA.HI.X R3, R201, R3, R16, 0x1, P1 ;  /* 0x00000003c9030211 */ /* 0x004fe400008f0c10 */
[----:B------:R-:W-:Y:S01]  /*3670*/  ISETP.GE.AND P1, PT, R5, 0x21, PT ;  /* 0x000000210500780c */ /* 0x000fe20003f26270 */
[----:B------:R-:W1:Y:S04]  /*3680*/  SHFL.IDX PT, R12, R0, 0x3, 0x181f ;  /* 0x00781f00000c7f89 */ /* 0x000e6800000e0000 */
[----:B------:R3:W-:Y:S04]  /*3690*/  @P0 LDGSTS.E.BYPASS.LTC128B.128 [R203+0x2900], [R2.64], !P3 ;  /* 0x0290000002cb0fae */ /* 0x0007e8000d901d46 */
[----:B------:R-:W2:Y:S01]  /*36a0*/  SHFL.IDX PT, R14, R7, 0x3, 0x181f ;  /* 0x00781f00070e7f89 */ /* 0x000ea200000e0000 */
[----:B---3--:R-:W-:-:S04]  /*36b0*/  @P2 LEA R2, P0, R201, R6, 0x1 ;  /* 0x00000006c9022211 */ /* 0x008fc800078008ff */
[----:B----4-:R-:W-:Y:S02]  /*36c0*/  @P2 LEA.HI.X R3, R201, R10, R16, 0x1, P0 ;  /* 0x0000000ac9032211 */ /* 0x010fe400000f0c10 */
[----:B------:R3:W4:Y:S01]  /*36d0*/  SHFL.IDX PT, R10, R0, 0x4, 0x181f ;  /* 0x00981f00000a7f89 */ /* 0x00072200000e0000 */
[----:B------:R-:W-:-:S03]  /*36e0*/  ISETP.GE.AND P0, PT, R5, 0x31, PT ;  /* 0x000000310500780c */ /* 0x000fc60003f06270 */
[----:B------:R1:W-:Y:S01]  /*36f0*/  @P2 LDGSTS.E.BYPASS.LTC128B.128 [R203+0x3100], [R2.64], !P3 ;  /* 0x0310000002cb2fae */ /* 0x0003e2000d901d46 */
[C---:B-----5:R-:W-:Y:S01]  /*3700*/  @P1 LEA R6, P2, R201.reuse, R9, 0x1 ;  /* 0x00000009c9061211 */ /* 0x060fe200078408ff */
[----:B---3--:R-:W-:Y:S02]  /*3710*/  IMAD R0, R8, c[0x0][0x208], RZ ;  /* 0x0000820008007a24 */ /* 0x008fe400078e02ff */
[----:B------:R3:W5:Y:S02]  /*3720*/  SHFL.IDX PT, R8, R7, 0x4, 0x181f ;  /* 0x00981f0007087f89 */ /* 0x00076400000e0000 */
[----:B---3--:R-:W-:-:S05]  /*3730*/  @P1 LEA.HI.X R7, R201, R11, R16, 0x1, P2 ;  /* 0x0000000bc9071211 */ /* 0x008fca00010f0c10 */
[----:B------:R1:W-:Y:S01]  /*3740*/  @P1 LDGSTS.E.BYPASS.LTC128B.128 [R203+0x3900], [R6.64], !P3 ;  /* 0x0390000006cb1fae */ /* 0x0003e2000d901d46 */
[----:B------:R-:W-:Y:S02]  /*3750*/  ISETP.GE.AND P1, PT, R5, 0x41, PT ;  /* 0x000000410500780c */ /* 0x000fe40003f26270 */
[----:B-1----:R-:W-:-:S04]  /*3760*/  @P0 LEA R6, P2, R201, R12, 0x1 ;  /* 0x0000000cc9060211 */ /* 0x002fc800078408ff */
[----:B--2---:R-:W-:-:S05]  /*3770*/  @P0 LEA.HI.X R7, R201, R14, R16, 0x1, P2 ;  /* 0x0000000ec9070211 */ /* 0x004fca00010f0c10 */
[----:B------:R4:W-:Y:S01]  /*3780*/  @P0 LDGSTS.E.BYPASS.LTC128B.128 [R203+0x4100], [R6.64], !P3 ;  /* 0x0410000006cb0fae */ /* 0x0009e2000d901d46 */
[----:B------:R-:W-:-:S04]  /*3790*/  IMAD.WIDE.U32 R2, R214, c[0x0][0x208], RZ ;  /* 0x00008200d6027a25 */ /* 0x000fc800078e00ff */
[----:B------:R-:W-:Y:S01]  /*37a0*/  IMAD R0, R214, c[0x0][0x20c], R0 ;  /* 0x00008300d6007a24 */ /* 0x000fe200078e0200 */
[----:B----4-:R-:W-:-:S04]  /*37b0*/  @P1 LEA R6, P0, R201, R10, 0x1 ;  /* 0x0000000ac9061211 */ /* 0x010fc800078008ff */
[----:B-----5:R-:W-:-:S05]  /*37c0*/  @P1 LEA.HI.X R7, R201, R8, R16, 0x1, P0 ;  /* 0x00000008c9071211 */ /* 0x020fca00000f0c10 */
[----:B------:R1:W-:Y:S04]  /*37d0*/  @P1 LDGSTS.E.BYPASS.LTC128B.128 [R203+0x4900], [R6.64], !P3 ;  /* 0x0490000006cb1fae */ /* 0x0003e8000d901d46 */
[----:B------:R-:W0:Y:S01]  /*37e0*/  LDGDEPBAR ;  /* 0x00000000000079af */ /* 0x000e220000000000 */
[----:B------:R-:W-:Y:S01]  /*37f0*/  IADD3 R3, R3, R0, RZ ;  /* 0x0000000003037210 */ /* 0x000fe20007ffe0ff */
[----:B------:R-:W-:-:S04]  /*3800*/  IMAD R8, R13, c[0x0][0x218], RZ ;  /* 0x000086000d087a24 */ /* 0x000fc800078e02ff */
[----:B------:R-:W-:-:S04]  /*3810*/  IMAD.WIDE.U32 R2, R212, c[0x0][0x218], R2 ;  /* 0x00008600d4027a25 */ /* 0x000fc800078e0002 */
[----:B------:R-:W-:Y:S01]  /*3820*/  IMAD R10, R15, c[0x0][0x214], R19 ;  /* 0x000085000f0a7a24 */ /* 0x000fe200078e0213 */
[----:B------:R-:W-:Y:S01]  /*3830*/  IADD3 R2, P2, R2, R18, RZ ;  /* 0x0000001202027210 */ /* 0x000fe20007f5e0ff */
[----:B------:R-:W-:-:S03]  /*3840*/  IMAD R8, R212, c[0x0][0x21c], R8 ;  /* 0x00008700d4087a24 */ /* 0x000fc600078e0208 */
[----:B------:R-:W-:Y:S02]  /*3850*/  LEA R0, P0, R2, c[0x0][0x1f8], 0x1 ;  /* 0x00007e0002007a11 */ /* 0x000fe400078008ff */
[----:B------:R-:W-:Y:S01]  /*3860*/  IADD3.X R3, R10, R3, R8, P2, !PT ;  /* 0x000000030a037210 */ /* 0x000fe200017fe408 */
[----:B------:R-:W-:-:S04]  /*3870*/  DEPBAR.LE SB0, 0x1 ;  /* 0x000080400000791a */ /* 0x000fc80000000000 */
[----:B------:R-:W-:-:S04]  /*3880*/  DEPBAR.LE SB0, 0x0 ;  /* 0x000080000000791a */ /* 0x000fc80000000000 */
[----:B------:R-:W-:Y:S01]  /*3890*/  BAR.SYNC.DEFER_BLOCKING 0x0 ;  /* 0x0000000000007b1d */ /* 0x000fe20000010000 */
[----:B------:R-:W-:-:S05]  /*38a0*/  LEA.HI.X R2, R2, c[0x0][0x1fc], R3, 0x1, P0 ;  /* 0x00007f0002027a11 */ /* 0x000fca00000f0c03 */
[----:B------:R-:W2:Y:S04]  /*38b0*/  SHFL.IDX PT, R9, R0, RZ, 0x181f ;  /* 0x00181fff00097589 */ /* 0x000ea800000e0000 */
[----:B------:R-:W3:Y:S04]  /*38c0*/  SHFL.IDX PT, R3, R0, 0x1, 0x181f ;  /* 0x00381f0000037f89 */ /* 0x000ee800000e0000 */
[----:B------:R-:W4:Y:S04]  /*38d0*/  SHFL.IDX PT, R13, R2, RZ, 0x181f ;  /* 0x00181fff020d7589 */ /* 0x000f2800000e0000 */
[----:B-1----:R-:W-:Y:S04]  /*38e0*/  SHFL.IDX PT, R7, R0, 0x2, 0x181f ;  /* 0x00581f0000077f89 */ /* 0x002fe800000e0000 */
[----:B------:R-:W1:Y:S04]  /*38f0*/  SHFL.IDX PT, R11, R2, 0x1, 0x181f ;  /* 0x00381f00020b7f89 */ /* 0x000e6800000e0000 */
[----:B------:R-:W5:Y:S01]  /*3900*/  SHFL.IDX PT, R8, R0, 0x3, 0x181f ;  /* 0x00781f0000087f89 */ /* 0x000f6200000e0000 */
[----:B------:R-:W-:-:S03]  /*3910*/  SHF.L.U64.HI R6, R201, 0x1, R16 ;  /* 0x00000001c9067819 */ /* 0x000fc60000010210 */
[----:B------:R-:W-:Y:S04]  /*3920*/  SHFL.IDX PT, R0, R0, 0x4, 0x181f ;  /* 0x00981f0000007f89 */ /* 0x000fe800000e0000 */
[----:B------:R-:W5:Y:S04]  /*3930*/  SHFL.IDX PT, R18, R2, 0x3, 0x181f ;  /* 0x00781f0002127f89 */ /* 0x000f6800000e0000 */
[----:B------:R-:W5:Y:S04]  /*3940*/  SHFL.IDX PT, R16, R2, 0x4, 0x181f ;  /* 0x00981f0002107f89 */ /* 0x000f6800000e0000 */
[----:B------:R-:W-:Y:S04]  /*3950*/  LDSM.16.M88.4 R36, [R191] ;  /* 0x00000000bf24783b */ /* 0x000fe80000000200 */
[----:B------:R-:W-:Y:S01]  /*3960*/  LDSM.16.M88.4 R52, [R184] ;  /* 0x00000000b834783b */ /* 0x000fe20000000200 */
[----:B--2---:R-:W-:-:S02]  /*3970*/  IADD3 R14, P0, R9, R138, RZ ;  /* 0x0000008a090e7210 */ /* 0x004fc40007f1e0ff */
[----:B---3--:R-:W-:Y:S01]  /*3980*/  IADD3 R12, P1, R3, R138, RZ ;  /* 0x0000008a030c7210 */ /* 0x008fe20007f3e0ff */
[----:B------:R2:W-:Y:S01]  /*3990*/  SHFL.IDX PT, R17, R2, 0x2, 0x181f ;  /* 0x00581f0002117f89 */ /* 0x0005e200000e0000 */
[-C--:B----4-:R-:W-:Y:S02]  /*39a0*/  IADD3.X R15, R13, R6.reuse, RZ, P0, !PT ;  /* 0x000000060d0f7210 */ /* 0x090fe400007fe4ff */
[----:B-1----:R-:W-:Y:S01]  /*39b0*/  IADD3.X R13, R11, R6, RZ, P1, !PT ;  /* 0x000000060b0d7210 */ /* 0x002fe20000ffe4ff */
[----:B------:R-:W1:Y:S01]  /*39c0*/  LDSM.16.M88.4 R32, [R191+0x2000] ;  /* 0x00200000bf20783b */ /* 0x000e620000000200 */
[----:B-----5:R-:W-:Y:S02]  /*39d0*/  IADD3 R8, P2, R8, R138, RZ ;  /* 0x0000008a08087210 */ /* 0x020fe40007f5e0ff */
[----:B------:R-:W-:Y:S01]  /*39e0*/  ISETP.GE.AND P0, PT, R201, c[0x0][0x1d4], PT ;  /* 0x00007500c9007a0c */ /* 0x000fe20003f06270 */
[----:B------:R-:W-:Y:S01]  /*39f0*/  LDSM.16.M88.4 R28, [R194] ;  /* 0x00000000c21c783b */ /* 0x000fe20000000200 */
[----:B------:R-:W-:-:S02]  /*3a00*/  IADD3.X R9, R18, R6, RZ, P2, !PT ;  /* 0x0000000612097210 */ /* 0x000fc400017fe4ff */
[----:B------:R-:W-:Y:S01]  /*3a10*/  ISETP.LT.OR P2, PT, R5, 0x1, P0 ;  /* 0x000000010500780c */ /* 0x000fe20000741670 */
[----:B------:R-:W3:Y:S04]  /*3a20*/  LDSM.16.M88.4 R48, [R195] ;  /* 0x00000000c330783b */ /* 0x000ee80000000200 */
[----:B------:R-:W-:Y:S04]  /*3a30*/  LDSM.16.M88.4 R72, [R184+0x800] ;  /* 0x00080000b848783b */ /* 0x000fe80000000200 */
[----:B------:R-:W-:Y:S01]  /*3a40*/  LDSM.16.M88.4 R88, [R184+0x1000] ;  /* 0x00100000b858783b */ /* 0x000fe20000000200 */
[----:B--2---:R-:W-:-:S03]  /*3a50*/  IADD3 R2, P1, R0, R138, RZ ;  /* 0x0000008a00027210 */ /* 0x004fc60007f3e0ff */
[----:B------:R-:W-:Y:S01]  /*3a60*/  LDSM.16.M88.4 R96, [R184+0x1800] ;  /* 0x00180000b860783b */ /* 0x000fe20000000200 */
[----:B------:R-:W-:-:S03]  /*3a70*/  IADD3.X R3, R16, R6, RZ, P1, !PT ;  /* 0x0000000610037210 */ /* 0x000fc60000ffe4ff */
[----:B------:R-:W-:Y:S01]  /*3a80*/  LDSM.16.M88.4 R108, [R184+0x2000] ;  /* 0x00200000b86c783b */ /* 0x000fe20000000200 */
[----:B------:R-:W-:-:S03]  /*3a90*/  ISETP.LT.OR P1, PT, R5, 0x11, P0 ;  /* 0x000000110500780c */ /* 0x000fc60000721670 */
[----:B------:R-:W3:Y:S04]  /*3aa0*/  LDSM.16.M88.4 R24, [R194+0x2000] ;  /* 0x00200000c218783b */ /* 0x000ee80000000200 */
[----:B------:R-:W-:Y:S04]  /*3ab0*/  LDSM.16.M88.4 R84, [R199] ;  /* 0x00000000c754783b */ /* 0x000fe80000000200 */
[----:B------:R-:W-:Y:S04]  /*3ac0*/  LDSM.16.M88.4 R92, [R198] ;  /* 0x00000000c65c783b */ /* 0x000fe80000000200 */
[----:B------:R-:W-:Y:S04]  /*3ad0*/  LDSM.16.M88.4 R100, [R197] ;  /* 0x00000000c564783b */ /* 0x000fe80000000200 */
[----:B------:R-:W-:Y:S04]  /*3ae0*/  LDSM.16.M88.4 R112, [R196] ;  /* 0x00000000c470783b */ /* 0x000fe80000000200 */
[----:B------:R-:W-:Y:S01]  /*3af0*/  @!PT LDS RZ, [RZ] ;  /* 0x00000000fffff984 */ /* 0x000fe20000000800 */
[----:B------:R-:W-:Y:S01]  /*3b00*/  @!PT LDS RZ, [RZ] ;  /* 0x00000000fffff984 */ /* 0x000fe20000000800 */
[----:B------:R-:W-:Y:S01]  /*3b10*/  @!PT LDS RZ, [RZ] ;  /* 0x00000000fffff984 */ /* 0x000fe20000000800 */
[----:B------:R4:W-:Y:S01]  /*3b20*/  LDGSTS.E.BYPASS.LTC128B.128 [R203+0x100], [R14.64], !P2 ;  /* 0x001000000ecb7fae */ /* 0x0009e2000d101d46 */
[----:B------:R-:W-:-:S03]  /*3b30*/  ISETP.LT.OR P2, PT, R5, 0x21, P0 ;  /* 0x000000210500780c */ /* 0x000fc60000741670 */
[----:B------:R4:W-:Y:S01]  /*3b40*/  LDGSTS.E.BYPASS.LTC128B.128 [R203+0x900], [R12.64], !P1 ;  /* 0x009000000ccb7fae */ /* 0x0009e2000c901d46 */
[C---:B------:R-:W-:Y:S02]  /*3b50*/  ISETP.LT.OR P1, PT, R5.reuse, 0x31, P0 ;  /* 0x000000310500780c */ /* 0x040fe40000721670 */
[----:B------:R-:W-:Y:S01]  /*3b60*/  ISETP.LT.OR P0, PT, R5, 0x41, P0 ;  /* 0x000000410500780c */ /* 0x000fe20000701670 */
[----:B------:R5:W-:Y:S01]  /*3b70*/  STL [R1+0x44], R10 ;  /* 0x0000440a01007387 */ /* 0x000be20000100800 */
[----:B-1----:R-:W-:Y:S03]  /*3b80*/  HMMA.16816.F32.BF16 R56, R32, R52, RZ ;  /* 0x000000342038723c */ /* 0x002fe600000418ff */
[----:B------:R-:W2:Y:S01]  /*3b90*/  LDL R154, [R1+0x14] ;  /* 0x00001400019a7983 */ /* 0x000ea20000100800 */
[----:B-----5:R-:W-:-:S04]  /*3ba0*/  IADD3 R10, P4, R7, R138, RZ ;  /* 0x0000008a070a7210 */ /* 0x020fc80007f9e0ff */
[----:B----4-:R-:W-:Y:S01]  /*3bb0*/  HMMA.16816.F32.BF16 R12, R36, R52, RZ ;  /* 0x00000034240c723c */ /* 0x010fe200000418ff */
[----:B------:R-:W-:-:S05]  /*3bc0*/  IADD3.X R11, R17, R6, RZ, P4, !PT ;  /* 0x00000006110b7210 */ /* 0x000fca00027fe4ff */
[----:B------:R1:W-:Y:S04]  /*3bd0*/  LDGSTS.E.BYPASS.LTC128B.128 [R203+0x1100], [R10.64], !P2 ;  /* 0x011000000acb7fae */ /* 0x0003e8000d101d46 */
[----:B------:R1:W-:Y:S04]  /*3be0*/  LDGSTS.E.BYPASS.LTC128B.128 [R203+0x1900], [R8.64], !P1 ;  /* 0x0190000008cb7fae */ /* 0x0003e8000c901d46 */
[----:B------:R4:W-:Y:S04]  /*3bf0*/  LDGSTS.E.BYPASS.LTC128B.128 [R203+0x2100], [R2.64], !P0 ;  /* 0x0210000002cb7fae */ /* 0x0009e8000c101d46 */
[----:B------:R-:W-:Y:S04]  /*3c00*/  LDSM.16.M88.4 R40, [R190] ;  /* 0x00000000be28783b */ /* 0x000fe80000000200 */
[----:B------:R-:W5:Y:S02]  /*3c10*/  LDSM.16.M88.4 R20, [R192] ;  /* 0x00000000c014783b */ /* 0x000f640000000200 */
[-C--:B---3--:R-:W-:Y:S02]  /*3c20*/  HMMA.16816.F32.BF16 R60, R28, R48.reuse, R12 ;  /* 0x000000301c3c723c */ /* 0x088fe4000004180c */
[----:B------:R-:W3:Y:S04]  /*3c30*/  LDSM.16.M88.4 R16, [R192+0x2000] ;  /* 0x00200000c010783b */ /* 0x000ee80000000200 */
[----:B------:R-:W-:Y:S04]  /*3c40*/  LDSM.16.M88.4 R44, [R187] ;  /* 0x00000000bb2c783b */ /* 0x000fe80000000200 */
[----:B------:R-:W3:Y:S01]  /*3c50*/  LDSM.16.M88.4 R12, [R193] ;  /* 0x00000000c10c783b */ /* 0x000ee20000000200 */
[----:B------:R-:W-:Y:S03]  /*3c60*/  HMMA.16816.F32.BF16 R56, R24, R48, R56 ;  /* 0x000000301838723c */ /* 0x000fe60000041838 */
[----:B-1----:R-:W1:Y:S04]  /*3c70*/  LDSM.16.M88.4 R8, [R193+0x2000] ;  /* 0x00200000c108783b */ /* 0x002e680000000200 */
[----:B------:R-:W0:Y:S01]  /*3c80*/  LDGDEPBAR ;  /* 0x00000000000079af */ /* 0x000e220000000000 */
[----:B------:R-:W-:Y:S08]  /*3c90*/  HMMA.16816.F32.BF16 R68, R36, R54, RZ ;  /* 0x000000362444723c */ /* 0x000ff000000418ff */
[----:B-----5:R-:W-:Y:S08]  /*3ca0*/  HMMA.16816.F32.BF16 R64, R20, R40, R60 ;  /* 0x000000281440723c */ /* 0x020ff0000004183c */
[----:B------:R-:W-:Y:S08]  /*3cb0*/  HMMA.16816.F32.BF16 R60, R32, R54, RZ ;  /* 0x00000036203c723c */ /* 0x000ff000000418ff */
[----:B---3--:R-:W-:Y:S08]  /*3cc0*/  HMMA.16816.F32.BF16 R52, R16, R40, R56 ;  /* 0x000000281034723c */ /* 0x008ff00000041838 */
[----:B------:R-:W-:Y:S08]  /*3cd0*/  HMMA.16816.F32.BF16 R56, R28, R50, R68 ;  /* 0x000000321c38723c */ /* 0x000ff00000041844 */
[----:B------:R-:W-:Y:S08]  /*3ce0*/  HMMA.16816.F32.BF16 R68, R12, R44, R64 ;  /* 0x0000002c0c44723c */ /* 0x000ff00000041840 */
[----:B------:R-:W-:Y:S01]  /*3cf0*/  HMMA.16816.F32.BF16 R64, R24, R50, R60 ;  /* 0x000000321840723c */ /* 0x000fe2000004183c */
[----:B------:R-:W3:Y:S07]  /*3d00*/  LDSM.16.M88.4 R48, [R190+0x800] ;  /* 0x00080000be30783b */ /* 0x000eee0000000200 */
[----:B------:R-:W-:Y:S08]  /*3d10*/  HMMA.16816.F32.BF16 R60, R36, R72, RZ ;  /* 0x00000048243c723c */ /* 0x000ff000000418ff */
[----:B-1----:R-:W-:Y:S08]  /*3d20*/  HMMA.16816.F32.BF16 R80, R8, R44, R52 ;  /* 0x0000002c0850723c */ /* 0x002ff00000041834 */
[----:B------:R-:W-:Y:S01]  /*3d30*/  HMMA.16816.F32.BF16 R52, R20, R42, R56 ;  /* 0x0000002a1434723c */ /* 0x000fe20000041838 */
[----:B------:R-:W-:-:S07]  /*3d40*/  FMUL.FTZ R0, R68, c[0x0][0x320] ;  /* 0x0000c80044007a20 */ /* 0x000fce0000410000 */
[----:B------:R-:W-:Y:S01]  /*3d50*/  HMMA.16816.F32.BF16 R56, R32, R72, RZ ;  /* 0x000000482038723c */ /* 0x000fe200000418ff */
[----:B------:R1:W1:Y:S07]  /*3d60*/  MUFU.TANH R137, R0 ;  /* 0x0000000000897308 */ /* 0x00026e0000002400 */
[----:B------:R-:W-:Y:S01]  /*3d70*/  HMMA.16816.F32.BF16 R60, R28, R84, R60 ;  /* 0x000000541c3c723c */ /* 0x000fe2000004183c */
[----:B-1----:R-:W-:-:S07]  /*3d80*/  FMUL.FTZ R0, R69, c[0x0][0x320] ;  /* 0x0000c80045007a20 */ /* 0x002fce0000410000 */
[----:B------:R-:W-:Y:S01]  /*3d90*/  HMMA.16816.F32.BF16 R64, R16, R42, R64 ;  /* 0x0000002a1040723c */ /* 0x000fe20000041840 */
[----:B------:R-:W1:Y:S01]  /*3da0*/  LDSM.16.M88.4 R40, [R187+0x800] ;  /* 0x00080000bb28783b */ /* 0x000e620000000200 */
[----:B------:R5:W1:Y:S02]  /*3db0*/  MUFU.TANH R134, R0 ;  /* 0x0000000000867308 */ /* 0x000a640000002400 */
[----:B-----5:R-:W-:-:S06]  /*3dc0*/  FMUL.FTZ R0, R70, c[0x0][0x320] ;  /* 0x0000c80046007a20 */ /* 0x020fcc0000410000 */
[----:B------:R5:W1:Y:S02]  /*3dd0*/  MUFU.TANH R149, R0 ;  /* 0x0000000000957308 */ /* 0x000a640000002400 */
[----:B-----5:R-:W-:Y:S02]  /*3de0*/  FMUL.FTZ R0, R71, c[0x0][0x320] ;  /* 0x0000c80047007a20 */ /* 0x020fe40000410000 */
[----:B------:R-:W-:Y:S04]  /*3df0*/  HMMA.16816.F32.BF16 R68, R12, R46, R52 ;  /* 0x0000002e0c44723c */ /* 0x000fe80000041834 */
[----:B------:R5:W1:Y:S04]  /*3e00*/  MUFU.TANH R136, R0 ;  /* 0x0000000000887308 */ /* 0x000a680000002400 */
[----:B------:R-:W-:Y:S01]  /*3e10*/  HMMA.16816.F32.BF16 R52, R24, R84, R56 ;  /* 0x000000541834723c */ /* 0x000fe20000041838 */
[----:B-----5:R-:W-:-:S07]  /*3e20*/  FMUL.FTZ R0, R80, c[0x0][0x320] ;  /* 0x0000c80050007a20 */ /* 0x020fce0000410000 */
[----:B------:R-:W-:Y:S01]  /*3e30*/  HMMA.16816.F32.BF16 R56, R36, R74, RZ ;  /* 0x0000004a2438723c */ /* 0x000fe200000418ff */
[----:B------:R5:W1:Y:S07]  /*3e40*/  MUFU.TANH R152, R0 ;  /* 0x0000000000987308 */ /* 0x000a6e0000002400 */
[----:B---3--:R-:W-:Y:S01]  /*3e50*/  HMMA.16816.F32.BF16 R60, R20, R48, R60 ;  /* 0x00000030143c723c */ /* 0x008fe2000004183c */
[----:B-----5:R-:W-:-:S04]  /*3e60*/  FMUL.FTZ R0, R81, c[0x0][0x320] ;  /* 0x0000c80051007a20 */ /* 0x020fc80000410000 */
[----:B------:R3:W1:Y:S03]  /*3e70*/  MUFU.TANH R148, R0 ;  /* 0x0000000000947308 */ /* 0x0006660000002400 */
[----:B------:R-:W-:Y:S01]  /*3e80*/  HMMA.16816.F32.BF16 R76, R8, R46, R64 ;  /* 0x0000002e084c723c */ /* 0x000fe20000041840 */
[----:B---3--:R-:W-:-:S04]  /*3e90*/  FMUL.FTZ R0, R82, c[0x0][0x320] ;  /* 0x0000c80052007a20 */ /* 0x008fc80000410000 */
[----:B------:R3:W1:Y:S03]  /*3ea0*/  MUFU.TANH R168, R0 ;  /* 0x0000000000a87308 */ /* 0x0006660000002400 */
[----:B------:R-:W-:Y:S01]  /*3eb0*/  HMMA.16816.F32.BF16 R64, R32, R74, RZ ;  /* 0x0000004a2040723c */ /* 0x000fe200000418ff */
[----:B---3--:R-:W-:-:S04]  /*3ec0*/  FMUL.FTZ R0, R83, c[0x0][0x320] ;  /* 0x0000c80053007a20 */ /* 0x008fc80000410000 */
[----:B------:R3:W1:Y:S03]  /*3ed0*/  MUFU.TANH R158, R0 ;  /* 0x00000000009e7308 */ /* 0x0006660000002400 */
[----:B------:R-:W-:Y:S01]  /*3ee0*/  HMMA.16816.F32.BF16 R44, R16, R48, R52 ;  /* 0x00000030102c723c */ /* 0x000fe20000041834 */
[----:B---3--:R-:W-:-:S04]  /*3ef0*/  FMUL.FTZ R0, R68, c[0x0][0x320] ;  /* 0x0000c80044007a20 */ /* 0x008fc80000410000 */
[----:B------:R3:W1:Y:S03]  /*3f00*/  MUFU.TANH R127, R0 ;  /* 0x00000000007f7308 */ /* 0x0006660000002400 */
[----:B------:R-:W-:Y:S01]  /*3f10*/  HMMA.16816.F32.BF16 R52, R28, R86, R56 ;  /* 0x000000561c34723c */ /* 0x000fe20000041838 */
[----:B---3--:R-:W-:-:S04]  /*3f20*/  FMUL.FTZ R0, R69, c[0x0][0x320] ;  /* 0x0000c80045007a20 */ /* 0x008fc80000410000 */
[----:B------:R3:W1:Y:S03]  /*3f30*/  MUFU.TANH R126, R0 ;  /* 0x00000000007e7308 */ /* 0x0006660000002400 */
[----:B------:R-:W-:Y:S01]  /*3f40*/  HMMA.16816.F32.BF16 R64, R24, R86, R64 ;  /* 0x000000561840723c */ /* 0x000fe20000041840 */
[----:B---3--:R-:W-:-:S04]  /*3f50*/  FMUL.FTZ R0, R70, c[0x0][0x320] ;  /* 0x0000c80046007a20 */ /* 0x008fc80000410000 */
[----:B------:R3:W1:Y:S02]  /*3f60*/  MUFU.TANH R131, R0 ;  /* 0x0000000000837308 */ /* 0x0006640000002400 */
[----:B---3--:R-:W-:Y:S02]  /*3f70*/  FMUL.FTZ R0, R71, c[0x0][0x320] ;  /* 0x0000c80047007a20 */ /* 0x008fe40000410000 */
[----:B-1----:R-:W-:Y:S04]  /*3f80*/  HMMA.16816.F32.BF16 R68, R12, R40, R60 ;  /* 0x000000280c44723c */ /* 0x002fe8000004183c */
[----:B------:R1:W3:Y:S04]  /*3f90*/  MUFU.TANH R130, R0 ;  /* 0x0000000000827308 */ /* 0x0002e80000002400 */
        /* <DEDUP_REMOVED lines=29> */
[----:B------:R-:W-:Y:S01]  /*4170*/  HMMA.16816.F32.BF16 R72, R8, R42, R64 ;  /* 0x0000002a0848723c */ /* 0x000fe20000041840 */
[----:B-1----:R-:W-:-:S07]  /*4180*/  FMUL.FTZ R0, R81, c[0x0][0x320] ;  /* 0x0000c80051007a20 */ /* 0x002fce0000410000 */
[----:B-----5:R-:W-:Y:S01]  /*4190*/  HMMA.16816.F32.BF16 R60, R20, R44, R60 ;  /* 0x0000002c143c723c */ /* 0x020fe2000004183c */
[----:B------:R1:W1:Y:S07]  /*41a0*/  MUFU.TANH R118, R0 ;  /* 0x0000000000767308 */ /* 0x00026e0000002400 */
        /* <DEDUP_REMOVED lines=13> */
[----:B------:R1:W1:Y:S02]  /*4280*/  MUFU.TANH R90, R0 ;  /* 0x00000000005a7308 */ /* 0x0002640000002400 */
[----:B-1----:R-:W-:Y:S02]  /*4290*/  FMUL.FTZ R0, R71, c[0x0][0x320] ;  /* 0x0000c80047007a20 */ /* 0x002fe40000410000 */
[----:B--2---:R-:W-:Y:S04]  /*42a0*/  HMMA.16816.F32.BF16 R68, R12, R48, R60 ;  /* 0x000000300c44723c */ /* 0x004fe8000004183c */
[----:B------:R1:W2:Y:S04]  /*42b0*/  MUFU.TANH R89, R0 ;  /* 0x0000000000597308 */ /* 0x0002a80000002400 */
[----:B------:R-:W-:Y:S01]  /*42c0*/  HMMA.16816.F32.BF16 R60, R36, R96, RZ ;  /* 0x00000060243c723c */ /* 0x000fe200000418ff */
[----:B-1----:R-:W-:-:S04]  /*42d0*/  FMUL.FTZ R0, R72, c[0x0][0x320] ;  /* 0x0000c80048007a20 */ /* 0x002fc80000410000 */
[----:B------:R1:W1:Y:S03]  /*42e0*/  MUFU.TANH R92, R0 ;  /* 0x00000000005c7308 */ /* 0x0002660000002400 */
[----:B------:R-:W-:Y:S08]  /*42f0*/  HMMA.16816.F32.BF16 R76, R8, R48, R40 ;  /* 0x00000030084c723c */ /* 0x000ff00000041828 */
[----:B------:R-:W-:Y:S01]  /*4300*/  HMMA.16816.F32.BF16 R40, R20, R46, R52 ;  /* 0x0000002e1428723c */ /* 0x000fe20000041834 */
[----:B------:R-:W5:Y:S01]  /*4310*/  LDSM.16.M88.4 R52, [R190+0x1800] ;  /* 0x00180000be34783b */ /* 0x000f620000000200 */
[----:B-1----:R-:W-:-:S04]  /*4320*/  FMUL.FTZ R0, R73, c[0x0][0x320] ;  /* 0x0000c80049007a20 */ /* 0x002fc80000410000 */
[----:B------:R1:W1:Y:S02]  /*4330*/  MUFU.TANH R91, R0 ;  /* 0x00000000005b7308 */ /* 0x0002640000002400 */
[----:B------:R-:W-:Y:S01]  /*4340*/  HMMA.16816.F32.BF16 R64, R16, R46, R64 ;  /* 0x0000002e1040723c */ /* 0x000fe20000041840 */
[----:B-1----:R-:W-:-:S05]  /*4350*/  FMUL.FTZ R0, R74, c[0x0][0x320] ;  /* 0x0000c8004a007a20 */ /* 0x002fca0000410000 */
        /* <DEDUP_REMOVED lines=11> */
[----:B------:R1:W1:Y:S01]  /*4410*/  MUFU.TANH R128, R0 ;  /* 0x0000000000807308 */ /* 0x0002620000002400 */
[----:B------:R-:W-:Y:S01]  /*4420*/  HMMA.16816.F32.BF16 R44, R24, R100, R56 ;  /* 0x00000064182c723c */ /* 0x000fe20000041838 */
[----:B-1----:R-:W-:-:S07]  /*4430*/  FMUL.FTZ R0, R71, c[0x0][0x320] ;  /* 0x0000c80047007a20 */ /* 0x002fce0000410000 */
[----:B------:R-:W-:Y:S01]  /*4440*/  HMMA.16816.F32.BF16 R68, R12, R50, R40 ;  /* 0x000000320c44723c */ /* 0x000fe20000041828 */
[----:B------:R-:W1:Y:S01]  /*4450*/  LDSM.16.M88.4 R40, [R187+0x1800] ;  /* 0x00180000bb28783b */ /* 0x000e620000000200 */
[----:B------:R2:W1:Y:S06]  /*4460*/  MUFU.TANH R129, R0 ;  /* 0x0000000000817308 */ /* 0x00046c0000002400 */
[----:B------:R-:W-:Y:S01]  /*4470*/  HMMA.16816.F32.BF16 R48, R36, R98, RZ ;  /* 0x000000622430723c */ /* 0x000fe200000418ff */
[----:B--2---:R-:W-:-:S04]  /*4480*/  FMUL.FTZ R0, R76, c[0x0][0x320] ;  /* 0x0000c8004c007a20 */ /* 0x004fc80000410000 */
[----:B------:R2:W1:Y:S03]  /*4490*/  MUFU.TANH R124, R0 ;  /* 0x00000000007c7308 */ /* 0x0004660000002400 */
        /* <DEDUP_REMOVED lines=12> */
[----:B--2---:R-:W-:-:S06]  /*4560*/  FMUL.FTZ R0, R69, c[0x0][0x320] ;  /* 0x0000c80045007a20 */ /* 0x004fcc0000410000 */
[----:B------:R2:W1:Y:S01]  /*4570*/  MUFU.TANH R81, R0 ;  /* 0x0000000000517308 */ /* 0x0004620000002400 */
[----:B------:R-:W-:Y:S01]  /*4580*/  HMMA.16816.F32.BF16 R64, R24, R102, R60 ;  /* 0x000000661840723c */ /* 0x000fe2000004183c */
[----:B--2---:R-:W-:-:S06]  /*4590*/  FMUL.FTZ R0, R70, c[0x0][0x320] ;  /* 0x0000c80046007a20 */ /* 0x004fcc0000410000 */
[----:B------:R2:W1:Y:S01]  /*45a0*/  MUFU.TANH R84, R0 ;  /* 0x0000000000547308 */ /* 0x0004620000002400 */
[----:B------:R-:W-:Y:S01]  /*45b0*/  HMMA.16816.F32.BF16 R60, R36, R108, RZ ;  /* 0x0000006c243c723c */ /* 0x000fe200000418ff */
[----:B--2---:R-:W-:-:S07]  /*45c0*/  FMUL.FTZ R0, R71, c[0x0][0x320] ;  /* 0x0000c80047007a20 */ /* 0x004fce0000410000 */
[----:B-1----:R-:W-:Y:S01]  /*45d0*/  HMMA.16816.F32.BF16 R68, R12, R40, R56 ;  /* 0x000000280c44723c */ /* 0x002fe20000041838 */
        /* <DEDUP_REMOVED lines=91> */
[----:B------:R-:W-:Y:S01]  /*4b90*/  BAR.SYNC.DEFER_BLOCKING 0x0 ;  /* 0x0000000000007b1d */ /* 0x000fe20000010000 */
[----:B------:R-:W-:Y:S01]  /*4ba0*/  ISETP.GT.AND P5, PT, R147, 0x4f, PT ;  /* 0x0000004f9300780c */ /* 0x000fe20003fa4270 */
[----:B-1----:R-:W-:-:S05]  /*4bb0*/  FMUL.FTZ R0, R9, c[0x0][0x320] ;  /* 0x0000c80009007a20 */ /* 0x002fca0000410000 */
[----:B------:R1:W1:Y:S01]  /*4bc0*/  MUFU.TANH R25, R0 ;  /* 0x0000000000197308 */ /* 0x0002620000002400 */
[----:B------:R-:W-:Y:S01]  /*4bd0*/  LOP3.LUT R200, R200, 0xfffdffff, RZ, 0xc0, !PT ;  /* 0xfffdffffc8c87812 */ /* 0x000fe200078ec0ff */
[----:B-1----:R-:W-:-:S06]  /*4be0*/  FMUL.FTZ R0, R10, c[0x0][0x320] ;  /* 0x0000c8000a007a20 */ /* 0x002fcc0000410000 */
[----:B------:R1:W1:Y:S01]  /*4bf0*/  MUFU.TANH R28, R0 ;  /* 0x00000000001c7308 */ /* 0x0002620000002400 */
[----:B------:R-:W-:Y:S01]  /*4c00*/  @P6 LOP3.LUT R200, R200, 0x20000, RZ, 0xfc, !PT ;  /* 0x00020000c8c86812 */ /* 0x000fe200078efcff */
[----:B------:R-:W-:Y:S01]  /*4c10*/  BSSY B0, `(.L_x_628) ;  /* 0x000003e000007945 */ /* 0x000fe20003800000 */
[----:B-1----:R-:W-:-:S05]  /*4c20*/  FMUL.FTZ R0, R11, c[0x0][0x320] ;  /* 0x0000c8000b007a20 */ /* 0x002fca0000410000 */
[----:B------:R4:W1:Y:S01]  /*4c30*/  MUFU.TANH R27, R0 ;  /* 0x00000000001b7308 */ /* 0x0008620000002400 */
[----:B------:R-:W-:-:S04]  /*4c40*/  LOP3.LUT R200, R200, 0xffff7fff, RZ, 0xc0, !PT ;  /* 0xffff7fffc8c87812 */ /* 0x000fc800078ec0ff */
[----:B------:R-:W-:Y:S01]  /*4c50*/  @P5 LOP3.LUT R200, R200, 0x8000, RZ, 0xfc, !PT ;  /* 0x00008000c8c85812 */ /* 0x000fe200078efcff */
[----:B------:R-:W-:Y:S05]  /*4c60*/  @!P0 BRA `(.L_x_629) ;  /* 0x0000038000008947 */ /* 0x000fea0003800000 */
[----:B--234-:R-:W-:Y:S01]  /*4c70*/  IADD3 R2, R147, R105, R153 ;  /* 0x0000006993027210 */ /* 0x01cfe20007ffe099 */
[----:B------:R-:W-:-:S03]  /*4c80*/  IMAD.MOV.U32 R212, RZ, RZ, RZ ;  /* 0x000000ffffd47224 */ /* 0x000fc600078e00ff */
[----:B------:R-:W-:-:S05]  /*4c90*/  IADD3 R2, R2, -0x50, RZ ;  /* 0xffffffb002027810 */ /* 0x000fca0007ffe0ff */
[----:B------:R-:W-:-:S04]  /*4ca0*/  @P6 IMAD.HI.U32 R3, R2, c[0x0][0x2bc], RZ ;  /* 0x0000af0002036a27 */ /* 0x000fc800078e00ff */
[----:B------:R-:W-:Y:S01]  /*4cb0*/  IMAD.MOV.U32 R0, RZ, RZ, R2 ;  /* 0x000000ffff007224 */ /* 0x000fe200078e0002 */
        /* <DEDUP_REMOVED lines=22> */
[----:B------:R2:W3:Y:S02]  /*4e20*/  SHFL.IDX PT, R8, R5, RZ, 0x181f ;  /* 0x00181fff05087589 */ /* 0x0004e400000e0000 */
.L_x_821:
[----:B------:R-:W-:Y:S05]  /*4e30*/  BRA.DIV ~URZ, `(.L_x_631) ;  /* 0x00018a227f007947 */ /* 0x000fea000b800000 */
[----:B------:R-:W4:Y:S04]  /*4e40*/  SHFL.IDX PT, R2, R0, RZ, 0x181f ;  /* 0x00181fff00027589 */ /* 0x000f2800000e0000 */
[----:B------:R-:W5:Y:S04]  /*4e50*/  SHFL.IDX PT, R3, R0, 0x1, 0x181f ;  /* 0x00381f0000037f89 */ /* 0x000f6800000e0000 */
[----:B------:R-:W2:Y:S04]  /*4e60*/  SHFL.IDX PT, R7, R0, 0x2, 0x181f ;  /* 0x00581f0000077f89 */ /* 0x000ea800000e0000 */
[----:B------:R-:W3:Y:S04]  /*4e70*/  SHFL.IDX PT, R9, R0, 0x3, 0x181f ;  /* 0x00781f0000097f89 */ /* 0x000ee800000e0000 */
[----:B------:R-:W1:Y:S04]  /*4e80*/  SHFL.IDX PT, R11, R5, 0x1, 0x181f ;  /* 0x00381f00050b7f89 */ /* 0x000e6800000e0000 */
[----:B------:R-:W1:Y:S04]  /*4e90*/  SHFL.IDX PT, R15, R5, 0x2, 0x181f ;  /* 0x00581f00050f7f89 */ /* 0x000e6800000e0000 */
[----:B------:R-:W1:Y:S01]  /*4ea0*/  SHFL.IDX PT, R14, R5, 0x3, 0x181f ;  /* 0x00781f00050e7f89 */ /* 0x000e6200000e0000 */
[----:B----4-:R-:W-:-:S02]  /*4eb0*/  IADD3 R12, P0, R2, R138, RZ ;  /* 0x0000008a020c7210 */ /* 0x010fc40007f1e0ff */
[-C--:B-----5:R-:W-:Y:S01]  /*4ec0*/  IADD3 R10, P2, R3, R138.reuse, RZ ;  /* 0x0000008a030a7210 */ /* 0x0a0fe20007f5e0ff */
[----:B------:R-:W4:Y:S02]  /*4ed0*/  SHFL.IDX PT, R0, R0, 0x4, 0x181f ;  /* 0x00981f0000007f89 */ /* 0x000f2400000e0000 */
[----:B---3--:R-:W-:Y:S01]  /*4ee0*/  IMAD.X R13, R8, 0x1, R6, P0 ;  /* 0x00000001080d7824 */ /* 0x008fe200000e0606 */
[-C--:B--2---:R-:W-:Y:S01]  /*4ef0*/  IADD3 R8, P1, R7, R138.reuse, RZ ;  /* 0x0000008a07087210 */ /* 0x084fe20007f3e0ff */
[----:B------:R-:W2:Y:S01]  /*4f00*/  SHFL.IDX PT, R5, R5, 0x4, 0x181f ;  /* 0x00981f0005057f89 */ /* 0x000ea200000e0000 */
[----:B------:R-:W-:-:S03]  /*4f10*/  IADD3 R2, P0, R9, R138, RZ ;  /* 0x0000008a09027210 */ /* 0x000fc60007f1e0ff */
[----:B------:R3:W-:Y:S01]  /*4f20*/  LDGSTS.E.BYPASS.LTC128B.128 [R203+0x2900], [R12.64], !P3 ;  /* 0x029000000ccb7fae */ /* 0x0007e2000d901d46 */
[--C-:B-1----:R-:W-:Y:S02]  /*4f30*/  IMAD.X R11, R11, 0x1, R6.reuse, P2 ;  /* 0x000000010b0b7824 */ /* 0x102fe400010e0606 */
[----:B------:R-:W-:-:S03]  /*4f40*/  IMAD.X R9, R15, 0x1, R6, P1 ;  /* 0x000000010f097824 */ /* 0x000fc600008e0606 */
[----:B------:R3:W-:Y:S01]  /*4f50*/  LDGSTS.E.BYPASS.LTC128B.128 [R203+0x3100], [R10.64], !P3 ;  /* 0x031000000acb7fae */ /* 0x0007e2000d901d46 */
[----:B------:R-:W-:-:S03]  /*4f60*/  IMAD.X R3, R14, 0x1, R6, P0 ;  /* 0x000000010e037824 */ /* 0x000fc600000e0606 */
[----:B------:R3:W-:Y:S04]  /*4f70*/  LDGSTS.E.BYPASS.LTC128B.128 [R203+0x3900], [R8.64], !P3 ;  /* 0x0390000008cb7fae */ /* 0x0007e8000d901d46 */
[----:B------:R3:W-:Y:S02]  /*4f80*/  LDGSTS.E.BYPASS.LTC128B.128 [R203+0x4100], [R2.64], !P3 ;  /* 0x0410000002cb7fae */ /* 0x0007e4000d901d46 */
.L_x_822:
[----:B---34-:R-:W-:-:S04]  /*4f90*/  IADD3 R2, P0, R0, R138, RZ ;  /* 0x0000008a00027210 */ /* 0x018fc80007f1e0ff */
[----:B--2---:R-:W-:-:S05]  /*4fa0*/  IADD3.X R3, R5, R6, RZ, P0, !PT ;  /* 0x0000000605037210 */ /* 0x004fca00007fe4ff */
[----:B------:R-:W-:Y:S01]  /*4fb0*/  @!PT LDS RZ, [RZ] ;  /* 0x00000000fffff984 */ /* 0x000fe20000000800 */
[----:B------:R-:W-:Y:S01]  /*4fc0*/  @!PT LDS RZ, [RZ] ;  /* 0x00000000fffff984 */ /* 0x000fe20000000800 */
[----:B------:R-:W-:Y:S01]  /*4fd0*/  @!PT LDS RZ, [RZ] ;  /* 0x00000000fffff984 */ /* 0x000fe20000000800 */
[----:B------:R1:W-:Y:S04]  /*4fe0*/  LDGSTS.E.BYPASS.LTC128B.128 [R203+0x4900], [R2.64], !P3 ;  /* 0x0490000002cb7fae */ /* 0x0003e8000d901d46 */
.L_x_629:
[----:B--23--:R-:W-:Y:S05]  /*4ff0*/  BSYNC B0 ;  /* 0x0000000000007941 */ /* 0x00cfea0003800000 */
.L_x_628:
[----:B-1--4-:R-:W2:Y:S01]  /*5000*/  LDL R2, [R1+0x48] ;  /* 0x0000480001027983 */ /* 0x012ea20000100800 */
[----:B------:R-:W-:-:S03]  /*5010*/  IMAD.MOV.U32 R3, RZ, RZ, c[0x0][0x2c4] ;  /* 0x0000b100ff037624 */ /* 0x000fc600078e00ff */
[----:B------:R-:W2:Y:S04]  /*5020*/  LDL R0, [R1+0x4c] ;  /* 0x00004c0001007983 */ /* 0x000ea80000100800 */
[----:B------:R-:W3:Y:S01]  /*5030*/  LDL R6, [R1] ;  /* 0x0000000001067983 */ /* 0x000ee20000100800 */
[----:B------:R-:W-:Y:S01]  /*5040*/  ISETP.NE.AND P0, PT, R3, 0x1, PT ;  /* 0x000000010300780c */ /* 0x000fe20003f05270 */
[----:B------:R-:W-:Y:S02]  /*5050*/  ULDC UR4, c[0x0][0x324] ;  /* 0x0000c90000047ab9 */ /* 0x000fe40000000800 */
[----:B------:R-:W-:Y:S01]  /*5060*/  ULOP3.LUT UR4, URZ, UR4, URZ, 0x33, !UPT ;  /* 0x000000043f047292 */ /* 0x000fe2000f8e333f */
[----:B------:R-:W0:Y:S01]  /*5070*/  LDGDEPBAR ;  /* 0x00000000000079af */ /* 0x000e220000000000 */
[----:B--2---:R-:W-:Y:S01]  /*5080*/  IMAD.IADD R0, R0, 0x1, R2 ;  /* 0x0000000100007824 */ /* 0x004fe200078e0202 */
[----:B---3--:R-:W-:-:S07]  /*5090*/  IADD3 R2, -R6, 0x1, R104 ;  /* 0x0000000106027810 */ /* 0x008fce0007ffe168 */
[----:B------:R-:W-:Y:S01]  /*50a0*/  @P0 IMAD.HI.U32 R3, R0, c[0x0][0x2c8], RZ ;  /* 0x0000b20000030a27 */ /* 0x000fe200078e00ff */
[----:B------:R-:W-:-:S03]  /*50b0*/  IADD3 R9, -R6, R4, RZ ;  /* 0x0000000406097210 */ /* 0x000fc60007ffe1ff */
[----:B------:R-:W-:Y:S01]  /*50c0*/  IMAD.MOV.U32 R5, RZ, RZ, R0 ;  /* 0x000000ffff057224 */ /* 0x000fe200078e0000 */
[----:B------:R-:W-:Y:S01]  /*50d0*/  IADD3 R0, R2, -R246, RZ ;  /* 0x800000f602007210 */ /* 0x000fe20007ffe0ff */
[----:B------:R-:W-:Y:S01]  /*50e0*/  IMAD.IADD R8, R104, 0x1, -R6 ;  /* 0x0000000168087824 */ /* 0x000fe200078e0a06 */
[----:B------:R-:W-:Y:S02]  /*50f0*/  @P0 SHF.R.U32.HI R5, RZ, c[0x0][0x2cc], R3 ;  /* 0x0000b300ff050a19 */ /* 0x000fe40000011603 */
[C---:B------:R-:W-:Y:S02]  /*5100*/  IADD3 R7, R0.reuse, UR4, RZ ;  /* 0x0000000400077c10 */ /* 0x040fe4000fffe0ff */
[----:B------:R-:W-:Y:S01]  /*5110*/  IADD3 R6, R0, c[0x0][0x328], RZ ;  /* 0x0000ca0000067a10 */ /* 0x000fe20007ffe0ff */
[----:B------:R-:W-:Y:S05]  /*5120*/  BRA.DIV ~URZ, `(.L_x_632) ;  /* 0x00018be27f007947 */ /* 0x000fea000b800000 */
[----:B------:R1:W2:Y:S02]  /*5130*/  SHFL.IDX PT, R3, R5, RZ, 0x1c1f ;  /* 0x001c1fff05037589 */ /* 0x0002a400000e0000 */
.L_x_823:
[----:B------:R-:W-:Y:S01]  /*5140*/  IMAD.MOV.U32 R0, RZ, RZ, c[0x0][0x32c] ;  /* 0x0000cb00ff007624 */ /* 0x000fe200078e00ff */
[----:B--2---:R-:W-:-:S04]  /*5150*/  IADD3 R2, R6, R3, RZ ;  /* 0x0000000306027210 */ /* 0x004fc80007ffe0ff */
[----:B------:R-:W-:Y:S01]  /*5160*/  ISETP.GE.AND P0, PT, R0, 0x1, PT ;  /* 0x000000010000780c */ /* 0x000fe20003f06270 */
[----:B------:R-:W-:Y:S01]  /*5170*/  IMAD.IADD R0, R7, 0x1, R3 ;  /* 0x0000000107007824 */ /* 0x000fe200078e0203 */
[----:B------:R-:W-:-:S11]  /*5180*/  IMNMX R2, R8, R2, PT ;  /* 0x0000000208027217 */ /* 0x000fd60003800200 */
[----:B------:R-:W-:Y:S05]  /*5190*/  @!P0 BRA `(.L_x_633) ;  /* 0x0000014000008947 */ /* 0x000fea0003800000 */
[----:B------:R-:W-:Y:S01]  /*51a0*/  IADD3 R3, -R246, R248, R3 ;  /* 0x000000f8f6037210 */ /* 0x000fe20007ffe103 */
[----:B------:R-:W-:Y:S03]  /*51b0*/  BSSY B0, `(.L_x_634) ;  /* 0x000000e000007945 */ /* 0x000fe60003800000 */
        /* <DEDUP_REMOVED lines=9> */
.L_x_635:
[----:B------:R-:W-:-:S04]  /*5250*/  MOV R10, c[0x0][0x32c] ;  /* 0x0000cb00000a7a02 */ /* 0x000fc80000000f00 */
[----:B------:R-:W-:-:S13]  /*5260*/  ISETP.NE.AND P0, PT, R10, 0x1, PT ;  /* 0x000000010a00780c */ /* 0x000fda0003f05270 */
[----:B------:R-:W-:-:S05]  /*5270*/  @P0 IMAD.HI.U32 R10, R3, c[0x0][0x330], RZ ;  /* 0x0000cc00030a0a27 */ /* 0x000fca00078e00ff */
[----:B------:R-:W-:Y:S02]  /*5280*/  @P0 SHF.R.U32.HI R3, RZ, c[0x0][0x334], R10 ;  /* 0x0000cd00ff030a19 */ /* 0x000fe4000001160a */
.L_x_636:
[----:B------:R-:W-:Y:S05]  /*5290*/  BSYNC B0 ;  /* 0x0000000000007941 */ /* 0x000fea0003800000 */
.L_x_634:
[----:B------:R-:W-:-:S05]  /*52a0*/  IMAD R3, R3, c[0x0][0x32c], R9 ;  /* 0x0000cb0003037a24 */ /* 0x000fca00078e0209 */
[----:B------:R-:W-:Y:S02]  /*52b0*/  IADD3 R10, R3, c[0x0][0x32c], RZ ;  /* 0x0000cb00030a7a10 */ /* 0x000fe40007ffe0ff */
[----:B------:R-:W-:Y:S02]  /*52c0*/  IMNMX R0, R0, R3, !PT ;  /* 0x0000000300007217 */ /* 0x000fe40007800200 */
[----:B------:R-:W-:Y:S02]  /*52d0*/  IMNMX R2, R2, R10, PT ;  /* 0x0000000a02027217 */ /* 0x000fe40003800200 */
.L_x_633:
[----:B------:R-:W-:Y:S02]  /*52e0*/  ISETP.GE.AND P0, PT, R4, 0x2, PT ;  /* 0x000000020400780c */ /* 0x000fe40003f06270 */
[----:B------:R-:W-:Y:S02]  /*52f0*/  LOP3.LUT R200, R200, 0xffffefff, RZ, 0xc0, !PT ;  /* 0xffffefffc8c87812 */ /* 0x000fe400078ec0ff */
[C---:B------:R-:W-:Y:S02]  /*5300*/  ISETP.GE.AND P1, PT, R4.reuse, 0x9, PT ;  /* 0x000000090400780c */ /* 0x040fe40003f26270 */
[----:B------:R-:W-:-:S02]  /*5310*/  ISETP.GE.AND P6, PT, R4, 0x39, PT ;  /* 0x000000390400780c */ /* 0x000fc40003fc6270 */
[C---:B------:R-:W-:Y:S02]  /*5320*/  ISETP.GE.AND P5, PT, R4.reuse, 0x3a, PT ;  /* 0x0000003a0400780c */ /* 0x040fe40003fa6270 */
[C---:B------:R-:W-:Y:S02]  /*5330*/  ISETP.GE.AND P4, PT, R4.reuse, 0x41, PT ;  /* 0x000000410400780c */ /* 0x040fe40003f86270 */
[----:B------:R-:W-:Y:S02]  /*5340*/  ISETP.GE.AND P2, PT, R4, 0x42, PT ;  /* 0x000000420400780c */ /* 0x000fe40003f46270 */
[----:B------:R-:W-:Y:S02]  /*5350*/  @P0 LOP3.LUT R200, R200, 0x1000, RZ, 0xfc, !PT ;  /* 0x00001000c8c80812 */ /* 0x000fe400078efcff */
[----:B------:R-:W-:Y:S02]  /*5360*/  ISETP.GT.AND P0, PT, R0, 0x1, !P0 ;  /* 0x000000010000780c */ /* 0x000fe40004704270 */
[----:B------:R-:W-:-:S02]  /*5370*/  LOP3.LUT R200, R200, 0xfffff7ff, RZ, 0xc0, !PT ;  /* 0xfffff7ffc8c87812 */ /* 0x000fc400078ec0ff */
[----:B------:R-:W-:Y:S02]  /*5380*/  ISETP.LT.OR P0, PT, R2, 0x2, P0 ;  /* 0x000000020200780c */ /* 0x000fe40000701670 */
[----:B------:R-:W-:Y:S02]  /*5390*/  @P1 LOP3.LUT R200, R200, 0x800, RZ, 0xfc, !PT ;  /* 0x00000800c8c81812 */ /* 0x000fe400078efcff */
[----:B------:R-:W-:Y:S02]  /*53a0*/  FSEL R15, R134, -INF , !P0 ;  /* 0xff800000860f7808 */ /* 0x000fe40004000000 */
[----:B------:R-:W-:Y:S02]  /*53b0*/  ISETP.GT.AND P0, PT, R0, 0x8, !P1 ;  /* 0x000000080000780c */ /* 0x000fe40004f04270 */
[----:B------:R-:W-:Y:S02]  /*53c0*/  ISETP.GE.AND P1, PT, R4, 0xa, PT ;  /* 0x0000000a0400780c */ /* 0x000fe40003f26270 */
[----:B------:R-:W-:-:S02]  /*53d0*/  ISETP.LT.OR P0, PT, R2, 0x9, P0 ;  /* 0x000000090200780c */ /* 0x000fc40000701670 */
[----:B------:R-:W-:Y:S02]  /*53e0*/  LOP3.LUT R200, R200, 0xfffffbff, RZ, 0xc0, !PT ;  /* 0xfffffbffc8c87812 */ /* 0x000fe400078ec0ff */
[----:B------:R-:W-:Y:S02]  /*53f0*/  FSEL R18, R127, -INF , !P0 ;  /* 0xff8000007f127808 */ /* 0x000fe40004000000 */
[----:B------:R-:W-:-:S04]  /*5400*/  ISETP.GT.AND P0, PT, R0, 0x9, !P1 ;  /* 0x000000090000780c */ /* 0x000fc80004f04270 */
[----:B------:R-:W-:Y:S02]  /*5410*/  ISETP.LT.OR P0, PT, R2, 0xa, P0 ;  /* 0x0000000a0200780c */ /* 0x000fe40000701670 */
[----:B------:R-:W-:Y:S02]  /*5420*/  @P1 LOP3.LUT R200, R200, 0x400, RZ, 0xfc, !PT ;  /* 0x00000400c8c81812 */ /* 0x000fe400078efcff */
[----:B------:R-:W-:Y:S02]  /*5430*/  ISETP.GE.AND P1, PT, R4, 0x11, PT ;  /* 0x000000110400780c */ /* 0x000fe40003f26270 */
[----:B------:R-:W-:Y:S02]  /*5440*/  LOP3.LUT R200, R200, 0xfffffdff, RZ, 0xc0, !PT ;  /* 0xfffffdffc8c87812 */ /* 0x000fe400078ec0ff */
[----:B------:R-:W-:Y:S02]  /*5450*/  FSEL R19, R126, -INF , !P0 ;  /* 0xff8000007e137808 */ /* 0x000fe40004000000 */
[----:B------:R-:W-:-:S04]  /*5460*/  ISETP.GT.AND P0, PT, R0, 0x10, !P1 ;  /* 0x000000100000780c */ /* 0x000fc80004f04270 */
[----:B------:R-:W-:-:S03]  /*5470*/  ISETP.LT.OR P0, PT, R2, 0x11, P0 ;  /* 0x000000110200780c */ /* 0x000fc60000701670 */
        /* <DEDUP_REMOVED lines=44> */
[----:B------:R-:W-:Y:S02]  /*5740*/  FSEL R135, R81, -INF , !P0 ;  /* 0xff80000051877808 */ /* 0x000fe40004000000 */
[----:B------:R-:W-:Y:S02]  /*5750*/  LOP3.LUT R200, R200, 0xfffffffd, RZ, 0xc0, !PT ;  /* 0xfffffffdc8c87812 */ /* 0x000fe400078ec0ff */
[----:B------:R-:W-:-:S04]  /*5760*/  ISETP.GT.AND P0, PT, R0, 0x30, !P1 ;  /* 0x000000300000780c */ /* 0x000fc80004f04270 */
[----:B------:R-:W-:-:S03]  /*5770*/  ISETP.LT.OR P0, PT, R2, 0x31, P0 ;  /* 0x000000310200780c */ /* 0x000fc60000701670 */
[----:B------:R-:W-:Y:S02]  /*5780*/  @P1 LOP3.LUT R200, R200, 0x2, RZ, 0xfc, !PT ;  /* 0x00000002c8c81812 */ /* 0x000fe400078efcff */
[----:B------:R-:W-:Y:S02]  /*5790*/  ISETP.GE.AND P1, PT, R4, 0x32, PT ;  /* 0x000000320400780c */ /* 0x000fe40003f26270 */
[----:B------:R-:W-:Y:S02]  /*57a0*/  FSEL R147, R73, -INF , !P0 ;  /* 0xff80000049937808 */ /* 0x000fe40004000000 */
[----:B------:R-:W-:Y:S02]  /*57b0*/  ISETP.GT.AND P0, PT, R0, 0x31, !P1 ;  /* 0x000000310000780c */ /* 0x000fe40004f04270 */
[----:B------:R-:W-:Y:S02]  /*57c0*/  LOP3.LUT R200, R200, 0xfffffffe, RZ, 0xc0, !PT ;  /* 0xfffffffec8c87812 */ /* 0x000fe400078ec0ff */
[----:B------:R-:W-:-:S04]  /*57d0*/  ISETP.LT.OR P0, PT, R2, 0x32, P0 ;  /* 0x000000320200780c */ /* 0x000fc80000701670 */
[----:B------:R-:W-:Y:S02]  /*57e0*/  FSEL R146, R72, -INF , !P0 ;  /* 0xff80000048927808 */ /* 0x000fe40004000000 */
[----:B------:R-:W-:Y:S02]  /*57f0*/  ISETP.GT.AND P0, PT, R0, 0x38, !P6 ;  /* 0x000000380000780c */ /* 0x000fe40007704270 */
[----:B------:R-:W-:Y:S02]  /*5800*/  @P1 LOP3.LUT R200, R200, 0x1, RZ, 0xfc, !PT ;  /* 0x00000001c8c81812 */ /* 0x000fe400078efcff */
[----:B------:R-:W-:Y:S02]  /*5810*/  ISETP.LT.OR P0, PT, R2, 0x39, P0 ;  /* 0x000000390200780c */ /* 0x000fe40000701670 */
[----:B------:R-:W-:Y:S02]  /*5820*/  ISETP.GE.AND P1, PT, R4, 0x49, PT ;  /* 0x000000490400780c */ /* 0x000fe40003f26270 */
[----:B------:R-:W-:-:S02]  /*5830*/  FSEL R145, R61, -INF , !P0 ;  /* 0xff8000003d917808 */ /* 0x000fc40004000000 */
[----:B------:R-:W-:Y:S02]  /*5840*/  ISETP.GT.AND P0, PT, R0, 0x39, !P5 ;  /* 0x000000390000780c */ /* 0x000fe40006f04270 */
[----:B------:R-:W-:Y:S02]  /*5850*/  LOP3.LUT R200, R200, 0xffffdfff, RZ, 0xc0, !PT ;  /* 0xffffdfffc8c87812 */ /* 0x000fe400078ec0ff */
[----:B------:R-:W-:-:S04]  /*5860*/  ISETP.LT.OR P0, PT, R2, 0x3a, P0 ;  /* 0x0000003a0200780c */ /* 0x000fc80000701670 */
[----:B------:R-:W-:Y:S02]  /*5870*/  FSEL R144, R60, -INF , !P0 ;  /* 0xff8000003c907808 */ /* 0x000fe40004000000 */
[----:B------:R-:W-:Y:S02]  /*5880*/  ISETP.GT.AND P0, PT, R0, 0x40, !P4 ;  /* 0x000000400000780c */ /* 0x000fe40006704270 */
[----:B------:R-:W-:Y:S02]  /*5890*/  @P1 LOP3.LUT R200, R200, 0x2000, RZ, 0xfc, !PT ;  /* 0x00002000c8c81812 */ /* 0x000fe400078efcff */
[----:B------:R-:W-:Y:S02]  /*58a0*/  ISETP.LT.OR P0, PT, R2, 0x41, P0 ;  /* 0x000000410200780c */ /* 0x000fe40000701670 */
[----:B------:R-:W-:Y:S02]  /*58b0*/  LOP3.LUT R200, R200, 0xffffbfff, RZ, 0xc0, !PT ;  /* 0xffffbfffc8c87812 */ /* 0x000fe400078ec0ff */
[----:B------:R-:W-:-:S02]  /*58c0*/  FSEL R167, R31, -INF , !P0 ;  /* 0xff8000001fa77808 */ /* 0x000fc40004000000 */
[----:B------:R-:W-:-:S04]  /*58d0*/  ISETP.GT.AND P0, PT, R0, 0x41, !P2 ;  /* 0x000000410000780c */ /* 0x000fc80005704270 */
[----:B------:R-:W-:-:S04]  /*58e0*/  ISETP.LT.OR P0, PT, R2, 0x42, P0 ;  /* 0x000000420200780c */ /* 0x000fc80000701670 */
[----:B------:R-:W-:Y:S02]  /*58f0*/  FSEL R166, R30, -INF , !P0 ;  /* 0xff8000001ea67808 */ /* 0x000fe40004000000 */
[----:B------:R-:W-:Y:S02]  /*5900*/  ISETP.GT.AND P0, PT, R0, 0x48, !P1 ;  /* 0x000000480000780c */ /* 0x000fe40004f04270 */
[----:B------:R-:W-:Y:S02]  /*5910*/  ISETP.GE.AND P1, PT, R4, 0x1, PT ;  /* 0x000000010400780c */ /* 0x000fe40003f26270 */
[----:B------:R-:W-:-:S04]  /*5920*/  ISETP.LT.OR P0, PT, R2, 0x49, P0 ;  /* 0x000000490200780c */ /* 0x000fc80000701670 */
[----:B------:R-:W-:Y:S02]  /*5930*/  FSEL R165, R17, -INF , !P0 ;  /* 0xff80000011a57808 */ /* 0x000fe40004000000 */
[----:B------:R-:W-:-:S04]  /*5940*/  ISETP.GT.AND P0, PT, R0, RZ, !P1 ;  /* 0x000000ff0000720c */ /* 0x000fc80004f04270 */
[----:B------:R-:W-:-:S04]  /*5950*/  ISETP.LT.OR P0, PT, R2, 0x1, P0 ;  /* 0x000000010200780c */ /* 0x000fc80000701670 */
[----:B------:R-:W-:Y:S02]  /*5960*/  FSEL R13, R137, -INF , !P0 ;  /* 0xff800000890d7808 */ /* 0x000fe40004000000 */
[----:B------:R-:W-:-:S13]  /*5970*/  ISETP.GE.AND P0, PT, R4, 0x4a, PT ;  /* 0x0000004a0400780c */ /* 0x000fda0003f06270 */
[----:B------:R-:W-:Y:S02]  /*5980*/  @P0 LOP3.LUT R200, R200, 0x4000, RZ, 0xfc, !PT ;  /* 0x00004000c8c80812 */ /* 0x000fe400078efcff */
[----:B------:R-:W-:-:S04]  /*5990*/  ISETP.GT.AND P0, PT, R0, 0x49, !P0 ;  /* 0x000000490000780c */ /* 0x000fc80004704270 */
[----:B------:R-:W-:-:S04]  /*59a0*/  ISETP.LT.OR P0, PT, R2, 0x4a, P0 ;  /* 0x0000004a0200780c */ /* 0x000fc80000701670 */
[----:B------:R-:W-:Y:S01]  /*59b0*/  FSEL R164, R16, -INF , !P0 ;  /* 0xff80000010a47808 */ /* 0x000fe20004000000 */
[----:B------:R-:W-:Y:S06]  /*59c0*/  BRA.DIV ~URZ, `(.L_x_637) ;  /* 0x000183b27f007947 */ /* 0x000fec000b800000 */
[----:B------:R2:W3:Y:S02]  /*59d0*/  SHFL.IDX PT, R3, R5, 0x1, 0x1c1f ;  /* 0x003c1f0005037f89 */ /* 0x0004e400000e0000 */
.L_x_824:
[----:B------:R-:W-:Y:S01]  /*59e0*/  IMAD.MOV.U32 R0, RZ, RZ, c[0x0][0x32c] ;  /* 0x0000cb00ff007624 */ /* 0x000fe200078e00ff */
[----:B---3--:R-:W-:-:S04]  /*59f0*/  IADD3 R2, R6, R3, RZ ;  /* 0x0000000306027210 */ /* 0x008fc80007ffe0ff */
        /* <DEDUP_REMOVED lines=15> */
.L_x_640:
[----:B------:R-:W-:-:S04]  /*5af0*/  MOV R4, c[0x0][0x32c] ;  /* 0x0000cb0000047a02 */ /* 0x000fc80000000f00 */
[----:B------:R-:W-:-:S13]  /*5b00*/  ISETP.NE.AND P0, PT, R4, 0x1, PT ;  /* 0x000000010400780c */ /* 0x000fda0003f05270 */
[----:B------:R-:W-:-:S05]  /*5b10*/  @P0 IMAD.HI.U32 R4, R3, c[0x0][0x330], RZ ;  /* 0x0000cc0003040a27 */ /* 0x000fca00078e00ff */
[----:B------:R-:W-:Y:S02]  /*5b20*/  @P0 SHF.R.U32.HI R3, RZ, c[0x0][0x334], R4 ;  /* 0x0000cd00ff030a19 */ /* 0x000fe40000011604 */
.L_x_641:
[----:B------:R-:W-:Y:S05]  /*5b30*/  BSYNC B0 ;  /* 0x0000000000007941 */ /* 0x000fea0003800000 */
.L_x_639:
[----:B------:R-:W-:-:S05]  /*5b40*/  IMAD R3, R3, c[0x0][0x32c], R9 ;  /* 0x0000cb0003037a24 */ /* 0x000fca00078e0209 */
[----:B------:R-:W-:Y:S02]  /*5b50*/  IADD3 R4, R3, c[0x0][0x32c], RZ ;  /* 0x0000cb0003047a10 */ /* 0x000fe40007ffe0ff */
[----:B------:R-:W-:Y:S02]  /*5b60*/  IMNMX R0, R0, R3, !PT ;  /* 0x0000000300007217 */ /* 0x000fe40007800200 */
[----:B------:R-:W-:Y:S02]  /*5b70*/  IMNMX R2, R2, R4, PT ;  /* 0x0000000402027217 */ /* 0x000fe40003800200 */
.L_x_638:
[----:B------:R-:W-:-:S04]  /*5b80*/  LOP3.LUT P0, RZ, R200, 0x1000, RZ, 0xc0, !PT ;  /* 0x00001000c8ff7812 */ /* 0x000fc8000780c0ff */
[----:B------:R-:W-:-:S04]  /*5b90*/  ISETP.GT.AND P0, PT, R0, 0x1, !P0 ;  /* 0x000000010000780c */ /* 0x000fc80004704270 */
[----:B------:R-:W-:-:S04]  /*5ba0*/  ISETP.LT.OR P0, PT, R2, 0x2, P0 ;  /* 0x000000020200780c */ /* 0x000fc80000701670 */
[----:B------:R-:W-:Y:S02]  /*5bb0*/  FSEL R14, R136, -INF , !P0 ;  /* 0xff800000880e7808 */ /* 0x000fe40004000000 */
        /* <DEDUP_REMOVED lines=60> */
[----:B------:R-:W-:-:S04]  /*5f80*/  LOP3.LUT P0, RZ, R200, 0x2000, RZ, 0xc0, !PT ;  /* 0x00002000c8ff7812 */ /* 0x000fc8000780c0ff */
[----:B------:R-:W-:-:S04]  /*5f90*/  ISETP.GT.AND P0, PT, R0, 0x48, !P0 ;  /* 0x000000480000780c */ /* 0x000fc80004704270 */
[----:B------:R-:W-:-:S04]  /*5fa0*/  ISETP.LT.OR P0, PT, R2, 0x49, P0 ;  /* 0x000000490200780c */ /* 0x000fc80000701670 */
[----:B------:R-:W-:Y:S02]  /*5fb0*/  FSEL R161, R23, -INF , !P0 ;  /* 0xff80000017a17808 */ /* 0x000fe40004000000 */
[----:B------:R-:W-:-:S04]  /*5fc0*/  ISETP.GT.AND P0, PT, R0, RZ, !P1 ;  /* 0x000000ff0000720c */ /* 0x000fc80004f04270 */
[----:B------:R-:W-:-:S04]  /*5fd0*/  ISETP.LT.OR P0, PT, R2, 0x1, P0 ;  /* 0x000000010200780c */ /* 0x000fc80000701670 */
[----:B------:R-:W-:Y:S02]  /*5fe0*/  FSEL R12, R149, -INF , !P0 ;  /* 0xff800000950c7808 */ /* 0x000fe40004000000 */
[----:B------:R-:W-:-:S04]  /*5ff0*/  LOP3.LUT P0, RZ, R200, 0x4000, RZ, 0xc0, !PT ;  /* 0x00004000c8ff7812 */ /* 0x000fc8000780c0ff */
[----:B------:R-:W-:-:S04]  /*6000*/  ISETP.GT.AND P0, PT, R0, 0x49, !P0 ;  /* 0x000000490000780c */ /* 0x000fc80004704270 */
[----:B------:R-:W-:-:S04]  /*6010*/  ISETP.LT.OR P0, PT, R2, 0x4a, P0 ;  /* 0x0000004a0200780c */ /* 0x000fc80000701670 */
[----:B------:R-:W-:Y:S01]  /*6020*/  FSEL R160, R20, -INF , !P0 ;  /* 0xff80000014a07808 */ /* 0x000fe20004000000 */
[----:B------:R-:W-:Y:S06]  /*6030*/  BRA.DIV ~URZ, `(.L_x_642) ;  /* 0x00017db27f007947 */ /* 0x000fec000b800000 */
[----:B------:R3:W4:Y:S02]  /*6040*/  SHFL.IDX PT, R3, R5, 0x2, 0x1c1f ;  /* 0x005c1f0005037f89 */ /* 0x00072400000e0000 */
.L_x_825:
[----:B------:R-:W-:Y:S01]  /*6050*/  IMAD.MOV.U32 R0, RZ, RZ, c[0x0][0x32c] ;  /* 0x0000cb00ff007624 */ /* 0x000fe200078e00ff */
[----:B----4-:R-:W-:-:S04]  /*6060*/  IADD3 R2, R6, R3, RZ ;  /* 0x0000000306027210 */ /* 0x010fc80007ffe0ff */
        /* <DEDUP_REMOVED lines=15> */
.L_x_645:
[----:B------:R-:W-:-:S04]  /*6160*/  MOV R4, c[0x0][0x32c] ;  /* 0x0000cb0000047a02 */ /* 0x000fc80000000f00 */
[----:B------:R-:W-:-:S13]  /*6170*/  ISETP.NE.AND P0, PT, R4, 0x1, PT ;  /* 0x000000010400780c */ /* 0x000fda0003f05270 */
[----:B------:R-:W-:-:S05]  /*6180*/  @P0 IMAD.HI.U32 R4, R3, c[0x0][0x330], RZ ;  /* 0x0000cc0003040a27 */ /* 0x000fca00078e00ff */
[----:B------:R-:W-:Y:S02]  /*6190*/  @P0 SHF.R.U32.HI R3, RZ, c[0x0][0x334], R4 ;  /* 0x0000cd00ff030a19 */ /* 0x000fe40000011604 */
.L_x_646:
[----:B------:R-:W-:Y:S05]  /*61a0*/  BSYNC B0 ;  /* 0x0000000000007941 */ /* 0x000fea0003800000 */
.L_x_644:
[----:B------:R-:W-:-:S05]  /*61b0*/  IMAD R3, R3, c[0x0][0x32c], R9 ;  /* 0x0000cb0003037a24 */ /* 0x000fca00078e0209 */
[----:B------:R-:W-:Y:S02]  /*61c0*/  IADD3 R4, R3, c[0x0][0x32c], RZ ;  /* 0x0000cb0003047a10 */ /* 0x000fe40007ffe0ff */
[----:B------:R-:W-:Y:S02]  /*61d0*/  IMNMX R0, R0, R3, !PT ;  /* 0x0000000300007217 */ /* 0x000fe40007800200 */
[----:B------:R-:W-:Y:S02]  /*61e0*/  IMNMX R2, R2, R4, PT ;  /* 0x0000000402027217 */ /* 0x000fe40003800200 */
.L_x_643:
        /* <DEDUP_REMOVED lines=76> */
[----:B------:R4:W1:Y:S02]  /*66b0*/  SHFL.IDX PT, R3, R5, 0x3, 0x1c1f ;  /* 0x007c1f0005037f89 */ /* 0x00086400000e0000 */
.L_x_826:
[----:B------:R-:W-:Y:S01]  /*66c0*/  IMAD.MOV.U32 R0, RZ, RZ, c[0x0][0x32c] ;  /* 0x0000cb00ff007624 */ /* 0x000fe200078e00ff */
[----:B-1----:R-:W-:-:S04]  /*66d0*/  IADD3 R2, R6, R3, RZ ;  /* 0x0000000306027210 */ /* 0x002fc80007ffe0ff */
        /* <DEDUP_REMOVED lines=15> */
.L_x_650:
[----:B------:R-:W-:-:S04]  /*67d0*/  MOV R4, c[0x0][0x32c] ;  /* 0x0000cb0000047a02 */ /* 0x000fc80000000f00 */
[----:B------:R-:W-:-:S13]  /*67e0*/  ISETP.NE.AND P0, PT, R4, 0x1, PT ;  /* 0x000000010400780c */ /* 0x000fda0003f05270 */
[----:B------:R-:W-:-:S05]  /*67f0*/  @P0 IMAD.HI.U32 R4, R3, c[0x0][0x330], RZ ;  /* 0x0000cc0003040a27 */ /* 0x000fca00078e00ff */
[----:B------:R-:W-:Y:S02]  /*6800*/  @P0 SHF.R.U32.HI R3, RZ, c[0x0][0x334], R4 ;  /* 0x0000cd00ff030a19 */ /* 0x000fe40000011604 */
.L_x_651:
[----:B------:R-:W-:Y:S05]  /*6810*/  BSYNC B0 ;  /* 0x0000000000007941 */ /* 0x000fea0003800000 */
.L_x_649:
[----:B------:R-:W-:-:S05]  /*6820*/  IMAD R3, R3, c[0x0][0x32c], R9 ;  /* 0x0000cb0003037a24 */ /* 0x000fca00078e0209 */
[----:B------:R-:W-:Y:S02]  /*6830*/  IADD3 R4, R3, c[0x0][0x32c], RZ ;  /* 0x0000cb0003047a10 */ /* 0x000fe40007ffe0ff */
[----:B------:R-:W-:Y:S02]  /*6840*/  IMNMX R0, R0, R3, !PT ;  /* 0x0000000300007217 */ /* 0x000fe40007800200 */
[----:B------:R-:W-:Y:S02]  /*6850*/  IMNMX R2, R2, R4, PT ;  /* 0x0000000402027217 */ /* 0x000fe40003800200 */
.L_x_648:
[----:B------:R-:W-:Y:S02]  /*6860*/  LOP3.LUT P0, RZ, R200, 0x1000, RZ, 0xc0, !PT ;  /* 0x00001000c8ff7812 */ /* 0x000fe4000780c0ff */
[----:B------:R-:W-:Y:S02]  /*6870*/  FMNMX.FTZ R3, R34, R35, !PT ;  /* 0x0000002322037209 */ /* 0x000fe40007810000 */
        /* <DEDUP_REMOVED lines=51> */
[----:B------:R-:W-:Y:S02]  /*6bb0*/  ISETP.GT.AND P0, PT, R0, 0x38, !P6 ;  /* 0x000000380000780c */ /* 0x000fe40007704270 */
[----:B------:R-:W-:Y:S02]  /*6bc0*/  LOP3.LUT P6, RZ, R200, 0x4000, RZ, 0xc0, !PT ;  /* 0x00004000c8ff7812 */ /* 0x000fe400078cc0ff */
[----:B------:R-:W-:-:S04]  /*6bd0*/  ISETP.LT.OR P0, PT, R2, 0x39, P0 ;  /* 0x000000390200780c */ /* 0x000fc80000701670 */
[----:B------:R-:W-:Y:S02]  /*6be0*/  FSEL R141, R54, -INF , !P0 ;  /* 0xff800000368d7808 */ /* 0x000fe40004000000 */
[----:B------:R-:W-:Y:S02]  /*6bf0*/  ISETP.GT.AND P0, PT, R0, 0x39, !P5 ;  /* 0x000000390000780c */ /* 0x000fe40006f04270 */
[----:B------:R-:W-:Y:S02]  /*6c00*/  LOP3.LUT P5, RZ, R200, 0x2000, RZ, 0xc0, !PT ;  /* 0x00002000c8ff7812 */ /* 0x000fe400078ac0ff */
        /* <DEDUP_REMOVED lines=8> */
[C---:B------:R-:W-:Y:S02]  /*6c90*/  ISETP.GT.AND P0, PT, R0.reuse, RZ, !P1 ;  /* 0x000000ff0000720c */ /* 0x040fe40004f04270 */
[----:B------:R-:W-:Y:S02]  /*6ca0*/  ISETP.GT.AND P1, PT, R0, 0x48, !P5 ;  /* 0x000000480000780c */ /* 0x000fe40006f24270 */
[C---:B------:R-:W-:Y:S02]  /*6cb0*/  ISETP.LT.OR P0, PT, R2.reuse, 0x1, P0 ;  /* 0x000000010200780c */ /* 0x040fe40000701670 */
[----:B------:R-:W-:Y:S02]  /*6cc0*/  ISETP.LT.OR P1, PT, R2, 0x49, P1 ;  /* 0x000000490200780c */ /* 0x000fe40000f21670 */
[----:B------:R-:W-:-:S02]  /*6cd0*/  FSEL R10, R168, -INF , !P0 ;  /* 0xff800000a80a7808 */ /* 0x000fc40004000000 */
[----:B------:R-:W-:Y:S02]  /*6ce0*/  ISETP.GT.AND P0, PT, R0, 0x49, !P6 ;  /* 0x000000490000780c */ /* 0x000fe40007704270 */
[----:B------:R-:W-:Y:S02]  /*6cf0*/  FMNMX.FTZ R0, R12, R14, !PT ;  /* 0x0000000e0c007209 */ /* 0x000fe40007810000 */
[----:B------:R-:W-:Y:S02]  /*6d00*/  ISETP.LT.OR P0, PT, R2, 0x4a, P0 ;  /* 0x0000004a0200780c */ /* 0x000fe40000701670 */
[----:B------:R-:W-:Y:S02]  /*6d10*/  FMNMX.FTZ R2, R13, R15, !PT ;  /* 0x0000000f0d027209 */ /* 0x000fe40007810000 */
[----:B------:R-:W-:Y:S02]  /*6d20*/  FMNMX.FTZ R4, R16, R0, !PT ;  /* 0x0000000010047209 */ /* 0x000fe40007810000 */
[----:B------:R-:W-:-:S02]  /*6d30*/  FMNMX.FTZ R0, R10, R11, !PT ;  /* 0x0000000b0a007209 */ /* 0x000fc40007810000 */
[----:B--234-:R-:W-:Y:S02]  /*6d40*/  FMNMX.FTZ R5, R18, R2, !PT ;  /* 0x0000000212057209 */ /* 0x01cfe40007810000 */
        /* <DEDUP_REMOVED lines=60> */
[----:B------:R-:W-:Y:S02]  /*7110*/  FSEL R157, R28, -INF , !P1 ;  /* 0xff8000001c9d7808 */ /* 0x000fe40004800000 */
[----:B------:R-:W-:Y:S02]  /*7120*/  FMNMX.FTZ R4, R166, R4, !PT ;  /* 0x00000004a6047209 */ /* 0x000fe40007810000 */
[----:B------:R-:W-:Y:S02]  /*7130*/  FMNMX.FTZ R0, R158, R0, !PT ;  /* 0x000000009e007209 */ /* 0x000fe40007810000 */
[----:B------:R-:W-:Y:S02]  /*7140*/  FMNMX.FTZ R5, R161, R3, !PT ;  /* 0x00000003a1057209 */ /* 0x000fe40007810000 */
[----:B------:R-:W-:-:S02]  /*7150*/  FMNMX.FTZ R3, R153, R2, !PT ;  /* 0x0000000299037209 */ /* 0x000fc40007810000 */
[----:B------:R-:W-:Y:S02]  /*7160*/  FSEL R156, R27, -INF , !P0 ;  /* 0xff8000001b9c7808 */ /* 0x000fe40004000000 */
[----:B------:R-:W-:Y:S02]  /*7170*/  FMNMX.FTZ R4, R165, R4, !PT ;  /* 0x00000004a5047209 */ /* 0x000fe40007810000 */
[----:B------:R-:W-:Y:S02]  /*7180*/  FMNMX.FTZ R2, R157, R0, !PT ;  /* 0x000000009d027209 */ /* 0x000fe40007810000 */
[----:B------:R-:W-:Y:S02]  /*7190*/  FMNMX.FTZ R0, R164, R4, !PT ;  /* 0x00000004a4007209 */ /* 0x000fe40007810000 */
[----:B------:R-:W-:Y:S02]  /*71a0*/  FMNMX.FTZ R5, R160, R5, !PT ;  /* 0x00000005a0057209 */ /* 0x000fe40007810000 */
[----:B------:R-:W-:-:S02]  /*71b0*/  FMNMX.FTZ R6, R152, R3, !PT ;  /* 0x0000000398067209 */ /* 0x000fc40007810000 */
[----:B------:R-:W-:Y:S01]  /*71c0*/  FMNMX.FTZ R7, R156, R2, !PT ;  /* 0x000000029c077209 */ /* 0x000fe20007810000 */
[----:B------:R-:W-:Y:S05]  /*71d0*/  BRA.DIV ~URZ, `(.L_x_652) ;  /* 0x00016cf27f007947 */ /* 0x000fea000b800000 */
[----:B------:R1:W2:Y:S02]  /*71e0*/  SHFL.BFLY PT, R2, R0, 0x2, 0x1f ;  /* 0x0c401f0000027f89 */ /* 0x0002a400000e0000 */
.L_x_827:
[----:B--2---:R-:W-:Y:S01]  /*71f0*/  FMNMX.FTZ R4, R0, R2, !PT ;  /* 0x0000000200047209 */ /* 0x004fe20007810000 */
[----:B------:R-:W-:Y:S05]  /*7200*/  BRA.DIV ~URZ, `(.L_x_653) ;  /* 0x00016d227f007947 */ /* 0x000fea000b800000 */
[----:B-1----:R-:W1:Y:S04]  /*7210*/  SHFL.BFLY PT, R0, R5, 0x2, 0x1f ;  /* 0x0c401f0005007f89 */ /* 0x002e6800000e0000 */
        /* <DEDUP_REMOVED lines=12> */
.L_x_828:
[C---:B------:R-:W-:Y:S01]  /*72e0*/  FMUL.FTZ R0, R72.reuse, c[0x0][0x2d0] ;  /* 0x0000b40048007a20 */ /* 0x040fe20000410000 */
[----:B------:R-:W-:Y:S01]  /*72f0*/  FSETP.NEU.FTZ.AND P0, PT, R72, -INF , PT ;  /* 0xff8000004800780b */ /* 0x000fe20003f1d000 */
[----:B------:R-:W-:Y:S01]  /*7300*/  FMUL.FTZ R3, R71, c[0x0][0x2d0] ;  /* 0x0000b40047037a20 */ /* 0x000fe20000410000 */
[----:B----4-:R-:W-:Y:S01]  /*7310*/  FMNMX.FTZ R69, R9, R7, !PT ;  /* 0x0000000709457209 */ /* 0x010fe20007810000 */
[----:B------:R-:W-:Y:S01]  /*7320*/  FMUL.FTZ R2, R70, c[0x0][0x2d0] ;  /* 0x0000b40046027a20 */ /* 0x000fe20000410000 */
[----:B------:R-:W-:Y:S01]  /*7330*/  FSEL R4, R0, RZ, P0 ;  /* 0x000000ff00047208 */ /* 0x000fe20000000000 */
[----:B------:R-:W-:Y:S01]  /*7340*/  WARPSYNC 0xffffffff ;  /* 0xffffffff00007948 */ /* 0x000fe20003800000 */
[----:B------:R-:W-:Y:S01]  /*7350*/  FSETP.NEU.FTZ.AND P0, PT, R71, -INF , PT ;  /* 0xff8000004700780b */ /* 0x000fe20003f1d000 */
[----:B------:R-:W-:Y:S02]  /*7360*/  LDSM.16.MT88.4 R28, [R185] ;  /* 0x00000000b91c783b */ /* 0x000fe40000004200 */
[----:B------:R-:W-:Y:S01]  /*7370*/  FFMA.FTZ R0, R13, c[0x0][0x2d0], -R4 ;  /* 0x0000b4000d007a23 */ /* 0x000fe20000010804 */
[----:B------:R-:W-:-:S02]  /*7380*/  FSEL R3, R3, RZ, P0 ;  /* 0x000000ff03037208 */ /* 0x000fc40000000000 */
[----:B------:R-:W-:Y:S01]  /*7390*/  FSETP.NEU.FTZ.AND P0, PT, R70, -INF , PT ;  /* 0xff8000004600780b */ /* 0x000fe20003f1d000 */
[----:B------:R1:W-:Y:S03]  /*73a0*/  MUFU.EX2 R227, R0 ;  /* 0x0000000000e37308 */ /* 0x0003e60000000800 */
[----:B------:R-:W-:Y:S02]  /*73b0*/  FSEL R2, R2, RZ, P0 ;  /* 0x000000ff02027208 */ /* 0x000fe40000000000 */
[----:B------:R-:W-:-:S03]  /*73c0*/  FSETP.NEU.FTZ.AND P0, PT, R69, -INF , PT ;  /* 0xff8000004500780b */ /* 0x000fc60003f1d000 */
[----:B------:R-:W-:-:S04]  /*73d0*/  FFMA.FTZ R5, R36, c[0x0][0x2d0], -R2 ;  /* 0x0000b40024057a23 */ /* 0x000fc80000010802 */
[----:B------:R2:W-:Y:S01]  /*73e0*/  MUFU.EX2 R221, R5 ;  /* 0x0000000500dd7308 */ /* 0x0005e20000000800 */
[----:B-1----:R-:W-:-:S07]  /*73f0*/  FFMA.FTZ R0, R15, c[0x0][0x2d0], -R4 ;  /* 0x0000b4000f007a23 */ /* 0x002fce0000010804 */
[----:B------:R1:W4:Y:S01]  /*7400*/  MUFU.EX2 R226, R0 ;  /* 0x0000000000e27308 */ /* 0x0003220000000800 */
[----:B--2---:R-:W-:-:S07]  /*7410*/  FFMA.FTZ R5, R37, c[0x0][0x2d0], -R2 ;  /* 0x0000b40025057a23 */ /* 0x004fce0000010802 */
[----:B------:R-:W-:Y:S01]  /*7420*/  MUFU.EX2 R234, R5 ;  /* 0x0000000500ea7308 */ /* 0x000fe20000000800 */
[----:B-1----:R-:W-:-:S07]  /*7430*/  FFMA.FTZ R0, R18, c[0x0][0x2d0], -R4 ;  /* 0x0000b40012007a23 */ /* 0x002fce0000010804 */
[----:B------:R1:W-:Y:S02]  /*7440*/  MUFU.EX2 R229, R0 ;  /* 0x0000000000e57308 */ /* 0x0003e40000000800 */
[----:B-1----:R-:W-:-:S06]  /*7450*/  FFMA.FTZ R0, R19, c[0x0][0x2d0], -R4 ;  /* 0x0000b40013007a23 */ /* 0x002fcc0000010804 */
[----:B------:R1:W2:Y:S02]  /*7460*/  MUFU.EX2 R242, R0 ;  /* 0x0000000000f27308 */ /* 0x0002a40000000800 */
[----:B-1----:R-:W-:-:S06]  /*7470*/  FFMA.FTZ R0, R21, c[0x0][0x2d0], -R4 ;  /* 0x0000b40015007a23 */ /* 0x002fcc0000010804 */
[----:B------:R1:W-:Y:S02]  /*7480*/  MUFU.EX2 R245, R0 ;  /* 0x0000000000f57308 */ /* 0x0003e40000000800 */
[--C-:B-1----:R-:W-:Y:S02]  /*7490*/  FFMA.FTZ R0, R22, c[0x0][0x2d0], -R4.reuse ;  /* 0x0000b40016007a23 */ /* 0x102fe40000010804 */
[----:B------:R-:W1:Y:S04]  /*74a0*/  LDSM.16.MT88.4 R20, [R186] ;  /* 0x00000000ba14783b */ /* 0x000e680000004200 */
[----:B------:R5:W-:Y:S02]  /*74b0*/  MUFU.EX2 R250, R0 ;  /* 0x0000000000fa7308 */ /* 0x000be40000000800 */
[----:B-----5:R-:W-:-:S02]  /*74c0*/  FFMA.FTZ R0, R24, c[0x0][0x2d0], -R4 ;  /* 0x0000b40018007a23 */ /* 0x020fc40000010804 */
[----:B------:R-:W-:Y:S04]  /*74d0*/  LDSM.16.MT88.4 R24, [R189] ;  /* 0x00000000bd18783b */ /* 0x000fe80000004200 */
[----:B------:R5:W-:Y:S02]  /*74e0*/  MUFU.EX2 R251, R0 ;  /* 0x0000000000fb7308 */ /* 0x000be40000000800 */
[----:B-----5:R-:W-:Y:S01]  /*74f0*/  FFMA.FTZ R0, R12, c[0x0][0x2d0], -R3 ;  /* 0x0000b4000c007a23 */ /* 0x020fe20000010803 */
[----:B----4-:R-:W-:-:S05]  /*7500*/  F2FP.BF16.PACK_AB R12, R226, R227 ;  /* 0x000000e3e20c723e */ /* 0x010fca00000010ff */
[----:B------:R4:W-:Y:S02]  /*7510*/  MUFU.EX2 R224, R0 ;  /* 0x0000000000e07308 */ /* 0x0009e40000000800 */
[----:B----4-:R-:W-:Y:S01]  /*7520*/  FFMA.FTZ R0, R14, c[0x0][0x2d0], -R3 ;  /* 0x0000b4000e007a23 */ /* 0x010fe20000010803 */
[----:B--2---:R-:W-:-:S05]  /*7530*/  F2FP.BF16.PACK_AB R14, R242, R229 ;  /* 0x000000e5f20e723e */ /* 0x004fca00000010ff */
[----:B------:R2:W4:Y:S02]  /*7540*/  MUFU.EX2 R222, R0 ;  /* 0x0000000000de7308 */ /* 0x0005240000000800 */
[----:B--2---:R-:W-:Y:S01]  /*7550*/  FFMA.FTZ R0, R16, c[0x0][0x2d0], -R3 ;  /* 0x0000b40010007a23 */ /* 0x004fe20000010803 */
[----:B----4-:R-:W-:-:S05]  /*7560*/  F2FP.BF16.PACK_AB R13, R222, R224 ;  /* 0x000000e0de0d723e */ /* 0x010fca00000010ff */
[----:B------:R2:W-:Y:S02]  /*7570*/  MUFU.EX2 R225, R0 ;  /* 0x0000000000e17308 */ /* 0x0005e40000000800 */
[----:B--2---:R-:W-:Y:S02]  /*7580*/  FFMA.FTZ R0, R17, c[0x0][0x2d0], -R3 ;  /* 0x0000b40011007a23 */ /* 0x004fe40000010803 */
[----:B------:R-:W2:Y:S04]  /*7590*/  LDSM.16.MT88.4 R16, [R188] ;  /* 0x00000000bc10783b */ /* 0x000ea80000004200 */
[----:B------:R4:W5:Y:S02]  /*75a0*/  MUFU.EX2 R238, R0 ;  /* 0x0000000000ee7308 */ /* 0x0009640000000800 */
[----:B----4-:R-:W-:Y:S01]  /*75b0*/  FFMA.FTZ R0, R34, c[0x0][0x2d0], -R2 ;  /* 0x0000b40022007a23 */ /* 0x010fe20000010802 */
[----:B-----5:R-:W-:-:S05]  /*75c0*/  F2FP.BF16.PACK_AB R15, R238, R225 ;  /* 0x000000e1ee0f723e */ /* 0x020fca00000010ff */
[----:B------:R4:W-:Y:S02]  /*75d0*/  MUFU.EX2 R219, R0 ;  /* 0x0000000000db7308 */ /* 0x0009e40000000800 */
[C---:B-1----:R-:W-:Y:S08]  /*75e0*/  HMMA.16816.F32.BF16 R100, R12.reuse, R20, RZ ;  /* 0x000000140c64723c */ /* 0x042ff000000418ff */
[----:B------:R-:W-:Y:S01]  /*75f0*/  HMMA.16816.F32.BF16 R88, R12, R22, RZ ;  /* 0x000000160c58723c */ /* 0x000fe200000418ff */
[----:B----4-:R-:W-:-:S04]  /*7600*/  FFMA.FTZ R0, R35, c[0x0][0x2d0], -R2 ;  /* 0x0000b40023007a23 */ /* 0x010fc80000010802 */
[----:B------:R1:W4:Y:S03]  /*7610*/  MUFU.EX2 R218, R0 ;  /* 0x0000000000da7308 */ /* 0x0003260000000800 */
[C---:B--2---:R-:W-:Y:S08]  /*7620*/  HMMA.16816.F32.BF16 R92, R12.reuse, R16, RZ ;  /* 0x000000100c5c723c */ /* 0x044ff000000418ff */
[----:B------:R-:W-:Y:S01]  /*7630*/  HMMA.16816.F32.BF16 R64, R12, R18, RZ ;  /* 0x000000120c40723c */ /* 0x000fe200000418ff */
[----:B-1----:R-:W-:Y:S01]  /*7640*/  FMUL.FTZ R0, R69, c[0x0][0x2d0] ;  /* 0x0000b40045007a20 */ /* 0x002fe20000410000 */
[----:B----4-:R-:W-:-:S06]  /*7650*/  F2FP.BF16.PACK_AB R8, R218, R219 ;  /* 0x000000dbda08723e */ /* 0x010fcc00000010ff */
[----:B------:R-:W-:Y:S01]  /*7660*/  HMMA.16816.F32.BF16 R76, R12, R28, RZ ;  /* 0x0000001c0c4c723c */ /* 0x000fe200000418ff */
[----:B------:R-:W-:-:S05]  /*7670*/  FSEL R0, R0, RZ, P0 ;  /* 0x000000ff00007208 */ /* 0x000fca0000000000 */
[--C-:B------:R-:W-:Y:S01]  /*7680*/  FFMA.FTZ R5, R10, c[0x0][0x2d0], -R0.reuse ;  /* 0x0000b4000a057a23 */ /* 0x100fe20000010800 */
[----:B------:R-:W-:Y:S01]  /*7690*/  F2FP.BF16.PACK_AB R10, R234, R221 ;  /* 0x000000ddea0a723e */ /* 0x000fe200000010ff */
[--C-:B------:R-:W-:Y:S01]  /*76a0*/  FFMA.FTZ R6, R74, c[0x0][0x2d0], -R0.reuse ;  /* 0x0000b4004a067a23 */ /* 0x100fe20000010800 */
[C---:B------:R-:W-:Y:S01]  /*76b0*/  HMMA.16816.F32.BF16 R84, R12.reuse, R30, RZ ;  /* 0x0000001e0c54723c */ /* 0x040fe200000418ff */
[----:B------:R1:W-:Y:S07]  /*76c0*/  MUFU.EX2 R223, R5 ;  /* 0x0000000500df7308 */ /* 0x0003ee0000000800 */
[C---:B------:R-:W-:Y:S01]  /*76d0*/  HMMA.16816.F32.BF16 R80, R12.reuse, R24, RZ ;  /* 0x000000180c50723c */ /* 0x040fe200000418ff */
[----:B------:R2:W-:Y:S07]  /*76e0*/  MUFU.EX2 R236, R6 ;  /* 0x0000000600ec7308 */ /* 0x0005ee0000000800 */
[----:B------:R-:W-:Y:S01]  /*76f0*/  HMMA.16816.F32.BF16 R96, R12, R26, RZ ;  /* 0x0000001a0c60723c */ /* 0x000fe200000418ff */
[----:B-1----:R-:W-:-:S04]  /*7700*/  FFMA.FTZ R5, R11, c[0x0][0x2d0], -R0 ;  /* 0x0000b4000b057a23 */ /* 0x002fc80000010800 */
[----:B------:R1:W4:Y:S02]  /*7710*/  MUFU.EX2 R220, R5 ;  /* 0x0000000500dc7308 */ /* 0x0003240000000800 */
[----:B------:R-:W-:Y:S01]  /*7720*/  F2FP.BF16.PACK_AB R12, R250, R245 ;  /* 0x000000f5fa0c723e */ /* 0x000fe200000010ff */
[----:B--2---:R-:W-:-:S05]  /*7730*/  FFMA.FTZ R6, R127, c[0x0][0x2d0], -R2 ;  /* 0x0000b4007f067a23 */ /* 0x004fca0000010802 */
[----:B------:R2:W-:Y:S01]  /*7740*/  MUFU.EX2 R207, R6 ;  /* 0x0000000600cf7308 */ /* 0x0005e20000000800 */
[----:B-1----:R-:W-:Y:S01]  /*7750*/  FFMA.FTZ R5, R32, c[0x0][0x2d0], -R0 ;  /* 0x0000b40020057a23 */ /* 0x002fe20000010800 */
[----:B----4-:R-:W-:-:S06]  /*7760*/  F2FP.BF16.PACK_AB R9, R220, R223 ;  /* 0x000000dfdc09723e */ /* 0x010fcc00000010ff */
[----:B------:R1:W-:Y:S01]  /*7770*/  MUFU.EX2 R233, R5 ;  /* 0x0000000500e97308 */ /* 0x0003e20000000800 */
[----:B--2---:R-:W-:-:S07]  /*7780*/  FFMA.FTZ R6, R136, c[0x0][0x2d0], -R3 ;  /* 0x0000b40088067a23 */ /* 0x004fce0000010803 */
[----:B------:R-:W-:Y:S01]  /*7790*/  MUFU.EX2 R175, R6 ;  /* 0x0000000600af7308 */ /* 0x000fe20000000800 */
[----:B-1----:R-:W-:-:S07]  /*77a0*/  FFMA.FTZ R5, R33, c[0x0][0x2d0], -R0 ;  /* 0x0000b40021057a23 */ /* 0x002fce0000010800 */
[----:B------:R1:W2:Y:S02]  /*77b0*/  MUFU.EX2 R235, R5 ;  /* 0x0000000500eb7308 */ /* 0x0002a40000000800 */
[----:B-1----:R-:W-:Y:S01]  /*77c0*/  FFMA.FTZ R5, R40, c[0x0][0x2d0], -R4 ;  /* 0x0000b40028057a23 */ /* 0x002fe20000010804 */
[----:B--2---:R-:W-:-:S05]  /*77d0*/  F2FP.BF16.PACK_AB R11, R235, R233 ;  /* 0x000000e9eb0b723e */ /* 0x004fca00000010ff */
[----:B------:R1:W2:Y:S02]  /*77e0*/  MUFU.EX2 R249, R5 ;  /* 0x0000000500f97308 */ /* 0x0002a40000000800 */
[C---:B------:R-:W-:Y:S08]  /*77f0*/  HMMA.16816.F32.BF16 R32, R8.reuse, R18, RZ ;  /* 0x000000120820723c */ /* 0x040ff000000418ff */
[----:B------:R-:W-:Y:S01]  /*7800*/  HMMA.16816.F32.BF16 R52, R8, R28, RZ ;  /* 0x0000001c0834723c */ /* 0x000fe200000418ff */
[----:B-1----:R-:W-:Y:S01]  /*7810*/  FFMA.FTZ R5, R38, c[0x0][0x2d0], -R3 ;  /* 0x0000b40026057a23 */ /* 0x002fe20000010803 */
[----:B--2---:R-:W-:-:S03]  /*7820*/  F2FP.BF16.PACK_AB R14, R249, R251 ;  /* 0x000000fbf90e723e */ /* 0x004fc600000010ff */
[----:B------:R1:W-:Y:S03]  /*7830*/  MUFU.EX2 R230, R5 ;  /* 0x0000000500e67308 */ /* 0x0003e60000000800 */
[C---:B------:R-:W-:Y:S01]  /*7840*/  HMMA.16816.F32.BF16 R60, R8.reuse, R30, RZ ;  /* 0x0000001e083c723c */ /* 0x040fe200000418ff */
[----:B------:R-:W-:Y:S07]  /*7850*/  LDSM.16.MT88.4 R28, [R185+0x800] ;  /* 0x00080000b91c783b */ /* 0x000fee0000004200 */
[----:B------:R-:W-:Y:S01]  /*7860*/  HMMA.16816.F32.BF16 R56, R8, R26, RZ ;  /* 0x0000001a0838723c */ /* 0x000fe200000418ff */
[----:B-1----:R-:W-:-:S07]  /*7870*/  FFMA.FTZ R5, R39, c[0x0][0x2d0], -R3 ;  /* 0x0000b40027057a23 */ /* 0x002fce0000010803 */
[----:B------:R-:W-:Y:S01]  /*7880*/  HMMA.16816.F32.BF16 R36, R8, R16, RZ ;  /* 0x000000100824723c */ /* 0x000fe200000418ff */
[----:B------:R-:W1:Y:S01]  /*7890*/  LDSM.16.MT88.4 R16, [R188+0x800] ;  /* 0x00080000bc10783b */ /* 0x000e620000004200 */
[----:B------:R2:W4:Y:S02]  /*78a0*/  MUFU.EX2 R244, R5 ;  /* 0x0000000500f47308 */ /* 0x0005240000000800 */
[----:B--2---:R-:W-:Y:S01]  /*78b0*/  FFMA.FTZ R5, R41, c[0x0][0x2d0], -R3 ;  /* 0x0000b40029057a23 */ /* 0x004fe20000010803 */
[----:B----4-:R-:W-:-:S05]  /*78c0*/  F2FP.BF16.PACK_AB R13, R244, R230 ;  /* 0x000000e6f40d723e */ /* 0x010fca00000010ff */
[----:B------:R2:W-:Y:S02]  /*78d0*/  MUFU.EX2 R243, R5 ;  /* 0x0000000500f37308 */ /* 0x0005e40000000800 */
[----:B--2---:R-:W-:Y:S02]  /*78e0*/  FFMA.FTZ R5, R42, c[0x0][0x2d0], -R3 ;  /* 0x0000b4002a057a23 */ /* 0x004fe40000010803 */
[----:B------:R-:W-:Y:S01]  /*78f0*/  HMMA.16816.F32.BF16 R40, R8, R24, RZ ;  /* 0x000000180828723c */ /* 0x000fe200000418ff */
[----:B------:R-:W2:Y:S03]  /*7900*/  LDSM.16.MT88.4 R24, [R186+0x800] ;  /* 0x00080000ba18783b */ /* 0x000ea60000004200 */
[----:B------:R4:W5:Y:S02]  /*7910*/  MUFU.EX2 R247, R5 ;  /* 0x0000000500f77308 */ /* 0x0009640000000800 */
[----:B----4-:R-:W-:Y:S01]  /*7920*/  FFMA.FTZ R5, R44, c[0x0][0x2d0], -R2 ;  /* 0x0000b4002c057a23 */ /* 0x010fe20000010802 */
[----:B-----5:R-:W-:-:S05]  /*7930*/  F2FP.BF16.PACK_AB R15, R247, R243 ;  /* 0x000000f3f70f723e */ /* 0x020fca00000010ff */
[----:B------:R4:W-:Y:S02]  /*7940*/  MUFU.EX2 R228, R5 ;  /* 0x0000000500e47308 */ /* 0x0009e40000000800 */
[C---:B-1----:R-:W-:Y:S08]  /*7950*/  HMMA.16816.F32.BF16 R92, R12.reuse, R16, R92 ;  /* 0x000000100c5c723c */ /* 0x042ff0000004185c */
[----:B------:R-:W-:Y:S01]  /*7960*/  HMMA.16816.F32.BF16 R64, R12, R18, R64 ;  /* 0x000000120c40723c */ /* 0x000fe20000041840 */
[----:B----4-:R-:W-:-:S04]  /*7970*/  FFMA.FTZ R5, R45, c[0x0][0x2d0], -R2 ;  /* 0x0000b4002d057a23 */ /* 0x010fc80000010802 */
[----:B------:R1:W4:Y:S03]  /*7980*/  MUFU.EX2 R240, R5 ;  /* 0x0000000500f07308 */ /* 0x0003260000000800 */
[----:B------:R-:W-:Y:S08]  /*7990*/  HMMA.16816.F32.BF16 R44, R8, R20, RZ ;  /* 0x00000014082c723c */ /* 0x000ff000000418ff */
[----:B------:R-:W-:Y:S01]  /*79a0*/  HMMA.16816.F32.BF16 R76, R12, R28, R76 ;  /* 0x0000001c0c4c723c */ /* 0x000fe2000004184c */
[----:B-1----:R-:W-:-:S07]  /*79b0*/  FFMA.FTZ R5, R48, c[0x0][0x2d0], -R2 ;  /* 0x0000b40030057a23 */ /* 0x002fce0000010802 */
[----:B--2---:R-:W-:Y:S01]  /*79c0*/  HMMA.16816.F32.BF16 R108, R12, R24, R100 ;  /* 0x000000180c6c723c */ /* 0x004fe20000041864 */
[----:B------:R1:W-:Y:S07]  /*79d0*/  MUFU.EX2 R239, R5 ;  /* 0x0000000500ef7308 */ /* 0x0003ee0000000800 */
[----:B------:R-:W-:Y:S01]  /*79e0*/  HMMA.16816.F32.BF16 R48, R8, R22, RZ ;  /* 0x000000160830723c */ /* 0x000fe200000418ff */
[----:B------:R-:W2:Y:S06]  /*79f0*/  LDSM.16.MT88.4 R20, [R189+0x800] ;  /* 0x00080000bd14783b */ /* 0x000eac0000004200 */
[----:B----4-:R-:W-:Y:S01]  /*7a00*/  F2FP.BF16.PACK_AB R8, R240, R228 ;  /* 0x000000e4f008723e */ /* 0x010fe200000010ff */
[----:B-1----:R-:W-:-:S04]  /*7a10*/  FFMA.FTZ R5, R104, c[0x0][0x2d0], -R2 ;  /* 0x0000b40068057a23 */ /* 0x002fc80000010802 */
[----:B------:R1:W4:Y:S02]  /*7a20*/  MUFU.EX2 R241, R5 ;  /* 0x0000000500f17308 */ /* 0x0003240000000800 */
[----:B-1----:R-:W-:Y:S01]  /*7a30*/  FFMA.FTZ R5, R68, c[0x0][0x2d0], -R0 ;  /* 0x0000b40044057a23 */ /* 0x002fe20000010800 */
[----:B----4-:R-:W-:-:S05]  /*7a40*/  F2FP.BF16.PACK_AB R10, R241, R239 ;  /* 0x000000eff10a723e */ /* 0x010fca00000010ff */
[----:B------:R1:W-:Y:S01]  /*7a50*/  MUFU.EX2 R231, R5 ;  /* 0x0000000500e77308 */ /* 0x0003e20000000800 */
[C---:B--2---:R-:W-:Y:S08]  /*7a60*/  HMMA.16816.F32.BF16 R112, R12.reuse, R20, R80 ;  /* 0x000000140c70723c */ /* 0x044ff00000041850 */
[----:B------:R-:W-:Y:S01]  /*7a70*/  HMMA.16816.F32.BF16 R96, R12, R22, R96 ;  /* 0x000000160c60723c */ /* 0x000fe20000041860 */
[----:B-1----:R-:W-:-:S04]  /*7a80*/  FFMA.FTZ R5, R73, c[0x0][0x2d0], -R0 ;  /* 0x0000b40049057a23 */ /* 0x002fc80000010800 */
[----:B------:R1:W2:Y:S03]  /*7a90*/  MUFU.EX2 R232, R5 ;  /* 0x0000000500e87308 */ /* 0x0002a60000000800 */
[----:B------:R-:W-:Y:S01]  /*7aa0*/  HMMA.16816.F32.BF16 R80, R12, R26, R88 ;  /* 0x0000001a0c50723c */ /* 0x000fe20000041858 */
[----:B-1----:R-:W-:Y:S01]  /*7ab0*/  FFMA.FTZ R5, R75, c[0x0][0x2d0], -R0 ;  /* 0x0000b4004b057a23 */ /* 0x002fe20000010800 */
[----:B--2---:R-:W-:-:S03]  /*7ac0*/  F2FP.BF16.PACK_AB R9, R232, R231 ;  /* 0x000000e7e809723e */ /* 0x004fc600000010ff */
[----:B------:R1:W2:Y:S02]  /*7ad0*/  MUFU.EX2 R237, R5 ;  /* 0x0000000500ed7308 */ /* 0x0002a40000000800 */
[----:B-1----:R-:W-:Y:S01]  /*7ae0*/  FFMA.FTZ R5, R132, c[0x0][0x2d0], -R4 ;  /* 0x0000b40084057a23 */ /* 0x002fe20000010804 */
[----:B--2---:R-:W-:-:S05]  /*7af0*/  F2FP.BF16.PACK_AB R11, R237, R236 ;  /* 0x000000eced0b723e */ /* 0x004fca00000010ff */
[----:B------:R1:W-:Y:S02]  /*7b00*/  MUFU.EX2 R213, R5 ;  /* 0x0000000500d57308 */ /* 0x0003e40000000800 */
[C---:B------:R-:W-:Y:S08]  /*7b10*/  HMMA.16816.F32.BF16 R104, R8.reuse, R16, R36 ;  /* 0x000000100868723c */ /* 0x040ff00000041824 */
[----:B------:R-:W-:Y:S01]  /*7b20*/  HMMA.16816.F32.BF16 R32, R8, R18, R32 ;  /* 0x000000120820723c */ /* 0x000fe20000041820 */
[----:B------:R-:W2:Y:S01]  /*7b30*/  LDSM.16.MT88.4 R16, [R185+0x1000] ;  /* 0x00100000b910783b */ /* 0x000ea20000004200 */
[----:B-1----:R-:W-:-:S04]  /*7b40*/  FFMA.FTZ R5, R133, c[0x0][0x2d0], -R4 ;  /* 0x0000b40085057a23 */ /* 0x002fc80000010804 */
[----:B------:R1:W4:Y:S02]  /*7b50*/  MUFU.EX2 R215, R5 ;  /* 0x0000000500d77308 */ /* 0x0003240000000800 */
[C---:B------:R-:W-:Y:S08]  /*7b60*/  HMMA.16816.F32.BF16 R116, R8.reuse, R20, R40 ;  /* 0x000000140874723c */ /* 0x040ff00000041828 */
[----:B------:R-:W-:Y:S01]  /*7b70*/  HMMA.16816.F32.BF16 R52, R8, R28, R52 ;  /* 0x0000001c0834723c */ /* 0x000fe20000041834 */
[----:B-1----:R-:W-:-:S07]  /*7b80*/  FFMA.FTZ R5, R134, c[0x0][0x2d0], -R4 ;  /* 0x0000b40086057a23 */ /* 0x002fce0000010804 */
[-C--:B------:R-:W-:Y:S01]  /*7b90*/  HMMA.16816.F32.BF16 R40, R12, R30.reuse, R84 ;  /* 0x0000001e0c28723c */ /* 0x080fe20000041854 */
[----:B------:R1:W-:Y:S06]  /*7ba0*/  MUFU.EX2 R216, R5 ;  /* 0x0000000500d87308 */ /* 0x0003ec0000000800 */
[----:B----4-:R-:W-:Y:S01]  /*7bb0*/  F2FP.BF16.PACK_AB R12, R215, R213 ;  /* 0x000000d5d70c723e */ /* 0x010fe200000010ff */
[C---:B------:R-:W-:Y:S08]  /*7bc0*/  HMMA.16816.F32.BF16 R28, R8.reuse, R30, R60 ;  /* 0x0000001e081c723c */ /* 0x040ff0000004183c */
[----:B------:R-:W-:Y:S01]  /*7bd0*/  HMMA.16816.F32.BF16 R100, R8, R24, R44 ;  /* 0x000000180864723c */ /* 0x000fe2000004182c */
[----:B-1----:R-:W-:-:S04]  /*7be0*/  FFMA.FTZ R5, R135, c[0x0][0x2d0], -R4 ;  /* 0x0000b40087057a23 */ /* 0x002fc80000010804 */
[----:B------:R1:W4:Y:S03]  /*7bf0*/  MUFU.EX2 R217, R5 ;  /* 0x0000000500d97308 */ /* 0x0003260000000800 */
[C---:B------:R-:W-:Y:S01]  /*7c00*/  HMMA.16816.F32.BF16 R60, R8.reuse, R22, R56 ;  /* 0x00000016083c723c */ /* 0x040fe20000041838 */
[----:B------:R-:W5:Y:S07]  /*7c10*/  LDSM.16.MT88.4 R20, [R186+0x1000] ;  /* 0x00100000ba14783b */ /* 0x000f6e0000004200 */
[----:B------:R-:W-:Y:S01]  /*7c20*/  HMMA.16816.F32.BF16 R36, R8, R26, R48 ;  /* 0x0000001a0824723c */ /* 0x000fe20000041830 */
[----:B------:R-:W3:Y:S01]  /*7c30*/  LDSM.16.MT88.4 R24, [R189+0x1000] ;  /* 0x00100000bd18783b */ /* 0x000ee20000004200 */
[----:B-1----:R-:W-:Y:S01]  /*7c40*/  FFMA.FTZ R5, R128, c[0x0][0x2d0], -R3 ;  /* 0x0000b40080057a23 */ /* 0x002fe20000010803 */
[----:B----4-:R-:W-:-:S03]  /*7c50*/  F2FP.BF16.PACK_AB R14, R217, R216 ;  /* 0x000000d8d90e723e */ /* 0x010fc600000010ff */
[----:B------:R1:W-:Y:S02]  /*7c60*/  MUFU.EX2 R208, R5 ;  /* 0x0000000500d07308 */ /* 0x0003e40000000800 */
[----:B-1----:R-:W-:-:S06]  /*7c70*/  FFMA.FTZ R5, R129, c[0x0][0x2d0], -R3 ;  /* 0x0000b40081057a23 */ /* 0x002fcc0000010803 */
[----:B------:R1:W4:Y:S02]  /*7c80*/  MUFU.EX2 R209, R5 ;  /* 0x0000000500d17308 */ /* 0x0003240000000800 */
[----:B-1----:R-:W-:Y:S01]  /*7c90*/  FFMA.FTZ R5, R130, c[0x0][0x2d0], -R3 ;  /* 0x0000b40082057a23 */ /* 0x002fe20000010803 */
[----:B----4-:R-:W-:-:S05]  /*7ca0*/  F2FP.BF16.PACK_AB R13, R209, R208 ;  /* 0x000000d0d10d723e */ /* 0x010fca00000010ff */
[----:B------:R1:W-:Y:S02]  /*7cb0*/  MUFU.EX2 R210, R5 ;  /* 0x0000000500d27308 */ /* 0x0003e40000000800 */
[----:B-1----:R-:W-:-:S06]  /*7cc0*/  FFMA.FTZ R5, R131, c[0x0][0x2d0], -R3 ;  /* 0x0000b40083057a23 */ /* 0x002fcc0000010803 */
[----:B------:R1:W4:Y:S02]  /*7cd0*/  MUFU.EX2 R211, R5 ;  /* 0x0000000500d37308 */ /* 0x0003240000000800 */
[----:B-1----:R-:W-:Y:S01]  /*7ce0*/  FFMA.FTZ R5, R124, c[0x0][0x2d0], -R2 ;  /* 0x0000b4007c057a23 */ /* 0x002fe20000010802 */
[----:B----4-:R-:W-:-:S05]  /*7cf0*/  F2FP.BF16.PACK_AB R15, R211, R210 ;  /* 0x000000d2d30f723e */ /* 0x010fca00000010ff */
[----:B------:R1:W-:Y:S02]  /*7d00*/  MUFU.EX2 R204, R5 ;  /* 0x0000000500cc7308 */ /* 0x0003e40000000800 */
[C---:B--2---:R-:W-:Y:S08]  /*7d10*/  HMMA.16816.F32.BF16 R88, R12.reuse, R16, R76 ;  /* 0x000000100c58723c */ /* 0x044ff0000004184c */
[----:B------:R-:W-:Y:S01]  /*7d20*/  HMMA.16816.F32.BF16 R76, R12, R18, R40 ;  /* 0x000000120c4c723c */ /* 0x000fe20000041828 */
[----:B-1----:R-:W-:-:S04]  /*7d30*/  FFMA.FTZ R5, R125, c[0x0][0x2d0], -R2 ;  /* 0x0000b4007d057a23 */ /* 0x002fc80000010802 */
[----:B------:R1:W2:Y:S03]  /*7d40*/  MUFU.EX2 R205, R5 ;  /* 0x0000000500cd7308 */ /* 0x0002a60000000800 */
[C---:B-----5:R-:W-:Y:S08]  /*7d50*/  HMMA.16816.F32.BF16 R44, R12.reuse, R22, R80 ;  /* 0x000000160c2c723c */ /* 0x060ff00000041850 */
[----:B---3--:R-:W-:Y:S01]  /*7d60*/  HMMA.16816.F32.BF16 R56, R12, R24, R112 ;  /* 0x000000180c38723c */ /* 0x008fe20000041870 */
[----:B------:R-:W-:Y:S01]  /*7d70*/  LDSM.16.MT88.4 R112, [R189+0x2000] ;  /* 0x00200000bd70783b */ /* 0x000fe20000004200 */
[----:B-1----:R-:W-:Y:S01]  /*7d80*/  FFMA.FTZ R5, R126, c[0x0][0x2d0], -R2 ;  /* 0x0000b4007e057a23 */ /* 0x002fe20000010802 */
[----:B--2---:R-:W-:-:S05]  /*7d90*/  F2FP.BF16.PACK_AB R8, R205, R204 ;  /* 0x000000cccd08723e */ /* 0x004fca00000010ff */
[----:B------:R-:W-:Y:S01]  /*7da0*/  HMMA.16816.F32.BF16 R48, R12, R20, R108 ;  /* 0x000000140c30723c */ /* 0x000fe2000004186c */
        /* <DEDUP_REMOVED lines=18> */
[----:B------:R1:W3:Y:S02]  /*7ed0*/  MUFU.EX2 R177, R5 ;  /* 0x0000000500b17308 */ /* 0x0002e40000000800 */
[-C--:B------:R-:W-:Y:S08]  /*7ee0*/  HMMA.16816.F32.BF16 R84, R8, R26.reuse, R60 ;  /* 0x0000001a0854723c */ /* 0x080ff0000004183c */
[----:B------:R-:W-:Y:S01]  /*7ef0*/  HMMA.16816.F32.BF16 R52, R12, R26, R96 ;  /* 0x0000001a0c34723c */ /* 0x000fe20000041860 */
[----:B------:R-:W-:Y:S01]  /*7f00*/  LDSM.16.MT88.4 R96, [R185+0x2000] ;  /* 0x00200000b960783b */ /* 0x000fe20000004200 */
[----:B-1----:R-:W-:-:S06]  /*7f10*/  FFMA.FTZ R5, R145, c[0x0][0x2d0], -R4 ;  /* 0x0000b40091057a23 */ /* 0x002fcc0000010804 */
[----:B------:R-:W-:Y:S01]  /*7f20*/  HMMA.16816.F32.BF16 R80, R8, R20, R100 ;  /* 0x000000140850723c */ /* 0x000fe20000041864 */
[----:B------:R1:W-:Y:S07]  /*7f30*/  MUFU.EX2 R178, R5 ;  /* 0x0000000500b27308 */ /* 0x0003ee0000000800 */
[----:B--2---:R-:W-:Y:S01]  /*7f40*/  HMMA.16816.F32.BF16 R28, R12, R18, R64 ;  /* 0x000000120c1c723c */ /* 0x004fe20000041840 */
[----:B-1----:R-:W-:-:S04]  /*7f50*/  FFMA.FTZ R5, R144, c[0x0][0x2d0], -R4 ;  /* 0x0000b40090057a23 */ /* 0x002fc80000010804 */
[----:B------:R1:W2:Y:S03]  /*7f60*/  MUFU.EX2 R179, R5 ;  /* 0x0000000500b37308 */ /* 0x0002a60000000800 */
[----:B------:R-:W-:Y:S01]  /*7f70*/  HMMA.16816.F32.BF16 R40, R12, R16, R92 ;  /* 0x000000100c28723c */ /* 0x000fe2000004185c */
[----:B------:R-:W-:Y:S07]  /*7f80*/  LDSM.16.MT88.4 R12, [R188+0x1800] ;  /* 0x00180000bc0c783b */ /* 0x000fee0000004200 */
[----:B------:R-:W-:Y:S01]  /*7f90*/  HMMA.16816.F32.BF16 R64, R8, R22, R36 ;  /* 0x000000160840723c */ /* 0x000fe20000041824 */
[----:B------:R-:W-:Y:S01]  /*7fa0*/  LDSM.16.MT88.4 R20, [R189+0x1800] ;  /* 0x00180000bd14783b */ /* 0x000fe20000004200 */
[----:B-1----:R-:W-:-:S06]  /*7fb0*/  FFMA.FTZ R5, R139, c[0x0][0x2d0], -R3 ;  /* 0x0000b4008b057a23 */ /* 0x002fcc0000010803 */
[C---:B------:R-:W-:Y:S01]  /*7fc0*/  HMMA.16816.F32.BF16 R92, R8.reuse, R24, R116 ;  /* 0x00000018085c723c */ /* 0x040fe20000041874 */
[----:B------:R-:W1:Y:S01]  /*7fd0*/  LDSM.16.MT88.4 R24, [R185+0x1800] ;  /* 0x00180000b918783b */ /* 0x000e620000004200 */
[----:B------:R4:W-:Y:S06]  /*7fe0*/  MUFU.EX2 R172, R5 ;  /* 0x0000000500ac7308 */ /* 0x0009ec0000000800 */
[C---:B------:R-:W-:Y:S08]  /*7ff0*/  HMMA.16816.F32.BF16 R60, R8.reuse, R16, R104 ;  /* 0x00000010083c723c */ /* 0x040ff00000041868 */
[----:B------:R-:W-:Y:S01]  /*8000*/  HMMA.16816.F32.BF16 R36, R8, R18, R32 ;  /* 0x000000120824723c */ /* 0x000fe20000041820 */
[----:B------:R-:W5:Y:S01]  /*8010*/  LDSM.16.MT88.4 R16, [R186+0x1800] ;  /* 0x00180000ba10783b */ /* 0x000f620000004200 */
[----:B----4-:R-:W-:-:S04]  /*8020*/  FFMA.FTZ R5, R138, c[0x0][0x2d0], -R3 ;  /* 0x0000b4008a057a23 */ /* 0x010fc80000010803 */
[----:B------:R4:W4:Y:S01]  /*8030*/  MUFU.EX2 R173, R5 ;  /* 0x0000000500ad7308 */ /* 0x0009220000000800 */
[----:B---3--:R-:W-:Y:S02]  /*8040*/  F2FP.BF16.PACK_AB R8, R177, R176 ;  /* 0x000000b0b108723e */ /* 0x008fe400000010ff */
[----:B--2---:R-:W-:Y:S01]  /*8050*/  F2FP.BF16.PACK_AB R10, R179, R178 ;  /* 0x000000b2b30a723e */ /* 0x004fe200000010ff */
[----:B----4-:R-:W-:Y:S01]  /*8060*/  FFMA.FTZ R5, R137, c[0x0][0x2d0], -R3 ;  /* 0x0000b40089057a23 */ /* 0x010fe20000010803 */
[----:B------:R-:W-:-:S03]  /*8070*/  F2FP.BF16.PACK_AB R9, R173, R172 ;  /* 0x000000acad09723e */ /* 0x000fc600000010ff */
[----:B------:R2:W3:Y:S02]  /*8080*/  MUFU.EX2 R174, R5 ;  /* 0x0000000500ae7308 */ /* 0x0004e40000000800 */
[----:B--2---:R-:W-:Y:S01]  /*8090*/  FFMA.FTZ R5, R151, c[0x0][0x2d0], -R2 ;  /* 0x0000b40097057a23 */ /* 0x004fe20000010802 */
[----:B---3--:R-:W-:-:S05]  /*80a0*/  F2FP.BF16.PACK_AB R11, R175, R174 ;  /* 0x000000aeaf0b723e */ /* 0x008fca00000010ff */
[----:B------:R2:W-:Y:S02]  /*80b0*/  MUFU.EX2 R168, R5 ;  /* 0x0000000500a87308 */ /* 0x0005e40000000800 */
[----:B-1----:R-:W-:Y:S01]  /*80c0*/  HMMA.16816.F32.BF16 R88, R8, R24, R88 ;  /* 0x000000180858723c */ /* 0x002fe20000041858 */
[----:B------:R-:W-:-:S07]  /*80d0*/  FFMA.FTZ R32, R155, c[0x0][0x2d0], -R2 ;  /* 0x0000b4009b207a23 */ /* 0x000fce0000010802 */
[----:B------:R-:W-:Y:S01]  /*80e0*/  HMMA.16816.F32.BF16 R76, R8, R26, R76 ;  /* 0x0000001a084c723c */ /* 0x000fe2000004184c */
[----:B--2---:R-:W-:-:S04]  /*80f0*/  FFMA.FTZ R5, R150, c[0x0][0x2d0], -R2 ;  /* 0x0000b40096057a23 */ /* 0x004fc80000010802 */
[----:B------:R1:W-:Y:S03]  /*8100*/  MUFU.EX2 R169, R5 ;  /* 0x0000000500a97308 */ /* 0x0003e60000000800 */
[----:B------:R-:W-:Y:S01]  /*8110*/  HMMA.16816.F32.BF16 R56, R8, R20, R56 ;  /* 0x000000140838723c */ /* 0x000fe20000041838 */
[----:B------:R-:W-:-:S07]  /*8120*/  FFMA.FTZ R33, R154, c[0x0][0x2d0], -R2 ;  /* 0x0000b4009a217a23 */ /* 0x000fce0000010802 */
[----:B------:R-:W-:Y:S01]  /*8130*/  HMMA.16816.F32.BF16 R52, R8, R22, R52 ;  /* 0x000000160834723c */ /* 0x000fe20000041834 */
[----:B-1----:R-:W-:-:S07]  /*8140*/  FFMA.FTZ R5, R149, c[0x0][0x2d0], -R2 ;  /* 0x0000b40095057a23 */ /* 0x002fce0000010802 */
[C---:B-----5:R-:W-:Y:S01]  /*8150*/  HMMA.16816.F32.BF16 R48, R8.reuse, R16, R48 ;  /* 0x000000100830723c */ /* 0x060fe20000041830 */
[----:B------:R1:W-:Y:S07]  /*8160*/  MUFU.EX2 R170, R5 ;  /* 0x0000000500aa7308 */ /* 0x0003ee0000000800 */
[----:B------:R-:W-:Y:S01]  /*8170*/  HMMA.16816.F32.BF16 R44, R8, R18, R44 ;  /* 0x00000012082c723c */ /* 0x000fe2000004182c */
[----:B------:R-:W-:-:S07]  /*8180*/  FFMA.FTZ R34, R153, c[0x0][0x2d0], -R2 ;  /* 0x0000b40099227a23 */ /* 0x000fce0000010802 */
[----:B------:R-:W-:Y:S01]  /*8190*/  HMMA.16816.F32.BF16 R136, R8, R12, R40 ;  /* 0x0000000c0888723c */ /* 0x000fe20000041828 */
[----:B-1----:R-:W-:-:S04]  /*81a0*/  FFMA.FTZ R5, R148, c[0x0][0x2d0], -R2 ;  /* 0x0000b40094057a23 */ /* 0x002fc80000010802 */
[----:B------:R1:W2:Y:S03]  /*81b0*/  MUFU.EX2 R171, R5 ;  /* 0x0000000500ab7308 */ /* 0x0002a60000000800 */
[----:B------:R-:W-:Y:S01]  /*81c0*/  HMMA.16816.F32.BF16 R124, R8, R14, R28 ;  /* 0x0000000e087c723c */ /* 0x000fe2000004181c */
[----:B-1----:R-:W-:Y:S02]  /*81d0*/  FFMA.FTZ R5, R143, c[0x0][0x2d0], -R0 ;  /* 0x0000b4008f057a23 */ /* 0x002fe40000010800 */
[----:B------:R-:W3:Y:S04]  /*81e0*/  LDL R143, [R1+0x48] ;  /* 0x00004800018f7983 */ /* 0x000ee80000100800 */
[--C-:B------:R-:W-:Y:S01]  /*81f0*/  FFMA.FTZ R30, R167, c[0x0][0x2d0], -R4.reuse ;  /* 0x0000b400a71e7a23 */ /* 0x100fe20000010804 */
[----:B------:R1:W-:Y:S01]  /*8200*/  MUFU.EX2 R68, R5 ;  /* 0x0000000500447308 */ /* 0x0003e20000000800 */
[--C-:B------:R-:W-:Y:S01]  /*8210*/  FFMA.FTZ R29, R166, c[0x0][0x2d0], -R4.reuse ;  /* 0x0000b400a61d7a23 */ /* 0x100fe20000010804 */
[----:B--2---:R-:W-:Y:S01]  /*8220*/  F2FP.BF16.PACK_AB R6, R171, R170 ;  /* 0x000000aaab06723e */ /* 0x004fe200000010ff */
[--C-:B------:R-:W-:Y:S01]  /*8230*/  FFMA.FTZ R28, R165, c[0x0][0x2d0], -R4.reuse ;  /* 0x0000b400a51c7a23 */ /* 0x100fe20000010804 */
[----:B------:R-:W-:Y:S01]  /*8240*/  IADD3 R202, R202, -0x2, RZ ;  /* 0xfffffffecaca7810 */ /* 0x000fe20007ffe0ff */
[----:B------:R-:W-:Y:S01]  /*8250*/  FFMA.FTZ R10, R164, c[0x0][0x2d0], -R4 ;  /* 0x0000b400a40a7a23 */ /* 0x000fe20000010804 */
[----:B------:R-:W-:Y:S01]  /*8260*/  F2FP.BF16.PACK_AB R4, R169, R168 ;  /* 0x000000a8a904723e */ /* 0x000fe200000010ff */
[----:B------:R-:W-:Y:S01]  /*8270*/  FFMA.FTZ R35, R152, c[0x0][0x2d0], -R2 ;  /* 0x0000b40098237a23 */ /* 0x000fe20000010802 */
[----:B------:R-:W-:Y:S01]  /*8280*/  MUFU.EX2 R30, R30 ;  /* 0x0000001e001e7308 */ /* 0x000fe20000000800 */
[----:B------:R-:W-:-:S02]  /*8290*/  FADD.FTZ R2, R224, R222 ;  /* 0x000000dee0027221 */ /* 0x000fc40000010000 */
[--C-:B------:R-:W-:Y:S02]  /*82a0*/  FFMA.FTZ R9, R163, c[0x0][0x2d0], -R3.reuse ;  /* 0x0000b400a3097a23 */ /* 0x100fe40000010803 */
[--C-:B------:R-:W-:Y:S02]  /*82b0*/  FFMA.FTZ R8, R162, c[0x0][0x2d0], -R3.reuse ;  /* 0x0000b400a2087a23 */ /* 0x100fe40000010803 */
[--C-:B------:R-:W-:Y:S01]  /*82c0*/  FFMA.FTZ R11, R161, c[0x0][0x2d0], -R3.reuse ;  /* 0x0000b400a10b7a23 */ /* 0x100fe20000010803 */
[----:B------:R-:W-:Y:S01]  /*82d0*/  MUFU.EX2 R32, R32 ;  /* 0x0000002000207308 */ /* 0x000fe20000000800 */
[----:B-1----:R-:W-:Y:S01]  /*82e0*/  FFMA.FTZ R5, R142, c[0x0][0x2d0], -R0 ;  /* 0x0000b4008e057a23 */ /* 0x002fe20000010800 */
[----:B------:R-:W-:Y:S01]  /*82f0*/  MOV R142, c[0x0][0x2c4] ;  /* 0x0000b100008e7a02 */ /* 0x000fe20000000f00 */
[----:B------:R-:W-:Y:S02]  /*8300*/  FFMA.FTZ R31, R160, c[0x0][0x2d0], -R3 ;  /* 0x0000b400a01f7a23 */ /* 0x000fe40000010803 */
[----:B------:R-:W-:Y:S01]  /*8310*/  FADD.FTZ R3, R227, R226 ;  /* 0x000000e2e3037221 */ /* 0x000fe20000010000 */
[----:B------:R-:W-:Y:S01]  /*8320*/  ISETP.NE.AND P1, PT, R142, 0x1, PT ;  /* 0x000000018e00780c */ /* 0x000fe20003f25270 */
[----:B------:R-:W-:Y:S01]  /*8330*/  FADD.FTZ R2, R225, R2 ;  /* 0x00000002e1027221 */ /* 0x000fe20000010000 */
[----:B------:R1:W-:Y:S01]  /*8340*/  MUFU.EX2 R73, R5 ;  /* 0x0000000500497308 */ /* 0x0003e20000000800 */
[----:B------:R-:W-:-:S02]  /*8350*/  FADD.FTZ R3, R229, R3 ;  /* 0x00000003e5037221 */ /* 0x000fc40000010000 */
[----:B------:R-:W-:Y:S02]  /*8360*/  FADD.FTZ R2, R238, R2 ;  /* 0x00000002ee027221 */ /* 0x000fe40000010000 */
[----:B------:R-:W-:-:S03]  /*8370*/  FADD.FTZ R3, R242, R3 ;  /* 0x00000003f2037221 */ /* 0x000fc60000010000 */
[----:B------:R-:W2:Y:S01]  /*8380*/  MUFU.EX2 R29, R29 ;  /* 0x0000001d001d7308 */ /* 0x000ea20000000800 */
[----:B------:R-:W-:Y:S02]  /*8390*/  FADD.FTZ R3, R245, R3 ;  /* 0x00000003f5037221 */ /* 0x000fe40000010000 */
[----:B-1----:R-:W-:-:S05]  /*83a0*/  FFMA.FTZ R5, R141, c[0x0][0x2d0], -R0 ;  /* 0x0000b4008d057a23 */ /* 0x002fca0000010800 */
[----:B------:R-:W1:Y:S01]  /*83b0*/  MUFU.EX2 R33, R33 ;  /* 0x0000002100217308 */ /* 0x000e620000000800 */
[----:B--2---:R-:W-:-:S07]  /*83c0*/  F2FP.BF16.PACK_AB R144, R29, R30 ;  /* 0x0000001e1d90723e */ /* 0x004fce00000010ff */
[----:B------:R2:W-:Y:S08]  /*83d0*/  MUFU.EX2 R74, R5 ;  /* 0x00000005004a7308 */ /* 0x0005f00000000800 */
[----:B------:R-:W-:Y:S01]  /*83e0*/  MUFU.EX2 R28, R28 ;  /* 0x0000001c001c7308 */ /* 0x000fe20000000800 */
[----:B-1----:R-:W-:Y:S01]  /*83f0*/  F2FP.BF16.PACK_AB R148, R33, R32 ;  /* 0x000000202194723e */ /* 0x002fe200000010ff */
[----:B--2---:R-:W-:-:S06]  /*8400*/  FFMA.FTZ R5, R140, c[0x0][0x2d0], -R0 ;  /* 0x0000b4008c057a23 */ /* 0x004fcc0000010800 */
[----:B------:R-:W-:Y:S08]  /*8410*/  MUFU.EX2 R34, R34 ;  /* 0x0000002200227308 */ /* 0x000ff00000000800 */
[----:B------:R1:W2:Y:S08]  /*8420*/  MUFU.EX2 R75, R5 ;  /* 0x00000005004b7308 */ /* 0x0002b00000000800 */
[----:B------:R-:W-:Y:S01]  /*8430*/  MUFU.EX2 R31, R31 ;  /* 0x0000001f001f7308 */ /* 0x000fe20000000800 */
[----:B-1----:R-:W-:-:S07]  /*8440*/  F2FP.BF16.PACK_AB R5, R73, R68 ;  /* 0x000000444905723e */ /* 0x002fce00000010ff */
[----:B------:R-:W1:Y:S01]  /*8450*/  MUFU.EX2 R35, R35 ;  /* 0x0000002300237308 */ /* 0x000e620000000800 */
[----:B--2---:R-:W-:-:S07]  /*8460*/  F2FP.BF16.PACK_AB R7, R75, R74 ;  /* 0x0000004a4b07723e */ /* 0x004fce00000010ff */
[C---:B------:R-:W-:Y:S01]  /*8470*/  HMMA.16816.F32.BF16 R40, R4.reuse, R24, R128 ;  /* 0x000000180428723c */ /* 0x040fe20000041880 */
[----:B------:R-:W2:Y:S07]  /*8480*/  LDSM.16.MT88.4 R128, [R186+0x2000] ;  /* 0x00200000ba80783b */ /* 0x000eae0000004200 */
[----:B------:R-:W-:Y:S01]  /*8490*/  HMMA.16816.F32.BF16 R24, R4, R26, R120 ;  /* 0x0000001a0418723c */ /* 0x000fe20000041878 */
[----:B-1----:R-:W-:-:S07]  /*84a0*/  F2FP.BF16.PACK_AB R150, R35, R34 ;  /* 0x000000222396723e */ /* 0x002fce00000010ff */
[C---:B------:R-:W-:Y:S01]  /*84b0*/  HMMA.16816.F32.BF16 R108, R4.reuse, R20, R92 ;  /* 0x00000014046c723c */ /* 0x040fe2000004185c */
[----:B------:R-:W1:Y:S07]  /*84c0*/  MUFU.EX2 R20, R10 ;  /* 0x0000000a00147308 */ /* 0x000e6e0000000800 */
[C---:B------:R-:W-:Y:S08]  /*84d0*/  HMMA.16816.F32.BF16 R84, R4.reuse, R22, R84 ;  /* 0x000000160454723c */ /* 0x040ff00000041854 */
[----:B------:R-:W-:Y:S01]  /*84e0*/  HMMA.16816.F32.BF16 R80, R4, R16, R80 ;  /* 0x000000100450723c */ /* 0x000fe20000041850 */
[----:B------:R-:W4:Y:S01]  /*84f0*/  MUFU.EX2 R17, R11 ;  /* 0x0000000b00117308 */ /* 0x000f220000000800 */
[----:B-1----:R-:W-:-:S06]  /*8500*/  F2FP.BF16.PACK_AB R146, R20, R28 ;  /* 0x0000001c1492723e */ /* 0x002fcc00000010ff */
[C---:B------:R-:W-:Y:S01]  /*8510*/  HMMA.16816.F32.BF16 R64, R4.reuse, R18, R64 ;  /* 0x000000120440723c */ /* 0x040fe20000041840 */
[----:B------:R-:W-:Y:S07]  /*8520*/  MUFU.EX2 R19, R9 ;  /* 0x0000000900137308 */ /* 0x000fee0000000800 */
[----:B------:R-:W-:Y:S01]  /*8530*/  HMMA.16816.F32.BF16 R60, R4, R12, R60 ;  /* 0x0000000c043c723c */ /* 0x000fe2000004183c */
[----:B------:R1:W5:Y:S01]  /*8540*/  MUFU.EX2 R18, R8 ;  /* 0x0000000800127308 */ /* 0x0003620000000800 */
[----:B----4-:R-:W-:-:S05]  /*8550*/  F2FP.BF16.PACK_AB R147, R31, R17 ;  /* 0x000000111f93723e */ /* 0x010fca00000010ff */
[----:B------:R-:W-:Y:S01]  /*8560*/  FADD.FTZ R12, R223, R220 ;  /* 0x000000dcdf0c7221 */ /* 0x000fe20000010000 */
[----:B------:R-:W-:Y:S07]  /*8570*/  HMMA.16816.F32.BF16 R36, R4, R14, R36 ;  /* 0x0000000e0424723c */ /* 0x000fee0000041824 */
[--C-:B------:R-:W-:Y:S02]  /*8580*/  FFMA.FTZ R4, R159, c[0x0][0x2d0], -R0.reuse ;  /* 0x0000b4009f047a23 */ /* 0x100fe40000010800 */
[--C-:B------:R-:W-:Y:S01]  /*8590*/  FFMA.FTZ R5, R158, c[0x0][0x2d0], -R0.reuse ;  /* 0x0000b4009e057a23 */ /* 0x100fe20000010800 */
[----:B-1----:R-:W1:Y:S01]  /*85a0*/  LDSM.16.MT88.4 R8, [R188+0x2000] ;  /* 0x00200000bc08783b */ /* 0x002e620000004200 */
[--C-:B------:R-:W-:Y:S01]  /*85b0*/  FFMA.FTZ R6, R157, c[0x0][0x2d0], -R0.reuse ;  /* 0x0000b4009d067a23 */ /* 0x100fe20000010800 */
[----:B------:R4:W-:Y:S01]  /*85c0*/  MUFU.EX2 R16, R4 ;  /* 0x0000000400107308 */ /* 0x0009e20000000800 */
[----:B------:R-:W-:Y:S01]  /*85d0*/  FFMA.FTZ R7, R156, c[0x0][0x2d0], -R0 ;  /* 0x0000b4009c077a23 */ /* 0x000fe20000010800 */
[----:B-----5:R-:W-:Y:S01]  /*85e0*/  F2FP.BF16.PACK_AB R145, R18, R19 ;  /* 0x000000131291723e */ /* 0x020fe200000010ff */
[----:B------:R-:W-:-:S04]  /*85f0*/  FADD.FTZ R0, R219, R218 ;  /* 0x000000dadb007221 */ /* 0x000fc80000010000 */
[----:B------:R-:W-:Y:S01]  /*8600*/  FADD.FTZ R0, R221, R0 ;  /* 0x00000000dd007221 */ /* 0x000fe20000010000 */
[----:B------:R5:W-:Y:S01]  /*8610*/  MUFU.EX2 R13, R7 ;  /* 0x00000007000d7308 */ /* 0x000be20000000800 */
[----:B------:R-:W-:Y:S02]  /*8620*/  HMMA.16816.F32.BF16 R88, R144, R96, R88 ;  /* 0x000000609058723c */ /* 0x000fe40000041858 */
[----:B------:R-:W-:Y:S02]  /*8630*/  FADD.FTZ R0, R234, R0 ;  /* 0x00000000ea007221 */ /* 0x000fe40000010000 */
[----:B----4-:R-:W-:-:S03]  /*8640*/  FADD.FTZ R4, R233, R12 ;  /* 0x0000000ce9047221 */ /* 0x010fc60000010000 */
[----:B------:R4:W2:Y:S01]  /*8650*/  MUFU.EX2 R15, R5 ;  /* 0x00000005000f7308 */ /* 0x0008a20000000800 */
[----:B------:R-:W-:Y:S01]  /*8660*/  MOV R12, c[0x0][0x32c] ;  /* 0x0000cb00000c7a02 */ /* 0x000fe20000000f00 */
[C---:B------:R-:W-:Y:S03]  /*8670*/  HMMA.16816.F32.BF16 R100, R144.reuse, R98, R76 ;  /* 0x000000629064723c */ /* 0x040fe6000004184c */
[----:B------:R-:W-:Y:S01]  /*8680*/  ISETP.GE.AND P0, PT, R12, 0x1, PT ;  /* 0x000000010c00780c */ /* 0x000fe20003f06270 */
[----:B-----5:R-:W-:Y:S02]  /*8690*/  FADD.FTZ R7, R230, R2 ;  /* 0x00000002e6077221 */ /* 0x020fe40000010000 */
[----:B------:R5:W1:Y:S02]  /*86a0*/  MUFU.EX2 R14, R6 ;  /* 0x00000006000e7308 */ /* 0x000a640000000800 */
[----:B------:R-:W-:Y:S01]  /*86b0*/  HMMA.16816.F32.BF16 R104, R144, R112, R56 ;  /* 0x000000709068723c */ /* 0x000fe20000041838 */
[----:B----4-:R-:W-:Y:S01]  /*86c0*/  FADD.FTZ R5, R235, R4 ;  /* 0x00000004eb057221 */ /* 0x010fe20000010000 */
[----:B--2---:R-:W-:Y:S01]  /*86d0*/  F2FP.BF16.PACK_AB R149, R15, R16 ;  /* 0x000000100f95723e */ /* 0x004fe200000010ff */
[----:B------:R-:W-:-:S05]  /*86e0*/  FADD.FTZ R4, R250, R3 ;  /* 0x00000003fa047221 */ /* 0x000fca0000010000 */
[C---:B------:R-:W-:Y:S01]  /*86f0*/  HMMA.16816.F32.BF16 R116, R144.reuse, R114, R52 ;  /* 0x000000729074723c */ /* 0x040fe20000041834 */
[----:B------:R-:W-:Y:S02]  /*8700*/  FADD.FTZ R5, R231, R5 ;  /* 0x00000005e7057221 */ /* 0x000fe40000010000 */
[----:B------:R-:W-:Y:S02]  /*8710*/  FADD.FTZ R3, R244, R7 ;  /* 0x00000007f4037221 */ /* 0x000fe40000010000 */
[----:B-----5:R-:W-:Y:S01]  /*8720*/  FADD.FTZ R6, R228, R0 ;  /* 0x00000000e4067221 */ /* 0x020fe20000010000 */
[----:B-1----:R-:W-:Y:S01]  /*8730*/  F2FP.BF16.PACK_AB R151, R13, R14 ;  /* 0x0000000e0d97723e */ /* 0x002fe200000010ff */
        /* <DEDUP_REMOVED lines=26> */
[----:B------:R-:W-:Y:S03]  /*88e0*/  HMMA.16816.F32.BF16 R108, R148, R112, R108 ;  /* 0x00000070946c723c */ /* 0x000fe6000004186c */
[----:B------:R-:W-:-:S04]  /*88f0*/  FADD.FTZ R5, R19, R5 ;  /* 0x0000000513057221 */ /* 0x000fc80000010000 */
[----:B------:R-:W-:Y:S01]  /*8900*/  FADD.FTZ R5, R18, R5 ;  /* 0x0000000512057221 */ /* 0x000fe20000010000 */
[C---:B------:R-:W-:Y:S08]  /*8910*/  HMMA.16816.F32.BF16 R124, R148.reuse, R128, R80 ;  /* 0x00000080947c723c */ /* 0x040ff00000041850 */
[C---:B------:R-:W-:Y:S08]  /*8920*/  HMMA.16816.F32.BF16 R96, R148.reuse, R98, R24 ;  /* 0x000000629460723c */ /* 0x040ff00000041818 */
[C---:B------:R-:W-:Y:S08]  /*8930*/  HMMA.16816.F32.BF16 R112, R148.reuse, R114, R84 ;  /* 0x000000729470723c */ /* 0x040ff00000041854 */
[----:B------:R-:W-:Y:S01]  /*8940*/  HMMA.16816.F32.BF16 R128, R148, R130, R64 ;  /* 0x000000829480723c */ /* 0x000fe20000041840 */
[----:B---3--:R-:W-:Y:S01]  /*8950*/  @P1 IMAD.HI.U32 R2, R143, c[0x0][0x2c8], RZ ;  /* 0x0000b2008f021a27 */ /* 0x008fe200078e00ff */
[----:B------:R-:W-:-:S06]  /*8960*/  MOV R0, R143 ;  /* 0x0000008f00007202 */ /* 0x000fcc0000000f00 */
[----:B------:R-:W-:Y:S01]  /*8970*/  HMMA.16816.F32.BF16 R140, R148, R8, R60 ;  /* 0x00000008948c723c */ /* 0x000fe2000004183c */
[----:B------:R-:W-:-:S04]  /*8980*/  @P1 SHF.R.U32.HI R0, RZ, c[0x0][0x2cc], R2 ;  /* 0x0000b300ff001a19 */ /* 0x000fc80000011602 */
[----:B------:R-:W-:Y:S01]  /*8990*/  IADD3 R2, R252, R0, RZ ;  /* 0x00000000fc027210 */ /* 0x000fe20007ffe0ff */
[----:B------:R-:W-:Y:S02]  /*89a0*/  FADD.FTZ R0, R240, R6 ;  /* 0x00000006f0007221 */ /* 0x000fe40000010000 */
[----:B------:R-:W-:Y:S02]  /*89b0*/  HMMA.16816.F32.BF16 R148, R148, R10, R36 ;  /* 0x0000000a9494723c */ /* 0x000fe40000041824 */
        /* <DEDUP_REMOVED lines=31> */
[----:B------:R-:W-:Y:S01]  /*8bb0*/  FADD.FTZ R4, R14, R4 ;  /* 0x000000040e047221 */ /* 0x000fe20000010000 */
[----:B------:R-:W-:Y:S01]  /*8bc0*/  STL [R1+0x4], R6 ;  /* 0x0000040601007387 */ /* 0x000fe20000100800 */
[----:B------:R-:W-:-:S03]  /*8bd0*/  FADD.FTZ R3, R35, R5 ;  /* 0x0000000523037221 */ /* 0x000fc60000010000 */
[----:B------:R1:W-:Y:S04]  /*8be0*/  STL [R1+0x8], R0 ;  /* 0x0000080001007387 */ /* 0x0003e80000100800 */
[----:B------:R2:W-:Y:S01]  /*8bf0*/  STL [R1+0xc], R3 ;  /* 0x00000c0301007387 */ /* 0x0005e20000100800 */
[----:B-1----:R-:W-:Y:S01]  /*8c00*/  FADD.FTZ R0, R13, R4 ;  /* 0x000000040d007221 */ /* 0x002fe20000010000 */
[----:B--2---:R-:W-:-:S04]  /*8c10*/  IADD3 R3, R2, c[0x0][0x328], RZ ;  /* 0x0000ca0002037a10 */ /* 0x004fc80007ffe0ff */
[----:B------:R1:W-:Y:S01]  /*8c20*/  STL [R1+0x10], R0 ;  /* 0x0000100001007387 */ /* 0x0003e20000100800 */
[----:B------:R-:W-:Y:S05]  /*8c30*/  @!P0 BRA `(.L_x_654) ;  /* 0x0000013000008947 */ /* 0x000fea0003800000 */
[C---:B------:R-:W-:Y:S01]  /*8c40*/  ISETP.GT.AND P0, PT, R2.reuse, RZ, PT ;  /* 0x000000ff0200720c */ /* 0x040fe20003f04270 */
[----:B------:R-:W-:Y:S01]  /*8c50*/  BSSY B0, `(.L_x_655) ;  /* 0x000000e000007945 */ /* 0x000fe20003800000 */
[----:B-1----:R-:W-:-:S11]  /*8c60*/  IADD3 R0, R2, -0x1, RZ ;  /* 0xffffffff02007810 */ /* 0x002fd60007ffe0ff */
[----:B------:R-:W-:Y:S05]  /*8c70*/  @P0 BRA `(.L_x_656) ;  /* 0x0000007000000947 */ /* 0x000fea0003800000 */
[----:B------:R-:W-:-:S05]  /*8c80*/  IMAD.MOV.U32 R0, RZ, RZ, 0x1 ;  /* 0x00000001ff007424 */ /* 0x000fca00078e00ff */
[----:B------:R-:W-:Y:S01]  /*8c90*/  ISETP.NE.AND P0, PT, R0, c[0x0][0x32c], PT ;  /* 0x0000cb0000007a0c */ /* 0x000fe20003f05270 */
[----:B------:R-:W-:-:S12]  /*8ca0*/  IMAD.MOV R0, RZ, RZ, -R2 ;  /* 0x000000ffff007224 */ /* 0x000fd800078e0a02 */
[----:B------:R-:W-:-:S05]  /*8cb0*/  @P0 IMAD.HI.U32 R2, R0, c[0x0][0x330], RZ ;  /* 0x0000cc0000020a27 */ /* 0x000fca00078e00ff */
[----:B------:R-:W-:-:S04]  /*8cc0*/  @P0 SHF.R.U32.HI R0, RZ, c[0x0][0x334], R2 ;  /* 0x0000cd00ff000a19 */ /* 0x000fc80000011602 */
[----:B------:R-:W-:Y:S01]  /*8cd0*/  LOP3.LUT R0, RZ, R0, RZ, 0x33, !PT ;  /* 0x00000000ff007212 */ /* 0x000fe200078e33ff */
[----:B------:R-:W-:Y:S05]  /*8ce0*/  BRA `(.L_x_657) ;  /* 0x0000004000007947 */ /* 0x000fea0003800000 */
.L_x_656:
[----:B------:R-:W-:-:S04]  /*8cf0*/  MOV R2, 0x1 ;  /* 0x0000000100027802 */ /* 0x000fc80000000f00 */
[----:B------:R-:W-:-:S13]  /*8d00*/  ISETP.NE.AND P0, PT, R2, c[0x0][0x32c], PT ;  /* 0x0000cb0002007a0c */ /* 0x000fda0003f05270 */
[----:B------:R-:W-:-:S05]  /*8d10*/  @P0 IMAD.HI.U32 R2, R0, c[0x0][0x330], RZ ;  /* 0x0000cc0000020a27 */ /* 0x000fca00078e00ff */
[----:B------:R-:W-:Y:S02]  /*8d20*/  @P0 SHF.R.U32.HI R0, RZ, c[0x0][0x334], R2 ;  /* 0x0000cd00ff000a19 */ /* 0x000fe40000011602 */
.L_x_657:
[----:B------:R-:W-:Y:S05]  /*8d30*/  BSYNC B0 ;  /* 0x0000000000007941 */ /* 0x000fea0003800000 */
.L_x_655:
[----:B------:R-:W-:-:S05]  /*8d40*/  MOV R2, c[0x0][0x32c] ;  /* 0x0000cb0000027a02 */ /* 0x000fca0000000f00 */
[----:B------:R-:W-:-:S05]  /*8d50*/  IMAD R0, R0, R2, c[0x0][0x32c] ;  /* 0x0000cb0000007624 */ /* 0x000fca00078e0202 */
[----:B------:R-:W-:-:S04]  /*8d60*/  IMNMX R3, R3, R0, PT ;  /* 0x0000000003037217 */ /* 0x000fc80003800200 */
.L_x_654:
[----:B------:R-:W2:Y:S01]  /*8d70*/  LDL R2, [R1+0x14] ;  /* 0x0000140001027983 */ /* 0x000ea20000100800 */
[----:B------:R-:W-:-:S05]  /*8d80*/  IMAD.HI R3, R3, 0x66666667, RZ ;  /* 0x6666666703037827 */ /* 0x000fca00078e02ff */
[----:B-1----:R-:W-:-:S04]  /*8d90*/  SHF.R.U32.HI R0, RZ, 0x1f, R3 ;  /* 0x0000001fff007819 */ /* 0x002fc80000011603 */
        /* <DEDUP_REMOVED lines=9> */
.L_x_689:
[----:B------:R-:W2:Y:S01]  /*8e30*/  LDL R0, [R1+0x14] ;  /* 0x0000140001007983 */ /* 0x000ea20000100800 */
[----:B------:R-:W-:Y:S04]  /*8e40*/  DEPBAR.LE SB0, 0x0 ;  /* 0x000080000000791a */ /* 0x000fe80000000000 */
[----:B------:R-:W-:Y:S01]  /*8e50*/  WARPSYNC 0xffffffff ;  /* 0xffffffff00007948 */ /* 0x000fe20003800000 */
[----:B------:R-:W-:Y:S06]  /*8e60*/  BAR.SYNC.DEFER_BLOCKING 0x0 ;  /* 0x0000000000007b1d */ /* 0x000fec0000010000 */
[----:B------:R3:W4:Y:S01]  /*8e70*/  LDSM.16.M88.4 R80, [R191] ;  /* 0x00000000bf50783b */ /* 0x0007220000000200 */
[----:B------:R-:W-:Y:S03]  /*8e80*/  BSSY B0, `(.L_x_659) ;  /* 0x0000040000007945 */ /* 0x000fe60003800000 */
        /* <DEDUP_REMOVED lines=13> */
[----:B--2---:R-:W-:-:S13]  /*8f60*/  ISETP.GT.AND P0, PT, R0, R202, PT ;  /* 0x000000ca0000720c */ /* 0x004fda0003f04270 */
[----:B------:R-:W-:-:S05]  /*8f70*/  @P0 BRA `(.L_x_660) ;  /* 0x0000030000000947 */ /* 0x000fca0003800000 */
[----:B-1-34-:R-:W-:Y:S01]  /*8f80*/  IMAD.WIDE.U32 R2, R214, c[0x0][0x208], RZ ;  /* 0x00008200d6027a25 */ /* 0x01afe200078e00ff */
[----:B------:R-:W-:Y:S01]  /*8f90*/  SHF.R.S32.HI R0, RZ, 0x1f, R214 ;  /* 0x0000001fff007819 */ /* 0x000fe200000114d6 */
[----:B------:R-:W2:Y:S02]  /*8fa0*/  LDL.64 R4, [R1+0x38] ;  /* 0x0000380001047983 */ /* 0x000ea40000100a00 */
[----:B------:R-:W-:Y:S02]  /*8fb0*/  IMAD.SHL.U32 R15, R201, 0x2, RZ ;  /* 0x00000002c90f7824 */ /* 0x000fe400078e00ff */
[----:B------:R-:W-:Y:S02]  /*8fc0*/  IMAD R0, R0, c[0x0][0x208], RZ ;  /* 0x0000820000007a24 */ /* 0x000fe400078e02ff */
[----:B------:R-:W3:Y:S02]  /*8fd0*/  LDL R6, [R1+0x44] ;  /* 0x0000440001067983 */ /* 0x000ee40000100800 */
[----:B------:R-:W-:Y:S04]  /*8fe0*/  IMAD R0, R214, c[0x0][0x20c], R0 ;  /* 0x00008300d6007a24 */ /* 0x000fe800078e0200 */
[----:B------:R-:W-:Y:S01]  /*8ff0*/  IMAD.IADD R3, R3, 0x1, R0 ;  /* 0x0000000103037824 */ /* 0x000fe200078e0200 */
[----:B------:R-:W-:Y:S03]  /*9000*/  SHF.R.S32.HI R0, RZ, 0x1f, R212 ;  /* 0x0000001fff007819 */ /* 0x000fe600000114d4 */
[----:B------:R-:W-:Y:S04]  /*9010*/  IMAD.WIDE.U32 R2, R212, c[0x0][0x218], R2 ;  /* 0x00008600d4027a25 */ /* 0x000fe800078e0002 */
[----:B------:R-:W-:Y:S01]  /*9020*/  IMAD R0, R0, c[0x0][0x218], RZ ;  /* 0x0000860000007a24 */ /* 0x000fe200078e02ff */
[----:B--2---:R-:W-:Y:S03]  /*9030*/  IADD3 R2, P1, R4, R2, RZ ;  /* 0x0000000204027210 */ /* 0x004fe60007f3e0ff */
[----:B------:R-:W-:Y:S01]  /*9040*/  IMAD R4, R212, c[0x0][0x21c], R0 ;  /* 0x00008700d4047a24 */ /* 0x000fe200078e0200 */
[----:B------:R-:W-:Y:S02]  /*9050*/  SHF.R.S32.HI R5, RZ, 0x1f, R201 ;  /* 0x0000001fff057819 */ /* 0x000fe400000114c9 */
[----:B------:R-:W-:Y:S02]  /*9060*/  LEA R0, P0, R2, c[0x0][0x1f8], 0x1 ;  /* 0x00007e0002007a11 */ /* 0x000fe400078008ff */
[----:B---3--:R-:W-:Y:S02]  /*9070*/  IADD3.X R3, R6, R3, R4, P1, !PT ;  /* 0x0000000306037210 */ /* 0x008fe40000ffe404 */
[----:B------:R-:W-:Y:S02]  /*9080*/  SHF.L.U64.HI R5, R201, 0x1, R5 ;  /* 0x00000001c9057819 */ /* 0x000fe40000010205 */
[----:B------:R-:W-:Y:S01]  /*9090*/  LEA.HI.X R4, R2, c[0x0][0x1fc], R3, 0x1, P0 ;  /* 0x00007f0002047a11 */ /* 0x000fe200000f0c03 */
[----:B------:R-:W-:-:S05]  /*90a0*/  BRA.DIV ~URZ, `(.L_x_661) ;  /* 0x000150a27f007947 */ /* 0x000fca000b800000 */
[----:B------:R1:W2:Y:S02]  /*90b0*/  SHFL.IDX PT, R7, R4, RZ, 0x181f ;  /* 0x00181fff04077589 */ /* 0x0002a400000e0000 */
.L_x_829:
[----:B------:R-:W-:-:S05]  /*90c0*/  BRA.DIV ~URZ, `(.L_x_662) ;  /* 0x000150f27f007947 */ /* 0x000fca000b800000 */
[----:B------:R-:W3:Y:S04]  /*90d0*/  SHFL.IDX PT, R2, R0, RZ, 0x181f ;  /* 0x00181fff00027589 */ /* 0x000ee800000e0000 */
[----:B------:R-:W4:Y:S04]  /*90e0*/  SHFL.IDX PT, R3, R0, 0x1, 0x181f ;  /* 0x00381f0000037f89 */ /* 0x000f2800000e0000 */
[----:B------:R-:W5:Y:S04]  /*90f0*/  SHFL.IDX PT, R6, R0, 0x2, 0x181f ;  /* 0x00581f0000067f89 */ /* 0x000f6800000e0000 */
[----:B------:R-:W1:Y:S04]  /*9100*/  SHFL.IDX PT, R9, R4, 0x1, 0x181f ;  /* 0x00381f0004097f89 */ /* 0x000e6800000e0000 */
[----:B------:R-:W2:Y:S04]  /*9110*/  SHFL.IDX PT, R12, R0, 0x3, 0x181f ;  /* 0x00781f00000c7f89 */ /* 0x000ea800000e0000 */
[----:B------:R-:W2:Y:S04]  /*9120*/  SHFL.IDX PT, R14, R4, 0x2, 0x181f ;  /* 0x00581f00040e7f89 */ /* 0x000ea800000e0000 */
[----:B------:R-:W2:Y:S04]  /*9130*/  SHFL.IDX PT, R13, R4, 0x3, 0x181f ;  /* 0x00781f00040d7f89 */ /* 0x000ea800000e0000 */
[----:B------:R-:W2:Y:S04]  /*9140*/  SHFL.IDX PT, R0, R0, 0x4, 0x181f ;  /* 0x00981f0000007f89 */ /* 0x000ea800000e0000 */
[----:B-1----:R-:W1:Y:S01]  /*9150*/  SHFL.IDX PT, R4, R4, 0x4, 0x181f ;  /* 0x00981f0004047f89 */ /* 0x002e6200000e0000 */
[-C--:B---3--:R-:W-:Y:S02]  /*9160*/  IADD3 R10, P0, R2, R15.reuse, RZ ;  /* 0x0000000f020a7210 */ /* 0x088fe40007f1e0ff */
[-C--:B----4-:R-:W-:Y:S02]  /*9170*/  IADD3 R8, P2, R3, R15.reuse, RZ ;  /* 0x0000000f03087210 */ /* 0x090fe40007f5e0ff */
[-C--:B-----5:R-:W-:Y:S01]  /*9180*/  IADD3 R6, P1, R6, R15.reuse, RZ ;  /* 0x0000000f06067210 */ /* 0x0a0fe20007f3e0ff */
[--C-:B--2---:R-:W-:Y:S02]  /*9190*/  IMAD.X R11, R7, 0x1, R5.reuse, P0 ;  /* 0x00000001070b7824 */ /* 0x104fe400000e0605 */
[--C-:B------:R-:W-:Y:S01]  /*91a0*/  IMAD.X R9, R9, 0x1, R5.reuse, P2 ;  /* 0x0000000109097824 */ /* 0x100fe200010e0605 */
[----:B------:R-:W-:Y:S02]  /*91b0*/  IADD3 R2, P0, R12, R15, RZ ;  /* 0x0000000f0c027210 */ /* 0x000fe40007f1e0ff */
[----:B------:R2:W-:Y:S01]  /*91c0*/  LDGSTS.E.BYPASS.LTC128B.128 [R203+0x100], [R10.64], !P3 ;  /* 0x001000000acb7fae */ /* 0x0005e2000d901d46 */
[--C-:B------:R-:W-:Y:S03]  /*91d0*/  IMAD.X R7, R14, 0x1, R5.reuse, P1 ;  /* 0x000000010e077824 */ /* 0x100fe600008e0605 */
[----:B------:R2:W-:Y:S01]  /*91e0*/  LDGSTS.E.BYPASS.LTC128B.128 [R203+0x900], [R8.64], !P3 ;  /* 0x0090000008cb7fae */ /* 0x0005e2000d901d46 */
[----:B------:R-:W-:Y:S03]  /*91f0*/  IMAD.X R3, R13, 0x1, R5, P0 ;  /* 0x000000010d037824 */ /* 0x000fe600000e0605 */
[----:B------:R2:W-:Y:S04]  /*9200*/  LDGSTS.E.BYPASS.LTC128B.128 [R203+0x1100], [R6.64], !P3 ;  /* 0x0110000006cb7fae */ /* 0x0005e8000d901d46 */
[----:B------:R2:W-:Y:S02]  /*9210*/  LDGSTS.E.BYPASS.LTC128B.128 [R203+0x1900], [R2.64], !P3 ;  /* 0x0190000002cb7fae */ /* 0x0005e4000d901d46 */
.L_x_830:
[----:B--2---:R-:W-:Y:S04]  /*9220*/  IADD3 R2, P0, R0, R15, RZ ;  /* 0x0000000f00027210 */ /* 0x004fe80007f1e0ff */
[----:B-1----:R-:W-:Y:S05]  /*9230*/  IADD3.X R3, R4, R5, RZ, P0, !PT ;  /* 0x0000000504037210 */ /* 0x002fea00007fe4ff */
[----:B------:R-:W-:Y:S01]  /*9240*/  @!PT LDS RZ, [RZ] ;  /* 0x00000000fffff984 */ /* 0x000fe20000000800 */
[----:B------:R-:W-:Y:S01]  /*9250*/  @!PT LDS RZ, [RZ] ;  /* 0x00000000fffff984 */ /* 0x000fe20000000800 */
[----:B------:R-:W-:Y:S01]  /*9260*/  @!PT LDS RZ, [RZ] ;  /* 0x00000000fffff984 */ /* 0x000fe20000000800 */
[----:B------:R1:W-:Y:S04]  /*9270*/  LDGSTS.E.BYPASS.LTC128B.128 [R203+0x2100], [R2.64], !P3 ;  /* 0x0210000002cb7fae */ /* 0x0003e8000d901d46 */
.L_x_660:
[----:B-1-34-:R-:W-:Y:S05]  /*9280*/  BSYNC B0 ;  /* 0x0000000000007941 */ /* 0x01afea0003800000 */
.L_x_659:
[----:B------:R-:W0:Y:S01]  /*9290*/  LDGDEPBAR ;  /* 0x00000000000079af */ /* 0x000e220000000000 */
[----:B------:R-:W-:Y:S01]  /*92a0*/  WARPSYNC 0xffffffff ;  /* 0xffffffff00007948 */ /* 0x000fe20003800000 */
[-C--:B------:R-:W-:Y:S01]  /*92b0*/  HMMA.16816.F32.BF16 R4, R80, R16.reuse, RZ ;  /* 0x000000105004723c */ /* 0x080fe200000418ff */
[----:B------:R-:W-:Y:S05]  /*92c0*/  BSSY B0, `(.L_x_663) ;  /* 0x0000147000007945 */ /* 0x000fea0003800000 */
[----:B------:R-:W2:Y:S02]  /*92d0*/  LDL R233, [R1+0x14] ;  /* 0x0000140001e97983 */ /* 0x000ea40000100800 */
        /* <DEDUP_REMOVED lines=19> */
[----:B------:R-:W-:Y:S07]  /*9410*/  LDSM.16.M88.4 R152, [R192] ;  /* 0x00000000c098783b */ /* 0x000fee0000000200 */
[-C--:B------:R-:W-:Y:S08]  /*9420*/  HMMA.16816.F32.BF16 R4, R156, R160.reuse, R4 ;  /* 0x000000a09c04723c */ /* 0x080ff00000041804 */
[C---:B------:R-:W-:Y:S08]  /*9430*/  HMMA.16816.F32.BF16 R8, R164.reuse, R160, R8 ;  /* 0x000000a0a408723c */ /* 0x040ff00000041808 */
[-C--:B------:R-:W-:Y:S08]  /*9440*/  HMMA.16816.F32.BF16 R12, R164, R162.reuse, R12 ;  /* 0x000000a2a40c723c */ /* 0x080ff0000004180c */
[C---:B------:R-:W-:Y:S01]  /*9450*/  HMMA.16816.F32.BF16 R16, R156.reuse, R162, R16 ;  /* 0x000000a29c10723c */ /* 0x040fe20000041810 */
[----:B------:R-:W1:Y:S07]  /*9460*/  LDSM.16.M88.4 R160, [R190] ;  /* 0x00000000bea0783b */ /* 0x000e6e0000000200 */
        /* <DEDUP_REMOVED lines=20> */
[----:B------:R-:W5:Y:S03]  /*95b0*/  LDSM.16.M88.4 R156, [R190+0x1800] ;  /* 0x00180000be9c783b */ /* 0x000f660000000200 */
[----:B--2---:R-:W-:Y:S04]  /*95c0*/  ISETP.GT.AND P0, PT, R202, R233, PT ;  /* 0x000000e9ca00720c */ /* 0x004fe80003f04270 */
[-C--:B-1----:R-:W-:Y:S08]  /*95d0*/  HMMA.16816.F32.BF16 R4, R152, R160.reuse, R4 ;  /* 0x000000a09804723c */ /* 0x082ff00000041804 */
[C---:B---3--:R-:W-:Y:S08]  /*95e0*/  HMMA.16816.F32.BF16 R8, R168.reuse, R160, R8 ;  /* 0x000000a0a808723c */ /* 0x048ff00000041808 */
[-C--:B------:R-:W-:Y:S08]  /*95f0*/  HMMA.16816.F32.BF16 R12, R168, R162.reuse, R12 ;  /* 0x000000a2a80c723c */ /* 0x080ff0000004180c */
[C---:B------:R-:W-:Y:S01]  /*9600*/  HMMA.16816.F32.BF16 R16, R152.reuse, R162, R16 ;  /* 0x000000a29810723c */ /* 0x040fe20000041810 */
[----:B------:R-:W1:Y:S07]  /*9610*/  LDSM.16.M88.4 R160, [R190+0x2000] ;  /* 0x00200000bea0783b */ /* 0x000e6e0000000200 */
[-C--:B----4-:R-:W-:Y:S08]  /*9620*/  HMMA.16816.F32.BF16 R20, R152, R172.reuse, R20 ;  /* 0x000000ac9814723c */ /* 0x090ff00000041814 */
[C---:B------:R-:W-:Y:S08]  /*9630*/  HMMA.16816.F32.BF16 R24, R168.reuse, R172, R24 ;  /* 0x000000aca818723c */ /* 0x040ff00000041818 */
[-C--:B------:R-:W-:Y:S08]  /*9640*/  HMMA.16816.F32.BF16 R28, R168, R174.reuse, R28 ;  /* 0x000000aea81c723c */ /* 0x080ff0000004181c */
[C---:B------:R-:W-:Y:S01]  /*9650*/  HMMA.16816.F32.BF16 R32, R152.reuse, R174, R32 ;  /* 0x000000ae9820723c */ /* 0x040fe20000041820 */
[----:B------:R-:W2:Y:S07]  /*9660*/  LDSM.16.M88.4 R172, [R193] ;  /* 0x00000000c1ac783b */ /* 0x000eae0000000200 */
[-C--:B-----5:R-:W-:Y:S08]  /*9670*/  HMMA.16816.F32.BF16 R36, R152, R164.reuse, R36 ;  /* 0x000000a49824723c */ /* 0x0a0ff00000041824 */
[C---:B------:R-:W-:Y:S08]  /*9680*/  HMMA.16816.F32.BF16 R40, R168.reuse, R164, R40 ;  /* 0x000000a4a828723c */ /* 0x040ff00000041828 */
[-C--:B------:R-:W-:Y:S08]  /*9690*/  HMMA.16816.F32.BF16 R44, R168, R166.reuse, R44 ;  /* 0x000000a6a82c723c */ /* 0x080ff0000004182c */
[C---:B------:R-:W-:Y:S01]  /*96a0*/  HMMA.16816.F32.BF16 R48, R152.reuse, R166, R48 ;  /* 0x000000a69830723c */ /* 0x040fe20000041830 */
[----:B------:R-:W3:Y:S07]  /*96b0*/  LDSM.16.M88.4 R164, [R193+0x2000] ;  /* 0x00200000c1a4783b */ /* 0x000eee0000000200 */
[-C--:B------:R-:W-:Y:S08]  /*96c0*/  HMMA.16816.F32.BF16 R52, R152, R156.reuse, R52 ;  /* 0x0000009c9834723c */ /* 0x080ff00000041834 */
[C---:B------:R-:W-:Y:S08]  /*96d0*/  HMMA.16816.F32.BF16 R56, R168.reuse, R156, R56 ;  /* 0x0000009ca838723c */ /* 0x040ff00000041838 */
[-C--:B------:R-:W-:Y:S08]  /*96e0*/  HMMA.16816.F32.BF16 R60, R168, R158.reuse, R60 ;  /* 0x0000009ea83c723c */ /* 0x080ff0000004183c */
[C---:B------:R-:W-:Y:S08]  /*96f0*/  HMMA.16816.F32.BF16 R64, R152.reuse, R158, R64 ;  /* 0x0000009e9840723c */ /* 0x040ff00000041840 */
[-C--:B-1----:R-:W-:Y:S08]  /*9700*/  HMMA.16816.F32.BF16 R68, R152, R160.reuse, R68 ;  /* 0x000000a09844723c */ /* 0x082ff00000041844 */
[C---:B------:R-:W-:Y:S08]  /*9710*/  HMMA.16816.F32.BF16 R72, R168.reuse, R160, R72 ;  /* 0x000000a0a848723c */ /* 0x040ff00000041848 */
[-C--:B------:R-:W-:Y:S08]  /*9720*/  HMMA.16816.F32.BF16 R76, R168, R162.reuse, R76 ;  /* 0x000000a2a84c723c */ /* 0x080ff0000004184c */
[----:B------:R-:W-:Y:S08]  /*9730*/  HMMA.16816.F32.BF16 R80, R152, R162, R80 ;  /* 0x000000a29850723c */ /* 0x000ff00000041850 */
[-C--:B--2---:R-:W-:Y:S08]  /*9740*/  HMMA.16816.F32.BF16 R4, R172, R176.reuse, R4 ;  /* 0x000000b0ac04723c */ /* 0x084ff00000041804 */
[C---:B---3--:R-:W-:Y:S08]  /*9750*/  HMMA.16816.F32.BF16 R8, R164.reuse, R176, R8 ;  /* 0x000000b0a408723c */ /* 0x048ff00000041808 */
        /* <DEDUP_REMOVED lines=39> */
[-C--:B--2---:R-:W-:Y:S01]  /*99d0*/  HMMA.16816.F32.BF16 R52, R172, R4.reuse, R52 ;  /* 0x00000004ac34723c */ /* 0x084fe20000041834 */
[----:B------:R-:W-:Y:S04]  /*99e0*/  BAR.SYNC.DEFER_BLOCKING 0x0 ;  /* 0x0000000000007b1d */ /* 0x000fe80000010000 */
[----:B------:R-:W-:Y:S02]  /*99f0*/  FMUL.FTZ R2, R43, c[0x0][0x320] ;  /* 0x0000c8002b027a20 */ /* 0x000fe40000410000 */
[----:B------:R-:W-:Y:S01]  /*9a00*/  FMUL.FTZ R3, R42, c[0x0][0x320] ;  /* 0x0000c8002a037a20 */ /* 0x000fe20000410000 */
[C---:B------:R-:W-:Y:S01]  /*9a10*/  HMMA.16816.F32.BF16 R56, R164.reuse, R4, R56 ;  /* 0x00000004a438723c */ /* 0x040fe20000041838 */
[----:B------:R2:W2:Y:S03]  /*9a20*/  MUFU.TANH R207, R2 ;  /* 0x0000000200cf7308 */ /* 0x0004a60000002400 */
[----:B-1----:R-:W-:Y:S04]  /*9a30*/  FMUL.FTZ R0, R14, c[0x0][0x320] ;  /* 0x0000c8000e007a20 */ /* 0x002fe80000410000 */
[-C--:B------:R-:W-:Y:S03]  /*9a40*/  HMMA.16816.F32.BF16 R60, R164, R6.reuse, R60 ;  /* 0x00000006a43c723c */ /* 0x080fe6000004183c */
[----:B------:R1:W1:Y:S05]  /*9a50*/  MUFU.TANH R229, R0 ;  /* 0x0000000000e57308 */ /* 0x00026a0000002400 */
[C---:B------:R-:W-:Y:S05]  /*9a60*/  HMMA.16816.F32.BF16 R64, R172.reuse, R6, R64 ;  /* 0x00000006ac40723c */ /* 0x040fea0000041840 */
[----:B------:R3:W3:Y:S03]  /*9a70*/  MUFU.TANH R208, R3 ;  /* 0x0000000300d07308 */ /* 0x0006e60000002400 */
[-C--:B-----5:R-:W-:Y:S04]  /*9a80*/  HMMA.16816.F32.BF16 R68, R172, R8.reuse, R68 ;  /* 0x00000008ac44723c */ /* 0x0a0fe80000041844 */
[----:B--2---:R-:W-:Y:S04]  /*9a90*/  FMUL.FTZ R2, R59, c[0x0][0x320] ;  /* 0x0000c8003b027a20 */ /* 0x004fe80000410000 */
[----:B------:R-:W2:Y:S01]  /*9aa0*/  MUFU.TANH R204, R2 ;  /* 0x0000000200cc7308 */ /* 0x000ea20000002400 */
[C---:B------:R-:W-:Y:S04]  /*9ab0*/  HMMA.16816.F32.BF16 R72, R164.reuse, R8, R72 ;  /* 0x00000008a448723c */ /* 0x040fe80000041848 */
[----:B-1----:R-:W-:Y:S04]  /*9ac0*/  FMUL.FTZ R0, R15, c[0x0][0x320] ;  /* 0x0000c8000f007a20 */ /* 0x002fe80000410000 */
[-C--:B------:R-:W-:Y:S01]  /*9ad0*/  HMMA.16816.F32.BF16 R76, R164, R10.reuse, R76 ;  /* 0x0000000aa44c723c */ /* 0x080fe2000004184c */
[----:B------:R1:W1:Y:S03]  /*9ae0*/  MUFU.TANH R228, R0 ;  /* 0x0000000000e47308 */ /* 0x0002660000002400 */
[----:B---3--:R-:W-:Y:S04]  /*9af0*/  FMUL.FTZ R3, R58, c[0x0][0x320] ;  /* 0x0000c8003a037a20 */ /* 0x008fe80000410000 */
[----:B------:R-:W-:Y:S03]  /*9b00*/  HMMA.16816.F32.BF16 R80, R172, R10, R80 ;  /* 0x0000000aac50723c */ /* 0x000fe60000041850 */
[----:B------:R-:W3:Y:S01]  /*9b10*/  MUFU.TANH R183, R3 ;  /* 0x0000000300b77308 */ /* 0x000ee20000002400 */
[----:B-1----:R-:W-:Y:S09]  /*9b20*/  FMUL.FTZ R0, R16, c[0x0][0x320] ;  /* 0x0000c80010007a20 */ /* 0x002ff20000410000 */
        /* <DEDUP_REMOVED lines=124> */
[----:B--234-:R-:W-:Y:S01]  /*a2f0*/  IMAD.MOV.U32 R240, RZ, RZ, c[0x0][0x2b8] ;  /* 0x0000ae00fff07624 */ /* 0x01cfe200078e00ff */
[----:B------:R-:W2:Y:S01]  /*a300*/  LDL R239, [R1+0x20] ;  /* 0x0000200001ef7983 */ /* 0x000ea20000100800 */
[----:B------:R-:W-:Y:S01]  /*a310*/  IMAD.MOV.U32 R212, RZ, RZ, RZ ;  /* 0x000000ffffd47224 */ /* 0x000fe200078e00ff */
[----:B------:R-:W-:Y:S01]  /*a320*/  SHF.R.S32.HI R6, RZ, 0x1f, R201 ;  /* 0x0000001fff067819 */ /* 0x000fe200000114c9 */
[----:B------:R-:W-:Y:S01]  /*a330*/  IMAD.SHL.U32 R18, R201, 0x2, RZ ;  /* 0x00000002c9127824 */ /* 0x000fe200078e00ff */
[----:B------:R-:W-:Y:S01]  /*a340*/  ISETP.NE.AND P2, PT, R240, 0x1, PT ;  /* 0x00000001f000780c */ /* 0x000fe20003f45270 */
[----:B------:R-:W3:Y:S04]  /*a350*/  LDL R238, [R1+0x18] ;  /* 0x0000180001ee7983 */ /* 0x000ee80000100800 */
[----:B------:R-:W4:Y:S04]  /*a360*/  LDL.64 R236, [R1+0x30] ;  /* 0x0000300001ec7983 */ /* 0x000f280000100a00 */
[----:B------:R-:W5:Y:S04]  /*a370*/  LDL R233, [R1+0x40] ;  /* 0x0000400001e97983 */ /* 0x000f680000100800 */
[----:B------:R-:W4:Y:S04]  /*a380*/  LDL.64 R234, [R1+0x28] ;  /* 0x0000280001ea7983 */ /* 0x000f280000100a00 */
[----:B------:R-:W5:Y:S01]  /*a390*/  LDL R7, [R1+0x24] ;  /* 0x0000240001077983 */ /* 0x000f620000100800 */
[----:B--2---:R-:W-:Y:S05]  /*a3a0*/  IMAD R2, R202, 0x50, R239 ;  /* 0x00000050ca027824 */ /* 0x004fea00078e02ef */
[----:B---3--:R-:W-:Y:S02]  /*a3b0*/  IADD3 R2, R2, -0x50, R238 ;  /* 0xffffffb002027810 */ /* 0x008fe40007ffe0ee */
[----:B------:R-:W-:Y:S03]  /*a3c0*/  ISETP.GT.AND P1, PT, R238, 0x4f, PT ;  /* 0x0000004fee00780c */ /* 0x000fe60003f24270 */
[----:B------:R-:W-:Y:S04]  /*a3d0*/  @P2 IMAD.HI.U32 R3, R2, c[0x0][0x2bc], RZ ;  /* 0x0000af0002032a27 */ /* 0x000fe800078e00ff */
[----:B-1----:R-:W-:Y:S01]  /*a3e0*/  IMAD.MOV.U32 R0, RZ, RZ, R2 ;  /* 0x000000ffff007224 */ /* 0x002fe200078e0002 */
[----:B------:R-:W-:Y:S05]  /*a3f0*/  @P2 SHF.R.U32.HI R0, RZ, c[0x0][0x2c0], R3 ;  /* 0x0000b000ff002a19 */ /* 0x000fea0000011603 */
[C---:B----4-:R-:W-:Y:S04]  /*a400*/  @!P1 IADD3 R3, P0, R0.reuse, R236, RZ ;  /* 0x000000ec00039210 */ /* 0x050fe80007f1e0ff */
[----:B-----5:R-:W-:Y:S01]  /*a410*/  @!P1 LEA.HI.X.SX32 R5, R0, R233, 0x1, P0 ;  /* 0x000000e900059211 */ /* 0x020fe200000f0eff */
[----:B------:R-:W-:Y:S01]  /*a420*/  IMAD.MOV R0, RZ, RZ, -R0 ;  /* 0x000000ffff007224 */ /* 0x000fe200078e0a00 */
[C---:B------:R-:W-:Y:S03]  /*a430*/  @!P1 LEA R4, P0, R3.reuse, c[0x0][0x2a0], 0x2 ;  /* 0x0000a80003049a11 */ /* 0x040fe600078010ff */
[----:B------:R-:W-:Y:S01]  /*a440*/  IMAD R214, R0, c[0x0][0x2b8], R2 ;  /* 0x0000ae0000d67a24 */ /* 0x000fe200078e0202 */
[----:B------:R-:W-:Y:S03]  /*a450*/  @!P1 LEA.HI.X R5, R3, c[0x0][0x2a4], R5, 0x2, P0 ;  /* 0x0000a90003059a11 */ /* 0x000fe600000f1405 */
[----:B------:R-:W-:Y:S01]  /*a460*/  IMAD.WIDE.U32 R2, R214, c[0x0][0x1e0], RZ ;  /* 0x00007800d6027a25 */ /* 0x000fe200078e00ff */
[----:B------:R-:W-:Y:S01]  /*a470*/  SHF.R.S32.HI R0, RZ, 0x1f, R214 ;  /* 0x0000001fff007819 */ /* 0x000fe200000114d6 */
[----:B------:R1:W2:Y:S04]  /*a480*/  @!P1 LDG.E R212, [R4.64] ;  /* 0x0000000604d49981 */ /* 0x0002a8000c1e1900 */
[----:B------:R-:W-:Y:S04]  /*a490*/  IMAD R0, R0, c[0x0][0x1e0], RZ ;  /* 0x0000780000007a24 */ /* 0x000fe800078e02ff */
[----:B------:R-:W-:Y:S04]  /*a4a0*/  IMAD R0, R214, c[0x0][0x1e4], R0 ;  /* 0x00007900d6007a24 */ /* 0x000fe800078e0200 */
[----:B------:R-:W-:Y:S01]  /*a4b0*/  IMAD.IADD R3, R3, 0x1, R0 ;  /* 0x0000000103037824 */ /* 0x000fe200078e0200 */
[----:B-1----:R-:W-:Y:S02]  /*a4c0*/  SHF.L.U64.HI R5, R201, 0x1, R6 ;  /* 0x00000001c9057819 */ /* 0x002fe40000010206 */
[----:B--2---:R-:W-:Y:S01]  /*a4d0*/  SHF.R.S32.HI R0, RZ, 0x1f, R212 ;  /* 0x0000001fff007819 */ /* 0x004fe200000114d4 */
[----:B------:R-:W-:Y:S04]  /*a4e0*/  IMAD.WIDE.U32 R2, R212, c[0x0][0x1f0], R2 ;  /* 0x00007c00d4027a25 */ /* 0x000fe800078e0002 */
[----:B------:R-:W-:Y:S01]  /*a4f0*/  IMAD R0, R0, c[0x0][0x1f0], RZ ;  /* 0x00007c0000007a24 */ /* 0x000fe200078e02ff */
[----:B------:R-:W-:Y:S03]  /*a500*/  IADD3 R2, P1, R234, R2, RZ ;  /* 0x00000002ea027210 */ /* 0x000fe60007f3e0ff */
[----:B------:R-:W-:Y:S01]  /*a510*/  IMAD R4, R212, c[0x0][0x1f4], R0 ;  /* 0x00007d00d4047a24 */ /* 0x000fe200078e0200 */
[C---:B------:R-:W-:Y:S04]  /*a520*/  LEA R0, P0, R2.reuse, c[0x0][0x1c8], 0x1 ;  /* 0x0000720002007a11 */ /* 0x040fe800078008ff */
[----:B------:R-:W-:Y:S04]  /*a530*/  IADD3.X R3, R7, R3, R4, P1, !PT ;  /* 0x0000000307037210 */ /* 0x000fe80000ffe404 */
[----:B------:R-:W-:Y:S01]  /*a540*/  LEA.HI.X R4, R2, c[0x0][0x1cc], R3, 0x1, P0 ;  /* 0x0000730002047a11 */ /* 0x000fe200000f0c03 */
[----:B------:R-:W-:-:S05]  /*a550*/  BRA.DIV ~URZ, `(.L_x_665) ;  /* 0x000141127f007947 */ /* 0x000fca000b800000 */
[----:B------:R1:W2:Y:S02]  /*a560*/  SHFL.IDX PT, R7, R4, RZ, 0x181f ;  /* 0x00181fff04077589 */ /* 0x0002a400000e0000 */
.L_x_831:
        /* <DEDUP_REMOVED lines=22> */
.L_x_832:
[----:B--2---:R-:W-:Y:S04]  /*a6d0*/  IADD3 R2, P0, R0, R18, RZ ;  /* 0x0000001200027210 */ /* 0x004fe80007f1e0ff */
[----:B-1----:R-:W-:Y:S05]  /*a6e0*/  IADD3.X R3, R4, R5, RZ, P0, !PT ;  /* 0x0000000504037210 */ /* 0x002fea00007fe4ff */
[----:B------:R-:W-:Y:S01]  /*a6f0*/  @!PT LDS RZ, [RZ] ;  /* 0x00000000fffff984 */ /* 0x000fe20000000800 */
[----:B------:R-:W-:Y:S01]  /*a700*/  @!PT LDS RZ, [RZ] ;  /* 0x00000000fffff984 */ /* 0x000fe20000000800 */
[----:B------:R-:W-:Y:S01]  /*a710*/  @!PT LDS RZ, [RZ] ;  /* 0x00000000fffff984 */ /* 0x000fe20000000800 */
[----:B------:R1:W-:Y:S04]  /*a720*/  LDGSTS.E.BYPASS.LTC128B.128 [R203+0x4900], [R2.64], !P3 ;  /* 0x0490000002cb7fae */ /* 0x0003e8000d901d46 */
.L_x_664:
[----:B--234-:R-:W-:Y:S05]  /*a730*/  BSYNC B0 ;  /* 0x0000000000007941 */ /* 0x01cfea0003800000 */
.L_x_663:
[----:B------:R-:W2:Y:S01]  /*a740*/  LDL R4, [R1+0x48] ;  /* 0x0000480001047983 */ /* 0x000ea20000100800 */
[----:B-1----:R-:W-:Y:S01]  /*a750*/  IMAD.MOV.U32 R0, RZ, RZ, c[0x0][0x2c4] ;  /* 0x0000b100ff007624 */ /* 0x002fe200078e00ff */
[----:B------:R-:W-:Y:S02]  /*a760*/  LOP3.LUT R8, RZ, c[0x0][0x324], RZ, 0x33, !PT ;  /* 0x0000c900ff087a12 */ /* 0x000fe400078e33ff */
[----:B------:R-:W2:Y:S02]  /*a770*/  LDL R3, [R1+0x4c] ;  /* 0x00004c0001037983 */ /* 0x000ea40000100800 */
[----:B------:R-:W-:Y:S01]  /*a780*/  ISETP.NE.AND P0, PT, R0, 0x1, PT ;  /* 0x000000010000780c */ /* 0x000fe20003f05270 */
[----:B------:R-:W-:Y:S01]  /*a790*/  IMAD R0, R202, -0x50, RZ ;  /* 0xffffffb0ca007824 */ /* 0x000fe200078e02ff */
[----:B------:R-:W3:Y:S04]  /*a7a0*/  LDL R2, [R1] ;  /* 0x0000000001027983 */ /* 0x000ee80000100800 */
[----:B------:R-:W0:Y:S01]  /*a7b0*/  LDGDEPBAR ;  /* 0x00000000000079af */ /* 0x000e220000000000 */
[----:B---3--:R-:W-:Y:S01]  /*a7c0*/  IADD3 R2, -R2, 0x1, R0 ;  /* 0x0000000102027810 */ /* 0x008fe20007ffe100 */
[----:B--2---:R-:W-:Y:S03]  /*a7d0*/  IMAD.IADD R5, R3, 0x1, R4 ;  /* 0x0000000103057824 */ /* 0x004fe600078e0204 */
[----:B------:R-:W-:Y:S02]  /*a7e0*/  IADD3 R7, -R246, R2, R248 ;  /* 0x00000002f6077210 */ /* 0x000fe40007ffe1f8 */
[----:B------:R-:W-:Y:S02]  /*a7f0*/  @P0 IMAD.HI.U32 R3, R5, c[0x0][0x2c8], RZ ;  /* 0x0000b20005030a27 */ /* 0x000fe400078e00ff */
[----:B------:R-:W-:Y:S03]  /*a800*/  IADD3 R6, R7, c[0x0][0x328], RZ ;  /* 0x0000ca0007067a10 */ /* 0x000fe60007ffe0ff */
[----:B------:R-:W-:Y:S01]  /*a810*/  @P0 SHF.R.U32.HI R5, RZ, c[0x0][0x2cc], R3 ;  /* 0x0000b300ff050a19 */ /* 0x000fe20000011603 */
[----:B------:R-:W-:-:S05]  /*a820*/  BRA.DIV ~URZ, `(.L_x_667) ;  /* 0x000143627f007947 */ /* 0x000fca000b800000 */
[----:B------:R1:W2:Y:S02]  /*a830*/  SHFL.IDX PT, R4, R5, RZ, 0x1c1f ;  /* 0x001c1fff05047589 */ /* 0x0002a400000e0000 */
.L_x_833:
[-C--:B--2---:R-:W-:Y:S01]  /*a840*/  IADD3 R3, R6, R4.reuse, RZ ;  /* 0x0000000406037210 */ /* 0x084fe20007ffe0ff */
[----:B------:R-:W-:Y:S02]  /*a850*/  IMAD.MOV.U32 R2, RZ, RZ, c[0x0][0x32c] ;  /* 0x0000cb00ff027624 */ /* 0x000fe400078e00ff */
[----:B------:R-:W-:Y:S03]  /*a860*/  IMAD.IADD R7, R8, 0x1, R7 ;  /* 0x0000000108077824 */ /* 0x000fe600078e0207 */
[----:B------:R-:W-:Y:S02]  /*a870*/  ISETP.GE.AND P0, PT, R2, 0x1, PT ;  /* 0x000000010200780c */ /* 0x000fe40003f06270 */
[----:B------:R-:W-:Y:S11]  /*a880*/  IADD3 R2, R7, R4, RZ ;  /* 0x0000000407027210 */ /* 0x000ff60007ffe0ff */
[----:B------:R-:W-:-:S05]  /*a890*/  @!P0 BRA `(.L_x_668) ;  /* 0x0000016000008947 */ /* 0x000fca0003800000 */
[----:B------:R-:W-:Y:S01]  /*a8a0*/  IADD3 R4, -R246, R248, R4 ;  /* 0x000000f8f6047210 */ /* 0x000fe20007ffe104 */
[----:B------:R-:W-:Y:S03]  /*a8b0*/  BSSY B0, `(.L_x_669) ;  /* 0x000000e000007945 */ /* 0x000fe60003800000 */
[----:B------:R-:W-:-:S13]  /*a8c0*/  ISETP.GT.AND P0, PT, R4, -0x1, PT ;  /* 0xffffffff0400780c */ /* 0x000fda0003f04270 */
[----:B------:R-:W-:-:S05]  /*a8d0*/  @P0 BRA `(.L_x_670) ;  /* 0x0000007000000947 */ /* 0x000fca0003800000 */
[----:B------:R-:W-:Y:S01]  /*a8e0*/  LOP3.LUT R4, RZ, R4, RZ, 0x33, !PT ;  /* 0x00000004ff047212 */ /* 0x000fe200078e33ff */
[----:B------:R-:W-:Y:S05]  /*a8f0*/  IMAD.MOV.U32 R8, RZ, RZ, c[0x0][0x32c] ;  /* 0x0000cb00ff087624 */ /* 0x000fea00078e00ff */
[----:B------:R-:W-:-:S13]  /*a900*/  ISETP.NE.AND P0, PT, R8, 0x1, PT ;  /* 0x000000010800780c */ /* 0x000fda0003f05270 */
[----:B------:R-:W-:Y:S05]  /*a910*/  @P0 IMAD.HI.U32 R8, R4, c[0x0][0x330], RZ ;  /* 0x0000cc0004080a27 */ /* 0x000fea00078e00ff */
[----:B------:R-:W-:Y:S04]  /*a920*/  @P0 SHF.R.U32.HI R4, RZ, c[0x0][0x334], R8 ;  /* 0x0000cd00ff040a19 */ /* 0x000fe80000011608 */
[----:B------:R-:W-:Y:S01]  /*a930*/  LOP3.LUT R4, RZ, R4, RZ, 0x33, !PT ;  /* 0x00000004ff047212 */ /* 0x000fe200078e33ff */
[----:B------:R-:W-:-:S05]  /*a940*/  BRA `(.L_x_671) ;  /* 0x0000004000007947 */ /* 0x000fca0003800000 */
.L_x_670:
[----:B------:R-:W-:Y:S04]  /*a950*/  MOV R8, c[0x0][0x32c] ;  /* 0x0000cb0000087a02 */ /* 0x000fe80000000f00 */
[----:B------:R-:W-:-:S13]  /*a960*/  ISETP.NE.AND P0, PT, R8, 0x1, PT ;  /* 0x000000010800780c */ /* 0x000fda0003f05270 */
[----:B------:R-:W-:Y:S05]  /*a970*/  @P0 IMAD.HI.U32 R8, R4, c[0x0][0x330], RZ ;  /* 0x0000cc0004080a27 */ /* 0x000fea00078e00ff */
[----:B------:R-:W-:Y:S02]  /*a980*/  @P0 SHF.R.U32.HI R4, RZ, c[0x0][0x334], R8 ;  /* 0x0000cd00ff040a19 */ /* 0x000fe40000011608 */
.L_x_671:
[----:B------:R-:W-:Y:S05]  /*a990*/  BSYNC B0 ;  /* 0x0000000000007941 */ /* 0x000fea0003800000 */
.L_x_669:
[----:B------:R-:W2:Y:S02]  /*a9a0*/  LDL R8, [R1] ;  /* 0x0000000001087983 */ /* 0x000ea40000100800 */
[----:B--2---:R-:W-:Y:S04]  /*a9b0*/  IMAD.IADD R8, R0, 0x1, -R8 ;  /* 0x0000000100087824 */ /* 0x004fe800078e0a08 */
[----:B------:R-:W-:Y:S05]  /*a9c0*/  IMAD R4, R4, c[0x0][0x32c], R8 ;  /* 0x0000cb0004047a24 */ /* 0x000fea00078e0208 */
[----:B------:R-:W-:Y:S02]  /*a9d0*/  IADD3 R8, R4, c[0x0][0x32c], RZ ;  /* 0x0000cb0004087a10 */ /* 0x000fe40007ffe0ff */
[----:B------:R-:W-:Y:S02]  /*a9e0*/  IMNMX R2, R2, R4, !PT ;  /* 0x0000000402027217 */ /* 0x000fe40007800200 */
[----:B------:R-:W-:Y:S02]  /*a9f0*/  IMNMX R3, R3, R8, PT ;  /* 0x0000000803037217 */ /* 0x000fe40003800200 */
.L_x_668:
[C---:B------:R-:W-:Y:S02]  /*aa00*/  ISETP.GE.AND P0, PT, R0.reuse, 0x1, PT ;  /* 0x000000010000780c */ /* 0x040fe40003f06270 */
[----:B------:R-:W-:Y:S02]  /*aa10*/  ISETP.GE.AND P1, PT, R0, 0x2, PT ;  /* 0x000000020000780c */ /* 0x000fe40003f26270 */
[----:B------:R-:W-:Y:S02]  /*aa20*/  LOP3.LUT R200, R200, 0xffffdfff, RZ, 0xc0, !PT ;  /* 0xffffdfffc8c87812 */ /* 0x000fe400078ec0ff */
[C---:B------:R-:W-:Y:S02]  /*aa30*/  ISETP.GE.AND P6, PT, R0.reuse, 0x39, PT ;  /* 0x000000390000780c */ /* 0x040fe40003fc6270 */
[C---:B------:R-:W-:Y:S02]  /*aa40*/  ISETP.GE.AND P5, PT, R0.reuse, 0x3a, PT ;  /* 0x0000003a0000780c */ /* 0x040fe40003fa6270 */
[C---:B------:R-:W-:Y:S02]  /*aa50*/  ISETP.GE.AND P4, PT, R0.reuse, 0x41, PT ;  /* 0x000000410000780c */ /* 0x040fe40003f86270 */
[----:B------:R-:W-:Y:S02]  /*aa60*/  ISETP.GE.AND P2, PT, R0, 0x42, PT ;  /* 0x000000420000780c */ /* 0x000fe40003f46270 */
[----:B------:R-:W-:Y:S02]  /*aa70*/  @P0 LOP3.LUT R200, R200, 0x2000, RZ, 0xfc, !PT ;  /* 0x00002000c8c80812 */ /* 0x000fe400078efcff */
[----:B------:R-:W-:Y:S02]  /*aa80*/  ISETP.GT.AND P0, PT, R2, RZ, !P0 ;  /* 0x000000ff0200720c */ /* 0x000fe40004704270 */
[----:B------:R-:W-:Y:S02]  /*aa90*/  LOP3.LUT R200, R200, 0xffffefff, RZ, 0xc0, !PT ;  /* 0xffffefffc8c87812 */ /* 0x000fe400078ec0ff */
[----:B------:R-:W-:Y:S02]  /*aaa0*/  ISETP.LT.OR P0, PT, R3, 0x1, P0 ;  /* 0x000000010300780c */ /* 0x000fe40000701670 */
[----:B------:R-:W-:Y:S02]  /*aab0*/  @P1 LOP3.LUT R200, R200, 0x1000, RZ, 0xfc, !PT ;  /* 0x00001000c8c81812 */ /* 0x000fe400078efcff */
[----:B------:R-:W-:Y:S02]  /*aac0*/  FSEL R19, R217, -INF , !P0 ;  /* 0xff800000d9137808 */ /* 0x000fe40004000000 */
[----:B------:R-:W-:Y:S02]  /*aad0*/  ISETP.GT.AND P0, PT, R2, 0x1, !P1 ;  /* 0x000000010200780c */ /* 0x000fe40004f04270 */
[----:B------:R-:W-:Y:S02]  /*aae0*/  ISETP.GE.AND P1, PT, R0, 0x9, PT ;  /* 0x000000090000780c */ /* 0x000fe40003f26270 */
[----:B------:R-:W-:Y:S02]  /*aaf0*/  ISETP.LT.OR P0, PT, R3, 0x2, P0 ;  /* 0x000000020300780c */ /* 0x000fe40000701670 */
[----:B------:R-:W-:Y:S02]  /*ab00*/  LOP3.LUT R200, R200, 0xfffff7ff, RZ, 0xc0, !PT ;  /* 0xfffff7ffc8c87812 */ /* 0x000fe400078ec0ff */
[----:B------:R-:W-:Y:S02]  /*ab10*/  FSEL R22, R215, -INF , !P0 ;  /* 0xff800000d7167808 */ /* 0x000fe40004000000 */
[----:B------:R-:W-:Y:S04]  /*ab20*/  ISETP.GT.AND P0, PT, R2, 0x8, !P1 ;  /* 0x000000080200780c */ /* 0x000fe80004f04270 */
[C---:B------:R-:W-:Y:S02]  /*ab30*/  ISETP.LT.OR P0, PT, R3.reuse, 0x9, P0 ;  /* 0x000000090300780c */ /* 0x040fe40000701670 */
[----:B------:R-:W-:Y:S02]  /*ab40*/  @P1 LOP3.LUT R200, R200, 0x800, RZ, 0xfc, !PT ;  /* 0x00000800c8c81812 */ /* 0x000fe400078efcff */
[----:B------:R-:W-:Y:S02]  /*ab50*/  ISETP.GE.AND P1, PT, R0, 0xa, PT ;  /* 0x0000000a0000780c */ /* 0x000fe40003f26270 */
[----:B------:R-:W-:Y:S02]  /*ab60*/  LOP3.LUT R200, R200, 0xfffffbff, RZ, 0xc0, !PT ;  /* 0xfffffbffc8c87812 */ /* 0x000fe400078ec0ff */
[----:B------:R-:W-:Y:S02]  /*ab70*/  FSEL R23, R180, -INF , !P0 ;  /* 0xff800000b4177808 */ /* 0x000fe40004000000 */
[----:B------:R-:W-:Y:S04]  /*ab80*/  ISETP.GT.AND P0, PT, R2, 0x9, !P1 ;  /* 0x000000090200780c */ /* 0x000fe80004f04270 */
[----:B------:R-:W-:Y:S03]  /*ab90*/  ISETP.LT.OR P0, PT, R3, 0xa, P0 ;  /* 0x0000000a0300780c */ /* 0x000fe60000701670 */
        /* <DEDUP_REMOVED lines=17> */
[C---:B------:R-:W-:Y:S03]  /*acb0*/  ISETP.LT.OR P0, PT, R3.reuse, 0x19, P0 ;  /* 0x000000190300780c */ /* 0x040fe60000701670 */
        /* <DEDUP_REMOVED lines=32> */
[----:B------:R-:W-:Y:S02]  /*aec0*/  FSEL R42, R37, -INF , !P0 ;  /* 0xff800000252a7808 */ /* 0x000fe40004000000 */
[----:B------:R-:W-:Y:S02]  /*aed0*/  LOP3.LUT R200, R200, 0xfffffffd, RZ, 0xc0, !PT ;  /* 0xfffffffdc8c87812 */ /* 0x000fe400078ec0ff */
[----:B------:R-:W-:Y:S04]  /*aee0*/  ISETP.GT.AND P0, PT, R2, 0x30, !P1 ;  /* 0x000000300200780c */ /* 0x000fe80004f04270 */
[C---:B------:R-:W-:Y:S03]  /*aef0*/  ISETP.LT.OR P0, PT, R3.reuse, 0x31, P0 ;  /* 0x000000310300780c */ /* 0x040fe60000701670 */
[----:B------:R-:W-:Y:S02]  /*af00*/  @P1 LOP3.LUT R200, R200, 0x2, RZ, 0xfc, !PT ;  /* 0x00000002c8c81812 */ /* 0x000fe400078efcff */
[----:B------:R-:W-:Y:S02]  /*af10*/  ISETP.GE.AND P1, PT, R0, 0x32, PT ;  /* 0x000000320000780c */ /* 0x000fe40003f26270 */
[----:B------:R-:W-:Y:S02]  /*af20*/  FSEL R41, R36, -INF , !P0 ;  /* 0xff80000024297808 */ /* 0x000fe40004000000 */
[----:B------:R-:W-:Y:S02]  /*af30*/  ISETP.GT.AND P0, PT, R2, 0x31, !P1 ;  /* 0x000000310200780c */ /* 0x000fe40004f04270 */
[----:B------:R-:W-:Y:S02]  /*af40*/  LOP3.LUT R200, R200, 0xfffffffe, RZ, 0xc0, !PT ;  /* 0xfffffffec8c87812 */ /* 0x000fe400078ec0ff */
[----:B------:R-:W-:Y:S04]  /*af50*/  ISETP.LT.OR P0, PT, R3, 0x32, P0 ;  /* 0x000000320300780c */ /* 0x000fe80000701670 */
[----:B------:R-:W-:Y:S02]  /*af60*/  FSEL R39, R35, -INF , !P0 ;  /* 0xff80000023277808 */ /* 0x000fe40004000000 */
[----:B------:R-:W-:Y:S02]  /*af70*/  ISETP.GT.AND P0, PT, R2, 0x38, !P6 ;  /* 0x000000380200780c */ /* 0x000fe40007704270 */
[----:B------:R-:W-:Y:S02]  /*af80*/  @P1 LOP3.LUT R200, R200, 0x1, RZ, 0xfc, !PT ;  /* 0x00000001c8c81812 */ /* 0x000fe400078efcff */
[----:B------:R-:W-:Y:S02]  /*af90*/  ISETP.LT.OR P0, PT, R3, 0x39, P0 ;  /* 0x000000390300780c */ /* 0x000fe40000701670 */
[----:B------:R-:W-:Y:S02]  /*afa0*/  ISETP.GE.AND P1, PT, R0, 0x49, PT ;  /* 0x000000490000780c */ /* 0x000fe40003f26270 */
[----:B------:R-:W-:Y:S02]  /*afb0*/  FSEL R38, R31, -INF , !P0 ;  /* 0xff8000001f267808 */ /* 0x000fe40004000000 */
[----:B------:R-:W-:Y:S02]  /*afc0*/  ISETP.GT.AND P0, PT, R2, 0x39, !P5 ;  /* 0x000000390200780c */ /* 0x000fe40006f04270 */
[----:B------:R-:W-:Y:S02]  /*afd0*/  LOP3.LUT R200, R200, 0xffffbfff, RZ, 0xc0, !PT ;  /* 0xffffbfffc8c87812 */ /* 0x000fe400078ec0ff */
[C---:B------:R-:W-:Y:S04]  /*afe0*/  ISETP.LT.OR P0, PT, R3.reuse, 0x3a, P0 ;  /* 0x0000003a0300780c */ /* 0x040fe80000701670 */
[----:B------:R-:W-:Y:S02]  /*aff0*/  FSEL R37, R26, -INF , !P0 ;  /* 0xff8000001a257808 */ /* 0x000fe40004000000 */
[C---:B------:R-:W-:Y:S04]  /*b000*/  ISETP.GT.AND P0, PT, R2.reuse, 0x40, !P4 ;  /* 0x000000400200780c */ /* 0x040fe80006704270 */
[----:B------:R-:W-:Y:S04]  /*b010*/  ISETP.LT.OR P0, PT, R3, 0x41, P0 ;  /* 0x000000410300780c */ /* 0x000fe80000701670 */
[----:B------:R-:W-:Y:S02]  /*b020*/  FSEL R36, R21, -INF , !P0 ;  /* 0xff80000015247808 */ /* 0x000fe40004000000 */
[----:B------:R-:W-:Y:S04]  /*b030*/  ISETP.GT.AND P0, PT, R2, 0x41, !P2 ;  /* 0x000000410200780c */ /* 0x000fe80005704270 */
[C---:B------:R-:W-:Y:S04]  /*b040*/  ISETP.LT.OR P0, PT, R3.reuse, 0x42, P0 ;  /* 0x000000420300780c */ /* 0x040fe80000701670 */
[----:B------:R-:W-:Y:S02]  /*b050*/  FSEL R35, R20, -INF , !P0 ;  /* 0xff80000014237808 */ /* 0x000fe40004000000 */
[----:B------:R-:W-:Y:S04]  /*b060*/  ISETP.GT.AND P0, PT, R2, 0x48, !P1 ;  /* 0x000000480200780c */ /* 0x000fe80004f04270 */
[----:B------:R-:W-:Y:S04]  /*b070*/  ISETP.LT.OR P0, PT, R3, 0x49, P0 ;  /* 0x000000490300780c */ /* 0x000fe80000701670 */
[----:B------:R-:W-:Y:S02]  /*b080*/  FSEL R31, R16, -INF , !P0 ;  /* 0xff800000101f7808 */ /* 0x000fe40004000000 */
[----:B------:R-:W-:-:S13]  /*b090*/  ISETP.GE.AND P0, PT, R0, 0x4a, PT ;  /* 0x0000004a0000780c */ /* 0x000fda0003f06270 */
[----:B------:R-:W-:Y:S02]  /*b0a0*/  @P0 LOP3.LUT R200, R200, 0x4000, RZ, 0xfc, !PT ;  /* 0x00004000c8c80812 */ /* 0x000fe400078efcff */
[----:B------:R-:W-:Y:S04]  /*b0b0*/  ISETP.GT.AND P0, PT, R2, 0x49, !P0 ;  /* 0x000000490200780c */ /* 0x000fe80004704270 */
[----:B------:R-:W-:Y:S04]  /*b0c0*/  ISETP.LT.OR P0, PT, R3, 0x4a, P0 ;  /* 0x0000004a0300780c */ /* 0x000fe80000701670 */
[----:B------:R-:W-:Y:S01]  /*b0d0*/  FSEL R26, R15, -INF , !P0 ;  /* 0xff8000000f1a7808 */ /* 0x000fe20004000000 */
[----:B------:R-:W-:-:S06]  /*b0e0*/  BRA.DIV ~URZ, `(.L_x_672) ;  /* 0x00013b127f007947 */ /* 0x000fcc000b800000 */
[----:B------:R2:W3:Y:S02]  /*b0f0*/  SHFL.IDX PT, R4, R5, 0x1, 0x1c1f ;  /* 0x003c1f0005047f89 */ /* 0x0004e400000e0000 */
.L_x_834:
[----:B---3--:R-:W-:Y:S01]  /*b100*/  IADD3 R3, R7, R4, RZ ;  /* 0x0000000407037210 */ /* 0x008fe20007ffe0ff */
[----:B------:R-:W-:Y:S05]  /*b110*/  IMAD.MOV.U32 R2, RZ, RZ, c[0x0][0x32c] ;  /* 0x0000cb00ff027624 */ /* 0x000fea00078e00ff */
[----:B------:R-:W-:Y:S01]  /*b120*/  ISETP.GE.AND P0, PT, R2, 0x1, PT ;  /* 0x000000010200780c */ /* 0x000fe20003f06270 */
[----:B------:R-:W-:-:S12]  /*b130*/  IMAD.IADD R2, R6, 0x1, R4 ;  /* 0x0000000106027824 */ /* 0x000fd800078e0204 */
        /* <DEDUP_REMOVED lines=12> */
.L_x_675:
[----:B------:R-:W-:Y:S04]  /*b200*/  MOV R8, c[0x0][0x32c] ;  /* 0x0000cb0000087a02 */ /* 0x000fe80000000f00 */
[----:B------:R-:W-:-:S13]  /*b210*/  ISETP.NE.AND P0, PT, R8, 0x1, PT ;  /* 0x000000010800780c */ /* 0x000fda0003f05270 */
[----:B------:R-:W-:Y:S05]  /*b220*/  @P0 IMAD.HI.U32 R8, R4, c[0x0][0x330], RZ ;  /* 0x0000cc0004080a27 */ /* 0x000fea00078e00ff */
[----:B------:R-:W-:Y:S02]  /*b230*/  @P0 SHF.R.U32.HI R4, RZ, c[0x0][0x334], R8 ;  /* 0x0000cd00ff040a19 */ /* 0x000fe40000011608 */
.L_x_676:
[----:B------:R-:W-:Y:S05]  /*b240*/  BSYNC B0 ;  /* 0x0000000000007941 */ /* 0x000fea0003800000 */
.L_x_674:
[----:B------:R-:W3:Y:S02]  /*b250*/  LDL R8, [R1] ;  /* 0x0000000001087983 */ /* 0x000ee40000100800 */
[----:B---3--:R-:W-:Y:S04]  /*b260*/  IMAD.IADD R8, R0, 0x1, -R8 ;  /* 0x0000000100087824 */ /* 0x008fe800078e0a08 */
[----:B------:R-:W-:Y:S05]  /*b270*/  IMAD R4, R4, c[0x0][0x32c], R8 ;  /* 0x0000cb0004047a24 */ /* 0x000fea00078e0208 */
[----:B------:R-:W-:Y:S02]  /*b280*/  IADD3 R8, R4, c[0x0][0x32c], RZ ;  /* 0x0000cb0004087a10 */ /* 0x000fe40007ffe0ff */
[----:B------:R-:W-:Y:S02]  /*b290*/  IMNMX R3, R3, R4, !PT ;  /* 0x0000000403037217 */ /* 0x000fe40007800200 */
[----:B------:R-:W-:Y:S02]  /*b2a0*/  IMNMX R2, R2, R8, PT ;  /* 0x0000000802027217 */ /* 0x000fe40003800200 */
.L_x_673:
[----:B------:R-:W-:Y:S04]  /*b2b0*/  LOP3.LUT P0, RZ, R200, 0x1000, RZ, 0xc0, !PT ;  /* 0x00001000c8ff7812 */ /* 0x000fe8000780c0ff */
[----:B------:R-:W-:Y:S04]  /*b2c0*/  ISETP.GT.AND P0, PT, R3, 0x1, !P0 ;  /* 0x000000010300780c */ /* 0x000fe80004704270 */
[----:B------:R-:W-:Y:S04]  /*b2d0*/  ISETP.LT.OR P0, PT, R2, 0x2, P0 ;  /* 0x000000020200780c */ /* 0x000fe80000701670 */
[----:B------:R-:W-:Y:S02]  /*b2e0*/  FSEL R18, R221, -INF , !P0 ;  /* 0xff800000dd127808 */ /* 0x000fe40004000000 */
        /* <DEDUP_REMOVED lines=9> */
[C---:B------:R-:W-:Y:S04]  /*b380*/  ISETP.GT.AND P0, PT, R3.reuse, 0x10, !P0 ;  /* 0x000000100300780c */ /* 0x040fe80004704270 */
        /* <DEDUP_REMOVED lines=45> */
[C---:B------:R-:W-:Y:S04]  /*b660*/  ISETP.LT.OR P0, PT, R2.reuse, 0x41, P0 ;  /* 0x000000410200780c */ /* 0x040fe80000701670 */
[----:B------:R-:W-:Y:S02]  /*b670*/  FSEL R75, R53, -INF , !P0 ;  /* 0xff800000354b7808 */ /* 0x000fe40004000000 */
[C---:B------:R-:W-:Y:S04]  /*b680*/  ISETP.GT.AND P0, PT, R3.reuse, 0x41, !P2 ;  /* 0x000000410300780c */ /* 0x040fe80005704270 */
[----:B------:R-:W-:Y:S04]  /*b690*/  ISETP.LT.OR P0, PT, R2, 0x42, P0 ;  /* 0x000000420200780c */ /* 0x000fe80000701670 */
[----:B------:R-:W-:Y:S02]  /*b6a0*/  FSEL R74, R48, -INF , !P0 ;  /* 0xff800000304a7808 */ /* 0x000fe40004000000 */
[C---:B------:R-:W-:Y:S04]  /*b6b0*/  ISETP.GT.AND P0, PT, R3.reuse, 0x48, !P1 ;  /* 0x000000480300780c */ /* 0x040fe80004f04270 */
[----:B------:R-:W-:Y:S04]  /*b6c0*/  ISETP.LT.OR P0, PT, R2, 0x49, P0 ;  /* 0x000000490200780c */ /* 0x000fe80000701670 */
[----:B------:R-:W-:Y:S02]  /*b6d0*/  FSEL R67, R24, -INF , !P0 ;  /* 0xff80000018437808 */ /* 0x000fe40004000000 */
[----:B------:R-:W-:Y:S04]  /*b6e0*/  LOP3.LUT P0, RZ, R200, 0x2000, RZ, 0xc0, !PT ;  /* 0x00002000c8ff7812 */ /* 0x000fe8000780c0ff */
[C---:B------:R-:W-:Y:S04]  /*b6f0*/  ISETP.GT.AND P0, PT, R3.reuse, RZ, !P0 ;  /* 0x000000ff0300720c */ /* 0x040fe80004704270 */
[----:B------:R-:W-:Y:S04]  /*b700*/  ISETP.LT.OR P0, PT, R2, 0x1, P0 ;  /* 0x000000010200780c */ /* 0x000fe80000701670 */
[----:B------:R-:W-:Y:S02]  /*b710*/  FSEL R12, R226, -INF , !P0 ;  /* 0xff800000e20c7808 */ /* 0x000fe40004000000 */
[----:B------:R-:W-:Y:S04]  /*b720*/  LOP3.LUT P0, RZ, R200, 0x4000, RZ, 0xc0, !PT ;  /* 0x00004000c8ff7812 */ /* 0x000fe8000780c0ff */
[----:B------:R-:W-:Y:S04]  /*b730*/  ISETP.GT.AND P0, PT, R3, 0x49, !P0 ;  /* 0x000000490300780c */ /* 0x000fe80004704270 */
[----:B------:R-:W-:Y:S04]  /*b740*/  ISETP.LT.OR P0, PT, R2, 0x4a, P0 ;  /* 0x0000004a0200780c */ /* 0x000fe80000701670 */
[----:B------:R-:W-:Y:S01]  /*b750*/  FSEL R53, R17, -INF , !P0 ;  /* 0xff80000011357808 */ /* 0x000fe20004000000 */
[----:B------:R-:W-:-:S06]  /*b760*/  BRA.DIV ~URZ, `(.L_x_677) ;  /* 0x000135027f007947 */ /* 0x000fcc000b800000 */
[----:B------:R3:W4:Y:S02]  /*b770*/  SHFL.IDX PT, R4, R5, 0x2, 0x1c1f ;  /* 0x005c1f0005047f89 */ /* 0x00072400000e0000 */
.L_x_835:
[----:B----4-:R-:W-:Y:S01]  /*b780*/  IADD3 R3, R7, R4, RZ ;  /* 0x0000000407037210 */ /* 0x010fe20007ffe0ff */
        /* <DEDUP_REMOVED lines=15> */
.L_x_680:
[----:B------:R-:W-:Y:S04]  /*b880*/  MOV R8, c[0x0][0x32c] ;  /* 0x0000cb0000087a02 */ /* 0x000fe80000000f00 */
[----:B------:R-:W-:-:S13]  /*b890*/  ISETP.NE.AND P0, PT, R8, 0x1, PT ;  /* 0x000000010800780c */ /* 0x000fda0003f05270 */
[----:B------:R-:W-:Y:S05]  /*b8a0*/  @P0 IMAD.HI.U32 R8, R4, c[0x0][0x330], RZ ;  /* 0x0000cc0004080a27 */ /* 0x000fea00078e00ff */
[----:B------:R-:W-:Y:S02]  /*b8b0*/  @P0 SHF.R.U32.HI R4, RZ, c[0x0][0x334], R8 ;  /* 0x0000cd00ff040a19 */ /* 0x000fe40000011608 */
.L_x_681:
[----:B------:R-:W-:Y:S05]  /*b8c0*/  BSYNC B0 ;  /* 0x0000000000007941 */ /* 0x000fea0003800000 */
.L_x_679:
[----:B------:R-:W4:Y:S02]  /*b8d0*/  LDL R8, [R1] ;  /* 0x0000000001087983 */ /* 0x000f240000100800 */
[----:B----4-:R-:W-:Y:S04]  /*b8e0*/  IMAD.IADD R8, R0, 0x1, -R8 ;  /* 0x0000000100087824 */ /* 0x010fe800078e0a08 */
[----:B------:R-:W-:Y:S05]  /*b8f0*/  IMAD R4, R4, c[0x0][0x32c], R8 ;  /* 0x0000cb0004047a24 */ /* 0x000fea00078e0208 */
[----:B------:R-:W-:Y:S02]  /*b900*/  IADD3 R8, R4, c[0x0][0x32c], RZ ;  /* 0x0000cb0004087a10 */ /* 0x000fe40007ffe0ff */
[----:B------:R-:W-:Y:S02]  /*b910*/  IMNMX R3, R3, R4, !PT ;  /* 0x0000000403037217 */ /* 0x000fe40007800200 */
[----:B------:R-:W-:Y:S02]  /*b920*/  IMNMX R2, R2, R8, PT ;  /* 0x0000000802027217 */ /* 0x000fe40003800200 */
.L_x_678:
        /* <DEDUP_REMOVED lines=76> */
[----:B------:R4:W1:Y:S02]  /*bdf0*/  SHFL.IDX PT, R4, R5, 0x3, 0x1c1f ;  /* 0x007c1f0005047f89 */ /* 0x00086400000e0000 */
.L_x_836:
[----:B-1----:R-:W-:Y:S01]  /*be00*/  IADD3 R3, R6, R4, RZ ;  /* 0x0000000406037210 */ /* 0x002fe20007ffe0ff */
        /* <DEDUP_REMOVED lines=9> */
[----:B--234-:R-:W-:Y:S05]  /*bea0*/  IMAD.MOV.U32 R5, RZ, RZ, c[0x0][0x32c] ;  /* 0x0000cb00ff057624 */ /* 0x01cfea00078e00ff */
[----:B------:R-:W-:-:S13]  /*beb0*/  ISETP.NE.AND P0, PT, R5, 0x1, PT ;  /* 0x000000010500780c */ /* 0x000fda0003f05270 */
[----:B------:R-:W-:Y:S05]  /*bec0*/  @P0 IMAD.HI.U32 R5, R4, c[0x0][0x330], RZ ;  /* 0x0000cc0004050a27 */ /* 0x000fea00078e00ff */
[----:B------:R-:W-:Y:S04]  /*bed0*/  @P0 SHF.R.U32.HI R4, RZ, c[0x0][0x334], R5 ;  /* 0x0000cd00ff040a19 */ /* 0x000fe80000011605 */
[----:B------:R-:W-:Y:S01]  /*bee0*/  LOP3.LUT R4, RZ, R4, RZ, 0x33, !PT ;  /* 0x00000004ff047212 */ /* 0x000fe200078e33ff */
[----:B------:R-:W-:-:S05]  /*bef0*/  BRA `(.L_x_686) ;  /* 0x0000004000007947 */ /* 0x000fca0003800000 */
.L_x_685:
[----:B--234-:R-:W-:Y:S04]  /*bf00*/  MOV R5, c[0x0][0x32c] ;  /* 0x0000cb0000057a02 */ /* 0x01cfe80000000f00 */
[----:B------:R-:W-:-:S13]  /*bf10*/  ISETP.NE.AND P0, PT, R5, 0x1, PT ;  /* 0x000000010500780c */ /* 0x000fda0003f05270 */
[----:B------:R-:W-:Y:S05]  /*bf20*/  @P0 IMAD.HI.U32 R5, R4, c[0x0][0x330], RZ ;  /* 0x0000cc0004050a27 */ /* 0x000fea00078e00ff */
[----:B------:R-:W-:Y:S02]  /*bf30*/  @P0 SHF.R.U32.HI R4, RZ, c[0x0][0x334], R5 ;  /* 0x0000cd00ff040a19 */ /* 0x000fe40000011605 */
.L_x_686:
[----:B------:R-:W-:Y:S05]  /*bf40*/  BSYNC B0 ;  /* 0x0000000000007941 */ /* 0x000fea0003800000 */
.L_x_684:
[----:B------:R-:W2:Y:S02]  /*bf50*/  LDL R5, [R1] ;  /* 0x0000000001057983 */ /* 0x000ea40000100800 */
[----:B--2---:R-:W-:Y:S04]  /*bf60*/  IMAD.IADD R0, R0, 0x1, -R5 ;  /* 0x0000000100007824 */ /* 0x004fe800078e0a05 */
[----:B------:R-:W-:Y:S05]  /*bf70*/  IMAD R0, R4, c[0x0][0x32c], R0 ;  /* 0x0000cb0004007a24 */ /* 0x000fea00078e0200 */
[----:B------:R-:W-:Y:S02]  /*bf80*/  IADD3 R4, R0, c[0x0][0x32c], RZ ;  /* 0x0000cb0000047a10 */ /* 0x000fe40007ffe0ff */
[----:B------:R-:W-:Y:S02]  /*bf90*/  IMNMX R2, R2, R0, !PT ;  /* 0x0000000002027217 */ /* 0x000fe40007800200 */
[----:B------:R-:W-:Y:S02]  /*bfa0*/  IMNMX R3, R3, R4, PT ;  /* 0x0000000403037217 */ /* 0x000fe40003800200 */
.L_x_683:
[----:B------:R-:W-:Y:S02]  /*bfb0*/  LOP3.LUT P0, RZ, R200, 0x2000, RZ, 0xc0, !PT ;  /* 0x00002000c8ff7812 */ /* 0x000fe4000780c0ff */
[C---:B------:R-:W-:Y:S02]  /*bfc0*/  ISETP.GT.AND P1, PT, R2.reuse, 0x48, !P1 ;  /* 0x000000480200780c */ /* 0x040fe40004f24270 */
[----:B------:R-:W-:Y:S02]  /*bfd0*/  ISETP.GT.AND P0, PT, R2, RZ, !P0 ;  /* 0x000000ff0200720c */ /* 0x000fe40004704270 */
[----:B------:R-:W-:Y:S02]  /*bfe0*/  FMNMX.FTZ R0, R12, R85, !PT ;  /* 0x000000550c007209 */ /* 0x000fe40007810000 */
[C---:B------:R-:W-:Y:S02]  /*bff0*/  ISETP.LT.OR P0, PT, R3.reuse, 0x1, P0 ;  /* 0x000000010300780c */ /* 0x040fe40000701670 */
[C---:B------:R-:W-:Y:S02]  /*c000*/  ISETP.LT.OR P1, PT, R3.reuse, 0x49, P1 ;  /* 0x000000490300780c */ /* 0x040fe40000f21670 */
[----:B------:R-:W-:Y:S02]  /*c010*/  FSEL R11, R232, -INF , !P0 ;  /* 0xff800000e80b7808 */ /* 0x000fe40004000000 */
[----:B------:R-:W-:Y:S02]  /*c020*/  LOP3.LUT P0, RZ, R200, 0x1000, RZ, 0xc0, !PT ;  /* 0x00001000c8ff7812 */ /* 0x000fe4000780c0ff */
[----:B------:R-:W-:Y:S02]  /*c030*/  FMNMX.FTZ R0, R18, R0, !PT ;  /* 0x0000000012007209 */ /* 0x000fe40007810000 */
[----:B------:R-:W-:Y:S02]  /*c040*/  ISETP.GT.AND P0, PT, R2, 0x1, !P0 ;  /* 0x000000010200780c */ /* 0x000fe40004704270 */
[----:B--234-:R-:W-:Y:S02]  /*c050*/  FMNMX.FTZ R5, R20, R0, !PT ;  /* 0x0000000014057209 */ /* 0x01cfe40007810000 */
[----:B------:R-:W-:Y:S02]  /*c060*/  ISETP.LT.OR P0, PT, R3, 0x2, P0 ;  /* 0x000000020300780c */ /* 0x000fe40000701670 */
[----:B------:R-:W-:Y:S02]  /*c070*/  FMNMX.FTZ R5, R21, R5, !PT ;  /* 0x0000000515057209 */ /* 0x000fe40007810000 */
[----:B------:R-:W-:Y:S02]  /*c080*/  FSEL R14, R231, -INF , !P0 ;  /* 0xff800000e70e7808 */ /* 0x000fe40004000000 */
[----:B------:R-:W-:Y:S02]  /*c090*/  LOP3.LUT P0, RZ, R200, 0x800, RZ, 0xc0, !PT ;  /* 0x00000800c8ff7812 */ /* 0x000fe4000780c0ff */
[----:B------:R-:W-:Y:S02]  /*c0a0*/  FMNMX.FTZ R5, R44, R5, !PT ;  /* 0x000000052c057209 */ /* 0x000fe40007810000 */
[----:B------:R-:W-:Y:S02]  /*c0b0*/  ISETP.GT.AND P0, PT, R2, 0x8, !P0 ;  /* 0x000000080200780c */ /* 0x000fe40004704270 */
[----:B------:R-:W-:Y:S02]  /*c0c0*/  FMNMX.FTZ R5, R45, R5, !PT ;  /* 0x000000052d057209 */ /* 0x000fe40007810000 */
        /* <DEDUP_REMOVED lines=31> */
[----:B------:R-:W-:Y:S04]  /*c2c0*/  LOP3.LUT P0, RZ, R200, 0x40, RZ, 0xc0, !PT ;  /* 0x00000040c8ff7812 */ /* 0x000fe8000780c0ff */
[----:B------:R-:W-:Y:S04]  /*c2d0*/  ISETP.GT.AND P0, PT, R2, 0x19, !P0 ;  /* 0x000000190200780c */ /* 0x000fe80004704270 */
[----:B------:R-:W-:Y:S04]  /*c2e0*/  ISETP.LT.OR P0, PT, R3, 0x1a, P0 ;  /* 0x0000001a0300780c */ /* 0x000fe80000701670 */
[----:B------:R-:W-:Y:S02]  /*c2f0*/  FSEL R176, R219, -INF , !P0 ;  /* 0xff800000dbb07808 */ /* 0x000fe40004000000 */
[----:B------:R-:W-:Y:S04]  /*c300*/  LOP3.LUT P0, RZ, R200, 0x20, RZ, 0xc0, !PT ;  /* 0x00000020c8ff7812 */ /* 0x000fe8000780c0ff */
[----:B------:R-:W-:Y:S04]  /*c310*/  ISETP.GT.AND P0, PT, R2, 0x20, !P0 ;  /* 0x000000200200780c */ /* 0x000fe80004704270 */
[C---:B------:R-:W-:Y:S04]  /*c320*/  ISETP.LT.OR P0, PT, R3.reuse, 0x21, P0 ;  /* 0x000000210300780c */ /* 0x040fe80000701670 */
        /* <DEDUP_REMOVED lines=21> */
[----:B------:R-:W-:Y:S02]  /*c480*/  ISETP.GT.AND P0, PT, R2, 0x38, !P6 ;  /* 0x000000380200780c */ /* 0x000fe40007704270 */
[----:B------:R-:W-:Y:S02]  /*c490*/  LOP3.LUT P6, RZ, R200, 0x4000, RZ, 0xc0, !PT ;  /* 0x00004000c8ff7812 */ /* 0x000fe400078cc0ff */
[C---:B------:R-:W-:Y:S04]  /*c4a0*/  ISETP.LT.OR P0, PT, R3.reuse, 0x39, P0 ;  /* 0x000000390300780c */ /* 0x040fe80000701670 */
[----:B------:R-:W-:Y:S02]  /*c4b0*/  FSEL R206, R178, -INF , !P0 ;  /* 0xff800000b2ce7808 */ /* 0x000fe40004000000 */
[----:B------:R-:W-:Y:S02]  /*c4c0*/  ISETP.GT.AND P0, PT, R2, 0x39, !P5 ;  /* 0x000000390200780c */ /* 0x000fe40006f04270 */
[----:B------:R-:W-:Y:S02]  /*c4d0*/  FSEL R178, R60, -INF , !P1 ;  /* 0xff8000003cb27808 */ /* 0x000fe40004800000 */
[----:B------:R-:W-:Y:S04]  /*c4e0*/  ISETP.LT.OR P0, PT, R3, 0x3a, P0 ;  /* 0x0000003a0300780c */ /* 0x000fe80000701670 */
[----:B------:R-:W-:Y:S02]  /*c4f0*/  FSEL R208, R177, -INF , !P0 ;  /* 0xff800000b1d07808 */ /* 0x000fe40004000000 */
[C---:B------:R-:W-:Y:S04]  /*c500*/  ISETP.GT.AND P0, PT, R2.reuse, 0x40, !P4 ;  /* 0x000000400200780c */ /* 0x040fe80006704270 */
[----:B------:R-:W-:Y:S04]  /*c510*/  ISETP.LT.OR P0, PT, R3, 0x41, P0 ;  /* 0x000000410300780c */ /* 0x000fe80000701670 */
[----:B------:R-:W-:Y:S02]  /*c520*/  FSEL R207, R65, -INF , !P0 ;  /* 0xff80000041cf7808 */ /* 0x000fe40004000000 */
[----:B------:R-:W-:Y:S04]  /*c530*/  ISETP.GT.AND P0, PT, R2, 0x41, !P2 ;  /* 0x000000410200780c */ /* 0x000fe80005704270 */
[----:B------:R-:W-:Y:S04]  /*c540*/  ISETP.LT.OR P0, PT, R3, 0x42, P0 ;  /* 0x000000420300780c */ /* 0x000fe80000701670 */
[----:B------:R-:W-:Y:S02]  /*c550*/  FSEL R205, R64, -INF , !P0 ;  /* 0xff80000040cd7808 */ /* 0x000fe40004000000 */
[----:B------:R-:W-:Y:S02]  /*c560*/  ISETP.GT.AND P0, PT, R2, 0x49, !P6 ;  /* 0x000000490200780c */ /* 0x000fe40007704270 */
[----:B------:R-:W-:Y:S02]  /*c570*/  FMNMX.FTZ R2, R19, R84, !PT ;  /* 0x0000005413027209 */ /* 0x000fe40007810000 */
[----:B------:R-:W-:Y:S02]  /*c580*/  ISETP.LT.OR P0, PT, R3, 0x4a, P0 ;  /* 0x0000004a0300780c */ /* 0x000fe40000701670 */
        /* <DEDUP_REMOVED lines=53> */
[----:B------:R-:W-:Y:S02]  /*c8e0*/  FSEL R177, R59, -INF , !P0 ;  /* 0xff8000003bb17808 */ /* 0x000fe40004000000 */
        /* <DEDUP_REMOVED lines=8> */
[----:B------:R1:W2:Y:S02]  /*c970*/  SHFL.BFLY PT, R2, R4, 0x2, 0x1f ;  /* 0x0c401f0004027f89 */ /* 0x0002a400000e0000 */
.L_x_837:
[----:B--2---:R-:W-:Y:S01]  /*c980*/  FMNMX.FTZ R5, R4, R2, !PT ;  /* 0x0000000204057209 */ /* 0x004fe20007810000 */
[----:B------:R-:W-:-:S05]  /*c990*/  BRA.DIV ~URZ, `(.L_x_688) ;  /* 0x000124027f007947 */ /* 0x000fca000b800000 */
[----:B------:R-:W-:Y:S04]  /*c9a0*/  SHFL.BFLY PT, R2, R0, 0x2, 0x1f ;  /* 0x0c401f0000027f89 */ /* 0x000fe800000e0000 */
[----:B------:R-:W-:Y:S04]  /*c9b0*/  SHFL.BFLY PT, R3, R6, 0x2, 0x1f ;  /* 0x0c401f0006037f89 */ /* 0x000fe800000e0000 */
[----:B-1----:R-:W1:Y:S02]  /*c9c0*/  SHFL.BFLY PT, R4, R7, 0x2, 0x1f ;  /* 0x0c401f0007047f89 */ /* 0x002e6400000e0000 */
[----:B-1----:R-:W-:Y:S02]  /*c9d0*/  FMNMX.FTZ R4, R7, R4, !PT ;  /* 0x0000000407047209 */ /* 0x002fe40007810000 */
[----:B------:R-:W-:Y:S02]  /*c9e0*/  FMNMX.FTZ R0, R0, R2, !PT ;  /* 0x0000000200007209 */ /* 0x000fe40007810000 */
[----:B------:R-:W-:Y:S02]  /*c9f0*/  FMNMX.FTZ R2, R6, R3, !PT ;  /* 0x0000000306027209 */ /* 0x000fe40007810000 */
[----:B------:R-:W1:Y:S04]  /*ca00*/  SHFL.BFLY PT, R6, R5, 0x1, 0x1f ;  /* 0x0c201f0005067f89 */ /* 0x000e6800000e0000 */
[----:B------:R-:W2:Y:S04]  /*ca10*/  SHFL.BFLY PT, R8, R0, 0x1, 0x1f ;  /* 0x0c201f0000087f89 */ /* 0x000ea800000e0000 */
[----:B------:R-:W3:Y:S04]  /*ca20*/  SHFL.BFLY PT, R9, R2, 0x1, 0x1f ;  /* 0x0c201f0002097f89 */ /* 0x000ee800000e0000 */
[----:B------:R4:W4:Y:S01]  /*ca30*/  SHFL.BFLY PT, R3, R4, 0x1, 0x1f ;  /* 0x0c201f0004037f89 */ /* 0x00092200000e0000 */
[----:B-1----:R-:W-:Y:S02]  /*ca40*/  FMNMX.FTZ R72, R5, R6, !PT ;  /* 0x0000000605487209 */ /* 0x002fe40007810000 */
[----:B--2---:R-:W-:Y:S02]  /*ca50*/  FMNMX.FTZ R71, R0, R8, !PT ;  /* 0x0000000800477209 */ /* 0x004fe40007810000 */
[----:B---3--:R-:W-:Y:S02]  /*ca60*/  FMNMX.FTZ R70, R2, R9, !PT ;  /* 0x0000000902467209 */ /* 0x008fe40007810000 */
.L_x_838:
[C---:B------:R-:W-:Y:S01]  /*ca70*/  FMUL.FTZ R0, R72.reuse, c[0x0][0x2d0] ;  /* 0x0000b40048007a20 */ /* 0x040fe20000410000 */
[----:B------:R-:W-:Y:S01]  /*ca80*/  FSETP.NEU.FTZ.AND P0, PT, R72, -INF , PT ;  /* 0xff8000004800780b */ /* 0x000fe20003f1d000 */
[----:B------:R-:W2:Y:S01]  /*ca90*/  LDL.LU R237, [R1+0x4] ;  /* 0x0000040001ed7983 */ /* 0x000ea20000300800 */
[----:B------:R-:W-:Y:S01]  /*caa0*/  FSETP.NEU.FTZ.AND P1, PT, R71, -INF , PT ;  /* 0xff8000004700780b */ /* 0x000fe20003f3d000 */
[----:B------:R-:W-:Y:S01]  /*cab0*/  WARPSYNC 0xffffffff ;  /* 0xffffffff00007948 */ /* 0x000fe20003800000 */
[----:B------:R-:W-:Y:S02]  /*cac0*/  FSEL R5, R0, RZ, P0 ;  /* 0x000000ff00057208 */ /* 0x000fe40000000000 */
[----:B----4-:R-:W-:Y:S03]  /*cad0*/  FMNMX.FTZ R69, R3, R4, !PT ;  /* 0x0000000403457209 */ /* 0x010fe60007810000 */
[--C-:B------:R-:W-:Y:S02]  /*cae0*/  FFMA.FTZ R0, R19, c[0x0][0x2d0], -R5.reuse ;  /* 0x0000b40013007a23 */ /* 0x100fe40000010805 */
[--C-:B------:R-:W-:Y:S02]  /*caf0*/  FFMA.FTZ R2, R22, c[0x0][0x2d0], -R5.reuse ;  /* 0x0000b40016027a23 */ /* 0x100fe40000010805 */
[----:B------:R1:W-:Y:S01]  /*cb00*/  MUFU.EX2 R220, R0 ;  /* 0x0000000000dc7308 */ /* 0x0003e20000000800 */
[--C-:B------:R-:W-:Y:S02]  /*cb10*/  FFMA.FTZ R216, R39, c[0x0][0x2d0], -R5.reuse ;  /* 0x0000b40027d87a23 */ /* 0x100fe40000010805 */
[--C-:B------:R-:W-:Y:S02]  /*cb20*/  FFMA.FTZ R215, R38, c[0x0][0x2d0], -R5.reuse ;  /* 0x0000b40026d77a23 */ /* 0x100fe40000010805 */
[--C-:B------:R-:W-:Y:S02]  /*cb30*/  FFMA.FTZ R213, R37, c[0x0][0x2d0], -R5.reuse ;  /* 0x0000b40025d57a23 */ /* 0x100fe40000010805 */
[--C-:B------:R-:W-:Y:S02]  /*cb40*/  FFMA.FTZ R211, R36, c[0x0][0x2d0], -R5.reuse ;  /* 0x0000b40024d37a23 */ /* 0x100fe40000010805 */
[----:B------:R-:W-:Y:S01]  /*cb50*/  LDSM.16.MT88.4 R36, [R189] ;  /* 0x00000000bd24783b */ /* 0x000fe20000004200 */
[----:B------:R3:W-:Y:S01]  /*cb60*/  MUFU.EX2 R232, R2 ;  /* 0x0000000200e87308 */ /* 0x0007e20000000800 */
[----:B------:R-:W-:Y:S02]  /*cb70*/  FMUL.FTZ R4, R69, c[0x0][0x2d0] ;  /* 0x0000b40045047a20 */ /* 0x000fe40000410000 */
[--C-:B------:R-:W-:Y:S02]  /*cb80*/  FFMA.FTZ R48, R30, c[0x0][0x2d0], -R5.reuse ;  /* 0x0000b4001e307a23 */ /* 0x100fe40000010805 */
[--C-:B------:R-:W-:Y:S02]  /*cb90*/  FFMA.FTZ R156, R28, c[0x0][0x2d0], -R5.reuse ;  /* 0x0000b4001c9c7a23 */ /* 0x100fe40000010805 */
[--C-:B------:R-:W-:Y:S02]  /*cba0*/  FFMA.FTZ R155, R27, c[0x0][0x2d0], -R5.reuse ;  /* 0x0000b4001b9b7a23 */ /* 0x100fe40000010805 */
[--C-:B------:R-:W-:Y:S01]  /*cbb0*/  FFMA.FTZ R154, R34, c[0x0][0x2d0], -R5.reuse ;  /* 0x0000b400229a7a23 */ /* 0x100fe20000010805 */
[----:B------:R-:W-:Y:S01]  /*cbc0*/  MUFU.EX2 R236, R156 ;  /* 0x0000009c00ec7308 */ /* 0x000fe20000000800 */
[--C-:B------:R-:W-:Y:S02]  /*cbd0*/  FFMA.FTZ R73, R33, c[0x0][0x2d0], -R5.reuse ;  /* 0x0000b40021497a23 */ /* 0x100fe40000010805 */
[--C-:B------:R-:W-:Y:S02]  /*cbe0*/  FFMA.FTZ R66, R32, c[0x0][0x2d0], -R5.reuse ;  /* 0x0000b40020427a23 */ /* 0x100fe40000010805 */
[----:B-1----:R-:W-:Y:S02]  /*cbf0*/  FMUL.FTZ R0, R71, c[0x0][0x2d0] ;  /* 0x0000b40047007a20 */ /* 0x002fe40000410000 */
[--C-:B------:R-:W-:Y:S02]  /*cc00*/  FFMA.FTZ R209, R42, c[0x0][0x2d0], -R5.reuse ;  /* 0x0000b4002ad17a23 */ /* 0x100fe40000010805 */
[--C-:B------:R-:W-:Y:S01]  /*cc10*/  FFMA.FTZ R217, R41, c[0x0][0x2d0], -R5.reuse ;  /* 0x0000b40029d97a23 */ /* 0x100fe20000010805 */
[----:B------:R-:W-:Y:S01]  /*cc20*/  MUFU.EX2 R249, R66 ;  /* 0x0000004200f97308 */ /* 0x000fe20000000800 */
[----:B------:R-:W-:Y:S01]  /*cc30*/  FSEL R40, R0, RZ, P1 ;  /* 0x000000ff00287208 */ /* 0x000fe20000800000 */
[--C-:B------:R-:W-:Y:S02]  /*cc40*/  FFMA.FTZ R210, R35, c[0x0][0x2d0], -R5.reuse ;  /* 0x0000b40023d27a23 */ /* 0x100fe40000010805 */
[--C-:B---3--:R-:W-:Y:S02]  /*cc50*/  FFMA.FTZ R2, R23, c[0x0][0x2d0], -R5.reuse ;  /* 0x0000b40017027a23 */ /* 0x108fe40000010805 */
[--C-:B------:R-:W-:Y:S02]  /*cc60*/  FFMA.FTZ R0, R12, c[0x0][0x2d0], -R40.reuse ;  /* 0x0000b4000c007a23 */ /* 0x100fe40000010828 */
[--C-:B------:R-:W-:Y:S02]  /*cc70*/  FFMA.FTZ R6, R21, c[0x0][0x2d0], -R40.reuse ;  /* 0x0000b40015067a23 */ /* 0x100fe40000010828 */
[----:B------:R1:W-:Y:S01]  /*cc80*/  MUFU.EX2 R222, R0 ;  /* 0x0000000000de7308 */ /* 0x0003e20000000800 */
[--C-:B------:R-:W-:Y:S02]  /*cc90*/  FFMA.FTZ R218, R31, c[0x0][0x2d0], -R5.reuse ;  /* 0x0000b4001fda7a23 */ /* 0x100fe40000010805 */
[--C-:B------:R-:W-:Y:S02]  /*cca0*/  FFMA.FTZ R219, R26, c[0x0][0x2d0], -R5.reuse ;  /* 0x0000b4001adb7a23 */ /* 0x100fe40000010805 */
[--C-:B------:R-:W-:Y:S02]  /*ccb0*/  FFMA.FTZ R65, R44, c[0x0][0x2d0], -R40.reuse ;  /* 0x0000b4002c417a23 */ /* 0x100fe40000010828 */
[--C-:B------:R-:W-:Y:S02]  /*ccc0*/  FFMA.FTZ R61, R49, c[0x0][0x2d0], -R40.reuse ;  /* 0x0000b400313d7a23 */ /* 0x100fe40000010828 */
[--C-:B------:R-:W-:Y:S01]  /*ccd0*/  FFMA.FTZ R59, R50, c[0x0][0x2d0], -R40.reuse ;  /* 0x0000b400323b7a23 */ /* 0x100fe20000010828 */
[----:B------:R3:W-:Y:S01]  /*cce0*/  MUFU.EX2 R228, R2 ;  /* 0x0000000200e47308 */ /* 0x0007e20000000800 */
[--C-:B------:R-:W-:Y:S02]  /*ccf0*/  FFMA.FTZ R64, R45, c[0x0][0x2d0], -R40.reuse ;  /* 0x0000b4002d407a23 */ /* 0x100fe40000010828 */
[--C-:B------:R-:W-:Y:S02]  /*cd00*/  FFMA.FTZ R63, R46, c[0x0][0x2d0], -R40.reuse ;  /* 0x0000b4002e3f7a23 */ /* 0x100fe40000010828 */
[--C-:B------:R-:W-:Y:S05]  /*cd10*/  FFMA.FTZ R62, R47, c[0x0][0x2d0], -R40.reuse ;  /* 0x0000b4002f3e7a23 */ /* 0x100fea0000010828 */
[----:B------:R-:W-:Y:S01]  /*cd20*/  MUFU.EX2 R251, R6 ;  /* 0x0000000600fb7308 */ /* 0x000fe20000000800 */
[--C-:B-1----:R-:W-:Y:S09]  /*cd30*/  FFMA.FTZ R0, R18, c[0x0][0x2d0], -R40.reuse ;  /* 0x0000b40012007a23 */ /* 0x102ff20000010828 */
[----:B------:R1:W-:Y:S01]  /*cd40*/  MUFU.EX2 R227, R0 ;  /* 0x0000000000e37308 */ /* 0x0003e20000000800 */
[----:B---3--:R-:W-:Y:S09]  /*cd50*/  FMUL.FTZ R2, R70, c[0x0][0x2d0] ;  /* 0x0000b40046027a20 */ /* 0x008ff20000410000 */
[----:B------:R-:W-:Y:S10]  /*cd60*/  MUFU.EX2 R240, R61 ;  /* 0x0000003d00f07308 */ /* 0x000ff40000000800 */
[----:B------:R-:W-:Y:S01]  /*cd70*/  MUFU.EX2 R245, R59 ;  /* 0x0000003b00f57308 */ /* 0x000fe20000000800 */
[--C-:B-1----:R-:W-:Y:S09]  /*cd80*/  FFMA.FTZ R0, R25, c[0x0][0x2d0], -R5.reuse ;  /* 0x0000b40019007a23 */ /* 0x102ff20000010805 */
[----:B------:R1:W-:Y:S10]  /*cd90*/  MUFU.EX2 R252, R0 ;  /* 0x0000000000fc7308 */ /* 0x0003f40000000800 */
[----:B------:R-:W-:Y:S10]  /*cda0*/  MUFU.EX2 R230, R64 ;  /* 0x0000004000e67308 */ /* 0x000ff40000000800 */
[----:B------:R-:W-:Y:S01]  /*cdb0*/  MUFU.EX2 R235, R63 ;  /* 0x0000003f00eb7308 */ /* 0x000fe20000000800 */
[----:B-1----:R-:W-:Y:S02]  /*cdc0*/  FFMA.FTZ R0, R20, c[0x0][0x2d0], -R40 ;  /* 0x0000b40014007a23 */ /* 0x002fe40000010828 */
[----:B------:R-:W1:Y:S07]  /*cdd0*/  LDSM.16.MT88.4 R20, [R185] ;  /* 0x00000000b914783b */ /* 0x000e6e0000004200 */
[----:B------:R3:W-:Y:S10]  /*cde0*/  MUFU.EX2 R234, R0 ;  /* 0x0000000000ea7308 */ /* 0x0007f40000000800 */
[----:B------:R-:W-:Y:S10]  /*cdf0*/  MUFU.EX2 R244, R62 ;  /* 0x0000003e00f47308 */ /* 0x000ff40000000800 */
[----:B------:R-:W-:Y:S01]  /*ce00*/  MUFU.EX2 R241, R155 ;  /* 0x0000009b00f17308 */ /* 0x000fe20000000800 */
[----:B---3--:R-:W-:Y:S02]  /*ce10*/  FSEL R0, R72, RZ, P0 ;  /* 0x000000ff48007208 */ /* 0x008fe40000000000 */
[----:B------:R-:W-:Y:S03]  /*ce20*/  FSETP.NEU.FTZ.AND P0, PT, R70, -INF , PT ;  /* 0xff8000004600780b */ /* 0x000fe60003f1d000 */
[----:B------:R-:W-:Y:S04]  /*ce30*/  FADD.FTZ R0, -R0, R84 ;  /* 0x0000005400007221 */ /* 0x000fe80000010100 */
[----:B------:R-:W-:Y:S01]  /*ce40*/  MUFU.EX2 R247, R73 ;  /* 0x0000004900f77308 */ /* 0x000fe20000000800 */
[----:B------:R-:W-:Y:S01]  /*ce50*/  FSEL R56, R2, RZ, P0 ;  /* 0x000000ff02387208 */ /* 0x000fe20000000000 */
[----:B------:R-:W-:Y:S02]  /*ce60*/  FFMA.FTZ R84, R29, c[0x0][0x2d0], -R5 ;  /* 0x0000b4001d547a23 */ /* 0x000fe40000010805 */
[----:B------:R-:W-:Y:S02]  /*ce70*/  FMUL.FTZ R0, R0, c[0x0][0x2d0] ;  /* 0x0000b40000007a20 */ /* 0x000fe40000410000 */
[--C-:B------:R-:W-:Y:S02]  /*ce80*/  FFMA.FTZ R2, R10, c[0x0][0x2d0], -R56.reuse ;  /* 0x0000b4000a027a23 */ /* 0x100fe40000010838 */
[--C-:B------:R-:W-:Y:S02]  /*ce90*/  FFMA.FTZ R57, R158, c[0x0][0x2d0], -R56.reuse ;  /* 0x0000b4009e397a23 */ /* 0x100fe40000010838 */
[----:B------:R3:W-:Y:S10]  /*cea0*/  MUFU.EX2 R221, R2 ;  /* 0x0000000200dd7308 */ /* 0x0007f40000000800 */
[----:B------:R-:W4:Y:S10]  /*ceb0*/  MUFU.EX2 R60, R0 ;  /* 0x00000000003c7308 */ /* 0x000f340000000800 */
[----:B------:R-:W-:Y:S01]  /*cec0*/  MUFU.EX2 R231, R84 ;  /* 0x0000005400e77308 */ /* 0x000fe20000000800 */
[--C-:B---3--:R-:W-:Y:S09]  /*ced0*/  FFMA.FTZ R2, R13, c[0x0][0x2d0], -R56.reuse ;  /* 0x0000b4000d027a23 */ /* 0x108ff20000010838 */
[----:B------:R3:W5:Y:S10]  /*cee0*/  MUFU.EX2 R225, R2 ;  /* 0x0000000200e17308 */ /* 0x0007740000000800 */
[----:B------:R-:W-:Y:S10]  /*cef0*/  MUFU.EX2 R226, R57 ;  /* 0x0000003900e27308 */ /* 0x000ff40000000800 */
[----:B------:R-:W-:Y:S01]  /*cf00*/  MUFU.EX2 R242, R154 ;  /* 0x0000009a00f27308 */ /* 0x000fe20000000800 */
[--C-:B---3--:R-:W-:Y:S09]  /*cf10*/  FFMA.FTZ R2, R15, c[0x0][0x2d0], -R56.reuse ;  /* 0x0000b4000f027a23 */ /* 0x108ff20000010838 */
[----:B------:R3:W-:Y:S02]  /*cf20*/  MUFU.EX2 R229, R2 ;  /* 0x0000000200e57308 */ /* 0x0007e40000000800 */
[----:B---3--:R-:W-:Y:S08]  /*cf30*/  FFMA.FTZ R2, R17, c[0x0][0x2d0], -R56 ;  /* 0x0000b40011027a23 */ /* 0x008ff00000010838 */
[----:B------:R3:W1:Y:S02]  /*cf40*/  MUFU.EX2 R250, R2 ;  /* 0x0000000200fa7308 */ /* 0x0006640000000800 */
[----:B---3--:R-:W-:Y:S05]  /*cf50*/  FSEL R2, R71, RZ, P1 ;  /* 0x000000ff47027208 */ /* 0x008fea0000800000 */
[----:B------:R-:W-:Y:S01]  /*cf60*/  FADD.FTZ R0, -R2, R85 ;  /* 0x0000005502007221 */ /* 0x000fe20000010100 */
[----:B------:R-:W-:Y:S01]  /*cf70*/  FSEL R2, R70, RZ, P0 ;  /* 0x000000ff46027208 */ /* 0x000fe20000000000 */
[----:B----4-:R-:W-:Y:S01]  /*cf80*/  FMUL.FTZ R5, R60, R89 ;  /* 0x000000593c057220 */ /* 0x010fe20000410000 */
[----:B------:R-:W-:Y:S01]  /*cf90*/  FSETP.NEU.FTZ.AND P0, PT, R69, -INF , PT ;  /* 0xff8000004500780b */ /* 0x000fe20003f1d000 */
[----:B------:R-:W-:Y:S01]  /*cfa0*/  FMUL.FTZ R0, R0, c[0x0][0x2d0] ;  /* 0x0000b40000007a20 */ /* 0x000fe20000410000 */
[----:B------:R-:W-:Y:S01]  /*cfb0*/  F2FP.BF16.PACK_AB R76, R232, R220 ;  /* 0x000000dce84c723e */ /* 0x000fe200000010ff */
[----:B------:R-:W-:Y:S01]  /*cfc0*/  FMUL.FTZ R17, R60, R101 ;  /* 0x000000653c117220 */ /* 0x000fe20000410000 */
[----:B------:R-:W-:Y:S01]  /*cfd0*/  FSEL R68, R4, RZ, P0 ;  /* 0x000000ff04447208 */ /* 0x000fe20000000000 */
[----:B------:R3:W4:Y:S01]  /*cfe0*/  MUFU.EX2 R3, R0 ;  /* 0x0000000000037308 */ /* 0x0007220000000800 */
[----:B------:R-:W-:Y:S01]  /*cff0*/  F2FP.BF16.PACK_AB R77, R227, R222 ;  /* 0x000000dee34d723e */ /* 0x000fe200000010ff */
[----:B------:R-:W-:Y:S01]  /*d000*/  FMUL.FTZ R32, R60, R116 ;  /* 0x000000743c207220 */ /* 0x000fe20000410000 */
[----:B------:R-:W-:Y:S01]  /*d010*/  F2FP.BF16.PACK_AB R78, R252, R228 ;  /* 0x000000e4fc4e723e */ /* 0x000fe200000010ff */
[----:B------:R-:W-:Y:S01]  /*d020*/  FFMA.FTZ R4, R11, c[0x0][0x2d0], -R68 ;  /* 0x0000b4000b047a23 */ /* 0x000fe20000010844 */
[----:B------:R-:W-:Y:S01]  /*d030*/  F2FP.BF16.PACK_AB R79, R251, R234 ;  /* 0x000000eafb4f723e */ /* 0x000fe200000010ff */
[----:B------:R-:W-:Y:S01]  /*d040*/  FMUL.FTZ R33, R60, R117 ;  /* 0x000000753c217220 */ /* 0x000fe20000410000 */
[----:B-----5:R-:W-:Y:S01]  /*d050*/  F2FP.BF16.PACK_AB R80, R225, R221 ;  /* 0x000000dde150723e */ /* 0x020fe200000010ff */
[----:B------:R-:W-:Y:S01]  /*d060*/  FFMA.FTZ R117, R75, c[0x0][0x2d0], -R40 ;  /* 0x0000b4004b757a23 */ /* 0x000fe20000010828 */
[----:B-1----:R-:W-:Y:S01]  /*d070*/  F2FP.BF16.PACK_AB R82, R250, R229 ;  /* 0x000000e5fa52723e */ /* 0x002fe200000010ff */
[----:B------:R1:W-:Y:S01]  /*d080*/  MUFU.EX2 R223, R4 ;  /* 0x0000000400df7308 */ /* 0x0003e20000000800 */
[----:B------:R-:W-:Y:S02]  /*d090*/  FFMA.FTZ R101, R168, c[0x0][0x2d0], -R56 ;  /* 0x0000b400a8657a23 */ /* 0x000fe40000010838 */
[----:B------:R-:W-:Y:S02]  /*d0a0*/  FMUL.FTZ R49, R60, R133 ;  /* 0x000000853c317220 */ /* 0x000fe40000410000 */
[--C-:B------:R-:W-:Y:S02]  /*d0b0*/  FFMA.FTZ R116, R208, c[0x0][0x2d0], -R68.reuse ;  /* 0x0000b400d0747a23 */ /* 0x100fe40000010844 */
[----:B------:R-:W-:Y:S02]  /*d0c0*/  FMUL.FTZ R64, R60, R144 ;  /* 0x000000903c407220 */ /* 0x000fe40000410000 */
[--C-:B------:R-:W-:Y:S01]  /*d0d0*/  FFMA.FTZ R73, R179, c[0x0][0x2d0], -R68.reuse ;  /* 0x0000b400b3497a23 */ /* 0x100fe20000010844 */
[----:B------:R-:W-:Y:S01]  /*d0e0*/  MUFU.EX2 R156, R116 ;  /* 0x00000074009c7308 */ /* 0x000fe20000000800 */
[--C-:B------:R-:W-:Y:S02]  /*d0f0*/  FFMA.FTZ R61, R175, c[0x0][0x2d0], -R68.reuse ;  /* 0x0000b400af3d7a23 */ /* 0x100fe40000010844 */
[----:B------:R-:W-:Y:S02]  /*d100*/  FFMA.FTZ R66, R176, c[0x0][0x2d0], -R68 ;  /* 0x0000b400b0427a23 */ /* 0x000fe40000010844 */
[----:B---3--:R-:W-:Y:S02]  /*d110*/  FADD.FTZ R0, -R2, R86 ;  /* 0x0000005602007221 */ /* 0x008fe40000010100 */
[C---:B----4-:R-:W-:Y:S02]  /*d120*/  FMUL.FTZ R6, R3.reuse, R90 ;  /* 0x0000005a03067220 */ /* 0x050fe40000410000 */
[----:B------:R-:W-:Y:S01]  /*d130*/  FMUL.FTZ R0, R0, c[0x0][0x2d0] ;  /* 0x0000b40000007a20 */ /* 0x000fe20000410000 */
[----:B------:R-:W-:Y:S01]  /*d140*/  MUFU.EX2 R176, R213 ;  /* 0x000000d500b07308 */ /* 0x000fe20000000800 */
[C---:B------:R-:W-:Y:S02]  /*d150*/  FMUL.FTZ R7, R3.reuse, R91 ;  /* 0x0000005b03077220 */ /* 0x040fe40000410000 */
[C---:B------:R-:W-:Y:S02]  /*d160*/  FMUL.FTZ R18, R3.reuse, R102 ;  /* 0x0000006603127220 */ /* 0x040fe40000410000 */
[----:B-1----:R-:W-:Y:S02]  /*d170*/  FFMA.FTZ R4, R24, c[0x0][0x2d0], -R68 ;  /* 0x0000b40018047a23 */ /* 0x002fe40000010844 */
[C---:B------:R-:W-:Y:S02]  /*d180*/  FMUL.FTZ R19, R3.reuse, R103 ;  /* 0x0000006703137220 */ /* 0x040fe40000410000 */
[C---:B------:R-:W-:Y:S01]  /*d190*/  FMUL.FTZ R34, R3.reuse, R118 ;  /* 0x0000007603227220 */ /* 0x040fe20000410000 */
[----:B------:R1:W3:Y:S01]  /*d1a0*/  MUFU.EX2 R2, R0 ;  /* 0x0000000000027308 */ /* 0x0002e20000000800 */
[C---:B------:R-:W-:Y:S02]  /*d1b0*/  FMUL.FTZ R35, R3.reuse, R119 ;  /* 0x0000007703237220 */ /* 0x040fe40000410000 */
[----:B------:R-:W-:Y:S02]  /*d1c0*/  FFMA.FTZ R118, R74, c[0x0][0x2d0], -R40 ;  /* 0x0000b4004a767a23 */ /* 0x000fe40000010828 */
[--C-:B------:R-:W-:Y:S02]  /*d1d0*/  FFMA.FTZ R103, R162, c[0x0][0x2d0], -R56.reuse ;  /* 0x0000b400a2677a23 */ /* 0x100fe40000010838 */
[----:B------:R-:W-:Y:S02]  /*d1e0*/  FFMA.FTZ R102, R166, c[0x0][0x2d0], -R56 ;  /* 0x0000b400a6667a23 */ /* 0x000fe40000010838 */
[----:B------:R-:W-:Y:S01]  /*d1f0*/  FMUL.FTZ R50, R3, R134 ;  /* 0x0000008603327220 */ /* 0x000fe20000410000 */
[----:B------:R4:W-:Y:S01]  /*d200*/  MUFU.EX2 R243, R4 ;  /* 0x0000000400f37308 */ /* 0x0009e20000000800 */
[--C-:B------:R-:W-:Y:S02]  /*d210*/  FFMA.FTZ R119, R207, c[0x0][0x2d0], -R68.reuse ;  /* 0x0000b400cf777a23 */ /* 0x100fe40000010844 */
[--C-:B------:R-:W-:Y:S02]  /*d220*/  FFMA.FTZ R74, R180, c[0x0][0x2d0], -R68.reuse ;  /* 0x0000b400b44a7a23 */ /* 0x100fe40000010844 */
[--C-:B------:R-:W-:Y:S05]  /*d230*/  FFMA.FTZ R75, R181, c[0x0][0x2d0], -R68.reuse ;  /* 0x0000b400b54b7a23 */ /* 0x100fea0000010844 */
[----:B------:R-:W-:Y:S01]  /*d240*/  MUFU.EX2 R162, R118 ;  /* 0x0000007600a27308 */ /* 0x000fe20000000800 */
[--C-:B-1----:R-:W-:Y:S02]  /*d250*/  FFMA.FTZ R0, R14, c[0x0][0x2d0], -R68.reuse ;  /* 0x0000b4000e007a23 */ /* 0x102fe40000010844 */
[C---:B---3--:R-:W-:Y:S02]  /*d260*/  FMUL.FTZ R44, R2.reuse, R128 ;  /* 0x00000080022c7220 */ /* 0x048fe40000410000 */
[C---:B------:R-:W-:Y:S05]  /*d270*/  FMUL.FTZ R8, R2.reuse, R92 ;  /* 0x0000005c02087220 */ /* 0x040fea0000410000 */
[----:B------:R1:W3:Y:S01]  /*d280*/  MUFU.EX2 R224, R0 ;  /* 0x0000000000e07308 */ /* 0x0002e20000000800 */
[C---:B------:R-:W-:Y:S02]  /*d290*/  FMUL.FTZ R9, R2.reuse, R93 ;  /* 0x0000005d02097220 */ /* 0x040fe40000410000 */
[----:B------:R-:W-:Y:S02]  /*d2a0*/  FMUL.FTZ R12, R2, R96 ;  /* 0x00000060020c7220 */ /* 0x000fe40000410000 */
[----:B----4-:R-:W-:Y:S02]  /*d2b0*/  FMUL.FTZ R4, R60, R88 ;  /* 0x000000583c047220 */ /* 0x010fe40000410000 */
[----:B------:R-:W-:Y:S01]  /*d2c0*/  LDSM.16.MT88.4 R88, [R185+0x800] ;  /* 0x00080000b958783b */ /* 0x000fe20000004200 */
[----:B------:R-:W-:Y:S02]  /*d2d0*/  FFMA.FTZ R96, R182, c[0x0][0x2d0], -R68 ;  /* 0x0000b400b6607a23 */ /* 0x000fe40000010844 */
[C---:B------:R-:W-:Y:S01]  /*d2e0*/  FMUL.FTZ R13, R2.reuse, R97 ;  /* 0x00000061020d7220 */ /* 0x040fe20000410000 */
[----:B------:R-:W-:Y:S01]  /*d2f0*/  MUFU.EX2 R181, R209 ;  /* 0x000000d100b57308 */ /* 0x000fe20000000800 */
[-C--:B------:R-:W-:Y:S05]  /*d300*/  HMMA.16816.F32.BF16 R4, R76, R20.reuse, R4 ;  /* 0x000000144c04723c */ /* 0x080fea0000041804 */
[----:B------:R-:W-:Y:S02]  /*d310*/  FMUL.FTZ R24, R2, R108 ;  /* 0x0000006c02187220 */ /* 0x000fe40000410000 */
[----:B------:R-:W-:Y:S02]  /*d320*/  FFMA.FTZ R108, R54, c[0x0][0x2d0], -R40 ;  /* 0x0000b400366c7a23 */ /* 0x000fe40000010828 */
[----:B------:R-:W-:Y:S01]  /*d330*/  FMUL.FTZ R29, R2, R113 ;  /* 0x00000071021d7220 */ /* 0x000fe20000410000 */
[----:B------:R-:W-:Y:S02]  /*d340*/  MUFU.EX2 R166, R217 ;  /* 0x000000d900a67308 */ /* 0x000fe40000000800 */
[----:B-1----:R-:W-:Y:S01]  /*d350*/  FFMA.FTZ R0, R16, c[0x0][0x2d0], -R68 ;  /* 0x0000b40010007a23 */ /* 0x002fe20000010844 */
[----:B---3--:R-:W-:Y:S01]  /*d360*/  F2FP.BF16.PACK_AB R81, R224, R223 ;  /* 0x000000dfe051723e */ /* 0x008fe200000010ff */
[----:B------:R-:W-:Y:S02]  /*d370*/  FMUL.FTZ R16, R60, R100 ;  /* 0x000000643c107220 */ /* 0x000fe40000410000 */
[----:B------:R-:W3:Y:S01]  /*d380*/  LDL.LU R100, [R1+0x8] ;  /* 0x0000080001647983 */ /* 0x000ee20000300800 */
[--C-:B------:R-:W-:Y:S02]  /*d390*/  FFMA.FTZ R113, R55, c[0x0][0x2d0], -R40.reuse ;  /* 0x0000b40037717a23 */ /* 0x100fe40000010828 */
[C---:B------:R-:W-:Y:S01]  /*d3a0*/  FMUL.FTZ R25, R2.reuse, R109 ;  /* 0x0000006d02197220 */ /* 0x040fe20000410000 */
[----:B------:R1:W4:Y:S01]  /*d3b0*/  MUFU.EX2 R238, R0 ;  /* 0x0000000000ee7308 */ /* 0x0003220000000800 */
[----:B------:R-:W5:Y:S01]  /*d3c0*/  LDL.LU R128, [R1+0xc] ;  /* 0x00000c0001807983 */ /* 0x000f620000300800 */
[C---:B------:R-:W-:Y:S02]  /*d3d0*/  FMUL.FTZ R28, R2.reuse, R112 ;  /* 0x00000070021c7220 */ /* 0x040fe40000410000 */
[----:B------:R-:W-:Y:S02]  /*d3e0*/  FMUL.FTZ R41, R2, R125 ;  /* 0x0000007d02297220 */ /* 0x000fe40000410000 */
[--C-:B------:R-:W-:Y:S02]  /*d3f0*/  FFMA.FTZ R109, R152, c[0x0][0x2d0], -R40.reuse ;  /* 0x0000b400986d7a23 */ /* 0x100fe40000010828 */
[----:B------:R-:W-:Y:S02]  /*d400*/  FFMA.FTZ R152, R67, c[0x0][0x2d0], -R40 ;  /* 0x0000b40043987a23 */ /* 0x000fe40000010828 */
[----:B------:R-:W-:Y:S01]  /*d410*/  FMUL.FTZ R45, R2, R129 ;  /* 0x00000081022d7220 */ /* 0x000fe20000410000 */
[----:B------:R-:W-:Y:S01]  /*d420*/  MUFU.EX2 R179, R108 ;  /* 0x0000006c00b37308 */ /* 0x000fe20000000800 */
[--C-:B------:R-:W-:Y:S02]  /*d430*/  FFMA.FTZ R97, R174, c[0x0][0x2d0], -R56.reuse ;  /* 0x0000b400ae617a23 */ /* 0x100fe40000010838 */
[----:B------:R-:W-:Y:S02]  /*d440*/  FMUL.FTZ R57, R2, R141 ;  /* 0x0000008d02397220 */ /* 0x000fe40000410000 */
[----:B------:R-:W-:Y:S02]  /*d450*/  FMUL.FTZ R67, R3, R147 ;  /* 0x0000009303437220 */ /* 0x000fe40000410000 */
[----:B------:R-:W-:Y:S02]  /*d460*/  FFMA.FTZ R125, R169, c[0x0][0x2d0], -R56 ;  /* 0x0000b400a97d7a23 */ /* 0x000fe40000010838 */
[----:B------:R-:W-:Y:S01]  /*d470*/  FFMA.FTZ R112, R204, c[0x0][0x2d0], -R68 ;  /* 0x0000b400cc707a23 */ /* 0x000fe20000010844 */
[----:B------:R2:W-:Y:S01]  /*d480*/  MUFU.EX2 R129, R48 ;  /* 0x0000003000817308 */ /* 0x0005e20000000800 */
[----:B-1----:R-:W-:Y:S02]  /*d490*/  FSEL R0, R69, RZ, P0 ;  /* 0x000000ff45007208 */ /* 0x002fe40000000000 */
[----:B----4-:R-:W-:Y:S03]  /*d4a0*/  F2FP.BF16.PACK_AB R83, R243, R238 ;  /* 0x000000eef353723e */ /* 0x010fe600000010ff */
[----:B------:R-:W-:Y:S02]  /*d4b0*/  FADD.FTZ R0, -R0, R87 ;  /* 0x0000005700007221 */ /* 0x000fe40000010100 */
[----:B------:R-:W-:Y:S02]  /*d4c0*/  LDSM.16.MT88.4 R84, [R188] ;  /* 0x00000000bc54783b */ /* 0x000fe40000004200 */
[----:B------:R-:W-:Y:S01]  /*d4d0*/  MUFU.EX2 R169, R216 ;  /* 0x000000d800a97308 */ /* 0x000fe20000000800 */
[----:B------:R-:W-:Y:S09]  /*d4e0*/  FMUL.FTZ R0, R0, c[0x0][0x2d0] ;  /* 0x0000b40000007a20 */ /* 0x000ff20000410000 */
[----:B------:R-:W1:Y:S01]  /*d4f0*/  MUFU.EX2 R0, R0 ;  /* 0x0000000000007308 */ /* 0x000e620000000800 */
[----:B--2---:R-:W-:Y:S02]  /*d500*/  FMUL.FTZ R48, R60, R132 ;  /* 0x000000843c307220 */ /* 0x004fe40000410000 */
[----:B------:R-:W2:Y:S04]  /*d510*/  LDL.LU R132, [R1+0x10] ;  /* 0x0000100001847983 */ /* 0x000ea80000300800 */
[----:B------:R-:W4:Y:S03]  /*d520*/  LDL R182, [R1+0x1c] ;  /* 0x00001c0001b67983 */ /* 0x000f260000100800 */
[----:B------:R-:W-:Y:S10]  /*d530*/  MUFU.EX2 R168, R113 ;  /* 0x0000007100a87308 */ /* 0x000ff40000000800 */
[----:B------:R-:W-:Y:S01]  /*d540*/  MUFU.EX2 R175, R109 ;  /* 0x0000006d00af7308 */ /* 0x000fe20000000800 */
[C---:B-1----:R-:W-:Y:S02]  /*d550*/  FMUL.FTZ R10, R0.reuse, R94 ;  /* 0x0000005e000a7220 */ /* 0x042fe40000410000 */
[C---:B------:R-:W-:Y:S02]  /*d560*/  FMUL.FTZ R11, R0.reuse, R95 ;  /* 0x0000005f000b7220 */ /* 0x040fe40000410000 */
[----:B------:R-:W-:Y:S01]  /*d570*/  LDSM.16.MT88.4 R92, [R189+0x800] ;  /* 0x00080000bd5c783b */ /* 0x000fe20000004200 */
[----:B------:R-:W-:Y:S02]  /*d580*/  FMUL.FTZ R14, R0, R98 ;  /* 0x00000062000e7220 */ /* 0x000fe40000410000 */
[--C-:B------:R-:W-:Y:S02]  /*d590*/  FFMA.FTZ R98, R172, c[0x0][0x2d0], -R56.reuse ;  /* 0x0000b400ac627a23 */ /* 0x100fe40000010838 */
[C---:B------:R-:W-:Y:S01]  /*d5a0*/  HMMA.16816.F32.BF16 R8, R80.reuse, R20, R8 ;  /* 0x000000145008723c */ /* 0x040fe20000041808 */
[----:B------:R-:W-:Y:S03]  /*d5b0*/  MUFU.EX2 R172, R97 ;  /* 0x0000006100ac7308 */ /* 0x000fe60000000800 */
[C---:B------:R-:W-:Y:S02]  /*d5c0*/  FMUL.FTZ R15, R0.reuse, R99 ;  /* 0x00000063000f7220 */ /* 0x040fe40000410000 */
[----:B------:R-:W-:Y:S02]  /*d5d0*/  FFMA.FTZ R99, R161, c[0x0][0x2d0], -R56 ;  /* 0x0000b400a1637a23 */ /* 0x000fe40000010838 */
[C---:B------:R-:W-:Y:S03]  /*d5e0*/  FMUL.FTZ R46, R0.reuse, R130 ;  /* 0x00000082002e7220 */ /* 0x040fe60000410000 */
[-C--:B------:R-:W-:Y:S01]  /*d5f0*/  HMMA.16816.F32.BF16 R12, R80, R22.reuse, R12 ;  /* 0x00000016500c723c */ /* 0x080fe2000004180c */
[----:B------:R-:W-:Y:S02]  /*d600*/  MUFU.EX2 R130, R99 ;  /* 0x0000006300827308 */ /* 0x000fe40000000800 */
[C---:B------:R-:W-:Y:S02]  /*d610*/  FMUL.FTZ R59, R0.reuse, R143 ;  /* 0x0000008f003b7220 */ /* 0x040fe40000410000 */
[C---:B------:R-:W-:Y:S02]  /*d620*/  FMUL.FTZ R62, R0.reuse, R150 ;  /* 0x00000096003e7220 */ /* 0x040fe40000410000 */
[----:B------:R-:W-:Y:S01]  /*d630*/  FMUL.FTZ R63, R0, R151 ;  /* 0x00000097003f7220 */ /* 0x000fe20000410000 */
[C---:B------:R-:W-:Y:S03]  /*d640*/  HMMA.16816.F32.BF16 R16, R76.reuse, R22, R16 ;  /* 0x000000164c10723c */ /* 0x040fe60000041810 */
[----:B------:R-:W-:Y:S01]  /*d650*/  MUFU.EX2 R143, R102 ;  /* 0x00000066008f7308 */ /* 0x000fe20000000800 */
[C---:B------:R-:W-:Y:S02]  /*d660*/  FMUL.FTZ R20, R60.reuse, R104 ;  /* 0x000000683c147220 */ /* 0x040fe40000410000 */
[----:B------:R-:W-:Y:S02]  /*d670*/  FMUL.FTZ R21, R60, R105 ;  /* 0x000000693c157220 */ /* 0x000fe40000410000 */
[C---:B------:R-:W-:Y:S04]  /*d680*/  FMUL.FTZ R22, R3.reuse, R106 ;  /* 0x0000006a03167220 */ /* 0x040fe80000410000 */
[----:B------:R-:W-:Y:S01]  /*d690*/  FMUL.FTZ R23, R3, R107 ;  /* 0x0000006b03177220 */ /* 0x000fe20000410000 */
[----:B------:R-:W-:Y:S01]  /*d6a0*/  MUFU.EX2 R161, R218 ;  /* 0x000000da00a17308 */ /* 0x000fe20000000800 */
[C---:B------:R-:W-:Y:S02]  /*d6b0*/  FMUL.FTZ R26, R0.reuse, R110 ;  /* 0x0000006e001a7220 */ /* 0x040fe40000410000 */
[--C-:B------:R-:W-:Y:S02]  /*d6c0*/  FFMA.FTZ R110, R153, c[0x0][0x2d0], -R40.reuse ;  /* 0x0000b400996e7a23 */ /* 0x100fe40000010828 */
[--C-:B------:R-:W-:Y:S01]  /*d6d0*/  FFMA.FTZ R153, R53, c[0x0][0x2d0], -R40.reuse ;  /* 0x0000b40035997a23 */ /* 0x100fe20000010828 */
[-C--:B------:R-:W-:Y:S01]  /*d6e0*/  HMMA.16816.F32.BF16 R20, R76, R36.reuse, R20 ;  /* 0x000000244c14723c */ /* 0x080fe20000041814 */
[----:B------:R-:W1:Y:S02]  /*d6f0*/  LDSM.16.MT88.4 R52, [R186] ;  /* 0x00000000ba34783b */ /* 0x000e640000004200 */
[C---:B------:R-:W-:Y:S01]  /*d700*/  FMUL.FTZ R27, R0.reuse, R111 ;  /* 0x0000006f001b7220 */ /* 0x040fe20000410000 */
[----:B------:R-:W-:Y:S01]  /*d710*/  MUFU.EX2 R158, R153 ;  /* 0x00000099009e7308 */ /* 0x000fe20000000800 */
[----:B------:R-:W-:Y:S02]  /*d720*/  FFMA.FTZ R106, R51, c[0x0][0x2d0], -R40 ;  /* 0x0000b400336a7a23 */ /* 0x000fe40000010828 */
[----:B------:R-:W-:Y:S02]  /*d730*/  FMUL.FTZ R51, R3, R135 ;  /* 0x0000008703337220 */ /* 0x000fe40000410000 */
[----:B------:R-:W-:Y:S01]  /*d740*/  FFMA.FTZ R105, R163, c[0x0][0x2d0], -R56 ;  /* 0x0000b400a3697a23 */ /* 0x000fe20000010838 */
[C---:B------:R-:W-:Y:S04]  /*d750*/  HMMA.16816.F32.BF16 R24, R80.reuse, R36, R24 ;  /* 0x000000245018723c */ /* 0x040fe80000041818 */
[C---:B------:R-:W-:Y:S01]  /*d760*/  FMUL.FTZ R30, R0.reuse, R114 ;  /* 0x00000072001e7220 */ /* 0x040fe20000410000 */
[----:B------:R-:W1:Y:S01]  /*d770*/  MUFU.EX2 R163, R117 ;  /* 0x0000007500a37308 */ /* 0x000e620000000800 */
[----:B------:R-:W-:Y:S02]  /*d780*/  FMUL.FTZ R31, R0, R115 ;  /* 0x00000073001f7220 */ /* 0x000fe40000410000 */
[C---:B------:R-:W-:Y:S04]  /*d790*/  FMUL.FTZ R36, R60.reuse, R120 ;  /* 0x000000783c247220 */ /* 0x040fe80000410000 */
[----:B------:R-:W-:Y:S01]  /*d7a0*/  FMUL.FTZ R37, R60, R121 ;  /* 0x000000793c257220 */ /* 0x000fe20000410000 */
[-C--:B------:R-:W-:Y:S02]  /*d7b0*/  HMMA.16816.F32.BF16 R28, R80, R38.reuse, R28 ;  /* 0x00000026501c723c */ /* 0x080fe4000004181c */
[----:B------:R-:W-:Y:S01]  /*d7c0*/  MUFU.EX2 R180, R106 ;  /* 0x0000006a00b47308 */ /* 0x000fe20000000800 */
[----:B------:R-:W-:Y:S02]  /*d7d0*/  FFMA.FTZ R115, R58, c[0x0][0x2d0], -R40 ;  /* 0x0000b4003a737a23 */ /* 0x000fe40000010828 */
[----:B------:R-:W-:Y:S02]  /*d7e0*/  FMUL.FTZ R40, R2, R124 ;  /* 0x0000007c02287220 */ /* 0x000fe40000410000 */
[--C-:B------:R-:W-:Y:S01]  /*d7f0*/  FFMA.FTZ R124, R170, c[0x0][0x2d0], -R56.reuse ;  /* 0x0000b400aa7c7a23 */ /* 0x100fe20000010838 */
[C---:B------:R-:W-:Y:S04]  /*d800*/  HMMA.16816.F32.BF16 R32, R76.reuse, R38, R32 ;  /* 0x000000264c20723c */ /* 0x040fe80000041820 */
[C---:B------:R-:W-:Y:S01]  /*d810*/  FMUL.FTZ R42, R0.reuse, R126 ;  /* 0x0000007e002a7220 */ /* 0x040fe20000410000 */
[----:B------:R-:W-:Y:S01]  /*d820*/  MUFU.EX2 R170, R98 ;  /* 0x0000006200aa7308 */ /* 0x000fe20000000800 */
[C---:B------:R-:W-:Y:S02]  /*d830*/  FMUL.FTZ R43, R0.reuse, R127 ;  /* 0x0000007f002b7220 */ /* 0x040fe40000410000 */
[C---:B------:R-:W-:Y:S04]  /*d840*/  FMUL.FTZ R38, R3.reuse, R122 ;  /* 0x0000007a03267220 */ /* 0x040fe80000410000 */
[----:B------:R-:W-:Y:S02]  /*d850*/  FMUL.FTZ R39, R3, R123 ;  /* 0x0000007b03277220 */ /* 0x000fe40000410000 */
[----:B------:R-:W-:Y:S01]  /*d860*/  FMUL.FTZ R47, R0, R131 ;  /* 0x00000083002f7220 */ /* 0x000fe20000410000 */
[----:B------:R-:W-:Y:S01]  /*d870*/  MUFU.EX2 R127, R65 ;  /* 0x00000041007f7308 */ /* 0x000fe20000000800 */
[--C-:B------:R-:W-:Y:S02]  /*d880*/  FFMA.FTZ R58, R157, c[0x0][0x2d0], -R56.reuse ;  /* 0x0000b4009d3a7a23 */ /* 0x100fe40000010838 */
[--C-:B------:R-:W-:Y:S01]  /*d890*/  FFMA.FTZ R104, R164, c[0x0][0x2d0], -R56.reuse ;  /* 0x0000b400a4687a23 */ /* 0x100fe20000010838 */
[-C--:B-1----:R-:W-:Y:S03]  /*d8a0*/  HMMA.16816.F32.BF16 R36, R76, R52.reuse, R36 ;  /* 0x000000344c24723c */ /* 0x082fe60000041824 */
[--C-:B------:R-:W-:Y:S02]  /*d8b0*/  FFMA.FTZ R122, R173, c[0x0][0x2d0], -R56.reuse ;  /* 0x0000b400ad7a7a23 */ /* 0x100fe40000010838 */
[----:B------:R-:W-:Y:S01]  /*d8c0*/  FFMA.FTZ R123, R171, c[0x0][0x2d0], -R56 ;  /* 0x0000b400ab7b7a23 */ /* 0x000fe20000010838 */
[----:B------:R1:W1:Y:S01]  /*d8d0*/  MUFU.EX2 R126, R58 ;  /* 0x0000003a007e7308 */ /* 0x0002620000000800 */
[----:B------:R-:W-:Y:S01]  /*d8e0*/  FFMA.FTZ R107, R60, R237, R220 ;  /* 0x000000ed3c6b7223 */ /* 0x000fe200000100dc */
[C---:B------:R-:W-:Y:S04]  /*d8f0*/  HMMA.16816.F32.BF16 R40, R80.reuse, R52, R40 ;  /* 0x000000345028723c */ /* 0x040fe80000041828 */
[--C-:B------:R-:W-:Y:S02]  /*d900*/  FFMA.FTZ R111, R183, c[0x0][0x2d0], -R68.reuse ;  /* 0x0000b400b76f7a23 */ /* 0x100fe40000010844 */
[----:B------:R-:W-:Y:S02]  /*d910*/  FFMA.FTZ R114, R206, c[0x0][0x2d0], -R68 ;  /* 0x0000b400ce727a23 */ /* 0x000fe40000010844 */
[-C--:B------:R-:W-:Y:S01]  /*d920*/  HMMA.16816.F32.BF16 R44, R80, R54.reuse, R44 ;  /* 0x00000036502c723c */ /* 0x080fe2000004182c */
[----:B------:R1:W-:Y:S03]  /*d930*/  MUFU.EX2 R220, R61 ;  /* 0x0000003d00dc7308 */ /* 0x0003e60000000800 */
[--C-:B------:R-:W-:Y:S02]  /*d940*/  FFMA.FTZ R52, R160, c[0x0][0x2d0], -R56.reuse ;  /* 0x0000b400a0347a23 */ /* 0x100fe40000010838 */
[----:B------:R-:W-:Y:S02]  /*d950*/  FFMA.FTZ R53, R159, c[0x0][0x2d0], -R56 ;  /* 0x0000b4009f357a23 */ /* 0x000fe40000010838 */
[C---:B------:R-:W-:Y:S03]  /*d960*/  HMMA.16816.F32.BF16 R48, R76.reuse, R54, R48 ;  /* 0x000000364c30723c */ /* 0x040fe60000041830 */
[----:B------:R1:W-:Y:S01]  /*d970*/  MUFU.EX2 R239, R52 ;  /* 0x0000003400ef7308 */ /* 0x0003e20000000800 */
[--C-:B------:R-:W-:Y:S02]  /*d980*/  FFMA.FTZ R56, R167, c[0x0][0x2d0], -R68.reuse ;  /* 0x0000b400a7387a23 */ /* 0x100fe40000010844 */
[----:B-1----:R-:W-:Y:S02]  /*d990*/  FMUL.FTZ R58, R0, R142 ;  /* 0x0000008e003a7220 */ /* 0x002fe40000410000 */
[C---:B------:R-:W-:Y:S04]  /*d9a0*/  FMUL.FTZ R54, R3.reuse, R138 ;  /* 0x0000008a03367220 */ /* 0x040fe80000410000 */
[----:B------:R-:W-:Y:S01]  /*d9b0*/  FMUL.FTZ R55, R3, R139 ;  /* 0x0000008b03377220 */ /* 0x000fe20000410000 */
[----:B------:R1:W1:Y:S01]  /*d9c0*/  MUFU.EX2 R233, R53 ;  /* 0x0000003500e97308 */ /* 0x0002620000000800 */
[----:B------:R-:W-:Y:S01]  /*d9d0*/  FMUL.FTZ R65, R60, R145 ;  /* 0x000000913c417220 */ /* 0x000fe20000410000 */
[----:B------:R-:W-:Y:S01]  /*d9e0*/  F2FP.BF16.PACK_AB R145, R162, R163 ;  /* 0x000000a3a291723e */ /* 0x000fe200000010ff */
[--C-:B------:R-:W-:Y:S02]  /*d9f0*/  FFMA.FTZ R120, R205, c[0x0][0x2d0], -R68.reuse ;  /* 0x0000b400cd787a23 */ /* 0x100fe40000010844 */
[----:B------:R-:W-:Y:S02]  /*da00*/  FMUL.FTZ R61, R2, R149 ;  /* 0x00000095023d7220 */ /* 0x000fe40000410000 */
[--C-:B------:R-:W-:Y:S03]  /*da10*/  FFMA.FTZ R121, R178, c[0x0][0x2d0], -R68.reuse ;  /* 0x0000b400b2797a23 */ /* 0x100fe60000010844 */
[----:B------:R1:W-:Y:S01]  /*da20*/  MUFU.EX2 R131, R56 ;  /* 0x0000003800837308 */ /* 0x0003e20000000800 */
[--C-:B------:R-:W-:Y:S02]  /*da30*/  FFMA.FTZ R52, R165, c[0x0][0x2d0], -R68.reuse ;  /* 0x0000b400a5347a23 */ /* 0x100fe40000010844 */
[----:B------:R-:W-:Y:S07]  /*da40*/  FFMA.FTZ R68, R177, c[0x0][0x2d0], -R68 ;  /* 0x0000b400b1447a23 */ /* 0x000fee0000010844 */
[----:B------:R1:W1:Y:S02]  /*da50*/  MUFU.EX2 R174, R52 ;  /* 0x0000003400ae7308 */ /* 0x0002640000000800 */
[----:B-1----:R-:W-:Y:S08]  /*da60*/  FMUL.FTZ R53, R60, R137 ;  /* 0x000000893c357220 */ /* 0x002ff00000410000 */
[----:B------:R1:W1:Y:S01]  /*da70*/  MUFU.EX2 R237, R66 ;  /* 0x0000004200ed7308 */ /* 0x0002620000000800 */
[----:B------:R-:W-:Y:S09]  /*da80*/  FMUL.FTZ R56, R2, R140 ;  /* 0x0000008c02387220 */ /* 0x000ff20000410000 */
[----:B------:R-:W-:Y:S01]  /*da90*/  MUFU.EX2 R139, R103 ;  /* 0x00000067008b7308 */ /* 0x000fe20000000800 */
[----:B------:R-:W-:Y:S02]  /*daa0*/  FMUL.FTZ R52, R60, R136 ;  /* 0x000000883c347220 */ /* 0x000fe40000410000 */
[----:B------:R-:W-:Y:S07]  /*dab0*/  FMUL.FTZ R60, R2, R148 ;  /* 0x00000094023c7220 */ /* 0x000fee0000410000 */
[----:B------:R1:W-:Y:S01]  /*dac0*/  MUFU.EX2 R136, R96 ;  /* 0x0000006000887308 */ /* 0x0003e20000000800 */
[-C--:B------:R-:W-:Y:S03]  /*dad0*/  HMMA.16816.F32.BF16 R52, R76, R84.reuse, R52 ;  /* 0x000000544c34723c */ /* 0x080fe60000041834 */
[----:B-1----:R-:W-:Y:S05]  /*dae0*/  FMUL.FTZ R66, R3, R146 ;  /* 0x0000009203427220 */ /* 0x002fea0000410000 */
[C---:B------:R-:W-:Y:S01]  /*daf0*/  HMMA.16816.F32.BF16 R56, R80.reuse, R84, R56 ;  /* 0x000000545038723c */ /* 0x040fe20000041838 */
[----:B------:R-:W-:Y:S07]  /*db00*/  MUFU.EX2 R167, R101 ;  /* 0x0000006500a77308 */ /* 0x000fee0000000800 */
[-C--:B------:R-:W-:Y:S03]  /*db10*/  HMMA.16816.F32.BF16 R60, R80, R86.reuse, R60 ;  /* 0x00000056503c723c */ /* 0x080fe6000004183c */
[----:B------:R-:W1:Y:S01]  /*db20*/  MUFU.EX2 R160, R219 ;  /* 0x000000db00a07308 */ /* 0x000e620000000800 */
[----:B------:R-:W-:Y:S04]  /*db30*/  LDSM.16.MT88.4 R96, [R186+0x1000] ;  /* 0x00100000ba60783b */ /* 0x000fe80000004200 */
[----:B------:R-:W-:Y:S04]  /*db40*/  HMMA.16816.F32.BF16 R64, R76, R86, R64 ;  /* 0x000000564c40723c */ /* 0x000fe80000041840 */
[----:B------:R-:W-:Y:S01]  /*db50*/  F2FP.BF16.PACK_AB R80, R226, R126 ;  /* 0x0000007ee250723e */ /* 0x000fe200000010ff */
[----:B------:R-:W-:Y:S01]  /*db60*/  MUFU.EX2 R142, R105 ;  /* 0x00000069008e7308 */ /* 0x000fe20000000800 */
[----:B------:R-:W-:Y:S01]  /*db70*/  F2FP.BF16.PACK_AB R82, R239, R233 ;  /* 0x000000e9ef52723e */ /* 0x000fe200000010ff */
[----:B------:R-:W2:Y:S01]  /*db80*/  LDSM.16.MT88.4 R84, [R186+0x800] ;  /* 0x00080000ba54783b */ /* 0x000ea20000004200 */
[----:B------:R-:W-:Y:S04]  /*db90*/  F2FP.BF16.PACK_AB R76, R231, R129 ;  /* 0x00000081e74c723e */ /* 0x000fe800000010ff */
[----:B------:R-:W-:Y:S02]  /*dba0*/  F2FP.BF16.PACK_AB R77, R230, R127 ;  /* 0x0000007fe64d723e */ /* 0x000fe400000010ff */
[----:B------:R-:W-:Y:S01]  /*dbb0*/  F2FP.BF16.PACK_AB R78, R241, R236 ;  /* 0x000000ecf14e723e */ /* 0x000fe200000010ff */
[----:B------:R-:W-:Y:S01]  /*dbc0*/  MUFU.EX2 R164, R104 ;  /* 0x0000006800a47308 */ /* 0x000fe20000000800 */
[----:B------:R-:W-:Y:S02]  /*dbd0*/  F2FP.BF16.PACK_AB R79, R244, R235 ;  /* 0x000000ebf44f723e */ /* 0x000fe400000010ff */
[----:B------:R-:W-:Y:S02]  /*dbe0*/  F2FP.BF16.PACK_AB R81, R131, R174 ;  /* 0x000000ae8351723e */ /* 0x000fe400000010ff */
[----:B------:R-:W-:Y:S01]  /*dbf0*/  F2FP.BF16.PACK_AB R83, R237, R220 ;  /* 0x000000dced53723e */ /* 0x000fe200000010ff */
[----:B---3--:R-:W-:Y:S01]  /*dc00*/  FFMA.FTZ R100, R3, R100, R222 ;  /* 0x0000006403647223 */ /* 0x008fe200000100de */
[----:B-1----:R-:W-:Y:S01]  /*dc10*/  F2FP.BF16.PACK_AB R146, R160, R161 ;  /* 0x000000a1a092723e */ /* 0x002fe200000010ff */
[-C--:B------:R-:W-:Y:S02]  /*dc20*/  HMMA.16816.F32.BF16 R4, R76, R88.reuse, R4 ;  /* 0x000000584c04723c */ /* 0x080fe40000041804 */
[----:B------:R-:W-:Y:S01]  /*dc30*/  MUFU.EX2 R138, R74 ;  /* 0x0000004a008a7308 */ /* 0x000fe20000000800 */
[----:B-----5:R-:W-:Y:S04]  /*dc40*/  FFMA.FTZ R3, R2, R128, R221 ;  /* 0x0000008002037223 */ /* 0x020fe800000100dd */
[----:B------:R-:W-:Y:S01]  /*dc50*/  FADD.FTZ R3, R225, R3 ;  /* 0x00000003e1037221 */ /* 0x000fe20000010000 */
[C---:B------:R-:W-:Y:S04]  /*dc60*/  HMMA.16816.F32.BF16 R8, R80.reuse, R88, R8 ;  /* 0x000000585008723c */ /* 0x040fe80000041808 */
[----:B------:R1:W-:Y:S01]  /*dc70*/  MUFU.EX2 R128, R73 ;  /* 0x0000004900807308 */ /* 0x0003e20000000800 */
[----:B------:R-:W-:Y:S03]  /*dc80*/  FADD.FTZ R3, R229, R3 ;  /* 0x00000003e5037221 */ /* 0x000fe60000010000 */
[-C--:B------:R-:W-:Y:S04]  /*dc90*/  HMMA.16816.F32.BF16 R12, R80, R90.reuse, R12 ;  /* 0x0000005a500c723c */ /* 0x080fe8000004180c */
[----:B------:R-:W-:Y:S02]  /*dca0*/  FADD.FTZ R3, R250, R3 ;  /* 0x00000003fa037221 */ /* 0x000fe40000010000 */
[----:B------:R3:W-:Y:S02]  /*dcb0*/  MUFU.EX2 R137, R75 ;  /* 0x0000004b00897308 */ /* 0x0007e40000000800 */
[C---:B------:R-:W-:Y:S01]  /*dcc0*/  HMMA.16816.F32.BF16 R16, R76.reuse, R90, R16 ;  /* 0x0000005a4c10723c */ /* 0x040fe20000041810 */
[----:B------:R-:W5:Y:S07]  /*dcd0*/  LDSM.16.MT88.4 R88, [R188+0x800] ;  /* 0x00080000bc58783b */ /* 0x000f6e0000004200 */
[-C--:B------:R-:W-:Y:S01]  /*dce0*/  HMMA.16816.F32.BF16 R20, R76, R92.reuse, R20 ;  /* 0x0000005c4c14723c */ /* 0x080fe20000041814 */
[----:B------:R-:W-:Y:S03]  /*dcf0*/  MUFU.EX2 R165, R115 ;  /* 0x0000007300a57308 */ /* 0x000fe60000000800 */
[----:B-1----:R-:W-:Y:S02]  /*dd00*/  FADD.FTZ R73, R227, R100 ;  /* 0x00000064e3497221 */ /* 0x002fe40000010000 */
[----:B------:R-:W-:Y:S02]  /*dd10*/  LDSM.16.MT88.4 R100, [R185+0x2000] ;  /* 0x00200000b964783b */ /* 0x000fe40000004200 */
[C---:B------:R-:W-:Y:S03]  /*dd20*/  HMMA.16816.F32.BF16 R24, R80.reuse, R92, R24 ;  /* 0x0000005c5018723c */ /* 0x040fe60000041818 */
[----:B------:R-:W-:Y:S01]  /*dd30*/  MUFU.EX2 R171, R215 ;  /* 0x000000d700ab7308 */ /* 0x000fe20000000800 */
[----:B------:R-:W-:Y:S04]  /*dd40*/  FADD.FTZ R73, R234, R73 ;  /* 0x00000049ea497221 */ /* 0x000fe80000010000 */
[-C--:B------:R-:W-:Y:S04]  /*dd50*/  HMMA.16816.F32.BF16 R28, R80, R94.reuse, R28 ;  /* 0x0000005e501c723c */ /* 0x080fe8000004181c */
[----:B--2---:R-:W-:Y:S01]  /*dd60*/  FFMA.FTZ R2, R0, R132, R223 ;  /* 0x0000008400027223 */ /* 0x004fe200000100df */
[----:B------:R-:W-:Y:S01]  /*dd70*/  MUFU.EX2 R173, R110 ;  /* 0x0000006e00ad7308 */ /* 0x000fe20000000800 */
[----:B------:R-:W-:Y:S01]  /*dd80*/  LDSM.16.MT88.4 R132, [R186+0x2000] ;  /* 0x00200000ba84783b */ /* 0x000fe20000004200 */
[----:B------:R-:W-:Y:S01]  /*dd90*/  FADD.FTZ R73, R251, R73 ;  /* 0x00000049fb497221 */ /* 0x000fe20000010000 */
[C---:B------:R-:W-:Y:S04]  /*dda0*/  HMMA.16816.F32.BF16 R32, R76.reuse, R94, R32 ;  /* 0x0000005e4c20723c */ /* 0x040fe80000041820 */
[----:B------:R-:W-:Y:S01]  /*ddb0*/  FADD.FTZ R73, R127, R73 ;  /* 0x000000497f497221 */ /* 0x000fe20000010000 */
[----:B----4-:R-:W-:Y:S01]  /*ddc0*/  ISETP.GT.AND P0, PT, R202, R182, PT ;  /* 0x000000b6ca00720c */ /* 0x010fe20003f04270 */
[----:B------:R-:W1:Y:S01]  /*ddd0*/  LDSM.16.MT88.4 R92, [R185+0x1000] ;  /* 0x00100000b95c783b */ /* 0x000e620000004200 */
[----:B------:R-:W-:Y:S01]  /*dde0*/  MUFU.EX2 R177, R211 ;  /* 0x000000d300b17308 */ /* 0x000fe20000000800 */
[-C--:B------:R-:W-:Y:S04]  /*ddf0*/  HMMA.16816.F32.BF16 R36, R76, R84.reuse, R36 ;  /* 0x000000544c24723c */ /* 0x080fe80000041824 */
[----:B------:R-:W-:Y:S01]  /*de00*/  FADD.FTZ R0, R232, R107 ;  /* 0x0000006be8007221 */ /* 0x000fe20000010000 */
[----:B------:R-:W-:Y:S01]  /*de10*/  IADD3 R202, R202, -0x1, RZ ;  /* 0xffffffffcaca7810 */ /* 0x000fe20007ffe0ff */
[----:B------:R-:W-:Y:S02]  /*de20*/  FADD.FTZ R2, R224, R2 ;  /* 0x00000002e0027221 */ /* 0x000fe40000010000 */
[C---:B------:R-:W-:Y:S01]  /*de30*/  HMMA.16816.F32.BF16 R40, R80.reuse, R84, R40 ;  /* 0x000000545028723c */ /* 0x040fe20000041828 */
[----:B------:R-:W2:Y:S03]  /*de40*/  MUFU.EX2 R178, R210 ;  /* 0x000000d200b27308 */ /* 0x000ea60000000800 */
[----:B------:R-:W-:Y:S02]  /*de50*/  FADD.FTZ R2, R238, R2 ;  /* 0x00000002ee027221 */ /* 0x000fe40000010000 */
[----:B------:R-:W-:Y:S02]  /*de60*/  FADD.FTZ R0, R228, R0 ;  /* 0x00000000e4007221 */ /* 0x000fe40000010000 */
[-C--:B------:R-:W-:Y:S03]  /*de70*/  HMMA.16816.F32.BF16 R44, R80, R86.reuse, R44 ;  /* 0x00000056502c723c */ /* 0x080fe6000004182c */
[----:B------:R-:W4:Y:S01]  /*de80*/  MUFU.EX2 R159, R152 ;  /* 0x00000098009f7308 */ /* 0x000f220000000800 */
[----:B------:R-:W-:Y:S02]  /*de90*/  FADD.FTZ R0, R252, R0 ;  /* 0x00000000fc007221 */ /* 0x000fe40000010000 */
[----:B---3--:R-:W-:Y:S02]  /*dea0*/  FADD.FTZ R75, R243, R2 ;  /* 0x00000002f34b7221 */ /* 0x008fe40000010000 */
[C---:B------:R-:W-:Y:S01]  /*deb0*/  HMMA.16816.F32.BF16 R48, R76.reuse, R86, R48 ;  /* 0x000000564c30723c */ /* 0x040fe20000041830 */
[----:B------:R-:W3:Y:S03]  /*dec0*/  LDSM.16.MT88.4 R84, [R189+0x1000] ;  /* 0x00100000bd54783b */ /* 0x000ee60000004200 */
[----:B------:R-:W-:Y:S01]  /*ded0*/  FADD.FTZ R74, R129, R0 ;  /* 0x00000000814a7221 */ /* 0x000fe20000010000 */
[----:B------:R-:W-:Y:S01]  /*dee0*/  MUFU.EX2 R152, R125 ;  /* 0x0000007d00987308 */ /* 0x000fe20000000800 */
[----:B------:R-:W-:Y:S02]  /*def0*/  FADD.FTZ R2, R126, R3 ;  /* 0x000000037e027221 */ /* 0x000fe40000010000 */
[-C--:B-----5:R-:W-:Y:S04]  /*df00*/  HMMA.16816.F32.BF16 R52, R76, R88.reuse, R52 ;  /* 0x000000584c34723c */ /* 0x0a0fe80000041834 */
[----:B--2---:R-:W-:Y:S01]  /*df10*/  F2FP.BF16.PACK_AB R144, R178, R177 ;  /* 0x000000b1b290723e */ /* 0x004fe200000010ff */
[----:B------:R-:W-:Y:S02]  /*df20*/  FADD.FTZ R0, R174, R75 ;  /* 0x0000004bae007221 */ /* 0x000fe40000010000 */
[----:B------:R-:W2:Y:S01]  /*df30*/  MUFU.EX2 R153, R124 ;  /* 0x0000007c00997308 */ /* 0x000ea20000000800 */
[C---:B------:R-:W-:Y:S04]  /*df40*/  HMMA.16816.F32.BF16 R56, R80.reuse, R88, R56 ;  /* 0x000000585038723c */ /* 0x040fe80000041838 */
[----:B----4-:R-:W-:Y:S01]  /*df50*/  F2FP.BF16.PACK_AB R147, R158, R159 ;  /* 0x0000009f9e93723e */ /* 0x010fe200000010ff */
[----:B------:R-:W-:Y:S02]  /*df60*/  FADD.FTZ R0, R131, R0 ;  /* 0x0000000083007221 */ /* 0x000fe40000010000 */
[----:B------:R-:W-:Y:S01]  /*df70*/  FADD.FTZ R2, R226, R2 ;  /* 0x00000002e2027221 */ /* 0x000fe20000010000 */
[-C--:B------:R-:W-:Y:S01]  /*df80*/  HMMA.16816.F32.BF16 R60, R80, R90.reuse, R60 ;  /* 0x0000005a503c723c */ /* 0x080fe2000004183c */
[----:B------:R-:W-:Y:S03]  /*df90*/  MUFU.EX2 R141, R111 ;  /* 0x0000006f008d7308 */ /* 0x000fe60000000800 */
[----:B------:R-:W-:Y:S02]  /*dfa0*/  FADD.FTZ R0, R220, R0 ;  /* 0x00000000dc007221 */ /* 0x000fe40000010000 */
[----:B------:R-:W-:Y:S01]  /*dfb0*/  FADD.FTZ R2, R233, R2 ;  /* 0x00000002e9027221 */ /* 0x000fe20000010000 */
[----:B------:R-:W-:Y:S01]  /*dfc0*/  F2FP.BF16.PACK_AB R80, R139, R130 ;  /* 0x000000828b50723e */ /* 0x000fe200000010ff */
[----:B------:R-:W-:Y:S01]  /*dfd0*/  HMMA.16816.F32.BF16 R64, R76, R90, R64 ;  /* 0x0000005a4c40723c */ /* 0x000fe20000041840 */
[----:B------:R-:W4:Y:S02]  /*dfe0*/  LDSM.16.MT88.4 R88, [R188+0x1000] ;  /* 0x00100000bc58783b */ /* 0x000f240000004200 */
[----:B------:R-:W-:Y:S01]  /*dff0*/  MUFU.EX2 R140, R112 ;  /* 0x00000070008c7308 */ /* 0x000fe20000000800 */
[----:B------:R-:W-:Y:S01]  /*e000*/  F2FP.BF16.PACK_AB R82, R164, R142 ;  /* 0x0000008ea452723e */ /* 0x000fe200000010ff */
[----:B------:R-:W-:Y:S01]  /*e010*/  FADD.FTZ R0, R237, R0 ;  /* 0x00000000ed007221 */ /* 0x000fe20000010000 */
[----:B------:R-:W-:Y:S01]  /*e020*/  F2FP.BF16.PACK_AB R81, R138, R128 ;  /* 0x000000808a51723e */ /* 0x000fe200000010ff */
[----:B------:R-:W-:Y:S01]  /*e030*/  FADD.FTZ R2, R239, R2 ;  /* 0x00000002ef027221 */ /* 0x000fe20000010000 */
[----:B------:R-:W-:Y:S01]  /*e040*/  F2FP.BF16.PACK_AB R76, R247, R242 ;  /* 0x000000f2f74c723e */ /* 0x000fe200000010ff */
[----:B------:R-:W-:Y:S03]  /*e050*/  FADD.FTZ R3, R230, R73 ;  /* 0x00000049e6037221 */ /* 0x000fe60000010000 */
[----:B------:R-:W-:Y:S01]  /*e060*/  F2FP.BF16.PACK_AB R77, R245, R240 ;  /* 0x000000f0f54d723e */ /* 0x000fe200000010ff */
[----:B------:R-:W-:Y:S01]  /*e070*/  MUFU.EX2 R157, R114 ;  /* 0x00000072009d7308 */ /* 0x000fe20000000800 */
[----:B------:R-:W-:Y:S01]  /*e080*/  F2FP.BF16.PACK_AB R78, R181, R249 ;  /* 0x000000f9b54e723e */ /* 0x000fe200000010ff */
[----:B------:R-:W-:Y:S01]  /*e090*/  FADD.FTZ R3, R235, R3 ;  /* 0x00000003eb037221 */ /* 0x000fe20000010000 */
[----:B------:R-:W-:Y:S02]  /*e0a0*/  F2FP.BF16.PACK_AB R79, R179, R180 ;  /* 0x000000b4b34f723e */ /* 0x000fe400000010ff */
[----:B------:R-:W-:Y:S01]  /*e0b0*/  F2FP.BF16.PACK_AB R83, R136, R137 ;  /* 0x000000898853723e */ /* 0x000fe200000010ff */
[----:B------:R-:W-:Y:S01]  /*e0c0*/  FADD.FTZ R3, R244, R3 ;  /* 0x00000003f4037221 */ /* 0x000fe20000010000 */
[----:B--2---:R-:W-:Y:S03]  /*e0d0*/  F2FP.BF16.PACK_AB R150, R152, R153 ;  /* 0x000000999896723e */ /* 0x004fe600000010ff */
[-C--:B-1----:R-:W-:Y:S01]  /*e0e0*/  HMMA.16816.F32.BF16 R4, R76, R92.reuse, R4 ;  /* 0x0000005c4c04723c */ /* 0x082fe20000041804 */
[----:B------:R-:W-:Y:S07]  /*e0f0*/  MUFU.EX2 R154, R123 ;  /* 0x0000007b009a7308 */ /* 0x000fee0000000800 */
[C---:B------:R-:W-:Y:S03]  /*e100*/  HMMA.16816.F32.BF16 R8, R80.reuse, R92, R8 ;  /* 0x0000005c5008723c */ /* 0x040fe60000041808 */
[----:B------:R-:W1:Y:S05]  /*e110*/  MUFU.EX2 R155, R122 ;  /* 0x0000007a009b7308 */ /* 0x000e6a0000000800 */
[-C--:B------:R-:W-:Y:S08]  /*e120*/  HMMA.16816.F32.BF16 R12, R80, R94.reuse, R12 ;  /* 0x0000005e500c723c */ /* 0x080ff0000004180c */
[C---:B------:R-:W-:Y:S01]  /*e130*/  HMMA.16816.F32.BF16 R16, R76.reuse, R94, R16 ;  /* 0x0000005e4c10723c */ /* 0x040fe20000041810 */
[----:B------:R-:W-:Y:S07]  /*e140*/  LDSM.16.MT88.4 R92, [R189+0x1800] ;  /* 0x00180000bd5c783b */ /* 0x000fee0000004200 */
[-C--:B---3--:R-:W-:Y:S04]  /*e150*/  HMMA.16816.F32.BF16 R20, R76, R84.reuse, R20 ;  /* 0x000000544c14723c */ /* 0x088fe80000041814 */
[----:B-1----:R-:W-:Y:S04]  /*e160*/  F2FP.BF16.PACK_AB R148, R154, R155 ;  /* 0x0000009b9a94723e */ /* 0x002fe800000010ff */
        /* <DEDUP_REMOVED lines=8> */
[----:B------:R-:W2:Y:S07]  /*e1f0*/  LDSM.16.MT88.4 R96, [R186+0x1800] ;  /* 0x00180000ba60783b */ /* 0x000eae0000004200 */
[-C--:B----4-:R-:W-:Y:S08]  /*e200*/  HMMA.16816.F32.BF16 R52, R76, R88.reuse, R52 ;  /* 0x000000584c34723c */ /* 0x090ff00000041834 */
[C---:B------:R-:W-:Y:S08]  /*e210*/  HMMA.16816.F32.BF16 R56, R80.reuse, R88, R56 ;  /* 0x000000585038723c */ /* 0x040ff00000041838 */
[-C--:B------:R-:W-:Y:S07]  /*e220*/  HMMA.16816.F32.BF16 R60, R80, R90.reuse, R60 ;  /* 0x0000005a503c723c */ /* 0x080fee000004183c */
[----:B------:R-:W-:Y:S01]  /*e230*/  F2FP.BF16.PACK_AB R80, R167, R143 ;  /* 0x0000008fa750723e */ /* 0x000fe200000010ff */
[----:B------:R-:W-:Y:S01]  /*e240*/  HMMA.16816.F32.BF16 R64, R76, R90, R64 ;  /* 0x0000005a4c40723c */ /* 0x000fe20000041840 */
[----:B------:R-:W3:Y:S03]  /*e250*/  LDSM.16.MT88.4 R88, [R188+0x1800] ;  /* 0x00180000bc58783b */ /* 0x000ee60000004200 */
[----:B------:R-:W-:Y:S02]  /*e260*/  F2FP.BF16.PACK_AB R82, R172, R170 ;  /* 0x000000aaac52723e */ /* 0x000fe400000010ff */
[----:B------:R-:W-:Y:S02]  /*e270*/  F2FP.BF16.PACK_AB R81, R140, R141 ;  /* 0x0000008d8c51723e */ /* 0x000fe400000010ff */
[----:B------:R-:W-:Y:S04]  /*e280*/  F2FP.BF16.PACK_AB R76, R169, R166 ;  /* 0x000000a6a94c723e */ /* 0x000fe800000010ff */
[----:B------:R-:W-:Y:S02]  /*e290*/  F2FP.BF16.PACK_AB R77, R168, R165 ;  /* 0x000000a5a84d723e */ /* 0x000fe400000010ff */
[----:B------:R-:W-:Y:S02]  /*e2a0*/  F2FP.BF16.PACK_AB R78, R176, R171 ;  /* 0x000000abb04e723e */ /* 0x000fe400000010ff */
[----:B------:R-:W-:Y:S02]  /*e2b0*/  F2FP.BF16.PACK_AB R79, R175, R173 ;  /* 0x000000adaf4f723e */ /* 0x000fe400000010ff */
[----:B------:R-:W-:Y:S05]  /*e2c0*/  F2FP.BF16.PACK_AB R83, R156, R157 ;  /* 0x0000009d9c53723e */ /* 0x000fea00000010ff */
[-C--:B-1----:R-:W-:Y:S08]  /*e2d0*/  HMMA.16816.F32.BF16 R4, R76, R84.reuse, R4 ;  /* 0x000000544c04723c */ /* 0x082ff00000041804 */
[C---:B------:R-:W-:Y:S01]  /*e2e0*/  HMMA.16816.F32.BF16 R8, R80.reuse, R84, R8 ;  /* 0x000000545008723c */ /* 0x040fe20000041808 */
[----:B------:R1:W-:Y:S07]  /*e2f0*/  MUFU.EX2 R84, R68 ;  /* 0x0000004400547308 */ /* 0x0003ee0000000800 */
[-C--:B------:R-:W-:Y:S03]  /*e300*/  HMMA.16816.F32.BF16 R12, R80, R86.reuse, R12 ;  /* 0x00000056500c723c */ /* 0x080fe6000004180c */
[----:B------:R-:W4:Y:S05]  /*e310*/  MUFU.EX2 R85, R121 ;  /* 0x0000007900557308 */ /* 0x000f2a0000000800 */
[C---:B------:R-:W-:Y:S05]  /*e320*/  HMMA.16816.F32.BF16 R16, R76.reuse, R86, R16 ;  /* 0x000000564c10723c */ /* 0x040fea0000041810 */
[----:B------:R5:W-:Y:S03]  /*e330*/  MUFU.EX2 R87, R119 ;  /* 0x0000007700577308 */ /* 0x000be60000000800 */
[-C--:B------:R-:W-:Y:S04]  /*e340*/  HMMA.16816.F32.BF16 R20, R76, R92.reuse, R20 ;  /* 0x0000005c4c14723c */ /* 0x080fe80000041814 */
[----:B-1----:R-:W-:Y:S03]  /*e350*/  FADD.FTZ R68, R231, R74 ;  /* 0x0000004ae7447221 */ /* 0x002fe60000010000 */
[----:B------:R-:W1:Y:S01]  /*e360*/  MUFU.EX2 R86, R120 ;  /* 0x0000007800567308 */ /* 0x000e620000000800 */
[C---:B------:R-:W-:Y:S04]  /*e370*/  HMMA.16816.F32.BF16 R24, R80.reuse, R92, R24 ;  /* 0x0000005c5018723c */ /* 0x040fe80000041818 */
[----:B----4-:R-:W-:Y:S01]  /*e380*/  F2FP.BF16.PACK_AB R151, R84, R85 ;  /* 0x000000555497723e */ /* 0x010fe200000010ff */
[----:B------:R-:W-:Y:S03]  /*e390*/  FADD.FTZ R68, R236, R68 ;  /* 0x00000044ec447221 */ /* 0x000fe60000010000 */
[-C--:B------:R-:W-:Y:S01]  /*e3a0*/  HMMA.16816.F32.BF16 R28, R80, R94.reuse, R28 ;  /* 0x0000005e501c723c */ /* 0x080fe2000004181c */
[----:B-----5:R-:W4:Y:S07]  /*e3b0*/  LDSM.16.MT88.4 R116, [R189+0x2000] ;  /* 0x00200000bd74783b */ /* 0x020f2e0000004200 */
[C---:B------:R-:W-:Y:S04]  /*e3c0*/  HMMA.16816.F32.BF16 R32, R76.reuse, R94, R32 ;  /* 0x0000005e4c20723c */ /* 0x040fe80000041820 */
[----:B-1----:R-:W-:Y:S04]  /*e3d0*/  F2FP.BF16.PACK_AB R149, R86, R87 ;  /* 0x000000575695723e */ /* 0x002fe800000010ff */
[-C--:B--2---:R-:W-:Y:S08]  /*e3e0*/  HMMA.16816.F32.BF16 R36, R76, R96.reuse, R36 ;  /* 0x000000604c24723c */ /* 0x084ff00000041824 */
        /* <DEDUP_REMOVED lines=11> */
[-C--:B------:R-:W-:Y:S04]  /*e4a0*/  HMMA.16816.F32.BF16 R96, R148, R102.reuse, R12 ;  /* 0x000000669460723c */ /* 0x080fe8000004180c */
[----:B------:R-:W-:Y:S02]  /*e4b0*/  FADD.FTZ R8, R128, R0 ;  /* 0x0000000080087221 */ /* 0x000fe40000010000 */
[----:B------:R-:W-:Y:S02]  /*e4c0*/  FADD.FTZ R0, R139, R9 ;  /* 0x000000098b007221 */ /* 0x000fe40000010000 */
[C---:B------:R-:W-:Y:S04]  /*e4d0*/  HMMA.16816.F32.BF16 R100, R144.reuse, R102, R16 ;  /* 0x000000669064723c */ /* 0x040fe80000041810 */
[----:B------:R-:W-:Y:S02]  /*e4e0*/  FADD.FTZ R11, R241, R68 ;  /* 0x00000044f10b7221 */ /* 0x000fe40000010000 */
[----:B------:R-:W-:Y:S02]  /*e4f0*/  FADD.FTZ R10, R240, R3 ;  /* 0x00000003f00a7221 */ /* 0x000fe40000010000 */
[-C--:B----4-:R-:W-:Y:S04]  /*e500*/  HMMA.16816.F32.BF16 R104, R144, R116.reuse, R20 ;  /* 0x000000749068723c */ /* 0x090fe80000041814 */
        /* <DEDUP_REMOVED lines=50> */
[----:B------:R-:W-:Y:S01]  /*e830*/  FADD.FTZ R2, R153, R2 ;  /* 0x0000000299027221 */ /* 0x000fe20000010000 */
[----:B------:R1:W-:Y:S01]  /*e840*/  STL [R1+0x4], R4 ;  /* 0x0000040401007387 */ /* 0x0003e20000100800 */
[----:B------:R-:W-:Y:S02]  /*e850*/  FADD.FTZ R3, R158, R3 ;  /* 0x000000039e037221 */ /* 0x000fe40000010000 */
[----:B------:R-:W-:Y:S01]  /*e860*/  FADD.FTZ R0, R86, R5 ;  /* 0x0000000556007221 */ /* 0x000fe20000010000 */
[----:B------:R-:W-:Y:S01]  /*e870*/  MOV R86, R70 ;  /* 0x0000004600567202 */ /* 0x000fe20000000f00 */
[----:B------:R-:W-:Y:S01]  /*e880*/  FADD.FTZ R2, R152, R2 ;  /* 0x0000000298027221 */ /* 0x000fe20000010000 */
[----:B------:R1:W-:Y:S01]  /*e890*/  STL [R1+0x8], R3 ;  /* 0x0000080301007387 */ /* 0x0003e20000100800 */
[----:B------:R-:W-:Y:S01]  /*e8a0*/  FADD.FTZ R0, R85, R0 ;  /* 0x0000000055007221 */ /* 0x000fe20000010000 */
[----:B------:R-:W-:Y:S02]  /*e8b0*/  MOV R85, R71 ;  /* 0x0000004700557202 */ /* 0x000fe40000000f00 */
[----:B------:R1:W-:Y:S01]  /*e8c0*/  STL [R1+0xc], R2 ;  /* 0x00000c0201007387 */ /* 0x0003e20000100800 */
[----:B------:R-:W-:Y:S01]  /*e8d0*/  FADD.FTZ R0, R84, R0 ;  /* 0x0000000054007221 */ /* 0x000fe20000010000 */
[----:B------:R-:W-:Y:S04]  /*e8e0*/  MOV R84, R72 ;  /* 0x0000004800547202 */ /* 0x000fe80000000f00 */
[----:B------:R1:W-:Y:S02]  /*e8f0*/  STL [R1+0x10], R0 ;  /* 0x0000100001007387 */ /* 0x0003e40000100800 */
[----:B-1----:R-:W-:-:S05]  /*e900*/  @P0 BRA `(.L_x_689) ;  /* 0xffffa52000000947 */ /* 0x002fca000383ffff */
.L_x_658:
[----:B------:R-:W2:Y:S01]  /*e910*/  LDL R0, [R1+0x48] ;  /* 0x0000480001007983 */ /* 0x000ea20000100800 */
[----:B-1----:R-:W-:-:S05]  /*e920*/  IMAD.MOV.U32 R2, RZ, RZ, c[0x0][0x2c4] ;  /* 0x0000b100ff027624 */ /* 0x002fca00078e00ff */
[----:B------:R-:W-:Y:S01]  /*e930*/  ISETP.NE.AND P1, PT, R2, 0x1, PT ;  /* 0x000000010200780c */ /* 0x000fe20003f25270 */
[----:B------:R-:W-:-:S05]  /*e940*/  IMAD.MOV.U32 R4, RZ, RZ, c[0x0][0x32c] ;  /* 0x0000cb00ff047624 */ /* 0x000fca00078e00ff */
[----:B------:R-:W-:Y:S02]  /*e950*/  ISETP.GE.AND P0, PT, R4, 0x1, PT ;  /* 0x000000010400780c */ /* 0x000fe40003f06270 */
[----:B------:R-:W-:Y:S02]  /*e960*/  IADD3 R2, R248, 0x1, -R246 ;  /* 0x00000001f8027810 */ /* 0x000fe40007ffe8f6 */
[----:B--2---:R-:W-:-:S05]  /*e970*/  IADD3 R0, R0, 0x7f, RZ ;  /* 0x0000007f00007810 */ /* 0x004fca0007ffe0ff */
[----:B------:R-:W-:-:S05]  /*e980*/  @P1 IMAD.HI.U32 R3, R0, c[0x0][0x2c8], RZ ;  /* 0x0000b20000031a27 */ /* 0x000fca00078e00ff */
[----:B------:R-:W-:-:S05]  /*e990*/  @P1 SHF.R.U32.HI R0, RZ, c[0x0][0x2cc], R3 ;  /* 0x0000b300ff001a19 */ /* 0x000fca0000011603 */
[----:B------:R-:W-:-:S05]  /*e9a0*/  IMAD.IADD R0, R2, 0x1, R0 ;  /* 0x0000000102007824 */ /* 0x000fca00078e0200 */
[----:B------:R-:W-:Y:S01]  /*e9b0*/  IADD3 R2, R0, -c[0x0][0x324], RZ ;  /* 0x8000c90000027a10 */ /* 0x000fe20007ffe0ff */
[----:B------:R-:W-:Y:S05]  /*e9c0*/  @!P0 BRA `(.L_x_690) ;  /* 0x0000011000008947 */ /* 0x000fea0003800000 */
[----:B------:R-:W-:Y:S01]  /*e9d0*/  ISETP.GT.AND P0, PT, R0, -0x1, PT ;  /* 0xffffffff0000780c */ /* 0x000fe20003f04270 */
[----:B------:R-:W-:-:S12]  /*e9e0*/  BSSY B0, `(.L_x_691) ;  /* 0x000000d000007945 */ /* 0x000fd80003800000 */
[----:B------:R-:W-:Y:S05]  /*e9f0*/  @P0 BRA `(.L_x_692) ;  /* 0x0000007000000947 */ /* 0x000fea0003800000 */
[----:B------:R-:W-:Y:S01]  /*ea00*/  IMAD.MOV.U32 R3, RZ, RZ, 0x1 ;  /* 0x00000001ff037424 */ /* 0x000fe200078e00ff */
[----:B------:R-:W-:-:S04]  /*ea10*/  LOP3.LUT R0, RZ, R0, RZ, 0x33, !PT ;  /* 0x00000000ff007212 */ /* 0x000fc800078e33ff */
[----:B------:R-:W-:-:S13]  /*ea20*/  ISETP.NE.AND P0, PT, R3, c[0x0][0x32c], PT ;  /* 0x0000cb0003007a0c */ /* 0x000fda0003f05270 */
[----:B------:R-:W-:-:S05]  /*ea30*/  @P0 IMAD.HI.U32 R3, R0, c[0x0][0x330], RZ ;  /* 0x0000cc0000030a27 */ /* 0x000fca00078e00ff */
[----:B------:R-:W-:-:S04]  /*ea40*/  @P0 SHF.R.U32.HI R0, RZ, c[0x0][0x334], R3 ;  /* 0x0000cd00ff000a19 */ /* 0x000fc80000011603 */
[----:B------:R-:W-:Y:S01]  /*ea50*/  LOP3.LUT R0, RZ, R0, RZ, 0x33, !PT ;  /* 0x00000000ff007212 */ /* 0x000fe200078e33ff */
[----:B------:R-:W-:Y:S05]  /*ea60*/  BRA `(.L_x_693) ;  /* 0x0000004000007947 */ /* 0x000fea0003800000 */
.L_x_692:
[----:B------:R-:W-:-:S04]  /*ea70*/  MOV R3, 0x1 ;  /* 0x0000000100037802 */ /* 0x000fc80000000f00 */
[----:B------:R-:W-:-:S13]  /*ea80*/  ISETP.NE.AND P0, PT, R3, c[0x0][0x32c], PT ;  /* 0x0000cb0003007a0c */ /* 0x000fda0003f05270 */
[----:B------:R-:W-:-:S05]  /*ea90*/  @P0 IMAD.HI.U32 R3, R0, c[0x0][0x330], RZ ;  /* 0x0000cc0000030a27 */ /* 0x000fca00078e00ff */
[----:B------:R-:W-:Y:S02]  /*eaa0*/  @P0 SHF.R.U32.HI R0, RZ, c[0x0][0x334], R3 ;  /* 0x0000cd00ff000a19 */ /* 0x000fe40000011603 */
.L_x_693:
[----:B------:R-:W-:Y:S05]  /*eab0*/  BSYNC B0 ;  /* 0x0000000000007941 */ /* 0x000fea0003800000 */
.L_x_691:
[----:B------:R-:W-:-:S05]  /*eac0*/  IMAD R0, R0, c[0x0][0x32c], RZ ;  /* 0x0000cb0000007a24 */ /* 0x000fca00078e02ff */
[----:B------:R-:W-:-:S03]  /*ead0*/  IMNMX R2, R2, R0, !PT ;  /* 0x0000000002027217 */ /* 0x000fc60007800200 */
.L_x_690:
[----:B------:R-:W2:Y:S01]  /*eae0*/  LDL R3, [R1+0x14] ;  /* 0x0000140001037983 */ /* 0x000ea20000100800 */
[----:B------:R-:W-:-:S05]  /*eaf0*/  IADD3 R2, R2, 0x4f, RZ ;  /* 0x0000004f02027810 */ /* 0x000fca0007ffe0ff */
[----:B------:R-:W-:-:S05]  /*eb00*/  IMAD.HI R2, R2, 0x66666667, RZ ;  /* 0x6666666702027827 */ /* 0x000fca00078e02ff */
[----:B------:R-:W-:-:S04]  /*eb10*/  SHF.R.U32.HI R0, RZ, 0x1f, R2 ;  /* 0x0000001fff007819 */ /* 0x000fc80000011602 */
[----:B------:R-:W-:-:S04]  /*eb20*/  LEA.HI.SX32 R0, R2, R0, 0x1b ;  /* 0x0000000002007211 */ /* 0x000fc800078fdaff */
[----:B--2---:R-:W-:-:S04]  /*eb30*/  IMNMX R247, R3, R0, !PT ;  /* 0x0000000003f77217 */ /* 0x004fc80007800200 */
[----:B------:R-:W-:-:S13]  /*eb40*/  ISETP.GE.AND P0, PT, R202, R247, PT ;  /* 0x000000f7ca00720c */ /* 0x000fda0003f06270 */
[----:B------:R-:W-:Y:S05]  /*eb50*/  @!P0 BRA `(.L_x_694) ;  /* 0x00003d5000008947 */ /* 0x000fea0003800000 */
[----:B------:R-:W-:Y:S01]  /*eb60*/  IMAD.MOV.U32 R84, RZ, RZ, R71 ;  /* 0x000000ffff547224 */ /* 0x000fe200078e0047 */
[----:B------:R-:W-:Y:S01]  /*eb70*/  MOV R86, R69 ;  /* 0x0000004500567202 */ /* 0x000fe20000000f00 */
[----:B------:R-:W-:Y:S01]  /*eb80*/  IMAD.MOV.U32 R0, RZ, RZ, R72 ;  /* 0x000000ffff007224 */ /* 0x000fe200078e0048 */
[----:B------:R-:W-:Y:S02]  /*eb90*/  MOV R85, R70 ;  /* 0x0000004600557202 */ /* 0x000fe40000000f00 */
.L_x_705:
[----:B------:R-:W2:Y:S01]  /*eba0*/  LDL R2, [R1+0x14] ;  /* 0x0000140001027983 */ /* 0x000ea20000100800 */
[----:B------:R-:W-:Y:S04]  /*ebb0*/  DEPBAR.LE SB0, 0x0 ;  /* 0x000080000000791a */ /* 0x000fe80000000000 */
[----:B------:R-:W-:Y:S01]  /*ebc0*/  WARPSYNC 0xffffffff ;  /* 0xffffffff00007948 */ /* 0x000fe20003800000 */
[----:B------:R-:W-:Y:S06]  /*ebd0*/  BAR.SYNC.DEFER_BLOCKING 0x0 ;  /* 0x0000000000007b1d */ /* 0x000fec0000010000 */
[----:B------:R1:W3:Y:S01]  /*ebe0*/  LDSM.16.M88.4 R80, [R191] ;  /* 0x00000000bf50783b */ /* 0x0002e20000000200 */
[----:B------:R-:W-:Y:S03]  /*ebf0*/  BSSY B0, `(.L_x_695) ;  /* 0x0000040000007945 */ /* 0x000fe60003800000 */
[----:B------:R1:W4:Y:S04]  /*ec00*/  LDSM.16.M88.4 R76, [R191+0x2000] ;  /* 0x00200000bf4c783b */ /* 0x0003280000000200 */
        /* <DEDUP_REMOVED lines=14> */
[C---:B-1-34-:R-:W-:Y:S01]  /*ecf0*/  IMAD.SHL.U32 R20, R201.reuse, 0x2, RZ ;  /* 0x00000002c9147824 */ /* 0x05afe200078e00ff */
[----:B------:R-:W2:Y:S01]  /*ed00*/  LDL.64 R8, [R1+0x38] ;  /* 0x0000380001087983 */ /* 0x000ea20000100a00 */
[----:B------:R-:W-:Y:S02]  /*ed10*/  SHF.R.S32.HI R2, RZ, 0x1f, R214 ;  /* 0x0000001fff027819 */ /* 0x000fe400000114d6 */
[----:B------:R-:W-:Y:S03]  /*ed20*/  SHF.R.S32.HI R6, RZ, 0x1f, R201 ;  /* 0x0000001fff067819 */ /* 0x000fe600000114c9 */
[----:B------:R-:W-:Y:S01]  /*ed30*/  IMAD R4, R2, c[0x0][0x208], RZ ;  /* 0x0000820002047a24 */ /* 0x000fe200078e02ff */
[----:B------:R-:W3:Y:S01]  /*ed40*/  LDL R7, [R1+0x44] ;  /* 0x0000440001077983 */ /* 0x000ee20000100800 */
[C---:B------:R-:W-:Y:S01]  /*ed50*/  IMAD.WIDE.U32 R2, R214.reuse, c[0x0][0x208], RZ ;  /* 0x00008200d6027a25 */ /* 0x040fe200078e00ff */
[----:B------:R-:W-:Y:S03]  /*ed60*/  SHF.L.U64.HI R6, R201, 0x1, R6 ;  /* 0x00000001c9067819 */ /* 0x000fe60000010206 */
[----:B------:R-:W-:Y:S04]  /*ed70*/  IMAD R4, R214, c[0x0][0x20c], R4 ;  /* 0x00008300d6047a24 */ /* 0x000fe800078e0204 */
[----:B------:R-:W-:Y:S01]  /*ed80*/  IMAD.IADD R3, R3, 0x1, R4 ;  /* 0x0000000103037824 */ /* 0x000fe200078e0204 */
[----:B------:R-:W-:Y:S03]  /*ed90*/  SHF.R.S32.HI R4, RZ, 0x1f, R212 ;  /* 0x0000001fff047819 */ /* 0x000fe600000114d4 */
[----:B------:R-:W-:Y:S04]  /*eda0*/  IMAD.WIDE.U32 R2, R212, c[0x0][0x218], R2 ;  /* 0x00008600d4027a25 */ /* 0x000fe800078e0002 */
[----:B------:R-:W-:Y:S04]  /*edb0*/  IMAD R4, R4, c[0x0][0x218], RZ ;  /* 0x0000860004047a24 */ /* 0x000fe800078e02ff */
[----:B------:R-:W-:Y:S01]  /*edc0*/  IMAD R5, R212, c[0x0][0x21c], R4 ;  /* 0x00008700d4057a24 */ /* 0x000fe200078e0204 */
[----:B--2---:R-:W-:Y:S04]  /*edd0*/  IADD3 R2, P1, R8, R2, RZ ;  /* 0x0000000208027210 */ /* 0x004fe80007f3e0ff */
[C---:B------:R-:W-:Y:S02]  /*ede0*/  LEA R4, P0, R2.reuse, c[0x0][0x1f8], 0x1 ;  /* 0x00007e0002047a11 */ /* 0x040fe400078008ff */
[----:B---3--:R-:W-:Y:S04]  /*edf0*/  IADD3.X R3, R7, R3, R5, P1, !PT ;  /* 0x0000000307037210 */ /* 0x008fe80000ffe405 */
[----:B------:R-:W-:Y:S01]  /*ee00*/  LEA.HI.X R5, R2, c[0x0][0x1fc], R3, 0x1, P0 ;  /* 0x00007f0002057a11 */ /* 0x000fe200000f0c03 */
[----:B------:R-:W-:-:S05]  /*ee10*/  BRA.DIV ~URZ, `(.L_x_697) ;  /* 0x000101927f007947 */ /* 0x000fca000b800000 */
[----:B------:R1:W2:Y:S02]  /*ee20*/  SHFL.IDX PT, R8, R5, RZ, 0x181f ;  /* 0x00181fff05087589 */ /* 0x0002a400000e0000 */
.L_x_839:
        /* <DEDUP_REMOVED lines=11> */
[-C--:B----4-:R-:W-:Y:S03]  /*eee0*/  IADD3 R10, P2, R3, R20.reuse, RZ ;  /* 0x00000014030a7210 */ /* 0x090fe60007f5e0ff */
[--C-:B--2---:R-:W-:Y:S01]  /*eef0*/  IMAD.X R13, R8, 0x1, R6.reuse, P0 ;  /* 0x00000001080d7824 */ /* 0x104fe200000e0606 */
[-C--:B-----5:R-:W-:Y:S01]  /*ef00*/  IADD3 R8, P1, R7, R20.reuse, RZ ;  /* 0x0000001407087210 */ /* 0x0a0fe20007f3e0ff */
        /* <DEDUP_REMOVED lines=8> */
.L_x_840:
[----:B--2---:R-:W-:Y:S04]  /*ef90*/  IADD3 R2, P0, R4, R20, RZ ;  /* 0x0000001404027210 */ /* 0x004fe80007f1e0ff */
[----:B-1----:R-:W-:Y:S05]  /*efa0*/  IADD3.X R3, R5, R6, RZ, P0, !PT ;  /* 0x0000000605037210 */ /* 0x002fea00007fe4ff */
[----:B------:R-:W-:Y:S01]  /*efb0*/  @!PT LDS RZ, [RZ] ;  /* 0x00000000fffff984 */ /* 0x000fe20000000800 */
[----:B------:R-:W-:Y:S01]  /*efc0*/  @!PT LDS RZ, [RZ] ;  /* 0x00000000fffff984 */ /* 0x000fe20000000800 */
[----:B------:R-:W-:Y:S01]  /*efd0*/  @!PT LDS RZ, [RZ] ;  /* 0x00000000fffff984 */ /* 0x000fe20000000800 */
[----:B------:R1:W-:Y:S04]  /*efe0*/  LDGSTS.E.BYPASS.LTC128B.128 [R203+0x2100], [R2.64], !P3 ;  /* 0x0210000002cb7fae */ /* 0x0003e8000d901d46 */
.L_x_696:
[----:B-1-34-:R-:W-:Y:S05]  /*eff0*/  BSYNC B0 ;  /* 0x0000000000007941 */ /* 0x01afea0003800000 */
.L_x_695:
        /* <DEDUP_REMOVED lines=277> */
[--C-:B-1----:R-:W-:Y:S01]  /*10150*/  IMAD.MOV.U32 R2, RZ, RZ, R3.reuse ;  /* 0x000000ffff027224 */ /* 0x102fe200078e0003 */
[----:B------:R-:W-:Y:S05]  /*10160*/  @P2 SHF.R.U32.HI R2, RZ, c[0x0][0x2c0], R4 ;  /* 0x0000b000ff022a19 */ /* 0x000fea0000011604 */
[C---:B----4-:R-:W-:Y:S04]  /*10170*/  @!P1 IADD3 R5, P0, R2.reuse, R238, RZ ;  /* 0x000000ee02059210 */ /* 0x050fe80007f1e0ff */
[----:B-----5:R-:W-:Y:S01]  /*10180*/  @!P1 LEA.HI.X.SX32 R6, R2, R236, 0x1, P0 ;  /* 0x000000ec02069211 */ /* 0x020fe200000f0eff */
        /* <DEDUP_REMOVED lines=12> */
[----:B------:R-:W-:Y:S04]  /*10250*/  IMAD.WIDE.U32 R2, R212, c[0x0][0x1f0], R2 ;  /* 0x00007c00d4027a25 */ /* 0x000fe800078e0002 */
[----:B------:R-:W-:Y:S01]  /*10260*/  IMAD R4, R4, c[0x0][0x1f0], RZ ;  /* 0x00007c0004047a24 */ /* 0x000fe200078e02ff */
[----:B------:R-:W-:Y:S03]  /*10270*/  IADD3 R2, P1, R234, R2, RZ ;  /* 0x00000002ea027210 */ /* 0x000fe60007f3e0ff */
[----:B------:R-:W-:Y:S01]  /*10280*/  IMAD R5, R212, c[0x0][0x1f4], R4 ;  /* 0x00007d00d4057a24 */ /* 0x000fe200078e0204 */
[----:B------:R-:W-:Y:S04]  /*10290*/  LEA R4, P0, R2, c[0x0][0x1c8], 0x1 ;  /* 0x0000720002047a11 */ /* 0x000fe800078008ff */
[----:B------:R-:W-:Y:S04]  /*102a0*/  IADD3.X R3, R8, R3, R5, P1, !PT ;  /* 0x0000000308037210 */ /* 0x000fe80000ffe405 */
[----:B------:R-:W-:Y:S01]  /*102b0*/  LEA.HI.X R5, R2, c[0x0][0x1cc], R3, 0x1, P0 ;  /* 0x0000730002057a11 */ /* 0x000fe200000f0c03 */
[----:B------:R-:W-:-:S05]  /*102c0*/  BRA.DIV ~URZ, `(.L_x_701) ;  /* 0x0000f2027f007947 */ /* 0x000fca000b800000 */
[----:B------:R1:W2:Y:S02]  /*102d0*/  SHFL.IDX PT, R8, R5, RZ, 0x181f ;  /* 0x00181fff05087589 */ /* 0x0002a400000e0000 */
.L_x_841:
        /* <DEDUP_REMOVED lines=22> */
.L_x_842:
[----:B--2---:R-:W-:Y:S04]  /*10440*/  IADD3 R2, P0, R4, R18, RZ ;  /* 0x0000001204027210 */ /* 0x004fe80007f1e0ff */
[----:B-1----:R-:W-:Y:S05]  /*10450*/  IADD3.X R3, R5, R6, RZ, P0, !PT ;  /* 0x0000000605037210 */ /* 0x002fea00007fe4ff */
[----:B------:R-:W-:Y:S01]  /*10460*/  @!PT LDS RZ, [RZ] ;  /* 0x00000000fffff984 */ /* 0x000fe20000000800 */
[----:B------:R-:W-:Y:S01]  /*10470*/  @!PT LDS RZ, [RZ] ;  /* 0x00000000fffff984 */ /* 0x000fe20000000800 */
[----:B------:R-:W-:Y:S01]  /*10480*/  @!PT LDS RZ, [RZ] ;  /* 0x00000000fffff984 */ /* 0x000fe20000000800 */
[----:B------:R1:W-:Y:S04]  /*10490*/  LDGSTS.E.BYPASS.LTC128B.128 [R203+0x4900], [R2.64], !P3 ;  /* 0x0490000002cb7fae */ /* 0x0003e8000d901d46 */
.L_x_700:
[----:B--234-:R-:W-:Y:S05]  /*104a0*/  BSYNC B0 ;  /* 0x0000000000007941 */ /* 0x01cfea0003800000 */
.L_x_699:
        /* <DEDUP_REMOVED lines=83> */
.L_x_843:
        /* <DEDUP_REMOVED lines=15> */
.L_x_844:
[----:B------:R-:W-:Y:S01]  /*10ad0*/  FADD.FTZ R0, -R72, R0 ;  /* 0x0000000048007221 */ /* 0x000fe20000010100 */
[----:B------:R-:W2:Y:S01]  /*10ae0*/  LDL.LU R249, [R1+0x4] ;  /* 0x0000040001f97983 */ /* 0x000ea20000300800 */
[----:B------:R-:W-:Y:S01]  /*10af0*/  FMUL.FTZ R40, R71, c[0x0][0x2d0] ;  /* 0x0000b40047287a20 */ /* 0x000fe20000410000 */
[----:B----4-:R-:W-:Y:S01]  /*10b00*/  FMNMX.FTZ R2, R2, R4, !PT ;  /* 0x0000000402027209 */ /* 0x010fe20007810000 */
[----:B------:R-:W-:Y:S01]  /*10b10*/  FMUL.FTZ R0, R0, c[0x0][0x2d0] ;  /* 0x0000b40000007a20 */ /* 0x000fe20000410000 */
[----:B------:R-:W-:Y:S01]  /*10b20*/  WARPSYNC 0xffffffff ;  /* 0xffffffff00007948 */ /* 0x000fe20003800000 */
[----:B------:R-:W1:Y:S01]  /*10b30*/  LDSM.16.MT88.4 R20, [R185] ;  /* 0x00000000b914783b */ /* 0x000e620000004200 */
[----:B------:R-:W-:Y:S01]  /*10b40*/  FMUL.FTZ R56, R70, c[0x0][0x2d0] ;  /* 0x0000b40046387a20 */ /* 0x000fe20000410000 */
[----:B------:R3:W4:Y:S01]  /*10b50*/  MUFU.EX2 R3, R0 ;  /* 0x0000000000037308 */ /* 0x0007220000000800 */
[----:B------:R-:W-:Y:S01]  /*10b60*/  FMUL.FTZ R5, R72, c[0x0][0x2d0] ;  /* 0x0000b40048057a20 */ /* 0x000fe20000410000 */
[----:B------:R-:W-:Y:S01]  /*10b70*/  ISETP.GT.AND P0, PT, R202, R247, PT ;  /* 0x000000f7ca00720c */ /* 0x000fe20003f04270 */
[----:B------:R-:W-:Y:S01]  /*10b80*/  FMUL.FTZ R73, R2, c[0x0][0x2d0] ;  /* 0x0000b40002497a20 */ /* 0x000fe20000410000 */
[----:B------:R-:W-:Y:S01]  /*10b90*/  IADD3 R202, R202, -0x1, RZ ;  /* 0xffffffffcaca7810 */ /* 0x000fe20007ffe0ff */
[----:B------:R-:W-:Y:S01]  /*10ba0*/  FFMA.FTZ R8, R204, c[0x0][0x2d0], -R5 ;  /* 0x0000b400cc087a23 */ /* 0x000fe20000010805 */
[----:B------:R-:W5:Y:S01]  /*10bb0*/  LDSM.16.MT88.4 R36, [R189] ;  /* 0x00000000bd24783b */ /* 0x000f620000004200 */
[----:B------:R-:W-:Y:S02]  /*10bc0*/  FFMA.FTZ R4, R181, c[0x0][0x2d0], -R73 ;  /* 0x0000b400b5047a23 */ /* 0x000fe40000010849 */
[--C-:B------:R-:W-:Y:S01]  /*10bd0*/  FFMA.FTZ R7, R159, c[0x0][0x2d0], -R5.reuse ;  /* 0x0000b4009f077a23 */ /* 0x100fe20000010805 */
[----:B------:R-:W-:Y:S01]  /*10be0*/  MUFU.EX2 R235, R8 ;  /* 0x0000000800eb7308 */ /* 0x000fe20000000800 */
[--C-:B------:R-:W-:Y:S02]  /*10bf0*/  FFMA.FTZ R6, R158, c[0x0][0x2d0], -R5.reuse ;  /* 0x0000b4009e067a23 */ /* 0x100fe40000010805 */
[--C-:B------:R-:W-:Y:S01]  /*10c00*/  FFMA.FTZ R9, R171, c[0x0][0x2d0], -R5.reuse ;  /* 0x0000b400ab097a23 */ /* 0x100fe20000010805 */
[----:B------:R-:W1:Y:S01]  /*10c10*/  LDSM.16.MT88.4 R52, [R186] ;  /* 0x00000000ba34783b */ /* 0x000e620000004200 */
[--C-:B------:R-:W-:Y:S02]  /*10c20*/  FFMA.FTZ R65, R161, c[0x0][0x2d0], -R5.reuse ;  /* 0x0000b400a1417a23 */ /* 0x100fe40000010805 */
[--C-:B------:R-:W-:Y:S02]  /*10c30*/  FFMA.FTZ R152, R152, c[0x0][0x2d0], -R5.reuse ;  /* 0x0000b40098987a23 */ /* 0x100fe40000010805 */
[--C-:B------:R-:W-:Y:S01]  /*10c40*/  FFMA.FTZ R75, R33, c[0x0][0x2d0], -R5.reuse ;  /* 0x0000b400214b7a23 */ /* 0x100fe20000010805 */
[----:B------:R4:W-:Y:S01]  /*10c50*/  MUFU.EX2 R234, R7 ;  /* 0x0000000700ea7308 */ /* 0x0009e20000000800 */
[--C-:B------:R-:W-:Y:S02]  /*10c60*/  FFMA.FTZ R74, R32, c[0x0][0x2d0], -R5.reuse ;  /* 0x0000b400204a7a23 */ /* 0x100fe40000010805 */
[--C-:B------:R-:W-:Y:S02]  /*10c70*/  FFMA.FTZ R67, R31, c[0x0][0x2d0], -R5.reuse ;  /* 0x0000b4001f437a23 */ /* 0x100fe40000010805 */
[----:B---3--:R-:W-:Y:S02]  /*10c80*/  FADD.FTZ R0, -R71, R84 ;  /* 0x0000005447007221 */ /* 0x008fe40000010100 */
[--C-:B------:R-:W-:Y:S02]  /*10c90*/  FFMA.FTZ R66, R30, c[0x0][0x2d0], -R5.reuse ;  /* 0x0000b4001e427a23 */ /* 0x100fe40000010805 */
[----:B------:R-:W-:Y:S01]  /*10ca0*/  FMUL.FTZ R0, R0, c[0x0][0x2d0] ;  /* 0x0000b40000007a20 */ /* 0x000fe20000410000 */
        /* <DEDUP_REMOVED lines=9> */
[----:B----4-:R-:W-:Y:S02]  /*10d40*/  FFMA.FTZ R7, R180, c[0x0][0x2d0], -R56 ;  /* 0x0000b400b4077a23 */ /* 0x010fe40000010838 */
[--C-:B------:R-:W-:Y:S02]  /*10d50*/  FFMA.FTZ R64, R219, c[0x0][0x2d0], -R40.reuse ;  /* 0x0000b400db407a23 */ /* 0x100fe40000010828 */
[--C-:B------:R-:W-:Y:S01]  /*10d60*/  FFMA.FTZ R63, R217, c[0x0][0x2d0], -R40.reuse ;  /* 0x0000b400d93f7a23 */ /* 0x100fe20000010828 */
[----:B------:R-:W4:Y:S01]  /*10d70*/  MUFU.EX2 R173, R9 ;  /* 0x0000000900ad7308 */ /* 0x000f220000000800 */
[--C-:B------:R-:W-:Y:S02]  /*10d80*/  FFMA.FTZ R62, R209, c[0x0][0x2d0], -R40.reuse ;  /* 0x0000b400d13e7a23 */ /* 0x100fe40000010828 */
[----:B------:R-:W-:Y:S02]  /*10d90*/  FFMA.FTZ R61, R208, c[0x0][0x2d0], -R40 ;  /* 0x0000b400d03d7a23 */ /* 0x000fe40000010828 */
[----:B---3--:R-:W-:Y:S02]  /*10da0*/  FFMA.FTZ R6, R205, c[0x0][0x2d0], -R56 ;  /* 0x0000b400cd067a23 */ /* 0x008fe40000010838 */
[--C-:B------:R-:W-:Y:S02]  /*10db0*/  FFMA.FTZ R60, R179, c[0x0][0x2d0], -R40.reuse ;  /* 0x0000b400b33c7a23 */ /* 0x100fe40000010828 */
[----:B------:R-:W-:Y:S01]  /*10dc0*/  FFMA.FTZ R59, R178, c[0x0][0x2d0], -R40 ;  /* 0x0000b400b23b7a23 */ /* 0x000fe20000010828 */
[----:B------:R-:W-:Y:S01]  /*10dd0*/  MUFU.EX2 R174, R7 ;  /* 0x0000000700ae7308 */ /* 0x000fe20000000800 */
[--C-:B------:R-:W-:Y:S02]  /*10de0*/  FFMA.FTZ R58, R226, c[0x0][0x2d0], -R56.reuse ;  /* 0x0000b400e23a7a23 */ /* 0x100fe40000010838 */
[----:B------:R-:W-:Y:S02]  /*10df0*/  FFMA.FTZ R57, R224, c[0x0][0x2d0], -R56 ;  /* 0x0000b400e0397a23 */ /* 0x000fe40000010838 */
[--C-:B-1----:R-:W-:Y:S02]  /*10e00*/  FFMA.FTZ R0, R170, c[0x0][0x2d0], -R40.reuse ;  /* 0x0000b400aa007a23 */ /* 0x102fe40000010828 */
[--C-:B------:R-:W-:Y:S03]  /*10e10*/  FFMA.FTZ R170, R41, c[0x0][0x2d0], -R40.reuse ;  /* 0x0000b40029aa7a23 */ /* 0x100fe60000010828 */
[----:B------:R1:W-:Y:S10]  /*10e20*/  MUFU.EX2 R175, R0 ;  /* 0x0000000000af7308 */ /* 0x0003f40000000800 */
[----:B------:R-:W-:Y:S10]  /*10e30*/  MUFU.EX2 R180, R6 ;  /* 0x0000000600b47308 */ /* 0x000ff40000000800 */
[----:B------:R-:W-:Y:S01]  /*10e40*/  MUFU.EX2 R240, R59 ;  /* 0x0000003b00f07308 */ /* 0x000fe20000000800 */
[--C-:B-1----:R-:W-:Y:S09]  /*10e50*/  FFMA.FTZ R0, R183, c[0x0][0x2d0], -R40.reuse ;  /* 0x0000b400b7007a23 */ /* 0x102ff20000010828 */
[----:B------:R1:W3:Y:S10]  /*10e60*/  MUFU.EX2 R183, R0 ;  /* 0x0000000000b77308 */ /* 0x0002f40000000800 */
[----:B------:R-:W-:Y:S10]  /*10e70*/  MUFU.EX2 R208, R63 ;  /* 0x0000003f00d07308 */ /* 0x000ff40000000800 */
[----:B------:R-:W-:Y:S01]  /*10e80*/  MUFU.EX2 R239, R61 ;  /* 0x0000003d00ef7308 */ /* 0x000fe20000000800 */
[--C-:B-1----:R-:W-:Y:S02]  /*10e90*/  FFMA.FTZ R0, R155, c[0x0][0x2d0], -R40.reuse ;  /* 0x0000b4009b007a23 */ /* 0x102fe40000010828 */
[--C-:B------:R-:W-:Y:S07]  /*10ea0*/  FFMA.FTZ R155, R29, c[0x0][0x2d0], -R5.reuse ;  /* 0x0000b4001d9b7a23 */ /* 0x100fee0000010805 */
[----:B------:R1:W-:Y:S10]  /*10eb0*/  MUFU.EX2 R236, R0 ;  /* 0x0000000000ec7308 */ /* 0x0003f40000000800 */
[----:B------:R-:W-:Y:S10]  /*10ec0*/  MUFU.EX2 R241, R67 ;  /* 0x0000004300f17308 */ /* 0x000ff40000000800 */
[----:B------:R-:W-:Y:S01]  /*10ed0*/  MUFU.EX2 R243, R66 ;  /* 0x0000004200f37308 */ /* 0x000fe20000000800 */
[----:B-1----:R-:W-:Y:S02]  /*10ee0*/  FFMA.FTZ R0, R153, c[0x0][0x2d0], -R40 ;  /* 0x0000b40099007a23 */ /* 0x002fe40000010828 */
[--C-:B------:R-:W-:Y:S02]  /*10ef0*/  FFMA.FTZ R153, R160, c[0x0][0x2d0], -R5.reuse ;  /* 0x0000b400a0997a23 */ /* 0x100fe40000010805 */
[----:B------:R-:W-:Y:S05]  /*10f00*/  FFMA.FTZ R160, R25, c[0x0][0x2d0], -R5 ;  /* 0x0000b40019a07a23 */ /* 0x000fea0000010805 */
[----:B------:R1:W-:Y:S10]  /*10f10*/  MUFU.EX2 R244, R0 ;  /* 0x0000000000f47308 */ /* 0x0003f40000000800 */
[----:B------:R-:W-:Y:S10]  /*10f20*/  MUFU.EX2 R209, R153 ;  /* 0x0000009900d17308 */ /* 0x000ff40000000800 */
[----:B------:R3:W-:Y:S01]  /*10f30*/  MUFU.EX2 R224, R75 ;  /* 0x0000004b00e07308 */ /* 0x0007e20000000800 */
[----:B-1----:R-:W-:Y:S04]  /*10f40*/  FADD.FTZ R0, -R70, R85 ;  /* 0x0000005546007221 */ /* 0x002fe80000010100 */
[----:B------:R-:W-:Y:S05]  /*10f50*/  FMUL.FTZ R0, R0, c[0x0][0x2d0] ;  /* 0x0000b40000007a20 */ /* 0x000fea0000410000 */
[----:B------:R1:W-:Y:S10]  /*10f60*/  MUFU.EX2 R226, R74 ;  /* 0x0000004a00e27308 */ /* 0x0003f40000000800 */
[----:B------:R4:W2:Y:S01]  /*10f70*/  MUFU.EX2 R68, R0 ;  /* 0x0000000000447308 */ /* 0x0008a20000000800 */
[--C-:B---3--:R-:W-:Y:S09]  /*10f80*/  FFMA.FTZ R75, R227, c[0x0][0x2d0], -R73.reuse ;  /* 0x0000b400e34b7a23 */ /* 0x108ff20000010849 */
[----:B------:R-:W-:Y:S01]  /*10f90*/  MUFU.EX2 R179, R160 ;  /* 0x000000a000b37308 */ /* 0x000fe20000000800 */
[--C-:B-1----:R-:W-:Y:S09]  /*10fa0*/  FFMA.FTZ R74, R228, c[0x0][0x2d0], -R73.reuse ;  /* 0x0000b400e44a7a23 */ /* 0x102ff20000010849 */
[----:B------:R-:W-:Y:S01]  /*10fb0*/  MUFU.EX2 R219, R155 ;  /* 0x0000009b00db7308 */ /* 0x000fe20000000800 */
[--C-:B----4-:R-:W-:Y:S09]  /*10fc0*/  FFMA.FTZ R0, R177, c[0x0][0x2d0], -R56.reuse ;  /* 0x0000b400b1007a23 */ /* 0x110ff20000010838 */
[----:B------:R1:W-:Y:S10]  /*10fd0*/  MUFU.EX2 R204, R0 ;  /* 0x0000000000cc7308 */ /* 0x0003f40000000800 */
[----:B------:R-:W-:Y:S10]  /*10fe0*/  MUFU.EX2 R167, R167 ;  /* 0x000000a700a77308 */ /* 0x000ff40000000800 */
[----:B------:R-:W-:Y:S01]  /*10ff0*/  MUFU.EX2 R166, R166 ;  /* 0x000000a600a67308 */ /* 0x000fe20000000800 */
[----:B-1----:R-:W-:Y:S09]  /*11000*/  FFMA.FTZ R0, R176, c[0x0][0x2d0], -R56 ;  /* 0x0000b400b0007a23 */ /* 0x002ff20000010838 */
[----:B------:R1:W-:Y:S10]  /*11010*/  MUFU.EX2 R176, R4 ;  /* 0x0000000400b07308 */ /* 0x0003f40000000800 */
[----:B------:R3:W-:Y:S10]  /*11020*/  MUFU.EX2 R242, R0 ;  /* 0x0000000000f27308 */ /* 0x0007f40000000800 */
[----:B------:R-:W-:Y:S01]  /*11030*/  MUFU.EX2 R181, R159 ;  /* 0x0000009f00b57308 */ /* 0x000fe20000000800 */
[--C-:B-1----:R-:W-:Y:S09]  /*11040*/  FFMA.FTZ R4, R207, c[0x0][0x2d0], -R73.reuse ;  /* 0x0000b400cf047a23 */ /* 0x102ff20000010849 */
[----:B------:R1:W-:Y:S01]  /*11050*/  MUFU.EX2 R177, R4 ;  /* 0x0000000400b17308 */ /* 0x0003e20000000800 */
[----:B---3--:R-:W-:Y:S04]  /*11060*/  FADD.FTZ R0, -R2, R86 ;  /* 0x0000005602007221 */ /* 0x008fe80000010100 */
[----:B------:R-:W-:Y:S05]  /*11070*/  FMUL.FTZ R0, R0, c[0x0][0x2d0] ;  /* 0x0000b40000007a20 */ /* 0x000fea0000410000 */
[----:B------:R-:W-:Y:S10]  /*11080*/  MUFU.EX2 R207, R57 ;  /* 0x0000003900cf7308 */ /* 0x000ff40000000800 */
[----:B------:R-:W3:Y:S01]  /*11090*/  MUFU.EX2 R0, R0 ;  /* 0x0000000000007308 */ /* 0x000ee20000000800 */
[--C-:B-1----:R-:W-:Y:S09]  /*110a0*/  FFMA.FTZ R4, R182, c[0x0][0x2d0], -R73.reuse ;  /* 0x0000b400b6047a23 */ /* 0x102ff20000010849 */
[----:B------:R1:W-:Y:S10]  /*110b0*/  MUFU.EX2 R238, R4 ;  /* 0x0000000400ee7308 */ /* 0x0003f40000000800 */
[----:B------:R-:W-:Y:S10]  /*110c0*/  MUFU.EX2 R182, R158 ;  /* 0x0000009e00b67308 */ /* 0x000ff40000000800 */
[----:B------:R-:W-:Y:S01]  /*110d0*/  MUFU.EX2 R158, R172 ;  /* 0x000000ac009e7308 */ /* 0x000fe20000000800 */
[--C-:B-1----:R-:W-:Y:S09]  /*110e0*/  FFMA.FTZ R4, R206, c[0x0][0x2d0], -R73.reuse ;  /* 0x0000b400ce047a23 */ /* 0x102ff20000010849 */
[----:B------:R1:W4:Y:S10]  /*110f0*/  MUFU.EX2 R237, R4 ;  /* 0x0000000400ed7308 */ /* 0x0003340000000800 */
[----:B------:R-:W-:Y:S01]  /*11100*/  MUFU.EX2 R159, R171 ;  /* 0x000000ab009f7308 */ /* 0x000fe20000000800 */
[----:B------:R-:W-:Y:S01]  /*11110*/  FMUL.FTZ R5, R3, R89 ;  /* 0x0000005903057220 */ /* 0x000fe20000410000 */
[----:B------:R-:W-:Y:S01]  /*11120*/  F2FP.BF16.PACK_AB R76, R235, R173 ;  /* 0x000000adeb4c723e */ /* 0x000fe200000010ff */
[----:B------:R-:W-:Y:S01]  /*11130*/  FMUL.FTZ R6, R69, R90 ;  /* 0x0000005a45067220 */ /* 0x000fe20000410000 */
[----:B------:R-:W-:Y:S01]  /*11140*/  F2FP.BF16.PACK_AB R77, R183, R175 ;  /* 0x000000afb74d723e */ /* 0x000fe200000010ff */
[----:B------:R-:W-:Y:S01]  /*11150*/  FMUL.FTZ R7, R69, R91 ;  /* 0x0000005b45077220 */ /* 0x000fe20000410000 */
[----:B------:R-:W-:Y:S01]  /*11160*/  F2FP.BF16.PACK_AB R78, R245, R234 ;  /* 0x000000eaf54e723e */ /* 0x000fe200000010ff */
[----:B--2---:R-:W-:Y:S01]  /*11170*/  FMUL.FTZ R25, R68, R109 ;  /* 0x0000006d44197220 */ /* 0x004fe20000410000 */
[----:B------:R-:W-:Y:S01]  /*11180*/  F2FP.BF16.PACK_AB R79, R244, R236 ;  /* 0x000000ecf44f723e */ /* 0x000fe200000010ff */
[--C-:B------:R-:W-:Y:S01]  /*11190*/  FFMA.FTZ R109, R46, c[0x0][0x2d0], -R40.reuse ;  /* 0x0000b4002e6d7a23 */ /* 0x100fe20000010828 */
[----:B------:R-:W-:Y:S01]  /*111a0*/  F2FP.BF16.PACK_AB R80, R180, R174 ;  /* 0x000000aeb450723e */ /* 0x000fe200000010ff */
[----:B---3--:R-:W-:Y:S01]  /*111b0*/  FMUL.FTZ R46, R0, R130 ;  /* 0x00000082002e7220 */ /* 0x008fe20000410000 */
[----:B------:R-:W-:Y:S01]  /*111c0*/  F2FP.BF16.PACK_AB R82, R242, R204 ;  /* 0x000000ccf252723e */ /* 0x000fe200000010ff */
[----:B------:R-:W2:Y:S01]  /*111d0*/  LDL.LU R130, [R1+0x8] ;  /* 0x0000080001827983 */ /* 0x000ea20000300800 */
[----:B-1----:R-:W-:Y:S01]  /*111e0*/  FMUL.FTZ R4, R3, R88 ;  /* 0x0000005803047220 */ /* 0x002fe20000410000 */
[----:B------:R-:W-:Y:S01]  /*111f0*/  F2FP.BF16.PACK_AB R81, R177, R176 ;  /* 0x000000b0b151723e */ /* 0x000fe200000010ff */
[C---:B------:R-:W-:Y:S01]  /*11200*/  FMUL.FTZ R24, R68.reuse, R108 ;  /* 0x0000006c44187220 */ /* 0x040fe20000410000 */
[----:B------:R-:W-:Y:S01]  /*11210*/  LDSM.16.MT88.4 R88, [R185+0x800] ;  /* 0x00080000b958783b */ /* 0x000fe20000004200 */
[----:B------:R-:W-:Y:S01]  /*11220*/  FFMA.FTZ R108, R45, c[0x0][0x2d0], -R40 ;  /* 0x0000b4002d6c7a23 */ /* 0x000fe20000010828 */
[----:B----4-:R-:W-:Y:S01]  /*11230*/  F2FP.BF16.PACK_AB R83, R237, R238 ;  /* 0x000000eeed53723e */ /* 0x010fe200000010ff */
[C---:B------:R-:W-:Y:S01]  /*11240*/  FMUL.FTZ R45, R68.reuse, R129 ;  /* 0x00000081442d7220 */ /* 0x040fe20000410000 */
[-C--:B------:R-:W-:Y:S04]  /*11250*/  HMMA.16816.F32.BF16 R4, R76, R20.reuse, R4 ;  /* 0x000000144c04723c */ /* 0x080fe80000041804 */
[----:B------:R-:W3:Y:S01]  /*11260*/  LDL.LU R129, [R1+0xc] ;  /* 0x00000c0001817983 */ /* 0x000ee20000300800 */
[C---:B------:R-:W-:Y:S02]  /*11270*/  FMUL.FTZ R8, R68.reuse, R92 ;  /* 0x0000005c44087220 */ /* 0x040fe40000410000 */
[----:B------:R-:W-:Y:S02]  /*11280*/  FMUL.FTZ R9, R68, R93 ;  /* 0x0000005d44097220 */ /* 0x000fe40000410000 */
[C---:B------:R-:W-:Y:S03]  /*11290*/  FMUL.FTZ R10, R0.reuse, R94 ;  /* 0x0000005e000a7220 */ /* 0x040fe60000410000 */
[----:B------:R-:W-:Y:S02]  /*112a0*/  FMUL.FTZ R11, R0, R95 ;  /* 0x0000005f000b7220 */ /* 0x000fe40000410000 */
[----:B------:R-:W-:Y:S01]  /*112b0*/  LDSM.16.MT88.4 R92, [R189+0x800] ;  /* 0x00080000bd5c783b */ /* 0x000fe20000004200 */
[----:B------:R-:W-:Y:S02]  /*112c0*/  FMUL.FTZ R51, R69, R135 ;  /* 0x0000008745337220 */ /* 0x000fe40000410000 */
[C---:B------:R-:W-:Y:S02]  /*112d0*/  FMUL.FTZ R12, R68.reuse, R96 ;  /* 0x00000060440c7220 */ /* 0x040fe40000410000 */
[C---:B------:R-:W-:Y:S04]  /*112e0*/  HMMA.16816.F32.BF16 R8, R80.reuse, R20, R8 ;  /* 0x000000145008723c */ /* 0x040fe80000041808 */
[----:B------:R-:W-:Y:S02]  /*112f0*/  FMUL.FTZ R13, R68, R97 ;  /* 0x00000061440d7220 */ /* 0x000fe40000410000 */
[C---:B------:R-:W-:Y:S02]  /*11300*/  FMUL.FTZ R14, R0.reuse, R98 ;  /* 0x00000062000e7220 */ /* 0x040fe40000410000 */
[----:B------:R-:W-:Y:S04]  /*11310*/  FMUL.FTZ R15, R0, R99 ;  /* 0x00000063000f7220 */ /* 0x000fe80000410000 */
[--C-:B------:R-:W-:Y:S02]  /*11320*/  FFMA.FTZ R99, R216, c[0x0][0x2d0], -R56.reuse ;  /* 0x0000b400d8637a23 */ /* 0x100fe40000010838 */
[--C-:B------:R-:W-:Y:S01]  /*11330*/  FFMA.FTZ R98, R169, c[0x0][0x2d0], -R56.reuse ;  /* 0x0000b400a9627a23 */ /* 0x100fe20000010838 */
[-C--:B------:R-:W-:Y:S01]  /*11340*/  HMMA.16816.F32.BF16 R12, R80, R22.reuse, R12 ;  /* 0x00000016500c723c */ /* 0x080fe2000004180c */
[----:B------:R-:W-:Y:S02]  /*11350*/  MUFU.EX2 R169, R161 ;  /* 0x000000a100a97308 */ /* 0x000fe40000000800 */
[C---:B------:R-:W-:Y:S02]  /*11360*/  FMUL.FTZ R16, R3.reuse, R100 ;  /* 0x0000006403107220 */ /* 0x040fe40000410000 */
[----:B------:R-:W-:Y:S02]  /*11370*/  FMUL.FTZ R17, R3, R101 ;  /* 0x0000006503117220 */ /* 0x000fe40000410000 */
[C---:B------:R-:W-:Y:S02]  /*11380*/  FMUL.FTZ R18, R69.reuse, R102 ;  /* 0x0000006645127220 */ /* 0x040fe40000410000 */
[----:B------:R-:W-:Y:S03]  /*11390*/  FMUL.FTZ R19, R69, R103 ;  /* 0x0000006745137220 */ /* 0x000fe60000410000 */
[--C-:B------:R-:W-:Y:S02]  /*113a0*/  FFMA.FTZ R101, R50, c[0x0][0x2d0], -R56.reuse ;  /* 0x0000b40032657a23 */ /* 0x100fe40000010838 */
[--C-:B------:R-:W-:Y:S02]  /*113b0*/  FFMA.FTZ R100, R49, c[0x0][0x2d0], -R56.reuse ;  /* 0x0000b40031647a23 */ /* 0x100fe40000010838 */
[C---:B------:R-:W-:Y:S04]  /*113c0*/  HMMA.16816.F32.BF16 R16, R76.reuse, R22, R16 ;  /* 0x000000164c10723c */ /* 0x040fe80000041810 */
[C---:B------:R-:W-:Y:S02]  /*113d0*/  FMUL.FTZ R20, R3.reuse, R104 ;  /* 0x0000006803147220 */ /* 0x040fe40000410000 */
[----:B------:R-:W-:Y:S02]  /*113e0*/  FMUL.FTZ R21, R3, R105 ;  /* 0x0000006903157220 */ /* 0x000fe40000410000 */
[C---:B------:R-:W-:Y:S04]  /*113f0*/  FMUL.FTZ R22, R69.reuse, R106 ;  /* 0x0000006a45167220 */ /* 0x040fe80000410000 */
[----:B------:R-:W-:Y:S02]  /*11400*/  FMUL.FTZ R23, R69, R107 ;  /* 0x0000006b45177220 */ /* 0x000fe40000410000 */
[----:B------:R-:W-:Y:S02]  /*11410*/  FMUL.FTZ R49, R3, R133 ;  /* 0x0000008503317220 */ /* 0x000fe40000410000 */
[----:B------:R-:W-:Y:S02]  /*11420*/  FMUL.FTZ R50, R69, R134 ;  /* 0x0000008645327220 */ /* 0x000fe40000410000 */
[--C-:B------:R-:W-:Y:S01]  /*11430*/  FFMA.FTZ R102, R211, c[0x0][0x2d0], -R56.reuse ;  /* 0x0000b400d3667a23 */ /* 0x100fe20000010838 */
[-C--:B-----5:R-:W-:Y:S01]  /*11440*/  HMMA.16816.F32.BF16 R20, R76, R36.reuse, R20 ;  /* 0x000000244c14723c */ /* 0x0a0fe20000041814 */
[----:B------:R-:W-:Y:S02]  /*11450*/  MUFU.EX2 R211, R62 ;  /* 0x0000003e00d37308 */ /* 0x000fe40000000800 */
[C---:B------:R-:W-:Y:S02]  /*11460*/  FMUL.FTZ R26, R0.reuse, R110 ;  /* 0x0000006e001a7220 */ /* 0x040fe40000410000 */
[----:B------:R-:W-:Y:S02]  /*11470*/  FMUL.FTZ R27, R0, R111 ;  /* 0x0000006f001b7220 */ /* 0x000fe40000410000 */
[--C-:B------:R-:W-:Y:S02]  /*11480*/  FFMA.FTZ R103, R213, c[0x0][0x2d0], -R56.reuse ;  /* 0x0000b400d5677a23 */ /* 0x100fe40000010838 */
[----:B------:R-:W-:Y:S02]  /*11490*/  FFMA.FTZ R97, R168, c[0x0][0x2d0], -R56 ;  /* 0x0000b400a8617a23 */ /* 0x000fe40000010838 */
[----:B------:R-:W-:Y:S01]  /*114a0*/  MUFU.EX2 R168, R98 ;  /* 0x0000006200a87308 */ /* 0x000fe20000000800 */
[C---:B------:R-:W-:Y:S04]  /*114b0*/  HMMA.16816.F32.BF16 R24, R80.reuse, R36, R24 ;  /* 0x000000245018723c */ /* 0x040fe80000041818 */
[C---:B------:R-:W-:Y:S02]  /*114c0*/  FMUL.FTZ R30, R0.reuse, R114 ;  /* 0x00000072001e7220 */ /* 0x040fe40000410000 */
[----:B------:R-:W-:Y:S02]  /*114d0*/  FMUL.FTZ R31, R0, R115 ;  /* 0x00000073001f7220 */ /* 0x000fe40000410000 */
[C---:B------:R-:W-:Y:S01]  /*114e0*/  FMUL.FTZ R28, R68.reuse, R112 ;  /* 0x00000070441c7220 */ /* 0x040fe20000410000 */
[----:B------:R-:W-:Y:S03]  /*114f0*/  MUFU.EX2 R213, R152 ;  /* 0x0000009800d57308 */ /* 0x000fe60000000800 */
[----:B------:R-:W-:Y:S02]  /*11500*/  FMUL.FTZ R29, R68, R113 ;  /* 0x00000071441d7220 */ /* 0x000fe40000410000 */
[--C-:B------:R-:W-:Y:S02]  /*11510*/  FFMA.FTZ R96, R225, c[0x0][0x2d0], -R73.reuse ;  /* 0x0000b400e1607a23 */ /* 0x100fe40000010849 */
[C---:B------:R-:W-:Y:S02]  /*11520*/  FMUL.FTZ R32, R3.reuse, R116 ;  /* 0x0000007403207220 */ /* 0x040fe40000410000 */
[--C-:B------:R-:W-:Y:S01]  /*11530*/  FFMA.FTZ R116, R44, c[0x0][0x2d0], -R40.reuse ;  /* 0x0000b4002c747a23 */ /* 0x100fe20000010828 */
[-C--:B------:R-:W-:Y:S03]  /*11540*/  HMMA.16816.F32.BF16 R28, R80, R38.reuse, R28 ;  /* 0x00000026501c723c */ /* 0x080fe6000004181c */
[----:B------:R-:W-:Y:S01]  /*11550*/  FMUL.FTZ R33, R3, R117 ;  /* 0x0000007503217220 */ /* 0x000fe20000410000 */
[----:B------:R-:W-:Y:S01]  /*11560*/  MUFU.EX2 R161, R116 ;  /* 0x0000007400a17308 */ /* 0x000fe20000000800 */
[--C-:B------:R-:W-:Y:S02]  /*11570*/  FFMA.FTZ R112, R35, c[0x0][0x2d0], -R40.reuse ;  /* 0x0000b40023707a23 */ /* 0x100fe40000010828 */
[C---:B------:R-:W-:Y:S02]  /*11580*/  FMUL.FTZ R35, R69.reuse, R119 ;  /* 0x0000007745237220 */ /* 0x040fe40000410000 */
[--C-:B------:R-:W-:Y:S03]  /*11590*/  FFMA.FTZ R111, R34, c[0x0][0x2d0], -R40.reuse ;  /* 0x0000b400226f7a23 */ /* 0x100fe60000010828 */
[----:B------:R-:W-:Y:S02]  /*115a0*/  FMUL.FTZ R34, R69, R118 ;  /* 0x0000007645227220 */ /* 0x000fe40000410000 */
[--C-:B------:R-:W-:Y:S02]  /*115b0*/  FFMA.FTZ R117, R43, c[0x0][0x2d0], -R40.reuse ;  /* 0x0000b4002b757a23 */ /* 0x100fe40000010828 */
[--C-:B------:R-:W-:Y:S02]  /*115c0*/  FFMA.FTZ R119, R42, c[0x0][0x2d0], -R40.reuse ;  /* 0x0000b4002a777a23 */ /* 0x100fe40000010828 */
[--C-:B------:R-:W-:Y:S01]  /*115d0*/  FFMA.FTZ R118, R165, c[0x0][0x2d0], -R73.reuse ;  /* 0x0000b400a5767a23 */ /* 0x100fe20000010849 */
[C---:B------:R-:W-:Y:S01]  /*115e0*/  HMMA.16816.F32.BF16 R32, R76.reuse, R38, R32 ;  /* 0x000000264c20723c */ /* 0x040fe20000041820 */
[----:B------:R-:W1:Y:S03]  /*115f0*/  MUFU.EX2 R160, R117 ;  /* 0x0000007500a07308 */ /* 0x000e660000000800 */
[C---:B------:R-:W-:Y:S02]  /*11600*/  FMUL.FTZ R36, R3.reuse, R120 ;  /* 0x0000007803247220 */ /* 0x040fe40000410000 */
[----:B------:R-:W-:Y:S02]  /*11610*/  FMUL.FTZ R37, R3, R121 ;  /* 0x0000007903257220 */ /* 0x000fe40000410000 */
[C---:B------:R-:W-:Y:S03]  /*11620*/  FMUL.FTZ R38, R69.reuse, R122 ;  /* 0x0000007a45267220 */ /* 0x040fe60000410000 */
[----:B------:R-:W-:Y:S01]  /*11630*/  MUFU.EX2 R165, R111 ;  /* 0x0000006f00a57308 */ /* 0x000fe20000000800 */
[----:B------:R-:W-:Y:S02]  /*11640*/  FMUL.FTZ R39, R69, R123 ;  /* 0x0000007b45277220 */ /* 0x000fe40000410000 */
[--C-:B------:R-:W-:Y:S02]  /*11650*/  FFMA.FTZ R107, R48, c[0x0][0x2d0], -R40.reuse ;  /* 0x0000b400306b7a23 */ /* 0x100fe40000010828 */
[----:B------:R-:W-:Y:S02]  /*11660*/  FMUL.FTZ R48, R3, R132 ;  /* 0x0000008403307220 */ /* 0x000fe40000410000 */
[----:B------:R-:W4:Y:S01]  /*11670*/  LDL.LU R132, [R1+0x10] ;  /* 0x0000100001847983 */ /* 0x000f220000300800 */
[-C--:B------:R-:W-:Y:S02]  /*11680*/  HMMA.16816.F32.BF16 R36, R76, R52.reuse, R36 ;  /* 0x000000344c24723c */ /* 0x080fe40000041824 */
[----:B------:R-:W-:Y:S01]  /*11690*/  MUFU.EX2 R205, R107 ;  /* 0x0000006b00cd7308 */ /* 0x000fe20000000800 */
[----:B------:R-:W-:Y:S02]  /*116a0*/  FMUL.FTZ R41, R68, R125 ;  /* 0x0000007d44297220 */ /* 0x000fe40000410000 */
[C---:B------:R-:W-:Y:S02]  /*116b0*/  FMUL.FTZ R42, R0.reuse, R126 ;  /* 0x0000007e002a7220 */ /* 0x040fe40000410000 */
[----:B------:R-:W-:Y:S02]  /*116c0*/  FMUL.FTZ R43, R0, R127 ;  /* 0x0000007f002b7220 */ /* 0x000fe40000410000 */
[----:B------:R-:W-:Y:S03]  /*116d0*/  FFMA.FTZ R105, R47, c[0x0][0x2d0], -R40 ;  /* 0x0000b4002f697a23 */ /* 0x000fe60000010828 */
[----:B------:R-:W-:Y:S01]  /*116e0*/  FMUL.FTZ R40, R68, R124 ;  /* 0x0000007c44287220 */ /* 0x000fe20000410000 */
[----:B------:R5:W1:Y:S01]  /*116f0*/  MUFU.EX2 R127, R58 ;  /* 0x0000003a007f7308 */ /* 0x000a620000000800 */
[--C-:B------:R-:W-:Y:S02]  /*11700*/  FFMA.FTZ R125, R87, c[0x0][0x2d0], -R56.reuse ;  /* 0x0000b400577d7a23 */ /* 0x100fe40000010838 */
[----:B------:R-:W1:Y:S01]  /*11710*/  LDSM.16.MT88.4 R84, [R188] ;  /* 0x00000000bc54783b */ /* 0x000e620000004200 */
[----:B------:R-:W-:Y:S02]  /*11720*/  FMUL.FTZ R47, R0, R131 ;  /* 0x00000083002f7220 */ /* 0x000fe40000410000 */
[C---:B------:R-:W-:Y:S04]  /*11730*/  HMMA.16816.F32.BF16 R40, R80.reuse, R52, R40 ;  /* 0x000000345028723c */ /* 0x040fe80000041828 */
[--C-:B------:R-:W-:Y:S01]  /*11740*/  FFMA.FTZ R104, R210, c[0x0][0x2d0], -R56.reuse ;  /* 0x0000b400d2687a23 */ /* 0x100fe20000010838 */
[----:B------:R-:W-:Y:S01]  /*11750*/  MUFU.EX2 R126, R65 ;  /* 0x00000041007e7308 */ /* 0x000fe20000000800 */
[----:B------:R-:W-:Y:S02]  /*11760*/  FMUL.FTZ R44, R68, R128 ;  /* 0x00000080442c7220 */ /* 0x000fe40000410000 */
[--C-:B------:R-:W-:Y:S04]  /*11770*/  FFMA.FTZ R52, R222, c[0x0][0x2d0], -R56.reuse ;  /* 0x0000b400de347a23 */ /* 0x100fe80000010838 */
[--C-:B------:R-:W-:Y:S01]  /*11780*/  FFMA.FTZ R53, R223, c[0x0][0x2d0], -R56.reuse ;  /* 0x0000b400df357a23 */ /* 0x100fe20000010838 */
[-C--:B------:R-:W-:Y:S02]  /*11790*/  HMMA.16816.F32.BF16 R44, R80, R54.reuse, R44 ;  /* 0x00000036502c723c */ /* 0x080fe4000004182c */
[----:B------:R1:W-:Y:S01]  /*117a0*/  MUFU.EX2 R222, R52 ;  /* 0x0000003400de7308 */ /* 0x0003e20000000800 */
[--C-:B------:R-:W-:Y:S02]  /*117b0*/  FFMA.FTZ R122, R157, c[0x0][0x2d0], -R56.reuse ;  /* 0x0000b4009d7a7a23 */ /* 0x100fe40000010838 */
[--C-:B-----5:R-:W-:Y:S02]  /*117c0*/  FFMA.FTZ R58, R232, c[0x0][0x2d0], -R73.reuse ;  /* 0x0000b400e83a7a23 */ /* 0x120fe40000010849 */
[----:B------:R-:W-:Y:S01]  /*117d0*/  FMUL.FTZ R57, R68, R141 ;  /* 0x0000008d44397220 */ /* 0x000fe20000410000 */
[C---:B------:R-:W-:Y:S04]  /*117e0*/  HMMA.16816.F32.BF16 R48, R76.reuse, R54, R48 ;  /* 0x000000364c30723c */ /* 0x040fe80000041830 */
[----:B------:R5:W-:Y:S01]  /*117f0*/  MUFU.EX2 R223, R60 ;  /* 0x0000003c00df7308 */ /* 0x000be20000000800 */
[----:B------:R-:W-:Y:S02]  /*11800*/  FMUL.FTZ R59, R0, R143 ;  /* 0x0000008f003b7220 */ /* 0x000fe40000410000 */
[C---:B------:R-:W-:Y:S02]  /*11810*/  FMUL.FTZ R54, R69.reuse, R138 ;  /* 0x0000008a45367220 */ /* 0x040fe40000410000 */
[----:B------:R-:W-:Y:S03]  /*11820*/  FMUL.FTZ R55, R69, R139 ;  /* 0x0000008b45377220 */ /* 0x000fe60000410000 */
[--C-:B------:R-:W-:Y:S02]  /*11830*/  FFMA.FTZ R123, R156, c[0x0][0x2d0], -R56.reuse ;  /* 0x0000b4009c7b7a23 */ /* 0x100fe40000010838 */
[----:B------:R5:W5:Y:S01]  /*11840*/  MUFU.EX2 R210, R53 ;  /* 0x0000003500d27308 */ /* 0x000b620000000800 */
[----:B------:R-:W-:Y:S02]  /*11850*/  FFMA.FTZ R124, R154, c[0x0][0x2d0], -R56 ;  /* 0x0000b4009a7c7a23 */ /* 0x000fe40000010838 */
[----:B------:R-:W-:Y:S02]  /*11860*/  FMUL.FTZ R56, R68, R140 ;  /* 0x0000008c44387220 */ /* 0x000fe40000410000 */
[----:B-1----:R-:W-:Y:S02]  /*11870*/  FFMA.FTZ R52, R230, c[0x0][0x2d0], -R73 ;  /* 0x0000b400e6347a23 */ /* 0x002fe40000010849 */
[----:B------:R-:W-:Y:S02]  /*11880*/  FMUL.FTZ R61, R68, R149 ;  /* 0x00000095443d7220 */ /* 0x000fe40000410000 */
[C---:B------:R-:W-:Y:S01]  /*11890*/  FMUL.FTZ R62, R0.reuse, R150 ;  /* 0x00000096003e7220 */ /* 0x040fe20000410000 */
[----:B------:R1:W-:Y:S01]  /*118a0*/  MUFU.EX2 R178, R52 ;  /* 0x0000003400b27308 */ /* 0x0003e20000000800 */
[----:B------:R-:W-:Y:S02]  /*118b0*/  FMUL.FTZ R63, R0, R151 ;  /* 0x00000097003f7220 */ /* 0x000fe40000410000 */
[----:B------:R-:W-:Y:S02]  /*118c0*/  FFMA.FTZ R106, R3, R249, R173 ;  /* 0x000000f9036a7223 */ /* 0x000fe400000100ad */
[--C-:B-----5:R-:W-:Y:S02]  /*118d0*/  FFMA.FTZ R60, R231, c[0x0][0x2d0], -R73.reuse ;  /* 0x0000b400e73c7a23 */ /* 0x120fe40000010849 */
[----:B------:R-:W-:Y:S01]  /*118e0*/  FMUL.FTZ R65, R3, R145 ;  /* 0x0000009103417220 */ /* 0x000fe20000410000 */
[----:B------:R-:W-:Y:S01]  /*118f0*/  F2FP.BF16.PACK_AB R145, R160, R161 ;  /* 0x000000a1a091723e */ /* 0x000fe200000010ff */
[C---:B------:R-:W-:Y:S01]  /*11900*/  FMUL.FTZ R66, R69.reuse, R146 ;  /* 0x0000009245427220 */ /* 0x040fe20000410000 */
[----:B------:R5:W5:Y:S01]  /*11910*/  MUFU.EX2 R131, R58 ;  /* 0x0000003a00837308 */ /* 0x000b620000000800 */
[----:B------:R-:W-:Y:S01]  /*11920*/  FMUL.FTZ R67, R69, R147 ;  /* 0x0000009345437220 */ /* 0x000fe20000410000 */
[----:B------:R-:W-:Y:S01]  /*11930*/  F2FP.BF16.PACK_AB R146, R158, R159 ;  /* 0x0000009f9e92723e */ /* 0x000fe200000010ff */
[--C-:B------:R-:W-:Y:S02]  /*11940*/  FFMA.FTZ R120, R164, c[0x0][0x2d0], -R73.reuse ;  /* 0x0000b400a4787a23 */ /* 0x100fe40000010849 */
[----:B------:R-:W-:Y:S02]  /*11950*/  FMUL.FTZ R53, R3, R137 ;  /* 0x0000008903357220 */ /* 0x000fe40000410000 */
[--C-:B------:R-:W-:Y:S02]  /*11960*/  FFMA.FTZ R110, R221, c[0x0][0x2d0], -R73.reuse ;  /* 0x0000b400dd6e7a23 */ /* 0x100fe40000010849 */
[--C-:B------:R-:W-:Y:S01]  /*11970*/  FFMA.FTZ R113, R220, c[0x0][0x2d0], -R73.reuse ;  /* 0x0000b400dc717a23 */ /* 0x100fe20000010849 */
[----:B------:R5:W-:Y:S01]  /*11980*/  MUFU.EX2 R216, R60 ;  /* 0x0000003c00d87308 */ /* 0x000be20000000800 */
[--C-:B------:R-:W-:Y:S02]  /*11990*/  FFMA.FTZ R114, R218, c[0x0][0x2d0], -R73.reuse ;  /* 0x0000b400da727a23 */ /* 0x100fe40000010849 */
[--C-:B------:R-:W-:Y:S02]  /*119a0*/  FFMA.FTZ R115, R215, c[0x0][0x2d0], -R73.reuse ;  /* 0x0000b400d7737a23 */ /* 0x100fe40000010849 */
[----:B-1----:R-:W-:Y:S02]  /*119b0*/  FMUL.FTZ R52, R3, R136 ;  /* 0x0000008803347220 */ /* 0x002fe40000410000 */
[--C-:B------:R-:W-:Y:S03]  /*119c0*/  FFMA.FTZ R121, R163, c[0x0][0x2d0], -R73.reuse ;  /* 0x0000b400a3797a23 */ /* 0x100fe60000010849 */
[----:B------:R1:W1:Y:S02]  /*119d0*/  MUFU.EX2 R128, R64 ;  /* 0x0000004000807308 */ /* 0x0002640000000800 */
[-C--:B------:R-:W-:Y:S03]  /*119e0*/  HMMA.16816.F32.BF16 R52, R76, R84.reuse, R52 ;  /* 0x000000544c34723c */ /* 0x080fe60000041834 */
[----:B-----5:R-:W-:Y:S05]  /*119f0*/  FMUL.FTZ R58, R0, R142 ;  /* 0x0000008e003a7220 */ /* 0x020fea0000410000 */
[----:B------:R-:W-:Y:S02]  /*11a00*/  MUFU.EX2 R139, R103 ;  /* 0x00000067008b7308 */ /* 0x000fe40000000800 */
[C---:B------:R-:W-:Y:S04]  /*11a10*/  HMMA.16816.F32.BF16 R56, R80.reuse, R84, R56 ;  /* 0x000000545038723c */ /* 0x040fe80000041838 */
[----:B------:R-:W-:Y:S04]  /*11a20*/  FMUL.FTZ R60, R68, R148 ;  /* 0x00000094443c7220 */ /* 0x000fe80000410000 */
[----:B------:R-:W-:Y:S03]  /*11a30*/  MUFU.EX2 R136, R96 ;  /* 0x0000006000887308 */ /* 0x000fe60000000800 */
[-C--:B------:R-:W-:Y:S03]  /*11a40*/  HMMA.16816.F32.BF16 R60, R80, R86.reuse, R60 ;  /* 0x00000056503c723c */ /* 0x080fe6000004183c */
[----:B-1----:R-:W-:Y:S01]  /*11a50*/  FMUL.FTZ R64, R3, R144 ;  /* 0x0000009003407220 */ /* 0x002fe20000410000 */
[----:B------:R-:W-:Y:S01]  /*11a60*/  F2FP.BF16.PACK_AB R144, R182, R181 ;  /* 0x000000b5b690723e */ /* 0x000fe200000010ff */
[----:B------:R-:W-:Y:S02]  /*11a70*/  FFMA.FTZ R3, R233, c[0x0][0x2d0], -R73 ;  /* 0x0000b400e9037a23 */ /* 0x000fe40000010849 */
[----:B------:R-:W-:Y:S01]  /*11a80*/  MUFU.EX2 R173, R97 ;  /* 0x0000006100ad7308 */ /* 0x000fe20000000800 */
[----:B------:R-:W-:Y:S02]  /*11a90*/  F2FP.BF16.PACK_AB R80, R207, R127 ;  /* 0x0000007fcf50723e */ /* 0x000fe400000010ff */
[----:B------:R-:W-:Y:S01]  /*11aa0*/  HMMA.16816.F32.BF16 R64, R76, R86, R64 ;  /* 0x000000564c40723c */ /* 0x000fe20000041840 */
[----:B------:R-:W1:Y:S03]  /*11ab0*/  LDSM.16.MT88.4 R84, [R186+0x800] ;  /* 0x00080000ba54783b */ /* 0x000e660000004200 */
[----:B------:R-:W-:Y:S02]  /*11ac0*/  F2FP.BF16.PACK_AB R82, R222, R210 ;  /* 0x000000d2de52723e */ /* 0x000fe400000010ff */
[----:B------:R-:W-:Y:S01]  /*11ad0*/  F2FP.BF16.PACK_AB R81, R131, R178 ;  /* 0x000000b28351723e */ /* 0x000fe200000010ff */
[----:B------:R-:W5:Y:S01]  /*11ae0*/  MUFU.EX2 R217, R3 ;  /* 0x0000000300d97308 */ /* 0x000f620000000800 */
[----:B------:R-:W-:Y:S04]  /*11af0*/  F2FP.BF16.PACK_AB R76, R209, R126 ;  /* 0x0000007ed14c723e */ /* 0x000fe800000010ff */
[----:B------:R-:W-:Y:S02]  /*11b00*/  F2FP.BF16.PACK_AB R77, R208, R128 ;  /* 0x00000080d04d723e */ /* 0x000fe400000010ff */
[----:B------:R-:W-:Y:S02]  /*11b10*/  F2FP.BF16.PACK_AB R78, R224, R213 ;  /* 0x000000d5e04e723e */ /* 0x000fe400000010ff */
[----:B------:R-:W-:Y:S01]  /*11b20*/  F2FP.BF16.PACK_AB R79, R239, R211 ;  /* 0x000000d3ef4f723e */ /* 0x000fe200000010ff */
[----:B------:R-:W-:Y:S06]  /*11b30*/  MUFU.EX2 R143, R101 ;  /* 0x00000065008f7308 */ /* 0x000fec0000000800 */
[-C--:B------:R-:W-:Y:S04]  /*11b40*/  HMMA.16816.F32.BF16 R4, R76, R88.reuse, R4 ;  /* 0x000000584c04723c */ /* 0x080fe80000041804 */
[----:B------:R-:W-:Y:S01]  /*11b50*/  MUFU.EX2 R164, R100 ;  /* 0x0000006400a47308 */ /* 0x000fe20000000800 */
[----:B--2---:R-:W-:Y:S01]  /*11b60*/  FFMA.FTZ R69, R69, R130, R175 ;  /* 0x0000008245457223 */ /* 0x004fe200000100af */
[----:B-----5:R-:W-:Y:S01]  /*11b70*/  F2FP.BF16.PACK_AB R83, R217, R216 ;  /* 0x000000d8d953723e */ /* 0x020fe200000010ff */
[--C-:B------:R-:W-:Y:S02]  /*11b80*/  FFMA.FTZ R3, R229, c[0x0][0x2d0], -R73.reuse ;  /* 0x0000b400e5037a23 */ /* 0x100fe40000010849 */
[----:B------:R-:W-:Y:S05]  /*11b90*/  FFMA.FTZ R73, R162, c[0x0][0x2d0], -R73 ;  /* 0x0000b400a2497a23 */ /* 0x000fea0000010849 */
[----:B------:R2:W-:Y:S01]  /*11ba0*/  MUFU.EX2 R130, R99 ;  /* 0x0000006300827308 */ /* 0x0005e20000000800 */
[C---:B------:R-:W-:Y:S04]  /*11bb0*/  HMMA.16816.F32.BF16 R8, R80.reuse, R88, R8 ;  /* 0x000000585008723c */ /* 0x040fe80000041808 */
[----:B---3--:R-:W-:Y:S02]  /*11bc0*/  FFMA.FTZ R68, R68, R129, R174 ;  /* 0x0000008144447223 */ /* 0x008fe400000100ae */
[----:B------:R-:W-:Y:S02]  /*11bd0*/  FADD.FTZ R69, R183, R69 ;  /* 0x00000045b7457221 */ /* 0x000fe40000010000 */
[-C--:B------:R-:W-:Y:S01]  /*11be0*/  HMMA.16816.F32.BF16 R12, R80, R90.reuse, R12 ;  /* 0x0000005a500c723c */ /* 0x080fe2000004180c */
[----:B------:R3:W-:Y:S03]  /*11bf0*/  MUFU.EX2 R162, R102 ;  /* 0x0000006600a27308 */ /* 0x0007e60000000800 */
[----:B------:R-:W-:Y:S04]  /*11c00*/  FADD.FTZ R68, R180, R68 ;  /* 0x00000044b4447221 */ /* 0x000fe80000010000 */
[C---:B------:R-:W-:Y:S01]  /*11c10*/  HMMA.16816.F32.BF16 R16, R76.reuse, R90, R16 ;  /* 0x0000005a4c10723c */ /* 0x040fe20000041810 */
[----:B------:R-:W5:Y:S02]  /*11c20*/  LDSM.16.MT88.4 R88, [R188+0x800] ;  /* 0x00080000bc58783b */ /* 0x000f640000004200 */
[----:B------:R-:W-:Y:S05]  /*11c30*/  MUFU.EX2 R157, R119 ;  /* 0x00000077009d7308 */ /* 0x000fea0000000800 */
[-C--:B------:R-:W-:Y:S01]  /*11c40*/  HMMA.16816.F32.BF16 R20, R76, R92.reuse, R20 ;  /* 0x0000005c4c14723c */ /* 0x080fe20000041814 */
[----:B--2---:R-:W-:Y:S04]  /*11c50*/  LDSM.16.MT88.4 R96, [R186+0x1000] ;  /* 0x00100000ba60783b */ /* 0x004fe80000004200 */
[----:B------:R-:W2:Y:S03]  /*11c60*/  MUFU.EX2 R156, R170 ;  /* 0x000000aa009c7308 */ /* 0x000ea60000000800 */
[C---:B------:R-:W-:Y:S01]  /*11c70*/  HMMA.16816.F32.BF16 R24, R80.reuse, R92, R24 ;  /* 0x0000005c5018723c */ /* 0x040fe20000041818 */
[----:B---3--:R-:W-:Y:S06]  /*11c80*/  LDSM.16.MT88.4 R100, [R185+0x2000] ;  /* 0x00200000b964783b */ /* 0x008fec0000004200 */
[----:B------:R-:W-:Y:S01]  /*11c90*/  MUFU.EX2 R73, R73 ;  /* 0x0000004900497308 */ /* 0x000fe20000000800 */
[-C--:B------:R-:W-:Y:S08]  /*11ca0*/  HMMA.16816.F32.BF16 R28, R80, R94.reuse, R28 ;  /* 0x0000005e501c723c */ /* 0x080ff0000004181c */
[C---:B------:R-:W-:Y:S01]  /*11cb0*/  HMMA.16816.F32.BF16 R32, R76.reuse, R94, R32 ;  /* 0x0000005e4c20723c */ /* 0x040fe20000041820 */
[----:B------:R-:W3:Y:S01]  /*11cc0*/  LDSM.16.MT88.4 R92, [R185+0x1000] ;  /* 0x00100000b95c783b */ /* 0x000ee20000004200 */
[----:B------:R-:W-:Y:S02]  /*11cd0*/  MUFU.EX2 R206, R105 ;  /* 0x0000006900ce7308 */ /* 0x000fe40000000800 */
[----:B--2---:R-:W-:Y:S04]  /*11ce0*/  F2FP.BF16.PACK_AB R147, R156, R157 ;  /* 0x0000009d9c93723e */ /* 0x004fe800000010ff */
[-C--:B-1----:R-:W-:Y:S04]  /*11cf0*/  HMMA.16816.F32.BF16 R36, R76, R84.reuse, R36 ;  /* 0x000000544c24723c */ /* 0x082fe80000041824 */
[----:B------:R-:W1:Y:S04]  /*11d00*/  MUFU.EX2 R142, R104 ;  /* 0x00000068008e7308 */ /* 0x000e680000000800 */
[C---:B------:R-:W-:Y:S06]  /*11d10*/  HMMA.16816.F32.BF16 R40, R80.reuse, R84, R40 ;  /* 0x000000545028723c */ /* 0x040fec0000041828 */
[----:B------:R2:W-:Y:S02]  /*11d20*/  MUFU.EX2 R129, R3 ;  /* 0x0000000300817308 */ /* 0x0005e40000000800 */
[-C--:B------:R-:W-:Y:S08]  /*11d30*/  HMMA.16816.F32.BF16 R44, R80, R86.reuse, R44 ;  /* 0x00000056502c723c */ /* 0x080ff0000004182c */
[C---:B------:R-:W-:Y:S01]  /*11d40*/  HMMA.16816.F32.BF16 R48, R76.reuse, R86, R48 ;  /* 0x000000564c30723c */ /* 0x040fe20000041830 */
[----:B------:R-:W3:Y:S01]  /*11d50*/  LDSM.16.MT88.4 R84, [R189+0x1000] ;  /* 0x00100000bd54783b */ /* 0x000ee20000004200 */
[----:B------:R1:W1:Y:S06]  /*11d60*/  MUFU.EX2 R138, R74 ;  /* 0x0000004a008a7308 */ /* 0x00026c0000000800 */
[-C--:B-----5:R-:W-:Y:S04]  /*11d70*/  HMMA.16816.F32.BF16 R52, R76, R88.reuse, R52 ;  /* 0x000000584c34723c */ /* 0x0a0fe80000041834 */
[----:B------:R-:W5:Y:S01]  /*11d80*/  MUFU.EX2 R137, R75 ;  /* 0x0000004b00897308 */ /* 0x000f620000000800 */
[----:B--2---:R-:W-:Y:S03]  /*11d90*/  FADD.FTZ R3, R235, R106 ;  /* 0x0000006aeb037221 */ /* 0x004fe60000010000 */
[C---:B------:R-:W-:Y:S06]  /*11da0*/  HMMA.16816.F32.BF16 R56, R80.reuse, R88, R56 ;  /* 0x000000585038723c */ /* 0x040fec0000041838 */
[----:B------:R-:W-:Y:S02]  /*11db0*/  MUFU.EX2 R163, R112 ;  /* 0x0000007000a37308 */ /* 0x000fe40000000800 */
[-C--:B------:R-:W-:Y:S04]  /*11dc0*/  HMMA.16816.F32.BF16 R60, R80, R90.reuse, R60 ;  /* 0x0000005a503c723c */ /* 0x080fe8000004183c */
[----:B-1----:R-:W-:Y:S03]  /*11dd0*/  FADD.FTZ R74, R236, R69 ;  /* 0x00000045ec4a7221 */ /* 0x002fe60000010000 */
[----:B------:R-:W-:Y:S01]  /*11de0*/  F2FP.BF16.PACK_AB R80, R139, R130 ;  /* 0x000000828b50723e */ /* 0x000fe200000010ff */
[----:B------:R-:W-:Y:S01]  /*11df0*/  HMMA.16816.F32.BF16 R64, R76, R90, R64 ;  /* 0x0000005a4c40723c */ /* 0x000fe20000041840 */
[----:B------:R-:W1:Y:S01]  /*11e00*/  LDSM.16.MT88.4 R88, [R188+0x1000] ;  /* 0x00100000bc58783b */ /* 0x000e620000004200 */
[----:B------:R-:W-:Y:S02]  /*11e10*/  MUFU.EX2 R174, R109 ;  /* 0x0000006d00ae7308 */ /* 0x000fe40000000800 */
[----:B------:R-:W-:Y:S02]  /*11e20*/  F2FP.BF16.PACK_AB R82, R162, R142 ;  /* 0x0000008ea252723e */ /* 0x000fe400000010ff */
[----:B------:R-:W-:Y:S02]  /*11e30*/  F2FP.BF16.PACK_AB R81, R138, R129 ;  /* 0x000000818a51723e */ /* 0x000fe400000010ff */
[----:B------:R-:W-:Y:S04]  /*11e40*/  F2FP.BF16.PACK_AB R76, R241, R226 ;  /* 0x000000e2f14c723e */ /* 0x000fe800000010ff */
[----:B------:R-:W-:Y:S01]  /*11e50*/  F2FP.BF16.PACK_AB R77, R240, R223 ;  /* 0x000000dff04d723e */ /* 0x000fe200000010ff */
[----:B------:R-:W-:Y:S01]  /*11e60*/  MUFU.EX2 R175, R108 ;  /* 0x0000006c00af7308 */ /* 0x000fe20000000800 */
[----:B------:R-:W-:Y:S02]  /*11e70*/  F2FP.BF16.PACK_AB R78, R219, R243 ;  /* 0x000000f3db4e723e */ /* 0x000fe400000010ff */
[----:B------:R-:W-:Y:S02]  /*11e80*/  F2FP.BF16.PACK_AB R79, R205, R206 ;  /* 0x000000cecd4f723e */ /* 0x000fe400000010ff */
[----:B-----5:R-:W-:Y:S01]  /*11e90*/  F2FP.BF16.PACK_AB R83, R136, R137 ;  /* 0x000000898853723e */ /* 0x020fe200000010ff */
[----:B----4-:R-:W-:Y:S04]  /*11ea0*/  FFMA.FTZ R0, R0, R132, R176 ;  /* 0x0000008400007223 */ /* 0x010fe800000100b0 */
[-C--:B---3--:R-:W-:Y:S01]  /*11eb0*/  HMMA.16816.F32.BF16 R4, R76, R92.reuse, R4 ;  /* 0x0000005c4c04723c */ /* 0x088fe20000041804 */
[----:B------:R-:W-:Y:S01]  /*11ec0*/  LDSM.16.MT88.4 R132, [R186+0x2000] ;  /* 0x00200000ba84783b */ /* 0x000fe20000004200 */
[----:B------:R-:W-:Y:S01]  /*11ed0*/  MUFU.EX2 R141, R110 ;  /* 0x0000006e008d7308 */ /* 0x000fe20000000800 */
[----:B------:R-:W-:Y:S02]  /*11ee0*/  FADD.FTZ R75, R177, R0 ;  /* 0x00000000b14b7221 */ /* 0x000fe40000010000 */
[----:B------:R-:W-:Y:S02]  /*11ef0*/  FADD.FTZ R0, R234, R3 ;  /* 0x00000003ea007221 */ /* 0x000fe40000010000 */
[----:B------:R-:W-:Y:S01]  /*11f00*/  FADD.FTZ R69, R238, R75 ;  /* 0x0000004bee457221 */ /* 0x000fe20000010000 */
[C---:B------:R-:W-:Y:S04]  /*11f10*/  HMMA.16816.F32.BF16 R8, R80.reuse, R92, R8 ;  /* 0x0000005c5008723c */ /* 0x040fe80000041808 */
[----:B------:R-:W2:Y:S01]  /*11f20*/  MUFU.EX2 R75, R121 ;  /* 0x00000079004b7308 */ /* 0x000ea20000000800 */
[----:B------:R-:W-:Y:S02]  /*11f30*/  FADD.FTZ R0, R245, R0 ;  /* 0x00000000f5007221 */ /* 0x000fe40000010000 */
[----:B------:R-:W-:Y:S01]  /*11f40*/  FADD.FTZ R3, R204, R68 ;  /* 0x00000044cc037221 */ /* 0x000fe20000010000 */
[-C--:B------:R-:W-:Y:S04]  /*11f50*/  HMMA.16816.F32.BF16 R12, R80, R94.reuse, R12 ;  /* 0x0000005e500c723c */ /* 0x080fe8000004180c */
[----:B------:R-:W-:Y:S02]  /*11f60*/  FADD.FTZ R68, R244, R74 ;  /* 0x0000004af4447221 */ /* 0x000fe40000010000 */
[----:B------:R-:W-:Y:S01]  /*11f70*/  MUFU.EX2 R140, R113 ;  /* 0x00000071008c7308 */ /* 0x000fe20000000800 */
[----:B------:R-:W-:Y:S01]  /*11f80*/  FADD.FTZ R3, R242, R3 ;  /* 0x00000003f2037221 */ /* 0x000fe20000010000 */
[C---:B------:R-:W-:Y:S01]  /*11f90*/  HMMA.16816.F32.BF16 R16, R76.reuse, R94, R16 ;  /* 0x0000005e4c10723c */ /* 0x040fe20000041810 */
[----:B------:R-:W-:Y:S03]  /*11fa0*/  LDSM.16.MT88.4 R92, [R189+0x1800] ;  /* 0x00180000bd5c783b */ /* 0x000fe60000004200 */
[----:B------:R-:W-:Y:S02]  /*11fb0*/  FADD.FTZ R3, R127, R3 ;  /* 0x000000037f037221 */ /* 0x000fe40000010000 */
[----:B------:R-:W-:Y:S02]  /*11fc0*/  FADD.FTZ R68, R128, R68 ;  /* 0x0000004480447221 */ /* 0x000fe40000010000 */
[-C--:B------:R-:W-:Y:S01]  /*11fd0*/  HMMA.16816.F32.BF16 R20, R76, R84.reuse, R20 ;  /* 0x000000544c14723c */ /* 0x080fe20000041814 */
[----:B------:R-:W-:Y:S03]  /*11fe0*/  MUFU.EX2 R155, R114 ;  /* 0x00000072009b7308 */ /* 0x000fe60000000800 */
[----:B--2---:R-:W-:Y:S01]  /*11ff0*/  F2FP.BF16.PACK_AB R151, R73, R75 ;  /* 0x0000004b4997723e */ /* 0x004fe200000010ff */
[----:B------:R-:W-:Y:S02]  /*12000*/  FADD.FTZ R74, R237, R69 ;  /* 0x00000045ed4a7221 */ /* 0x000fe40000010000 */
[----:B------:R-:W-:Y:S01]  /*12010*/  FADD.FTZ R69, R126, R0 ;  /* 0x000000007e457221 */ /* 0x000fe20000010000 */
[C---:B------:R-:W-:Y:S03]  /*12020*/  HMMA.16816.F32.BF16 R24, R80.reuse, R84, R24 ;  /* 0x000000545018723c */ /* 0x040fe60000041818 */
[----:B------:R-:W-:Y:S01]  /*12030*/  MUFU.EX2 R154, R115 ;  /* 0x00000073009a7308 */ /* 0x000fe20000000800 */
[----:B------:R-:W-:Y:S02]  /*12040*/  FADD.FTZ R0, R178, R74 ;  /* 0x0000004ab2007221 */ /* 0x000fe40000010000 */
[----:B------:R-:W-:Y:S02]  /*12050*/  FADD.FTZ R69, R209, R69 ;  /* 0x00000045d1457221 */ /* 0x000fe40000010000 */
[-C--:B------:R-:W-:Y:S04]  /*12060*/  HMMA.16816.F32.BF16 R28, R80, R86.reuse, R28 ;  /* 0x00000056501c723c */ /* 0x080fe8000004181c */
[----:B------:R-:W-:Y:S01]  /*12070*/  FADD.FTZ R0, R131, R0 ;  /* 0x0000000083007221 */ /* 0x000fe20000010000 */
[----:B------:R-:W-:Y:S01]  /*12080*/  MUFU.EX2 R152, R123 ;  /* 0x0000007b00987308 */ /* 0x000fe20000000800 */
[----:B------:R-:W-:Y:S02]  /*12090*/  FADD.FTZ R69, R213, R69 ;  /* 0x00000045d5457221 */ /* 0x000fe40000010000 */
[C---:B------:R-:W-:Y:S01]  /*120a0*/  HMMA.16816.F32.BF16 R32, R76.reuse, R86, R32 ;  /* 0x000000564c20723c */ /* 0x040fe20000041820 */
[----:B------:R-:W2:Y:S03]  /*120b0*/  LDSM.16.MT88.4 R84, [R185+0x1800] ;  /* 0x00180000b954783b */ /* 0x000ea60000004200 */
[----:B------:R-:W-:Y:S02]  /*120c0*/  FADD.FTZ R0, R216, R0 ;  /* 0x00000000d8007221 */ /* 0x000fe40000010000 */
[----:B------:R-:W-:Y:S01]  /*120d0*/  FADD.FTZ R3, R207, R3 ;  /* 0x00000003cf037221 */ /* 0x000fe20000010000 */
[----:B------:R-:W3:Y:S01]  /*120e0*/  MUFU.EX2 R153, R122 ;  /* 0x0000007a00997308 */ /* 0x000ee20000000800 */
[-C--:B------:R-:W-:Y:S04]  /*120f0*/  HMMA.16816.F32.BF16 R36, R76, R96.reuse, R36 ;  /* 0x000000604c24723c */ /* 0x080fe80000041824 */
[----:B------:R-:W-:Y:S02]  /*12100*/  FADD.FTZ R0, R217, R0 ;  /* 0x00000000d9007221 */ /* 0x000fe40000010000 */
[----:B------:R-:W-:Y:S02]  /*12110*/  FADD.FTZ R3, R210, R3 ;  /* 0x00000003d2037221 */ /* 0x000fe40000010000 */
[C---:B------:R-:W-:Y:S04]  /*12120*/  HMMA.16816.F32.BF16 R40, R80.reuse, R96, R40 ;  /* 0x000000605028723c */ /* 0x040fe80000041828 */
[----:B------:R-:W-:Y:S02]  /*12130*/  FADD.FTZ R3, R222, R3 ;  /* 0x00000003de037221 */ /* 0x000fe40000010000 */
[----:B------:R-:W-:Y:S02]  /*12140*/  FADD.FTZ R68, R208, R68 ;  /* 0x00000044d0447221 */ /* 0x000fe40000010000 */
[-C--:B------:R-:W-:Y:S04]  /*12150*/  HMMA.16816.F32.BF16 R44, R80, R98.reuse, R44 ;  /* 0x00000062502c723c */ /* 0x080fe8000004182c */
[----:B------:R-:W-:Y:S01]  /*12160*/  FADD.FTZ R68, R211, R68 ;  /* 0x00000044d3447221 */ /* 0x000fe20000010000 */
[----:B---3--:R-:W-:Y:S03]  /*12170*/  F2FP.BF16.PACK_AB R148, R152, R153 ;  /* 0x000000999894723e */ /* 0x008fe600000010ff */
[C---:B------:R-:W-:Y:S01]  /*12180*/  HMMA.16816.F32.BF16 R48, R76.reuse, R98, R48 ;  /* 0x000000624c30723c */ /* 0x040fe20000041830 */
[----:B------:R-:W3:Y:S07]  /*12190*/  LDSM.16.MT88.4 R96, [R186+0x1800] ;  /* 0x00180000ba60783b */ /* 0x000eee0000004200 */
[-C--:B-1----:R-:W-:Y:S08]  /*121a0*/  HMMA.16816.F32.BF16 R52, R76, R88.reuse, R52 ;  /* 0x000000584c34723c */ /* 0x082ff00000041834 */
[C---:B------:R-:W-:Y:S08]  /*121b0*/  HMMA.16816.F32.BF16 R56, R80.reuse, R88, R56 ;  /* 0x000000585038723c */ /* 0x040ff00000041838 */
[-C--:B------:R-:W-:Y:S07]  /*121c0*/  HMMA.16816.F32.BF16 R60, R80, R90.reuse, R60 ;  /* 0x0000005a503c723c */ /* 0x080fee000004183c */
[----:B------:R-:W-:Y:S01]  /*121d0*/  F2FP.BF16.PACK_AB R80, R164, R143 ;  /* 0x0000008fa450723e */ /* 0x000fe200000010ff */
[----:B------:R-:W-:Y:S01]  /*121e0*/  HMMA.16816.F32.BF16 R64, R76, R90, R64 ;  /* 0x0000005a4c40723c */ /* 0x000fe20000041840 */
[----:B------:R-:W1:Y:S03]  /*121f0*/  LDSM.16.MT88.4 R88, [R188+0x1800] ;  /* 0x00180000bc58783b */ /* 0x000e660000004200 */
[----:B------:R-:W-:Y:S02]  /*12200*/  F2FP.BF16.PACK_AB R82, R173, R168 ;  /* 0x000000a8ad52723e */ /* 0x000fe400000010ff */
[----:B------:R-:W-:Y:S02]  /*12210*/  F2FP.BF16.PACK_AB R81, R140, R141 ;  /* 0x0000008d8c51723e */ /* 0x000fe400000010ff */
[----:B------:R-:W-:Y:S04]  /*12220*/  F2FP.BF16.PACK_AB R76, R166, R167 ;  /* 0x000000a7a64c723e */ /* 0x000fe800000010ff */
[----:B------:R-:W-:Y:S02]  /*12230*/  F2FP.BF16.PACK_AB R77, R165, R163 ;  /* 0x000000a3a54d723e */ /* 0x000fe400000010ff */
[----:B------:R-:W-:Y:S02]  /*12240*/  F2FP.BF16.PACK_AB R78, R179, R169 ;  /* 0x000000a9b34e723e */ /* 0x000fe400000010ff */
[----:B------:R-:W-:Y:S02]  /*12250*/  F2FP.BF16.PACK_AB R79, R175, R174 ;  /* 0x000000aeaf4f723e */ /* 0x000fe400000010ff */
[----:B------:R-:W-:Y:S05]  /*12260*/  F2FP.BF16.PACK_AB R83, R154, R155 ;  /* 0x0000009b9a53723e */ /* 0x000fea00000010ff */
[-C--:B--2---:R-:W-:Y:S08]  /*12270*/  HMMA.16816.F32.BF16 R4, R76, R84.reuse, R4 ;  /* 0x000000544c04723c */ /* 0x084ff00000041804 */
[C---:B------:R-:W-:Y:S01]  /*12280*/  HMMA.16816.F32.BF16 R8, R80.reuse, R84, R8 ;  /* 0x000000545008723c */ /* 0x040fe20000041808 */
[----:B------:R2:W-:Y:S07]  /*12290*/  MUFU.EX2 R85, R118 ;  /* 0x0000007600557308 */ /* 0x0005ee0000000800 */
[-C--:B------:R-:W-:Y:S03]  /*122a0*/  HMMA.16816.F32.BF16 R12, R80, R86.reuse, R12 ;  /* 0x00000056500c723c */ /* 0x080fe6000004180c */
[----:B------:R-:W4:Y:S05]  /*122b0*/  MUFU.EX2 R84, R120 ;  /* 0x0000007800547308 */ /* 0x000f2a0000000800 */
[C---:B------:R-:W-:Y:S05]  /*122c0*/  HMMA.16816.F32.BF16 R16, R76.reuse, R86, R16 ;  /* 0x000000564c10723c */ /* 0x040fea0000041810 */
[----:B------:R-:W-:Y:S03]  /*122d0*/  MUFU.EX2 R86, R125 ;  /* 0x0000007d00567308 */ /* 0x000fe60000000800 */
[-C--:B------:R-:W-:Y:S01]  /*122e0*/  HMMA.16816.F32.BF16 R20, R76, R92.reuse, R20 ;  /* 0x0000005c4c14723c */ /* 0x080fe20000041814 */
[----:B--2---:R-:W2:Y:S06]  /*122f0*/  LDSM.16.MT88.4 R116, [R189+0x2000] ;  /* 0x00200000bd74783b */ /* 0x004eac0000004200 */
[----:B------:R-:W5:Y:S01]  /*12300*/  MUFU.EX2 R87, R124 ;  /* 0x0000007c00577308 */ /* 0x000f620000000800 */
[C---:B------:R-:W-:Y:S04]  /*12310*/  HMMA.16816.F32.BF16 R24, R80.reuse, R92, R24 ;  /* 0x0000005c5018723c */ /* 0x040fe80000041818 */
[----:B----4-:R-:W-:Y:S04]  /*12320*/  F2FP.BF16.PACK_AB R149, R84, R85 ;  /* 0x000000555495723e */ /* 0x010fe800000010ff */
[-C--:B------:R-:W-:Y:S08]  /*12330*/  HMMA.16816.F32.BF16 R28, R80, R94.reuse, R28 ;  /* 0x0000005e501c723c */ /* 0x080ff0000004181c */
[C---:B------:R-:W-:Y:S04]  /*12340*/  HMMA.16816.F32.BF16 R32, R76.reuse, R94, R32 ;  /* 0x0000005e4c20723c */ /* 0x040fe80000041820 */
[----:B-----5:R-:W-:Y:S04]  /*12350*/  F2FP.BF16.PACK_AB R150, R86, R87 ;  /* 0x000000575696723e */ /* 0x020fe800000010ff */
[-C--:B---3--:R-:W-:Y:S08]  /*12360*/  HMMA.16816.F32.BF16 R36, R76, R96.reuse, R36 ;  /* 0x000000604c24723c */ /* 0x088ff00000041824 */
[C---:B------:R-:W-:Y:S08]  /*12370*/  HMMA.16816.F32.BF16 R40, R80.reuse, R96, R40 ;  /* 0x000000605028723c */ /* 0x040ff00000041828 */
[-C--:B------:R-:W-:Y:S08]  /*12380*/  HMMA.16816.F32.BF16 R44, R80, R98.reuse, R44 ;  /* 0x00000062502c723c */ /* 0x080ff0000004182c */
[C---:B------:R-:W-:Y:S08]  /*12390*/  HMMA.16816.F32.BF16 R48, R76.reuse, R98, R48 ;  /* 0x000000624c30723c */ /* 0x040ff00000041830 */
[-C--:B-1----:R-:W-:Y:S08]  /*123a0*/  HMMA.16816.F32.BF16 R52, R76, R88.reuse, R52 ;  /* 0x000000584c34723c */ /* 0x082ff00000041834 */
        /* <DEDUP_REMOVED lines=8> */
[----:B------:R-:W-:Y:S01]  /*12430*/  FADD.FTZ R9, R224, R69 ;  /* 0x00000045e0097221 */ /* 0x000fe20000010000 */
[----:B------:R-:W-:Y:S01]  /*12440*/  MOV R69, R2 ;  /* 0x0000000200457202 */ /* 0x000fe20000000f00 */
[----:B------:R-:W-:Y:S02]  /*12450*/  FADD.FTZ R8, R239, R68 ;  /* 0x00000044ef087221 */ /* 0x000fe40000010000 */
[C---:B------:R-:W-:Y:S04]  /*12460*/  HMMA.16816.F32.BF16 R100, R144.reuse, R102, R16 ;  /* 0x000000669064723c */ /* 0x040fe80000041810 */
[----:B------:R-:W-:Y:S02]  /*12470*/  FADD.FTZ R12, R226, R9 ;  /* 0x00000009e20c7221 */ /* 0x000fe40000010000 */
[----:B------:R-:W-:Y:S02]  /*12480*/  FADD.FTZ R9, R129, R0 ;  /* 0x0000000081097221 */ /* 0x000fe40000010000 */
[-C--:B--2---:R-:W-:Y:S04]  /*12490*/  HMMA.16816.F32.BF16 R104, R144, R116.reuse, R20 ;  /* 0x000000749068723c */ /* 0x084fe80000041814 */
[----:B------:R-:W-:Y:S02]  /*124a0*/  FADD.FTZ R11, R223, R8 ;  /* 0x00000008df0b7221 */ /* 0x000fe40000010000 */
[----:B------:R-:W-:Y:S02]  /*124b0*/  FADD.FTZ R0, R139, R10 ;  /* 0x0000000a8b007221 */ /* 0x000fe40000010000 */
        /* <DEDUP_REMOVED lines=32> */
[C---:B------:R-:W-:Y:S07]  /*126c0*/  HMMA.16816.F32.BF16 R140, R148.reuse, R4, R56 ;  /* 0x00000004948c723c */ /* 0x040fee0000041838 */
[----:B------:R-:W-:Y:S01]  /*126d0*/  FADD.FTZ R4, R174, R11 ;  /* 0x0000000bae047221 */ /* 0x000fe20000010000 */
[-C--:B------:R-:W-:Y:S04]  /*126e0*/  HMMA.16816.F32.BF16 R148, R148, R6.reuse, R60 ;  /* 0x000000069494723c */ /* 0x080fe8000004183c */
[----:B------:R-:W-:Y:S02]  /*126f0*/  FADD.FTZ R9, R175, R4 ;  /* 0x00000004af097221 */ /* 0x000fe40000010000 */
[----:B------:R-:W-:Y:S02]  /*12700*/  FADD.FTZ R5, R154, R0 ;  /* 0x000000009a057221 */ /* 0x000fe40000010000 */
[----:B------:R-:W-:Y:S01]  /*12710*/  FADD.FTZ R4, R181, R10 ;  /* 0x0000000ab5047221 */ /* 0x000fe20000010000 */
[----:B------:R-:W-:Y:S04]  /*12720*/  HMMA.16816.F32.BF16 R144, R144, R6, R64 ;  /* 0x000000069090723c */ /* 0x000fe80000041840 */
[----:B------:R-:W-:Y:S02]  /*12730*/  FADD.FTZ R3, R161, R9 ;  /* 0x00000009a1037221 */ /* 0x000fe40000010000 */
[----:B------:R-:W-:Y:S02]  /*12740*/  FADD.FTZ R0, R153, R8 ;  /* 0x0000000899007221 */ /* 0x000fe40000010000 */
[----:B------:R-:W-:Y:S01]  /*12750*/  FADD.FTZ R8, R85, R5 ;  /* 0x0000000555087221 */ /* 0x000fe20000010000 */
[----:B------:R-:W-:Y:S03]  /*12760*/  MOV R85, R70 ;  /* 0x0000004600557202 */ /* 0x000fe60000000f00 */
        /* <DEDUP_REMOVED lines=10> */
[----:B------:R-:W-:Y:S01]  /*12810*/  MOV R84, R71 ;  /* 0x0000004700547202 */ /* 0x000fe20000000f00 */
[----:B------:R-:W-:Y:S01]  /*12820*/  FADD.FTZ R3, R86, R3 ;  /* 0x0000000356037221 */ /* 0x000fe20000010000 */
[----:B------:R-:W-:Y:S01]  /*12830*/  STL [R1+0x8], R4 ;  /* 0x0000080401007387 */ /* 0x000fe20000100800 */
[----:B------:R-:W-:Y:S01]  /*12840*/  FADD.FTZ R0, R75, R0 ;  /* 0x000000004b007221 */ /* 0x000fe20000010000 */
[----:B------:R-:W-:Y:S02]  /*12850*/  MOV R86, R2 ;  /* 0x0000000200567202 */ /* 0x000fe40000000f00 */
[----:B------:R-:W-:Y:S01]  /*12860*/  STL [R1+0xc], R3 ;  /* 0x00000c0301007387 */ /* 0x000fe20000100800 */
[----:B------:R-:W-:Y:S05]  /*12870*/  FADD.FTZ R0, R73, R0 ;  /* 0x0000000049007221 */ /* 0x000fea0000010000 */
[----:B------:R1:W-:Y:S02]  /*12880*/  STL [R1+0x10], R0 ;  /* 0x0000100001007387 */ /* 0x0003e40000100800 */
[----:B-1----:R-:W-:Y:S01]  /*12890*/  MOV R0, R72 ;  /* 0x0000004800007202 */ /* 0x002fe20000000f00 */
[----:B------:R-:W-:-:S05]  /*128a0*/  @P0 BRA `(.L_x_705) ;  /* 0xffffc2f000000947 */ /* 0x000fca000383ffff */
.L_x_694:
[----:B------:R-:W2:Y:S02]  /*128b0*/  LDL R2, [R1+0x14] ;  /* 0x0000140001027983 */ /* 0x000ea40000100800 */
[----:B--2---:R-:W-:-:S13]  /*128c0*/  ISETP.GE.AND P0, PT, R202, R2, PT ;  /* 0x00000002ca00720c */ /* 0x004fda0003f06270 */
[----:B------:R-:W-:Y:S05]  /*128d0*/  @!P0 BRA `(.L_x_706) ;  /* 0x00005aa000008947 */ /* 0x000fea0003800000 */
[----:B------:R-:W-:Y:S01]  /*128e0*/  IMAD.MOV.U32 R85, RZ, RZ, R71 ;  /* 0x000000ffff557224 */ /* 0x000fe200078e0047 */
[----:B------:R-:W-:Y:S01]  /*128f0*/  MOV R87, R69 ;  /* 0x0000004500577202 */ /* 0x000fe20000000f00 */
[----:B------:R-:W-:Y:S01]  /*12900*/  IMAD.MOV.U32 R84, RZ, RZ, R72 ;  /* 0x000000ffff547224 */ /* 0x000fe200078e0048 */
[----:B------:R-:W-:Y:S02]  /*12910*/  MOV R86, R70 ;  /* 0x0000004600567202 */ /* 0x000fe40000000f00 */
.L_x_734:
[----:B------:R-:W2:Y:S01]  /*12920*/  LDL.64 R6, [R1+0x38] ;  /* 0x0000380001067983 */ /* 0x000ea20000100a00 */
[----:B------:R-:W-:Y:S04]  /*12930*/  DEPBAR.LE SB0, 0x0 ;  /* 0x000080000000791a */ /* 0x000fe80000000000 */
[----:B------:R-:W3:Y:S01]  /*12940*/  LDL R5, [R1+0x44] ;  /* 0x0000440001057983 */ /* 0x000ee20000100800 */
[----:B------:R-:W-:Y:S01]  /*12950*/  WARPSYNC 0xffffffff ;  /* 0xffffffff00007948 */ /* 0x000fe20003800000 */
[----:B------:R-:W-:Y:S01]  /*12960*/  SHF.R.S32.HI R0, RZ, 0x1f, R214 ;  /* 0x0000001fff007819 */ /* 0x000fe200000114d6 */
[----:B------:R-:W-:Y:S01]  /*12970*/  IMAD.WIDE.U32 R2, R214, c[0x0][0x208], RZ ;  /* 0x00008200d6027a25 */ /* 0x000fe200078e00ff */
[----:B------:R-:W-:Y:S01]  /*12980*/  BAR.SYNC.DEFER_BLOCKING 0x0 ;  /* 0x0000000000007b1d */ /* 0x000fe20000010000 */
[----:B------:R-:W-:Y:S02]  /*12990*/  SHF.R.S32.HI R4, RZ, 0x1f, R201 ;  /* 0x0000001fff047819 */ /* 0x000fe400000114c9 */
[----:B------:R-:W-:Y:S02]  /*129a0*/  IMAD R0, R0, c[0x0][0x208], RZ ;  /* 0x0000820000007a24 */ /* 0x000fe400078e02ff */
[C---:B------:R-:W-:Y:S01]  /*129b0*/  SHF.L.U64.HI R68, R201.reuse, 0x1, R4 ;  /* 0x00000001c9447819 */ /* 0x040fe20000010204 */
[----:B------:R-:W-:Y:S02]  /*129c0*/  IMAD.SHL.U32 R58, R201, 0x2, RZ ;  /* 0x00000002c93a7824 */ /* 0x000fe400078e00ff */
[----:B------:R-:W-:Y:S04]  /*129d0*/  IMAD R0, R214, c[0x0][0x20c], R0 ;  /* 0x00008300d6007a24 */ /* 0x000fe800078e0200 */
[----:B------:R-:W-:Y:S01]  /*129e0*/  IMAD.IADD R3, R3, 0x1, R0 ;  /* 0x0000000103037824 */ /* 0x000fe200078e0200 */
[----:B------:R-:W-:Y:S03]  /*129f0*/  SHF.R.S32.HI R0, RZ, 0x1f, R212 ;  /* 0x0000001fff007819 */ /* 0x000fe600000114d4 */
[----:B------:R-:W-:Y:S04]  /*12a00*/  IMAD.WIDE.U32 R2, R212, c[0x0][0x218], R2 ;  /* 0x00008600d4027a25 */ /* 0x000fe800078e0002 */
[----:B------:R-:W-:Y:S01]  /*12a10*/  IMAD R0, R0, c[0x0][0x218], RZ ;  /* 0x0000860000007a24 */ /* 0x000fe200078e02ff */
[----:B------:R1:W4:Y:S03]  /*12a20*/  LDSM.16.M88.4 R80, [R191] ;  /* 0x00000000bf50783b */ /* 0x0003260000000200 */
[----:B------:R-:W-:Y:S01]  /*12a30*/  IMAD R0, R212, c[0x0][0x21c], R0 ;  /* 0x00008700d4007a24 */ /* 0x000fe200078e0200 */
        /* <DEDUP_REMOVED lines=19> */
.L_x_845:
[-C--:B------:R-:W-:Y:S01]  /*12b70*/  HMMA.16816.F32.BF16 R4, R80, R16.reuse, RZ ;  /* 0x000000105004723c */ /* 0x080fe200000418ff */
[----:B------:R-:W3:Y:S01]  /*12b80*/  SHFL.IDX PT, R2, R0, RZ, 0x181f ;  /* 0x00181fff00027589 */ /* 0x000ee200000e0000 */
[----:B------:R-:W-:Y:S06]  /*12b90*/  BSSY B0, `(.L_x_708) ;  /* 0x000015f000007945 */ /* 0x000fec0003800000 */
[C---:B------:R-:W-:Y:S01]  /*12ba0*/  HMMA.16816.F32.BF16 R8, R76.reuse, R16, RZ ;  /* 0x000000104c08723c */ /* 0x040fe200000418ff */
[----:B------:R-:W4:Y:S07]  /*12bb0*/  SHFL.IDX PT, R3, R0, 0x1, 0x181f ;  /* 0x00381f0000037f89 */ /* 0x000f2e00000e0000 */
[-C--:B------:R-:W-:Y:S01]  /*12bc0*/  HMMA.16816.F32.BF16 R12, R76, R18.reuse, RZ ;  /* 0x000000124c0c723c */ /* 0x080fe200000418ff */
[----:B------:R-:W5:Y:S07]  /*12bd0*/  SHFL.IDX PT, R55, R52, 0x1, 0x181f ;  /* 0x00381f0034377f89 */ /* 0x000f6e00000e0000 */
[C---:B------:R-:W-:Y:S01]  /*12be0*/  HMMA.16816.F32.BF16 R16, R80.reuse, R18, RZ ;  /* 0x000000125010723c */ /* 0x040fe200000418ff */
[----:B------:R-:W1:Y:S07]  /*12bf0*/  SHFL.IDX PT, R53, R0, 0x2, 0x181f ;  /* 0x00581f0000357f89 */ /* 0x000e6e00000e0000 */
[-C--:B------:R-:W-:Y:S01]  /*12c00*/  HMMA.16816.F32.BF16 R20, R80, R32.reuse, RZ ;  /* 0x000000205014723c */ /* 0x080fe200000418ff */
[----:B------:R-:W-:Y:S07]  /*12c10*/  SHFL.IDX PT, R56, R52, 0x2, 0x181f ;  /* 0x00581f0034387f89 */ /* 0x000fee00000e0000 */
[C---:B------:R-:W-:Y:S01]  /*12c20*/  HMMA.16816.F32.BF16 R24, R76.reuse, R32, RZ ;  /* 0x000000204c18723c */ /* 0x040fe200000418ff */
[----:B------:R-:W3:Y:S07]  /*12c30*/  SHFL.IDX PT, R54, R0, 0x3, 0x181f ;  /* 0x00781f0000367f89 */ /* 0x000eee00000e0000 */
[-C--:B------:R-:W-:Y:S01]  /*12c40*/  HMMA.16816.F32.BF16 R28, R76, R34.reuse, RZ ;  /* 0x000000224c1c723c */ /* 0x080fe200000418ff */
[----:B------:R-:W1:Y:S07]  /*12c50*/  SHFL.IDX PT, R69, R52, 0x3, 0x181f ;  /* 0x00781f0034457f89 */ /* 0x000e6e00000e0000 */
[C---:B------:R-:W-:Y:S01]  /*12c60*/  HMMA.16816.F32.BF16 R32, R80.reuse, R34, RZ ;  /* 0x000000225020723c */ /* 0x040fe200000418ff */
[----:B------:R1:W-:Y:S07]  /*12c70*/  SHFL.IDX PT, R73, R52, 0x4, 0x181f ;  /* 0x00981f0034497f89 */ /* 0x0003ee00000e0000 */
[-C--:B------:R-:W-:Y:S01]  /*12c80*/  HMMA.16816.F32.BF16 R36, R80, R48.reuse, RZ ;  /* 0x000000305024723c */ /* 0x080fe200000418ff */
[----:B------:R-:W1:Y:S07]  /*12c90*/  SHFL.IDX PT, R0, R0, 0x4, 0x181f ;  /* 0x00981f0000007f89 */ /* 0x000e6e00000e0000 */
[C---:B------:R-:W-:Y:S01]  /*12ca0*/  HMMA.16816.F32.BF16 R40, R76.reuse, R48, RZ ;  /* 0x000000304c28723c */ /* 0x040fe200000418ff */
[----:B------:R-:W2:Y:S07]  /*12cb0*/  LDL R235, [R1+0x14] ;  /* 0x0000140001eb7983 */ /* 0x000eae0000100800 */
[-C--:B------:R-:W-:Y:S08]  /*12cc0*/  HMMA.16816.F32.BF16 R44, R76, R50.reuse, RZ ;  /* 0x000000324c2c723c */ /* 0x080ff000000418ff */
[C---:B------:R-:W-:Y:S04]  /*12cd0*/  HMMA.16816.F32.BF16 R48, R80.reuse, R50, RZ ;  /* 0x000000325030723c */ /* 0x040fe800000418ff */
[-C--:B---3--:R-:W-:Y:S02]  /*12ce0*/  IADD3 R2, P0, R2, R58.reuse, RZ ;  /* 0x0000003a02027210 */ /* 0x088fe40007f1e0ff */
[----:B----4-:R-:W-:Y:S02]  /*12cf0*/  IADD3 R62, P1, R3, R58, RZ ;  /* 0x0000003a033e7210 */ /* 0x010fe40007f3e0ff */
[-C--:B--2---:R-:W-:Y:S04]  /*12d00*/  IADD3.X R3, R57, R68.reuse, RZ, P0, !PT ;  /* 0x0000004439037210 */ /* 0x084fe800007fe4ff */
[----:B-----5:R-:W-:Y:S01]  /*12d10*/  IADD3.X R63, R55, R68, RZ, P1, !PT ;  /* 0x00000044373f7210 */ /* 0x020fe20000ffe4ff */
[----:B------:R2:W-:Y:S01]  /*12d20*/  LDGSTS.E.BYPASS.LTC128B.128 [R203+0x100], [R2.64], !P3 ;  /* 0x0010000002cb7fae */ /* 0x0005e2000d901d46 */
[-C--:B-1----:R-:W-:Y:S02]  /*12d30*/  IADD3 R60, P0, R53, R58.reuse, RZ ;  /* 0x0000003a353c7210 */ /* 0x082fe40007f1e0ff */
[----:B------:R-:W-:Y:S02]  /*12d40*/  IADD3 R70, P1, R54, R58, RZ ;  /* 0x0000003a36467210 */ /* 0x000fe40007f3e0ff */
[-C--:B------:R-:W-:Y:S01]  /*12d50*/  IADD3.X R61, R56, R68.reuse, RZ, P0, !PT ;  /* 0x00000044383d7210 */ /* 0x080fe200007fe4ff */
[-C--:B------:R-:W-:Y:S01]  /*12d60*/  HMMA.16816.F32.BF16 R52, R80, R64.reuse, RZ ;  /* 0x000000405034723c */ /* 0x080fe200000418ff */
[----:B------:R-:W-:Y:S01]  /*12d70*/  IADD3.X R71, R69, R68, RZ, P1, !PT ;  /* 0x0000004445477210 */ /* 0x000fe20000ffe4ff */
[----:B------:R1:W-:Y:S01]  /*12d80*/  LDGSTS.E.BYPASS.LTC128B.128 [R203+0x900], [R62.64], !P3 ;  /* 0x009000003ecb7fae */ /* 0x0003e2000d901d46 */
[----:B------:R-:W-:Y:S04]  /*12d90*/  IADD3 R72, P0, R0, R58, RZ ;  /* 0x0000003a00487210 */ /* 0x000fe80007f1e0ff */
[----:B------:R-:W-:Y:S01]  /*12da0*/  IADD3.X R73, R73, R68, RZ, P0, !PT ;  /* 0x0000004449497210 */ /* 0x000fe200007fe4ff */
[C---:B------:R-:W-:Y:S02]  /*12db0*/  HMMA.16816.F32.BF16 R56, R76.reuse, R64, RZ ;  /* 0x000000404c38723c */ /* 0x040fe400000418ff */
[----:B------:R1:W-:Y:S08]  /*12dc0*/  LDGSTS.E.BYPASS.LTC128B.128 [R203+0x1100], [R60.64], !P3 ;  /* 0x011000003ccb7fae */ /* 0x0003f0000d901d46 */
[----:B------:R3:W-:Y:S08]  /*12dd0*/  LDGSTS.E.BYPASS.LTC128B.128 [R203+0x1900], [R70.64], !P3 ;  /* 0x0190000046cb7fae */ /* 0x0007f0000d901d46 */
[----:B------:R4:W-:Y:S08]  /*12de0*/  LDGSTS.E.BYPASS.LTC128B.128 [R203+0x2100], [R72.64], !P3 ;  /* 0x0210000048cb7fae */ /* 0x0009f0000d901d46 */
[----:B------:R-:W0:Y:S01]  /*12df0*/  LDGDEPBAR ;  /* 0x00000000000079af */ /* 0x000e220000000000 */
[-C--:B-1----:R-:W-:Y:S08]  /*12e00*/  HMMA.16816.F32.BF16 R60, R76, R66.reuse, RZ ;  /* 0x000000424c3c723c */ /* 0x082ff000000418ff */
        /* <DEDUP_REMOVED lines=31> */
[----:B------:R-:W2:Y:S07]  /*13000*/  LDSM.16.M88.4 R156, [R190+0x1800] ;  /* 0x00180000be9c783b */ /* 0x000eae0000000200 */
[-C--:B-1----:R-:W-:Y:S08]  /*13010*/  HMMA.16816.F32.BF16 R4, R152, R160.reuse, R4 ;  /* 0x000000a09804723c */ /* 0x082ff00000041804 */
[C---:B---3--:R-:W-:Y:S08]  /*13020*/  HMMA.16816.F32.BF16 R8, R168.reuse, R160, R8 ;  /* 0x000000a0a808723c */ /* 0x048ff00000041808 */
[-C--:B------:R-:W-:Y:S03]  /*13030*/  HMMA.16816.F32.BF16 R12, R168, R162.reuse, R12 ;  /* 0x000000a2a80c723c */ /* 0x080fe6000004180c */
[----:B------:R-:W-:Y:S05]  /*13040*/  ISETP.GT.AND P0, PT, R202, R235, PT ;  /* 0x000000ebca00720c */ /* 0x000fea0003f04270 */
[C---:B------:R-:W-:Y:S01]  /*13050*/  HMMA.16816.F32.BF16 R16, R152.reuse, R162, R16 ;  /* 0x000000a29810723c */ /* 0x040fe20000041810 */
[----:B------:R-:W1:Y:S07]  /*13060*/  LDSM.16.M88.4 R160, [R190+0x2000] ;  /* 0x00200000bea0783b */ /* 0x000e6e0000000200 */
        /* <DEDUP_REMOVED lines=10> */
[-C--:B--2---:R-:W-:Y:S08]  /*13110*/  HMMA.16816.F32.BF16 R52, R152, R156.reuse, R52 ;  /* 0x0000009c9834723c */ /* 0x084ff00000041834 */
[C---:B------:R-:W-:Y:S08]  /*13120*/  HMMA.16816.F32.BF16 R56, R168.reuse, R156, R56 ;  /* 0x0000009ca838723c */ /* 0x040ff00000041838 */
[-C--:B------:R-:W-:Y:S08]  /*13130*/  HMMA.16816.F32.BF16 R60, R168, R158.reuse, R60 ;  /* 0x0000009ea83c723c */ /* 0x080ff0000004183c */
[C---:B------:R-:W-:Y:S08]  /*13140*/  HMMA.16816.F32.BF16 R64, R152.reuse, R158, R64 ;  /* 0x0000009e9840723c */ /* 0x040ff00000041840 */
[-C--:B-1----:R-:W-:Y:S08]  /*13150*/  HMMA.16816.F32.BF16 R68, R152, R160.reuse, R68 ;  /* 0x000000a09844723c */ /* 0x082ff00000041844 */
        /* <DEDUP_REMOVED lines=230> */
.L_x_846:
        /* <DEDUP_REMOVED lines=22> */
.L_x_847:
[----:B--2---:R-:W-:Y:S04]  /*14120*/  IADD3 R2, P0, R0, R18, RZ ;  /* 0x0000001200027210 */ /* 0x004fe80007f1e0ff */
[----:B-1----:R-:W-:Y:S05]  /*14130*/  IADD3.X R3, R4, R5, RZ, P0, !PT ;  /* 0x0000000504037210 */ /* 0x002fea00007fe4ff */
[----:B------:R-:W-:Y:S01]  /*14140*/  @!PT LDS RZ, [RZ] ;  /* 0x00000000fffff984 */ /* 0x000fe20000000800 */
[----:B------:R-:W-:Y:S01]  /*14150*/  @!PT LDS RZ, [RZ] ;  /* 0x00000000fffff984 */ /* 0x000fe20000000800 */
[----:B------:R-:W-:Y:S01]  /*14160*/  @!PT LDS RZ, [RZ] ;  /* 0x00000000fffff984 */ /* 0x000fe20000000800 */
[----:B------:R1:W-:Y:S04]  /*14170*/  LDGSTS.E.BYPASS.LTC128B.128 [R203+0x4900], [R2.64], !P3 ;  /* 0x0490000002cb7fae */ /* 0x0003e8000d901d46 */
.L_x_709:
[----:B--234-:R-:W-:Y:S05]  /*14180*/  BSYNC B0 ;  /* 0x0000000000007941 */ /* 0x01cfea0003800000 */
.L_x_708:
[----:B-1----:R-:W2:Y:S01]  /*14190*/  LDL R2, [R1] ;  /* 0x0000000001027983 */ /* 0x002ea20000100800 */
[----:B------:R-:W-:Y:S01]  /*141a0*/  IMAD.MOV.U32 R3, RZ, RZ, c[0x0][0x2c4] ;  /* 0x0000b100ff037624 */ /* 0x000fe200078e00ff */
[----:B------:R-:W-:Y:S01]  /*141b0*/  ULDC UR4, c[0x0][0x324] ;  /* 0x0000c90000047ab9 */ /* 0x000fe20000000800 */
[----:B------:R-:W-:Y:S01]  /*141c0*/  IMAD R0, R202, -0x50, RZ ;  /* 0xffffffb0ca007824 */ /* 0x000fe200078e02ff */
[----:B------:R-:W3:Y:S01]  /*141d0*/  LDL R5, [R1+0x48] ;  /* 0x0000480001057983 */ /* 0x000ee20000100800 */
[----:B------:R-:W-:Y:S01]  /*141e0*/  ULOP3.LUT UR4, URZ, UR4, URZ, 0x33, !UPT ;  /* 0x000000043f047292 */ /* 0x000fe2000f8e333f */
[----:B------:R-:W-:Y:S02]  /*141f0*/  ISETP.NE.AND P0, PT, R3, 0x1, PT ;  /* 0x000000010300780c */ /* 0x000fe40003f05270 */
[----:B------:R-:W3:Y:S04]  /*14200*/  LDL R4, [R1+0x4c] ;  /* 0x00004c0001047983 */ /* 0x000ee80000100800 */
[----:B------:R-:W0:Y:S01]  /*14210*/  LDGDEPBAR ;  /* 0x00000000000079af */ /* 0x000e220000000000 */
[----:B--2---:R-:W-:Y:S04]  /*14220*/  IADD3 R2, -R2, 0x1, R0 ;  /* 0x0000000102027810 */ /* 0x004fe80007ffe100 */
[----:B------:R-:W-:Y:S04]  /*14230*/  IADD3 R2, -R246, R2, R248 ;  /* 0x00000002f6027210 */ /* 0x000fe80007ffe1f8 */
[----:B------:R-:W-:Y:S01]  /*14240*/  IADD3 R7, R2, UR4, RZ ;  /* 0x0000000402077c10 */ /* 0x000fe2000fffe0ff */
[----:B---3--:R-:W-:Y:S01]  /*14250*/  IMAD.IADD R5, R4, 0x1, R5 ;  /* 0x0000000104057824 */ /* 0x008fe200078e0205 */
[----:B------:R-:W-:Y:S03]  /*14260*/  IADD3 R6, R2, c[0x0][0x328], RZ ;  /* 0x0000ca0002067a10 */ /* 0x000fe60007ffe0ff */
[----:B------:R-:W-:Y:S05]  /*14270*/  @P0 IMAD.HI.U32 R3, R5, c[0x0][0x2c8], RZ ;  /* 0x0000b20005030a27 */ /* 0x000fea00078e00ff */
[----:B------:R-:W-:Y:S01]  /*14280*/  @P0 SHF.R.U32.HI R5, RZ, c[0x0][0x2cc], R3 ;  /* 0x0000b300ff050a19 */ /* 0x000fe20000011603 */
[----:B------:R-:W-:-:S05]  /*14290*/  BRA.DIV ~URZ, `(.L_x_712) ;  /* 0x0000bf227f007947 */ /* 0x000fca000b800000 */
[----:B------:R1:W2:Y:S02]  /*142a0*/  SHFL.IDX PT, R4, R5, RZ, 0x1c1f ;  /* 0x001c1fff05047589 */ /* 0x0002a400000e0000 */
.L_x_848:
[----:B--2---:R-:W-:Y:S01]  /*142b0*/  IADD3 R3, R6, R4, RZ ;  /* 0x0000000406037210 */ /* 0x004fe20007ffe0ff */
        /* <DEDUP_REMOVED lines=15> */
.L_x_715:
[----:B------:R-:W-:Y:S04]  /*143b0*/  MOV R8, c[0x0][0x32c] ;  /* 0x0000cb0000087a02 */ /* 0x000fe80000000f00 */
[----:B------:R-:W-:-:S13]  /*143c0*/  ISETP.NE.AND P0, PT, R8, 0x1, PT ;  /* 0x000000010800780c */ /* 0x000fda0003f05270 */
[----:B------:R-:W-:Y:S05]  /*143d0*/  @P0 IMAD.HI.U32 R8, R4, c[0x0][0x330], RZ ;  /* 0x0000cc0004080a27 */ /* 0x000fea00078e00ff */
[----:B------:R-:W-:Y:S02]  /*143e0*/  @P0 SHF.R.U32.HI R4, RZ, c[0x0][0x334], R8 ;  /* 0x0000cd00ff040a19 */ /* 0x000fe40000011608 */
.L_x_716:
[----:B------:R-:W-:Y:S05]  /*143f0*/  BSYNC B0 ;  /* 0x0000000000007941 */ /* 0x000fea0003800000 */
.L_x_714:
[----:B------:R-:W2:Y:S02]  /*14400*/  LDL R8, [R1] ;  /* 0x0000000001087983 */ /* 0x000ea40000100800 */
[----:B--2---:R-:W-:Y:S04]  /*14410*/  IMAD.IADD R8, R0, 0x1, -R8 ;  /* 0x0000000100087824 */ /* 0x004fe800078e0a08 */
[----:B------:R-:W-:Y:S05]  /*14420*/  IMAD R4, R4, c[0x0][0x32c], R8 ;  /* 0x0000cb0004047a24 */ /* 0x000fea00078e0208 */
[----:B------:R-:W-:Y:S02]  /*14430*/  IADD3 R8, R4, c[0x0][0x32c], RZ ;  /* 0x0000cb0004087a10 */ /* 0x000fe40007ffe0ff */
[----:B------:R-:W-:Y:S02]  /*14440*/  IMNMX R2, R2, R4, !PT ;  /* 0x0000000402027217 */ /* 0x000fe40007800200 */
[----:B------:R-:W-:Y:S02]  /*14450*/  IMNMX R3, R3, R8, PT ;  /* 0x0000000803037217 */ /* 0x000fe40003800200 */
.L_x_713:
        /* <DEDUP_REMOVED lines=76> */
[----:B------:R-:W-:Y:S02]  /*14920*/  FSEL R51, R44, -INF , !P0 ;  /* 0xff8000002c337808 */ /* 0x000fe40004000000 */
[----:B------:R-:W-:Y:S02]  /*14930*/  LOP3.LUT R200, R200, 0xfffffffd, RZ, 0xc0, !PT ;  /* 0xfffffffdc8c87812 */ /* 0x000fe400078ec0ff */
[----:B------:R-:W-:Y:S04]  /*14940*/  ISETP.GT.AND P0, PT, R2, 0x30, !P1 ;  /* 0x000000300200780c */ /* 0x000fe80004f04270 */
[----:B------:R-:W-:Y:S03]  /*14950*/  ISETP.LT.OR P0, PT, R3, 0x31, P0 ;  /* 0x000000310300780c */ /* 0x000fe60000701670 */
[----:B------:R-:W-:Y:S02]  /*14960*/  @P1 LOP3.LUT R200, R200, 0x2, RZ, 0xfc, !PT ;  /* 0x00000002c8c81812 */ /* 0x000fe400078efcff */
[----:B------:R-:W-:Y:S02]  /*14970*/  ISETP.GE.AND P1, PT, R0, 0x32, PT ;  /* 0x000000320000780c */ /* 0x000fe40003f26270 */
[----:B------:R-:W-:Y:S02]  /*14980*/  FSEL R53, R43, -INF , !P0 ;  /* 0xff8000002b357808 */ /* 0x000fe40004000000 */
[----:B------:R-:W-:Y:S02]  /*14990*/  ISETP.GT.AND P0, PT, R2, 0x31, !P1 ;  /* 0x000000310200780c */ /* 0x000fe40004f04270 */
[----:B------:R-:W-:Y:S02]  /*149a0*/  LOP3.LUT R200, R200, 0xfffffffe, RZ, 0xc0, !PT ;  /* 0xfffffffec8c87812 */ /* 0x000fe400078ec0ff */
[C---:B------:R-:W-:Y:S04]  /*149b0*/  ISETP.LT.OR P0, PT, R3.reuse, 0x32, P0 ;  /* 0x000000320300780c */ /* 0x040fe80000701670 */
        /* <DEDUP_REMOVED lines=26> */
.L_x_849:
        /* <DEDUP_REMOVED lines=16> */
.L_x_720:
[----:B------:R-:W-:Y:S04]  /*14c60*/  MOV R8, c[0x0][0x32c] ;  /* 0x0000cb0000087a02 */ /* 0x000fe80000000f00 */
[----:B------:R-:W-:-:S13]  /*14c70*/  ISETP.NE.AND P0, PT, R8, 0x1, PT ;  /* 0x000000010800780c */ /* 0x000fda0003f05270 */
[----:B------:R-:W-:Y:S05]  /*14c80*/  @P0 IMAD.HI.U32 R8, R4, c[0x0][0x330], RZ ;  /* 0x0000cc0004080a27 */ /* 0x000fea00078e00ff */
[----:B------:R-:W-:Y:S02]  /*14c90*/  @P0 SHF.R.U32.HI R4, RZ, c[0x0][0x334], R8 ;  /* 0x0000cd00ff040a19 */ /* 0x000fe40000011608 */
.L_x_721:
[----:B------:R-:W-:Y:S05]  /*14ca0*/  BSYNC B0 ;  /* 0x0000000000007941 */ /* 0x000fea0003800000 */
.L_x_719:
[----:B------:R-:W3:Y:S02]  /*14cb0*/  LDL R8, [R1] ;  /* 0x0000000001087983 */ /* 0x000ee40000100800 */
[----:B---3--:R-:W-:Y:S04]  /*14cc0*/  IMAD.IADD R8, R0, 0x1, -R8 ;  /* 0x0000000100087824 */ /* 0x008fe800078e0a08 */
[----:B------:R-:W-:Y:S05]  /*14cd0*/  IMAD R4, R4, c[0x0][0x32c], R8 ;  /* 0x0000cb0004047a24 */ /* 0x000fea00078e0208 */
[----:B------:R-:W-:Y:S02]  /*14ce0*/  IADD3 R8, R4, c[0x0][0x32c], RZ ;  /* 0x0000cb0004087a10 */ /* 0x000fe40007ffe0ff */
[----:B------:R-:W-:Y:S02]  /*14cf0*/  IMNMX R3, R3, R4, !PT ;  /* 0x0000000403037217 */ /* 0x000fe40007800200 */
[----:B------:R-:W-:Y:S02]  /*14d00*/  IMNMX R2, R2, R8, PT ;  /* 0x0000000802027217 */ /* 0x000fe40003800200 */
.L_x_718:
        /* <DEDUP_REMOVED lines=77> */
.L_x_850:
        /* <DEDUP_REMOVED lines=16> */
.L_x_725:
[----:B------:R-:W-:Y:S04]  /*152e0*/  MOV R8, c[0x0][0x32c] ;  /* 0x0000cb0000087a02 */ /* 0x000fe80000000f00 */
[----:B------:R-:W-:-:S13]  /*152f0*/  ISETP.NE.AND P0, PT, R8, 0x1, PT ;  /* 0x000000010800780c */ /* 0x000fda0003f05270 */
[----:B------:R-:W-:Y:S05]  /*15300*/  @P0 IMAD.HI.U32 R8, R4, c[0x0][0x330], RZ ;  /* 0x0000cc0004080a27 */ /* 0x000fea00078e00ff */
[----:B------:R-:W-:Y:S02]  /*15310*/  @P0 SHF.R.U32.HI R4, RZ, c[0x0][0x334], R8 ;  /* 0x0000cd00ff040a19 */ /* 0x000fe40000011608 */
.L_x_726:
[----:B------:R-:W-:Y:S05]  /*15320*/  BSYNC B0 ;  /* 0x0000000000007941 */ /* 0x000fea0003800000 */
.L_x_724:
[----:B------:R-:W4:Y:S02]  /*15330*/  LDL R8, [R1] ;  /* 0x0000000001087983 */ /* 0x000f240000100800 */
[----:B----4-:R-:W-:Y:S04]  /*15340*/  IMAD.IADD R8, R0, 0x1, -R8 ;  /* 0x0000000100087824 */ /* 0x010fe800078e0a08 */
[----:B------:R-:W-:Y:S05]  /*15350*/  IMAD R4, R4, c[0x0][0x32c], R8 ;  /* 0x0000cb0004047a24 */ /* 0x000fea00078e0208 */
[----:B------:R-:W-:Y:S02]  /*15360*/  IADD3 R8, R4, c[0x0][0x32c], RZ ;  /* 0x0000cb0004087a10 */ /* 0x000fe40007ffe0ff */
[----:B------:R-:W-:Y:S02]  /*15370*/  IMNMX R3, R3, R4, !PT ;  /* 0x0000000403037217 */ /* 0x000fe40007800200 */
[----:B------:R-:W-:Y:S02]  /*15380*/  IMNMX R2, R2, R8, PT ;  /* 0x0000000802027217 */ /* 0x000fe40003800200 */
.L_x_723:
        /* <DEDUP_REMOVED lines=77> */
.L_x_851:
        /* <DEDUP_REMOVED lines=16> */
.L_x_730:
[----:B--234-:R-:W-:Y:S04]  /*15960*/  MOV R5, c[0x0][0x32c] ;  /* 0x0000cb0000057a02 */ /* 0x01cfe80000000f00 */
[----:B------:R-:W-:-:S13]  /*15970*/  ISETP.NE.AND P0, PT, R5, 0x1, PT ;  /* 0x000000010500780c */ /* 0x000fda0003f05270 */
[----:B------:R-:W-:Y:S05]  /*15980*/  @P0 IMAD.HI.U32 R5, R4, c[0x0][0x330], RZ ;  /* 0x0000cc0004050a27 */ /* 0x000fea00078e00ff */
[----:B------:R-:W-:Y:S02]  /*15990*/  @P0 SHF.R.U32.HI R4, RZ, c[0x0][0x334], R5 ;  /* 0x0000cd00ff040a19 */ /* 0x000fe40000011605 */
.L_x_731:
[----:B------:R-:W-:Y:S05]  /*159a0*/  BSYNC B0 ;  /* 0x0000000000007941 */ /* 0x000fea0003800000 */
.L_x_729:
[----:B------:R-:W2:Y:S02]  /*159b0*/  LDL R5, [R1] ;  /* 0x0000000001057983 */ /* 0x000ea40000100800 */
[----:B--2---:R-:W-:Y:S04]  /*159c0*/  IMAD.IADD R0, R0, 0x1, -R5 ;  /* 0x0000000100007824 */ /* 0x004fe800078e0a05 */
[----:B------:R-:W-:Y:S05]  /*159d0*/  IMAD R0, R4, c[0x0][0x32c], R0 ;  /* 0x0000cb0004007a24 */ /* 0x000fea00078e0200 */
[----:B------:R-:W-:Y:S02]  /*159e0*/  IADD3 R4, R0, c[0x0][0x32c], RZ ;  /* 0x0000cb0000047a10 */ /* 0x000fe40007ffe0ff */
[----:B------:R-:W-:Y:S02]  /*159f0*/  IMNMX R2, R2, R0, !PT ;  /* 0x0000000002027217 */ /* 0x000fe40007800200 */
[----:B------:R-:W-:Y:S02]  /*15a00*/  IMNMX R3, R3, R4, PT ;  /* 0x0000000403037217 */ /* 0x000fe40003800200 */
.L_x_728:
        /* <DEDUP_REMOVED lines=45> */
[----:B------:R-:W-:Y:S02]  /*15ce0*/  FSEL R163, R36, -INF , !P1 ;  /* 0xff80000024a37808 */ /* 0x000fe40004800000 */
[----:B------:R-:W-:Y:S02]  /*15cf0*/  ISETP.LT.OR P0, PT, R3, 0x19, P0 ;  /* 0x000000190300780c */ /* 0x000fe40000701670 */
[----:B------:R-:W-:Y:S02]  /*15d00*/  FMNMX.FTZ R5, R177, R5, !PT ;  /* 0x00000005b1057209 */ /* 0x000fe40007810000 */
[----:B------:R-:W-:Y:S02]  /*15d10*/  FSEL R154, R222, -INF , !P0 ;  /* 0xff800000de9a7808 */ /* 0x000fe40004000000 */
[----:B------:R-:W-:Y:S02]  /*15d20*/  LOP3.LUT P0, RZ, R200, 0x40, RZ, 0xc0, !PT ;  /* 0x00000040c8ff7812 */ /* 0x000fe4000780c0ff */
[----:B------:R-:W-:Y:S02]  /*15d30*/  FMNMX.FTZ R5, R176, R5, !PT ;  /* 0x00000005b0057209 */ /* 0x000fe40007810000 */
        /* <DEDUP_REMOVED lines=106> */
.L_x_852:
        /* <DEDUP_REMOVED lines=15> */
.L_x_853:
[C---:B------:R-:W-:Y:S01]  /*164d0*/  FMUL.FTZ R0, R72.reuse, c[0x0][0x2d0] ;  /* 0x0000b40048007a20 */ /* 0x040fe20000410000 */
[----:B------:R-:W-:Y:S01]  /*164e0*/  FSETP.NEU.FTZ.AND P0, PT, R72, -INF , PT ;  /* 0xff8000004800780b */ /* 0x000fe20003f1d000 */
[----:B------:R-:W-:Y:S01]  /*164f0*/  WARPSYNC 0xffffffff ;  /* 0xffffffff00007948 */ /* 0x000fe20003800000 */
[----:B------:R-:W-:Y:S01]  /*16500*/  FSETP.NEU.FTZ.AND P1, PT, R71, -INF , PT ;  /* 0xff8000004700780b */ /* 0x000fe20003f3d000 */
[----:B------:R-:W-:Y:S01]  /*16510*/  LDSM.16.MT88.4 R36, [R189] ;  /* 0x00000000bd24783b */ /* 0x000fe20000004200 */
[----:B------:R-:W-:Y:S02]  /*16520*/  FSEL R40, R0, RZ, P0 ;  /* 0x000000ff00287208 */ /* 0x000fe40000000000 */
[----:B----4-:R-:W-:Y:S03]  /*16530*/  FMNMX.FTZ R69, R3, R4, !PT ;  /* 0x0000000403457209 */ /* 0x010fe60007810000 */
[--C-:B------:R-:W-:Y:S02]  /*16540*/  FFMA.FTZ R0, R19, c[0x0][0x2d0], -R40.reuse ;  /* 0x0000b40013007a23 */ /* 0x100fe40000010828 */
[----:B------:R-:W2:Y:S01]  /*16550*/  LDL.LU R251, [R1+0x4] ;  /* 0x0000040001fb7983 */ /* 0x000ea20000300800 */
[--C-:B------:R-:W-:Y:S01]  /*16560*/  FFMA.FTZ R2, R22, c[0x0][0x2d0], -R40.reuse ;  /* 0x0000b40016027a23 */ /* 0x100fe20000010828 */
[----:B------:R1:W-:Y:S01]  /*16570*/  MUFU.EX2 R217, R0 ;  /* 0x0000000000d97308 */ /* 0x0003e20000000800 */
[--C-:B------:R-:W-:Y:S01]  /*16580*/  FFMA.FTZ R211, R53, c[0x0][0x2d0], -R40.reuse ;  /* 0x0000b40035d37a23 */ /* 0x100fe20000010828 */
[----:B------:R-:W3:Y:S01]  /*16590*/  LDL.LU R250, [R1+0x8] ;  /* 0x0000080001fa7983 */ /* 0x000ee20000300800 */
[--C-:B------:R-:W-:Y:S02]  /*165a0*/  FFMA.FTZ R209, R54, c[0x0][0x2d0], -R40.reuse ;  /* 0x0000b40036d17a23 */ /* 0x100fe40000010828 */
[--C-:B------:R-:W-:Y:S02]  /*165b0*/  FFMA.FTZ R215, R55, c[0x0][0x2d0], -R40.reuse ;  /* 0x0000b40037d77a23 */ /* 0x100fe40000010828 */
[----:B------:R-:W-:Y:S01]  /*165c0*/  LDSM.16.MT88.4 R52, [R186] ;  /* 0x00000000ba34783b */ /* 0x000fe20000004200 */
[--C-:B------:R-:W-:Y:S02]  /*165d0*/  FFMA.FTZ R48, R47, c[0x0][0x2d0], -R40.reuse ;  /* 0x0000b4002f307a23 */ /* 0x100fe40000010828 */
[----:B------:R4:W5:Y:S01]  /*165e0*/  MUFU.EX2 R223, R2 ;  /* 0x0000000200df7308 */ /* 0x0009620000000800 */
[----:B------:R-:W-:Y:S02]  /*165f0*/  FMUL.FTZ R4, R69, c[0x0][0x2d0] ;  /* 0x0000b40045047a20 */ /* 0x000fe40000410000 */
[--C-:B------:R-:W-:Y:S02]  /*16600*/  FFMA.FTZ R58, R49, c[0x0][0x2d0], -R40.reuse ;  /* 0x0000b400313a7a23 */ /* 0x100fe40000010828 */
[--C-:B------:R-:W-:Y:S02]  /*16610*/  FFMA.FTZ R213, R73, c[0x0][0x2d0], -R40.reuse ;  /* 0x0000b40049d57a23 */ /* 0x100fe40000010828 */
[--C-:B------:R-:W-:Y:S02]  /*16620*/  FFMA.FTZ R28, R41, c[0x0][0x2d0], -R40.reuse ;  /* 0x0000b400291c7a23 */ /* 0x100fe40000010828 */
[----:B------:R-:W-:Y:S01]  /*16630*/  FFMA.FTZ R210, R63, c[0x0][0x2d0], -R40 ;  /* 0x0000b4003fd27a23 */ /* 0x000fe20000010828 */
[----:B------:R-:W-:Y:S01]  /*16640*/  MUFU.EX2 R241, R48 ;  /* 0x0000003000f17308 */ /* 0x000fe20000000800 */
[----:B-1----:R-:W-:Y:S05]  /*16650*/  FMUL.FTZ R0, R71, c[0x0][0x2d0] ;  /* 0x0000b40047007a20 */ /* 0x002fea0000410000 */
[----:B------:R-:W-:Y:S04]  /*16660*/  FSEL R56, R0, RZ, P1 ;  /* 0x000000ff00387208 */ /* 0x000fe80000800000 */
[----:B------:R1:W-:Y:S01]  /*16670*/  MUFU.EX2 R245, R28 ;  /* 0x0000001c00f57308 */ /* 0x0003e20000000800 */
[----:B------:R-:W-:Y:S02]  /*16680*/  FFMA.FTZ R0, R12, c[0x0][0x2d0], -R56 ;  /* 0x0000b4000c007a23 */ /* 0x000fe40000010838 */
[----:B----4-:R-:W-:Y:S02]  /*16690*/  FFMA.FTZ R2, R23, c[0x0][0x2d0], -R40 ;  /* 0x0000b40017027a23 */ /* 0x010fe40000010828 */
[--C-:B------:R-:W-:Y:S05]  /*166a0*/  FFMA.FTZ R5, R21, c[0x0][0x2d0], -R56.reuse ;  /* 0x0000b40015057a23 */ /* 0x100fea0000010838 */
[----:B------:R4:W-:Y:S01]  /*166b0*/  MUFU.EX2 R216, R0 ;  /* 0x0000000000d87308 */ /* 0x0009e20000000800 */
[--C-:B------:R-:W-:Y:S09]  /*166c0*/  FFMA.FTZ R73, R83, c[0x0][0x2d0], -R56.reuse ;  /* 0x0000b40053497a23 */ /* 0x100ff20000010838 */
[----:B------:R5:W-:Y:S01]  /*166d0*/  MUFU.EX2 R226, R2 ;  /* 0x0000000200e27308 */ /* 0x000be20000000800 */
[--C-:B-1----:R-:W-:Y:S02]  /*166e0*/  FFMA.FTZ R28, R32, c[0x0][0x2d0], -R56.reuse ;  /* 0x0000b400201c7a23 */ /* 0x102fe40000010838 */
[--C-:B------:R-:W-:Y:S07]  /*166f0*/  FFMA.FTZ R32, R33, c[0x0][0x2d0], -R56.reuse ;  /* 0x0000b40021207a23 */ /* 0x100fee0000010838 */
[----:B------:R-:W-:Y:S01]  /*16700*/  MUFU.EX2 R240, R5 ;  /* 0x0000000500f07308 */ /* 0x000fe20000000800 */
[----:B----4-:R-:W-:Y:S09]  /*16710*/  FFMA.FTZ R0, R18, c[0x0][0x2d0], -R56 ;  /* 0x0000b40012007a23 */ /* 0x010ff20000010838 */
[----:B------:R1:W-:Y:S01]  /*16720*/  MUFU.EX2 R222, R0 ;  /* 0x0000000000de7308 */ /* 0x0003e20000000800 */
[----:B-----5:R-:W-:Y:S09]  /*16730*/  FMUL.FTZ R2, R70, c[0x0][0x2d0] ;  /* 0x0000b40046027a20 */ /* 0x020ff20000410000 */
[----:B------:R-:W-:Y:S10]  /*16740*/  MUFU.EX2 R225, R28 ;  /* 0x0000001c00e17308 */ /* 0x000ff40000000800 */
[----:B------:R-:W-:Y:S01]  /*16750*/  MUFU.EX2 R239, R32 ;  /* 0x0000002000ef7308 */ /* 0x000fe20000000800 */
[----:B-1----:R-:W-:Y:S09]  /*16760*/  FFMA.FTZ R0, R25, c[0x0][0x2d0], -R40 ;  /* 0x0000b40019007a23 */ /* 0x002ff20000010828 */
[----:B------:R1:W-:Y:S10]  /*16770*/  MUFU.EX2 R242, R0 ;  /* 0x0000000000f27308 */ /* 0x0003f40000000800 */
[----:B------:R-:W-:Y:S01]  /*16780*/  MUFU.EX2 R238, R58 ;  /* 0x0000003a00ee7308 */ /* 0x000fe20000000800 */
[----:B-1----:R-:W-:Y:S02]  /*16790*/  FFMA.FTZ R0, R20, c[0x0][0x2d0], -R56 ;  /* 0x0000b40014007a23 */ /* 0x002fe40000010838 */
[----:B------:R-:W1:Y:S07]  /*167a0*/  LDSM.16.MT88.4 R20, [R185] ;  /* 0x00000000b914783b */ /* 0x000e6e0000004200 */
[----:B------:R4:W-:Y:S02]  /*167b0*/  MUFU.EX2 R224, R0 ;  /* 0x0000000000e07308 */ /* 0x0009e40000000800 */
[----:B----4-:R-:W-:Y:S02]  /*167c0*/  FSEL R0, R72, RZ, P0 ;  /* 0x000000ff48007208 */ /* 0x010fe40000000000 */
[----:B------:R-:W-:Y:S03]  /*167d0*/  FSETP.NEU.FTZ.AND P0, PT, R70, -INF , PT ;  /* 0xff8000004600780b */ /* 0x000fe60003f1d000 */
[----:B------:R-:W-:Y:S01]  /*167e0*/  FADD.FTZ R0, -R0, R84 ;  /* 0x0000005400007221 */ /* 0x000fe20000010100 */
[----:B------:R-:W-:Y:S03]  /*167f0*/  FSEL R57, R2, RZ, P0 ;  /* 0x000000ff02397208 */ /* 0x000fe60000000000 */
[----:B------:R-:W-:Y:S02]  /*16800*/  FMUL.FTZ R0, R0, c[0x0][0x2d0] ;  /* 0x0000b40000007a20 */ /* 0x000fe40000410000 */
[--C-:B------:R-:W-:Y:S02]  /*16810*/  FFMA.FTZ R2, R10, c[0x0][0x2d0], -R57.reuse ;  /* 0x0000b4000a027a23 */ /* 0x100fe40000010839 */
[----:B------:R-:W4:Y:S10]  /*16820*/  MUFU.EX2 R68, R0 ;  /* 0x0000000000447308 */ /* 0x000f340000000800 */
[----:B------:R5:W-:Y:S02]  /*16830*/  MUFU.EX2 R220, R2 ;  /* 0x0000000200dc7308 */ /* 0x000be40000000800 */
[--C-:B-----5:R-:W-:Y:S08]  /*16840*/  FFMA.FTZ R2, R13, c[0x0][0x2d0], -R57.reuse ;  /* 0x0000b4000d027a23 */ /* 0x120ff00000010839 */
[----:B------:R5:W-:Y:S02]  /*16850*/  MUFU.EX2 R221, R2 ;  /* 0x0000000200dd7308 */ /* 0x000be40000000800 */
[--C-:B-----5:R-:W-:Y:S08]  /*16860*/  FFMA.FTZ R2, R15, c[0x0][0x2d0], -R57.reuse ;  /* 0x0000b4000f027a23 */ /* 0x120ff00000010839 */
[----:B------:R5:W-:Y:S02]  /*16870*/  MUFU.EX2 R234, R2 ;  /* 0x0000000200ea7308 */ /* 0x000be40000000800 */
[----:B-----5:R-:W-:Y:S08]  /*16880*/  FFMA.FTZ R2, R17, c[0x0][0x2d0], -R57 ;  /* 0x0000b40011027a23 */ /* 0x020ff00000010839 */
[----:B------:R5:W-:Y:S02]  /*16890*/  MUFU.EX2 R236, R2 ;  /* 0x0000000200ec7308 */ /* 0x000be40000000800 */
[----:B-----5:R-:W-:Y:S05]  /*168a0*/  FSEL R2, R71, RZ, P1 ;  /* 0x000000ff47027208 */ /* 0x020fea0000800000 */
[----:B------:R-:W-:Y:S01]  /*168b0*/  FADD.FTZ R0, -R2, R85 ;  /* 0x0000005502007221 */ /* 0x000fe20000010100 */
[----:B------:R-:W-:Y:S02]  /*168c0*/  FSEL R2, R70, RZ, P0 ;  /* 0x000000ff46027208 */ /* 0x000fe40000000000 */
[----:B------:R-:W-:Y:S01]  /*168d0*/  FSETP.NEU.FTZ.AND P0, PT, R69, -INF , PT ;  /* 0xff8000004500780b */ /* 0x000fe20003f1d000 */
[----:B------:R-:W-:Y:S03]  /*168e0*/  FMUL.FTZ R0, R0, c[0x0][0x2d0] ;  /* 0x0000b40000007a20 */ /* 0x000fe60000410000 */
[----:B------:R-:W-:Y:S01]  /*168f0*/  FSEL R60, R4, RZ, P0 ;  /* 0x000000ff043c7208 */ /* 0x000fe20000000000 */
[----:B------:R5:W1:Y:S04]  /*16900*/  MUFU.EX2 R3, R0 ;  /* 0x0000000000037308 */ /* 0x000a680000000800 */
[----:B------:R-:W-:Y:S06]  /*16910*/  FFMA.FTZ R4, R14, c[0x0][0x2d0], -R60 ;  /* 0x0000b4000e047a23 */ /* 0x000fec000001083c */
[----:B------:R1:W-:Y:S01]  /*16920*/  MUFU.EX2 R219, R4 ;  /* 0x0000000400db7308 */ /* 0x0003e20000000800 */
[----:B-----5:R-:W-:Y:S04]  /*16930*/  FADD.FTZ R0, -R2, R86 ;  /* 0x0000005602007221 */ /* 0x020fe80000010100 */
[----:B------:R-:W-:Y:S05]  /*16940*/  FMUL.FTZ R0, R0, c[0x0][0x2d0] ;  /* 0x0000b40000007a20 */ /* 0x000fea0000410000 */
[----:B------:R5:W-:Y:S01]  /*16950*/  MUFU.EX2 R2, R0 ;  /* 0x0000000000027308 */ /* 0x000be20000000800 */
[----:B-1----:R-:W-:Y:S02]  /*16960*/  FFMA.FTZ R4, R24, c[0x0][0x2d0], -R60 ;  /* 0x0000b40018047a23 */ /* 0x002fe4000001083c */
[----:B------:R-:W-:Y:S07]  /*16970*/  FFMA.FTZ R24, R31, c[0x0][0x2d0], -R40 ;  /* 0x0000b4001f187a23 */ /* 0x000fee0000010828 */
[----:B------:R-:W-:Y:S10]  /*16980*/  MUFU.EX2 R231, R4 ;  /* 0x0000000400e77308 */ /* 0x000ff40000000800 */
[----:B------:R-:W-:Y:S01]  /*16990*/  MUFU.EX2 R227, R24 ;  /* 0x0000001800e37308 */ /* 0x000fe20000000800 */
[--C-:B-----5:R-:W-:Y:S09]  /*169a0*/  FFMA.FTZ R0, R11, c[0x0][0x2d0], -R60.reuse ;  /* 0x0000b4000b007a23 */ /* 0x120ff2000001083c */
[----:B------:R1:W5:Y:S02]  /*169b0*/  MUFU.EX2 R218, R0 ;  /* 0x0000000000da7308 */ /* 0x0003640000000800 */
[----:B-1----:R-:W-:Y:S01]  /*169c0*/  FFMA.FTZ R0, R16, c[0x0][0x2d0], -R60 ;  /* 0x0000b40010007a23 */ /* 0x002fe2000001083c */
[----:B------:R-:W-:Y:S01]  /*169d0*/  F2FP.BF16.PACK_AB R76, R223, R217 ;  /* 0x000000d9df4c723e */ /* 0x000fe200000010ff */
[----:B----4-:R-:W-:Y:S01]  /*169e0*/  FMUL.FTZ R4, R68, R88 ;  /* 0x0000005844047220 */ /* 0x010fe20000410000 */
[----:B------:R-:W-:Y:S05]  /*169f0*/  F2FP.BF16.PACK_AB R77, R222, R216 ;  /* 0x000000d8de4d723e */ /* 0x000fea00000010ff */
[----:B------:R1:W4:Y:S01]  /*16a00*/  MUFU.EX2 R229, R0 ;  /* 0x0000000000e57308 */ /* 0x0003220000000800 */
[----:B------:R-:W-:Y:S01]  /*16a10*/  FMUL.FTZ R5, R68, R89 ;  /* 0x0000005944057220 */ /* 0x000fe20000410000 */
[----:B------:R-:W-:Y:S01]  /*16a20*/  F2FP.BF16.PACK_AB R78, R242, R226 ;  /* 0x000000e2f24e723e */ /* 0x000fe200000010ff */
[C---:B------:R-:W-:Y:S01]  /*16a30*/  FMUL.FTZ R6, R3.reuse, R90 ;  /* 0x0000005a03067220 */ /* 0x040fe20000410000 */
[----:B------:R-:W-:Y:S01]  /*16a40*/  F2FP.BF16.PACK_AB R79, R240, R224 ;  /* 0x000000e0f04f723e */ /* 0x000fe200000010ff */
[----:B------:R-:W-:Y:S01]  /*16a50*/  FMUL.FTZ R7, R3, R91 ;  /* 0x0000005b03077220 */ /* 0x000fe20000410000 */
[----:B------:R-:W-:Y:S01]  /*16a60*/  F2FP.BF16.PACK_AB R64, R221, R220 ;  /* 0x000000dcdd40723e */ /* 0x000fe200000010ff */
[----:B------:R-:W-:Y:S01]  /*16a70*/  LDSM.16.MT88.4 R88, [R189+0x800] ;  /* 0x00080000bd58783b */ /* 0x000fe20000004200 */
[----:B------:R-:W-:Y:S01]  /*16a80*/  FMUL.FTZ R48, R68, R132 ;  /* 0x0000008444307220 */ /* 0x000fe20000410000 */
[----:B------:R-:W-:Y:S01]  /*16a90*/  F2FP.BF16.PACK_AB R66, R236, R234 ;  /* 0x000000eaec42723e */ /* 0x000fe200000010ff */
[----:B------:R-:W-:Y:S01]  /*16aa0*/  FMUL.FTZ R49, R68, R133 ;  /* 0x0000008544317220 */ /* 0x000fe20000410000 */
[----:B-----5:R-:W-:Y:S01]  /*16ab0*/  F2FP.BF16.PACK_AB R65, R219, R218 ;  /* 0x000000dadb41723e */ /* 0x020fe200000010ff */
[-C--:B------:R-:W-:Y:S03]  /*16ac0*/  HMMA.16816.F32.BF16 R4, R76, R20.reuse, R4 ;  /* 0x000000144c04723c */ /* 0x080fe60000041804 */
[----:B------:R-:W5:Y:S02]  /*16ad0*/  LDL.LU R133, [R1+0xc] ;  /* 0x00000c0001857983 */ /* 0x000f640000300800 */
[C---:B------:R-:W-:Y:S02]  /*16ae0*/  FMUL.FTZ R8, R2.reuse, R92 ;  /* 0x0000005c02087220 */ /* 0x040fe40000410000 */
[C---:B------:R-:W-:Y:S01]  /*16af0*/  FMUL.FTZ R9, R2.reuse, R93 ;  /* 0x0000005d02097220 */ /* 0x040fe20000410000 */
[----:B------:R-:W2:Y:S01]  /*16b00*/  LDL.LU R132, [R1+0x10] ;  /* 0x0000100001847983 */ /* 0x000ea20000300800 */
[C---:B------:R-:W-:Y:S03]  /*16b10*/  FMUL.FTZ R12, R2.reuse, R96 ;  /* 0x00000060020c7220 */ /* 0x040fe60000410000 */
[----:B-1----:R-:W-:Y:S01]  /*16b20*/  FSEL R0, R69, RZ, P0 ;  /* 0x000000ff45007208 */ /* 0x002fe20000000000 */
[----:B------:R-:W-:Y:S01]  /*16b30*/  FMUL.FTZ R13, R2, R97 ;  /* 0x00000061020d7220 */ /* 0x000fe20000410000 */
[----:B----4-:R-:W-:Y:S01]  /*16b40*/  F2FP.BF16.PACK_AB R67, R231, R229 ;  /* 0x000000e5e743723e */ /* 0x010fe200000010ff */
[----:B------:R-:W-:Y:S02]  /*16b50*/  FMUL.FTZ R16, R68, R100 ;  /* 0x0000006444107220 */ /* 0x000fe40000410000 */
[----:B------:R-:W-:Y:S02]  /*16b60*/  FADD.FTZ R0, -R0, R87 ;  /* 0x0000005700007221 */ /* 0x000fe40000010100 */
[----:B------:R-:W-:Y:S01]  /*16b70*/  FMUL.FTZ R17, R68, R101 ;  /* 0x0000006544117220 */ /* 0x000fe20000410000 */
[----:B------:R-:W-:Y:S01]  /*16b80*/  LDSM.16.MT88.4 R84, [R185+0x800] ;  /* 0x00080000b954783b */ /* 0x000fe20000004200 */
[----:B------:R-:W-:Y:S02]  /*16b90*/  FMUL.FTZ R0, R0, c[0x0][0x2d0] ;  /* 0x0000b40000007a20 */ /* 0x000fe40000410000 */
[C---:B------:R-:W-:Y:S02]  /*16ba0*/  FMUL.FTZ R18, R3.reuse, R102 ;  /* 0x0000006603127220 */ /* 0x040fe40000410000 */
[----:B------:R-:W-:Y:S02]  /*16bb0*/  FMUL.FTZ R19, R3, R103 ;  /* 0x0000006703137220 */ /* 0x000fe40000410000 */
[----:B------:R-:W1:Y:S01]  /*16bc0*/  MUFU.EX2 R0, R0 ;  /* 0x0000000000007308 */ /* 0x000e620000000800 */
[C---:B------:R-:W-:Y:S02]  /*16bd0*/  FMUL.FTZ R24, R2.reuse, R108 ;  /* 0x0000006c02187220 */ /* 0x040fe40000410000 */
[C---:B------:R-:W-:Y:S02]  /*16be0*/  FMUL.FTZ R25, R2.reuse, R109 ;  /* 0x0000006d02197220 */ /* 0x040fe40000410000 */
[C---:B------:R-:W-:Y:S02]  /*16bf0*/  FMUL.FTZ R28, R2.reuse, R112 ;  /* 0x00000070021c7220 */ /* 0x040fe40000410000 */
[----:B------:R-:W-:Y:S02]  /*16c00*/  FMUL.FTZ R29, R2, R113 ;  /* 0x00000071021d7220 */ /* 0x000fe40000410000 */
[--C-:B------:R-:W-:Y:S02]  /*16c10*/  FFMA.FTZ R93, R50, c[0x0][0x2d0], -R40.reuse ;  /* 0x0000b400325d7a23 */ /* 0x100fe40000010828 */
[--C-:B------:R-:W-:Y:S02]  /*16c20*/  FFMA.FTZ R113, R80, c[0x0][0x2d0], -R40.reuse ;  /* 0x0000b40050717a23 */ /* 0x100fe40000010828 */
[--C-:B------:R-:W-:Y:S02]  /*16c30*/  FFMA.FTZ R112, R75, c[0x0][0x2d0], -R40.reuse ;  /* 0x0000b4004b707a23 */ /* 0x100fe40000010828 */
[C---:B------:R-:W-:Y:S02]  /*16c40*/  FMUL.FTZ R32, R68.reuse, R116 ;  /* 0x0000007444207220 */ /* 0x040fe40000410000 */
[----:B------:R-:W-:Y:S02]  /*16c50*/  FMUL.FTZ R33, R68, R117 ;  /* 0x0000007544217220 */ /* 0x000fe40000410000 */
[C---:B------:R-:W-:Y:S02]  /*16c60*/  FMUL.FTZ R34, R3.reuse, R118 ;  /* 0x0000007603227220 */ /* 0x040fe40000410000 */
[----:B------:R-:W-:Y:S02]  /*16c70*/  FMUL.FTZ R35, R3, R119 ;  /* 0x0000007703237220 */ /* 0x000fe40000410000 */
[----:B------:R-:W-:Y:S02]  /*16c80*/  FMUL.FTZ R41, R2, R125 ;  /* 0x0000007d02297220 */ /* 0x000fe40000410000 */
[C---:B-1----:R-:W-:Y:S02]  /*16c90*/  FMUL.FTZ R11, R0.reuse, R95 ;  /* 0x0000005f000b7220 */ /* 0x042fe40000410000 */
[----:B------:R-:W-:Y:S02]  /*16ca0*/  FMUL.FTZ R10, R0, R94 ;  /* 0x0000005e000a7220 */ /* 0x000fe40000410000 */
[----:B------:R-:W-:Y:S02]  /*16cb0*/  FFMA.FTZ R94, R51, c[0x0][0x2d0], -R40 ;  /* 0x0000b400335e7a23 */ /* 0x000fe40000010828 */
[--C-:B------:R-:W-:Y:S02]  /*16cc0*/  FFMA.FTZ R92, R156, c[0x0][0x2d0], -R56.reuse ;  /* 0x0000b4009c5c7a23 */ /* 0x100fe40000010838 */
[--C-:B------:R-:W-:Y:S01]  /*16cd0*/  FFMA.FTZ R103, R179, c[0x0][0x2d0], -R56.reuse ;  /* 0x0000b400b3677a23 */ /* 0x100fe20000010838 */
[C---:B------:R-:W-:Y:S01]  /*16ce0*/  HMMA.16816.F32.BF16 R8, R64.reuse, R20, R8 ;  /* 0x000000144008723c */ /* 0x040fe20000041808 */
[----:B------:R-:W-:Y:S03]  /*16cf0*/  MUFU.EX2 R179, R113 ;  /* 0x0000007100b37308 */ /* 0x000fe60000000800 */
[C---:B------:R-:W-:Y:S02]  /*16d00*/  FMUL.FTZ R14, R0.reuse, R98 ;  /* 0x00000062000e7220 */ /* 0x040fe40000410000 */
[----:B------:R-:W-:Y:S02]  /*16d10*/  FMUL.FTZ R15, R0, R99 ;  /* 0x00000063000f7220 */ /* 0x000fe40000410000 */
[----:B------:R-:W-:Y:S04]  /*16d20*/  FFMA.FTZ R119, R176, c[0x0][0x2d0], -R56 ;  /* 0x0000b400b0777a23 */ /* 0x000fe80000010838 */
[C---:B------:R-:W-:Y:S01]  /*16d30*/  FMUL.FTZ R50, R3.reuse, R134 ;  /* 0x0000008603327220 */ /* 0x040fe20000410000 */
[-C--:B------:R-:W-:Y:S03]  /*16d40*/  HMMA.16816.F32.BF16 R12, R64, R22.reuse, R12 ;  /* 0x00000016400c723c */ /* 0x080fe6000004180c */
[----:B------:R-:W-:Y:S02]  /*16d50*/  FMUL.FTZ R51, R3, R135 ;  /* 0x0000008703337220 */ /* 0x000fe40000410000 */
[--C-:B------:R-:W-:Y:S02]  /*16d60*/  FFMA.FTZ R97, R204, c[0x0][0x2d0], -R57.reuse ;  /* 0x0000b400cc617a23 */ /* 0x100fe40000010839 */
[--C-:B------:R-:W-:Y:S01]  /*16d70*/  FFMA.FTZ R101, R173, c[0x0][0x2d0], -R57.reuse ;  /* 0x0000b400ad657a23 */ /* 0x100fe20000010839 */
[C---:B------:R-:W-:Y:S01]  /*16d80*/  HMMA.16816.F32.BF16 R16, R76.reuse, R22, R16 ;  /* 0x000000164c10723c */ /* 0x040fe20000041810 */
[----:B------:R-:W-:Y:S03]  /*16d90*/  MUFU.EX2 R173, R97 ;  /* 0x0000006100ad7308 */ /* 0x000fe60000000800 */
[C---:B------:R-:W-:Y:S02]  /*16da0*/  FMUL.FTZ R20, R68.reuse, R104 ;  /* 0x0000006844147220 */ /* 0x040fe40000410000 */
[----:B------:R-:W-:Y:S02]  /*16db0*/  FMUL.FTZ R21, R68, R105 ;  /* 0x0000006944157220 */ /* 0x000fe40000410000 */
[C---:B------:R-:W-:Y:S04]  /*16dc0*/  FMUL.FTZ R22, R3.reuse, R106 ;  /* 0x0000006a03167220 */ /* 0x040fe80000410000 */
[----:B------:R-:W-:Y:S02]  /*16dd0*/  FMUL.FTZ R23, R3, R107 ;  /* 0x0000006b03177220 */ /* 0x000fe40000410000 */
[--C-:B------:R-:W-:Y:S02]  /*16de0*/  FFMA.FTZ R100, R174, c[0x0][0x2d0], -R57.reuse ;  /* 0x0000b400ae647a23 */ /* 0x100fe40000010839 */
[--C-:B------:R-:W-:Y:S01]  /*16df0*/  FFMA.FTZ R99, R175, c[0x0][0x2d0], -R57.reuse ;  /* 0x0000b400af637a23 */ /* 0x100fe20000010839 */
[----:B------:R-:W-:Y:S01]  /*16e00*/  MUFU.EX2 R174, R209 ;  /* 0x000000d100ae7308 */ /* 0x000fe20000000800 */
[--C-:B------:R-:W-:Y:S01]  /*16e10*/  FFMA.FTZ R98, R181, c[0x0][0x2d0], -R57.reuse ;  /* 0x0000b400b5627a23 */ /* 0x100fe20000010839 */
[-C--:B------:R-:W-:Y:S03]  /*16e20*/  HMMA.16816.F32.BF16 R20, R76, R36.reuse, R20 ;  /* 0x000000244c14723c */ /* 0x080fe60000041814 */
[C---:B------:R-:W-:Y:S02]  /*16e30*/  FMUL.FTZ R26, R0.reuse, R110 ;  /* 0x0000006e001a7220 */ /* 0x040fe40000410000 */
[C---:B------:R-:W-:Y:S02]  /*16e40*/  FMUL.FTZ R27, R0.reuse, R111 ;  /* 0x0000006f001b7220 */ /* 0x040fe40000410000 */
[--C-:B------:R-:W-:Y:S02]  /*16e50*/  FFMA.FTZ R96, R207, c[0x0][0x2d0], -R57.reuse ;  /* 0x0000b400cf607a23 */ /* 0x100fe40000010839 */
[----:B------:R-:W-:Y:S01]  /*16e60*/  FFMA.FTZ R102, R157, c[0x0][0x2d0], -R60 ;  /* 0x0000b4009d667a23 */ /* 0x000fe2000001083c */
[----:B------:R-:W-:Y:S02]  /*16e70*/  MUFU.EX2 R207, R94 ;  /* 0x0000005e00cf7308 */ /* 0x000fe40000000800 */
[C---:B------:R-:W-:Y:S04]  /*16e80*/  HMMA.16816.F32.BF16 R24, R64.reuse, R36, R24 ;  /* 0x000000244018723c */ /* 0x040fe80000041818 */
[C---:B------:R-:W-:Y:S02]  /*16e90*/  FMUL.FTZ R30, R0.reuse, R114 ;  /* 0x00000072001e7220 */ /* 0x040fe40000410000 */
[----:B------:R-:W-:Y:S02]  /*16ea0*/  FMUL.FTZ R31, R0, R115 ;  /* 0x00000073001f7220 */ /* 0x000fe40000410000 */
[--C-:B------:R-:W-:Y:S01]  /*16eb0*/  FFMA.FTZ R36, R45, c[0x0][0x2d0], -R40.reuse ;  /* 0x0000b4002d247a23 */ /* 0x100fe20000010828 */
[----:B------:R-:W-:Y:S03]  /*16ec0*/  MUFU.EX2 R175, R96 ;  /* 0x0000006000af7308 */ /* 0x000fe60000000800 */
[--C-:B------:R-:W-:Y:S01]  /*16ed0*/  FFMA.FTZ R37, R46, c[0x0][0x2d0], -R40.reuse ;  /* 0x0000b4002e257a23 */ /* 0x100fe20000010828 */
[-C--:B------:R-:W-:Y:S03]  /*16ee0*/  HMMA.16816.F32.BF16 R28, R64, R38.reuse, R28 ;  /* 0x00000026401c723c */ /* 0x080fe6000004181c */
[----:B------:R-:W-:Y:S02]  /*16ef0*/  FFMA.FTZ R111, R74, c[0x0][0x2d0], -R40 ;  /* 0x0000b4004a6f7a23 */ /* 0x000fe40000010828 */
[--C-:B------:R-:W-:Y:S01]  /*16f00*/  FFMA.FTZ R40, R44, c[0x0][0x2d0], -R57.reuse ;  /* 0x0000b4002c287a23 */ /* 0x100fe20000010839 */
[----:B------:R1:W-:Y:S01]  /*16f10*/  MUFU.EX2 R237, R36 ;  /* 0x0000002400ed7308 */ /* 0x0003e20000000800 */
[----:B------:R-:W-:Y:S01]  /*16f20*/  FFMA.FTZ R116, R168, c[0x0][0x2d0], -R60 ;  /* 0x0000b400a8747a23 */ /* 0x000fe2000001083c */
[C---:B------:R-:W-:Y:S04]  /*16f30*/  HMMA.16816.F32.BF16 R32, R76.reuse, R38, R32 ;  /* 0x000000264c20723c */ /* 0x040fe80000041820 */
[--C-:B------:R-:W-:Y:S02]  /*16f40*/  FFMA.FTZ R44, R59, c[0x0][0x2d0], -R57.reuse ;  /* 0x0000b4003b2c7a23 */ /* 0x100fe40000010839 */
[----:B------:R-:W-:Y:S02]  /*16f50*/  FMUL.FTZ R47, R0, R131 ;  /* 0x00000083002f7220 */ /* 0x000fe40000410000 */
[----:B------:R4:W-:Y:S01]  /*16f60*/  MUFU.EX2 R249, R37 ;  /* 0x0000002500f97308 */ /* 0x0009e20000000800 */
[C---:B------:R-:W-:Y:S03]  /*16f70*/  FMUL.FTZ R38, R3.reuse, R122 ;  /* 0x0000007a03267220 */ /* 0x040fe60000410000 */
[----:B------:R-:W-:Y:S02]  /*16f80*/  FMUL.FTZ R39, R3, R123 ;  /* 0x0000007b03277220 */ /* 0x000fe40000410000 */
[----:B------:R-:W-:Y:S02]  /*16f90*/  FMUL.FTZ R45, R2, R129 ;  /* 0x00000081022d7220 */ /* 0x000fe40000410000 */
[----:B------:R-:W-:Y:S02]  /*16fa0*/  FMUL.FTZ R46, R0, R130 ;  /* 0x00000082002e7220 */ /* 0x000fe40000410000 */
[----:B------:R3:W-:Y:S01]  /*16fb0*/  MUFU.EX2 R244, R40 ;  /* 0x0000002800f47308 */ /* 0x0007e20000000800 */
[--C-:B------:R-:W-:Y:S02]  /*16fc0*/  FFMA.FTZ R110, R178, c[0x0][0x2d0], -R56.reuse ;  /* 0x0000b400b26e7a23 */ /* 0x100fe40000010838 */
[--C-:B------:R-:W-:Y:S02]  /*16fd0*/  FFMA.FTZ R107, R158, c[0x0][0x2d0], -R56.reuse ;  /* 0x0000b4009e6b7a23 */ /* 0x100fe40000010838 */
[--C-:B-1----:R-:W-:Y:S02]  /*16fe0*/  FFMA.FTZ R36, R61, c[0x0][0x2d0], -R56.reuse ;  /* 0x0000b4003d247a23 */ /* 0x102fe40000010838 */
[--C-:B------:R-:W-:Y:S02]  /*16ff0*/  FFMA.FTZ R106, R166, c[0x0][0x2d0], -R56.reuse ;  /* 0x0000b400a66a7a23 */ /* 0x100fe40000010838 */
[--C-:B------:R-:W-:Y:S01]  /*17000*/  FFMA.FTZ R105, R165, c[0x0][0x2d0], -R56.reuse ;  /* 0x0000b400a5697a23 */ /* 0x100fe20000010838 */
[----:B------:R1:W-:Y:S01]  /*17010*/  MUFU.EX2 R235, R36 ;  /* 0x0000002400eb7308 */ /* 0x0003e20000000800 */
[----:B------:R-:W-:Y:S02]  /*17020*/  FFMA.FTZ R114, R177, c[0x0][0x2d0], -R56 ;  /* 0x0000b400b1727a23 */ /* 0x000fe40000010838 */
[----:B------:R-:W-:Y:S02]  /*17030*/  FFMA.FTZ R61, R154, c[0x0][0x2d0], -R60 ;  /* 0x0000b4009a3d7a23 */ /* 0x000fe4000001083c */
[----:B----4-:R-:W-:Y:S02]  /*17040*/  FMUL.FTZ R37, R68, R121 ;  /* 0x0000007944257220 */ /* 0x010fe40000410000 */
[----:B------:R-:W-:Y:S02]  /*17050*/  FFMA.FTZ R121, R171, c[0x0][0x2d0], -R56 ;  /* 0x0000b400ab797a23 */ /* 0x000fe40000010838 */
[--C-:B------:R-:W-:Y:S01]  /*17060*/  FFMA.FTZ R75, R170, c[0x0][0x2d0], -R57.reuse ;  /* 0x0000b400aa4b7a23 */ /* 0x100fe20000010839 */
[----:B------:R4:W-:Y:S01]  /*17070*/  MUFU.EX2 R243, R44 ;  /* 0x0000002c00f37308 */ /* 0x0009e20000000800 */
[C---:B------:R-:W-:Y:S02]  /*17080*/  FMUL.FTZ R58, R0.reuse, R142 ;  /* 0x0000008e003a7220 */ /* 0x040fe40000410000 */
[----:B------:R-:W-:Y:S02]  /*17090*/  FMUL.FTZ R59, R0, R143 ;  /* 0x0000008f003b7220 */ /* 0x000fe40000410000 */
[----:B---3--:R-:W-:Y:S02]  /*170a0*/  FMUL.FTZ R40, R2, R124 ;  /* 0x0000007c02287220 */ /* 0x008fe40000410000 */
[--C-:B------:R-:W-:Y:S02]  /*170b0*/  FFMA.FTZ R74, R169, c[0x0][0x2d0], -R57.reuse ;  /* 0x0000b400a94a7a23 */ /* 0x100fe40000010839 */
[--C-:B------:R-:W-:Y:S01]  /*170c0*/  FFMA.FTZ R123, R183, c[0x0][0x2d0], -R57.reuse ;  /* 0x0000b400b77b7a23 */ /* 0x100fe20000010839 */
[----:B------:R-:W-:Y:S01]  /*170d0*/  MUFU.EX2 R142, R101 ;  /* 0x00000065008e7308 */ /* 0x000fe20000000800 */
[--C-:B------:R-:W-:Y:S02]  /*170e0*/  FFMA.FTZ R125, R180, c[0x0][0x2d0], -R57.reuse ;  /* 0x0000b400b47d7a23 */ /* 0x100fe40000010839 */
[----:B------:R-:W-:Y:S02]  /*170f0*/  FFMA.FTZ R118, R167, c[0x0][0x2d0], -R60 ;  /* 0x0000b400a7767a23 */ /* 0x000fe4000001083c */
[----:B-1----:R-:W-:Y:S02]  /*17100*/  FFMA.FTZ R36, R62, c[0x0][0x2d0], -R56 ;  /* 0x0000b4003e247a23 */ /* 0x002fe40000010838 */
[--C-:B------:R-:W-:Y:S02]  /*17110*/  FFMA.FTZ R62, R155, c[0x0][0x2d0], -R60.reuse ;  /* 0x0000b4009b3e7a23 */ /* 0x100fe4000001083c */
[--C-:B------:R-:W-:Y:S01]  /*17120*/  FFMA.FTZ R117, R208, c[0x0][0x2d0], -R60.reuse ;  /* 0x0000b400d0757a23 */ /* 0x100fe2000001083c */
[----:B------:R1:W-:Y:S01]  /*17130*/  MUFU.EX2 R247, R36 ;  /* 0x0000002400f77308 */ /* 0x0003e20000000800 */
[--C-:B------:R-:W-:Y:S01]  /*17140*/  FFMA.FTZ R104, R159, c[0x0][0x2d0], -R60.reuse ;  /* 0x0000b4009f687a23 */ /* 0x100fe2000001083c */
[----:B------:R-:W3:Y:S01]  /*17150*/  LDL R208, [R1+0x14] ;  /* 0x0000140001d07983 */ /* 0x000ee20000100800 */
[--C-:B------:R-:W-:Y:S02]  /*17160*/  FFMA.FTZ R108, R160, c[0x0][0x2d0], -R60.reuse ;  /* 0x0000b400a06c7a23 */ /* 0x100fe4000001083c */
[----:B----4-:R-:W-:Y:S02]  /*17170*/  FMUL.FTZ R44, R2, R128 ;  /* 0x00000080022c7220 */ /* 0x010fe40000410000 */
[--C-:B------:R-:W-:Y:S02]  /*17180*/  FFMA.FTZ R109, R162, c[0x0][0x2d0], -R60.reuse ;  /* 0x0000b400a26d7a23 */ /* 0x100fe4000001083c */
[--C-:B------:R-:W-:Y:S01]  /*17190*/  FFMA.FTZ R122, R205, c[0x0][0x2d0], -R60.reuse ;  /* 0x0000b400cd7a7a23 */ /* 0x100fe2000001083c */
[----:B------:R4:W-:Y:S01]  /*171a0*/  MUFU.EX2 R204, R62 ;  /* 0x0000003e00cc7308 */ /* 0x0009e20000000800 */
[--C-:B------:R-:W-:Y:S02]  /*171b0*/  FFMA.FTZ R124, R182, c[0x0][0x2d0], -R60.reuse ;  /* 0x0000b400b67c7a23 */ /* 0x100fe4000001083c */
[----:B------:R-:W-:Y:S02]  /*171c0*/  FMUL.FTZ R63, R0, R151 ;  /* 0x00000097003f7220 */ /* 0x000fe40000410000 */
[--C-:B------:R-:W-:Y:S02]  /*171d0*/  FFMA.FTZ R115, R164, c[0x0][0x2d0], -R60.reuse ;  /* 0x0000b400a4737a23 */ /* 0x100fe4000001083c */
[--C-:B------:R-:W-:Y:S03]  /*171e0*/  FFMA.FTZ R128, R161, c[0x0][0x2d0], -R60.reuse ;  /* 0x0000b400a1807a23 */ /* 0x100fe6000001083c */
[----:B------:R-:W-:Y:S01]  /*171f0*/  MUFU.EX2 R205, R93 ;  /* 0x0000005d00cd7308 */ /* 0x000fe20000000800 */
[--C-:B-1----:R-:W-:Y:S02]  /*17200*/  FFMA.FTZ R36, R42, c[0x0][0x2d0], -R57.reuse ;  /* 0x0000b4002a247a23 */ /* 0x102fe40000010839 */
[C---:B------:R-:W-:Y:S02]  /*17210*/  FMUL.FTZ R42, R0.reuse, R126 ;  /* 0x0000007e002a7220 */ /* 0x040fe40000410000 */
[----:B------:R-:W-:Y:S05]  /*17220*/  FFMA.FTZ R126, R163, c[0x0][0x2d0], -R60 ;  /* 0x0000b400a37e7a23 */ /* 0x000fea000001083c */
[----:B------:R1:W-:Y:S01]  /*17230*/  MUFU.EX2 R228, R36 ;  /* 0x0000002400e47308 */ /* 0x0003e20000000800 */
[C---:B----4-:R-:W-:Y:S09]  /*17240*/  FMUL.FTZ R62, R0.reuse, R150 ;  /* 0x00000096003e7220 */ /* 0x050ff20000410000 */
[----:B------:R4:W-:Y:S10]  /*17250*/  MUFU.EX2 R182, R92 ;  /* 0x0000005c00b67308 */ /* 0x0009f40000000800 */
[----:B------:R-:W-:Y:S01]  /*17260*/  MUFU.EX2 R167, R100 ;  /* 0x0000006400a77308 */ /* 0x000fe20000000800 */
[--C-:B-1----:R-:W-:Y:S02]  /*17270*/  FFMA.FTZ R36, R43, c[0x0][0x2d0], -R57.reuse ;  /* 0x0000b4002b247a23 */ /* 0x102fe40000010839 */
[----:B------:R-:W-:Y:S02]  /*17280*/  FMUL.FTZ R43, R0, R127 ;  /* 0x0000007f002b7220 */ /* 0x000fe40000410000 */
[--C-:B------:R-:W-:Y:S05]  /*17290*/  FFMA.FTZ R127, R172, c[0x0][0x2d0], -R57.reuse ;  /* 0x0000b400ac7f7a23 */ /* 0x100fea0000010839 */
[----:B------:R1:W1:Y:S01]  /*172a0*/  MUFU.EX2 R230, R36 ;  /* 0x0000002400e67308 */ /* 0x0002620000000800 */
[----:B----4-:R-:W-:Y:S09]  /*172b0*/  LDSM.16.MT88.4 R92, [R186+0x800] ;  /* 0x00080000ba5c783b */ /* 0x010ff20000004200 */
[----:B------:R-:W-:Y:S10]  /*172c0*/  MUFU.EX2 R129, R102 ;  /* 0x0000006600817308 */ /* 0x000ff40000000800 */
[----:B------:R-:W-:Y:S01]  /*172d0*/  MUFU.EX2 R143, R99 ;  /* 0x00000063008f7308 */ /* 0x000fe20000000800 */
[----:B-1----:R-:W-:Y:S02]  /*172e0*/  FMUL.FTZ R36, R68, R120 ;  /* 0x0000007844247220 */ /* 0x002fe40000410000 */
[----:B------:R-:W-:Y:S02]  /*172f0*/  FFMA.FTZ R120, R206, c[0x0][0x2d0], -R57 ;  /* 0x0000b400ce787a23 */ /* 0x000fe40000010839 */
[----:B------:R-:W-:Y:S05]  /*17300*/  FMUL.FTZ R57, R2, R141 ;  /* 0x0000008d02397220 */ /* 0x000fea0000410000 */
[----:B------:R1:W-:Y:S01]  /*17310*/  MUFU.EX2 R170, R98 ;  /* 0x0000006200aa7308 */ /* 0x0003e20000000800 */
[-C--:B------:R-:W-:Y:S08]  /*17320*/  HMMA.16816.F32.BF16 R36, R76, R52.reuse, R36 ;  /* 0x000000344c24723c */ /* 0x080ff00000041824 */
[C---:B------:R-:W-:Y:S01]  /*17330*/  HMMA.16816.F32.BF16 R40, R64.reuse, R52, R40 ;  /* 0x000000344028723c */ /* 0x040fe20000041828 */
[----:B------:R4:W-:Y:S06]  /*17340*/  MUFU.EX2 R178, R103 ;  /* 0x0000006700b27308 */ /* 0x0009ec0000000800 */
[--C-:B------:R-:W-:Y:S01]  /*17350*/  FFMA.FTZ R52, R82, c[0x0][0x2d0], -R56.reuse ;  /* 0x0000b40052347a23 */ /* 0x100fe20000010838 */
[-C--:B------:R-:W-:Y:S03]  /*17360*/  HMMA.16816.F32.BF16 R44, R64, R54.reuse, R44 ;  /* 0x00000036402c723c */ /* 0x080fe6000004182c */
[----:B------:R5:W-:Y:S01]  /*17370*/  MUFU.EX2 R232, R52 ;  /* 0x0000003400e87308 */ /* 0x000be20000000800 */
[----:B------:R-:W-:Y:S02]  /*17380*/  FFMA.FTZ R53, R81, c[0x0][0x2d0], -R56 ;  /* 0x0000b40051357a23 */ /* 0x000fe40000010838 */
[----:B------:R-:W5:Y:S01]  /*17390*/  LDSM.16.MT88.4 R80, [R188] ;  /* 0x00000000bc50783b */ /* 0x000f620000004200 */
[----:B------:R-:W-:Y:S01]  /*173a0*/  FFMA.FTZ R56, R153, c[0x0][0x2d0], -R60 ;  /* 0x0000b40099387a23 */ /* 0x000fe2000001083c */
[C---:B------:R-:W-:Y:S04]  /*173b0*/  HMMA.16816.F32.BF16 R48, R76.reuse, R54, R48 ;  /* 0x000000364c30723c */ /* 0x040fe80000041830 */
[----:B--2---:R-:W-:Y:S01]  /*173c0*/  FFMA.FTZ R0, R0, R132, R218 ;  /* 0x0000008400007223 */ /* 0x004fe200000100da */
[----:B------:R2:W-:Y:S01]  /*173d0*/  MUFU.EX2 R233, R53 ;  /* 0x0000003500e97308 */ /* 0x0005e20000000800 */
[----:B-1----:R-:W-:Y:S01]  /*173e0*/  LDSM.16.MT88.4 R96, [R186+0x1000] ;  /* 0x00100000ba60783b */ /* 0x002fe20000004200 */
[C---:B------:R-:W-:Y:S02]  /*173f0*/  FMUL.FTZ R54, R3.reuse, R138 ;  /* 0x0000008a03367220 */ /* 0x040fe40000410000 */
[----:B------:R-:W-:Y:S03]  /*17400*/  FMUL.FTZ R55, R3, R139 ;  /* 0x0000008b03377220 */ /* 0x000fe60000410000 */
[----:B------:R-:W-:Y:S02]  /*17410*/  FADD.FTZ R0, R219, R0 ;  /* 0x00000000db007221 */ /* 0x000fe40000010000 */
[----:B----4-:R-:W-:Y:S01]  /*17420*/  LDSM.16.MT88.4 R100, [R185+0x2000] ;  /* 0x00200000b964783b */ /* 0x010fe20000004200 */
[----:B------:R1:W-:Y:S01]  /*17430*/  MUFU.EX2 R177, R56 ;  /* 0x0000003800b17308 */ /* 0x0003e20000000800 */
[----:B------:R-:W-:Y:S02]  /*17440*/  FADD.FTZ R0, R229, R0 ;  /* 0x00000000e5007221 */ /* 0x000fe40000010000 */
[----:B-----5:R-:W-:Y:S02]  /*17450*/  FFMA.FTZ R52, R152, c[0x0][0x2d0], -R60 ;  /* 0x0000b40098347a23 */ /* 0x020fe4000001083c */
[----:B------:R-:W-:Y:S05]  /*17460*/  FMUL.FTZ R60, R2, R148 ;  /* 0x00000094023c7220 */ /* 0x000fea0000410000 */
[----:B------:R4:W5:Y:S01]  /*17470*/  MUFU.EX2 R131, R52 ;  /* 0x0000003400837308 */ /* 0x0009620000000800 */
[----:B--2---:R-:W-:Y:S09]  /*17480*/  FMUL.FTZ R53, R68, R137 ;  /* 0x0000008944357220 */ /* 0x004ff20000410000 */
[----:B------:R2:W2:Y:S01]  /*17490*/  MUFU.EX2 R206, R61 ;  /* 0x0000003d00ce7308 */ /* 0x0004a20000000800 */
[----:B-1----:R-:W-:Y:S09]  /*174a0*/  FMUL.FTZ R56, R2, R140 ;  /* 0x0000008c02387220 */ /* 0x002ff20000410000 */
[----:B------:R-:W-:Y:S01]  /*174b0*/  MUFU.EX2 R140, R116 ;  /* 0x00000074008c7308 */ /* 0x000fe20000000800 */
[----:B----4-:R-:W-:Y:S09]  /*174c0*/  FMUL.FTZ R52, R68, R136 ;  /* 0x0000008844347220 */ /* 0x010ff20000410000 */
[----:B------:R-:W-:Y:S01]  /*174d0*/  MUFU.EX2 R160, R118 ;  /* 0x0000007600a07308 */ /* 0x000fe20000000800 */
[-C--:B------:R-:W-:Y:S03]  /*174e0*/  HMMA.16816.F32.BF16 R52, R76, R80.reuse, R52 ;  /* 0x000000504c34723c */ /* 0x080fe60000041834 */
[C---:B--2---:R-:W-:Y:S02]  /*174f0*/  FMUL.FTZ R61, R2.reuse, R149 ;  /* 0x00000095023d7220 */ /* 0x044fe40000410000 */
[----:B------:R-:W-:Y:S02]  /*17500*/  FFMA.FTZ R2, R2, R133, R220 ;  /* 0x0000008502027223 */ /* 0x000fe400000100dc */
[----:B------:R-:W-:Y:S01]  /*17510*/  LDSM.16.MT88.4 R132, [R186+0x2000] ;  /* 0x00200000ba84783b */ /* 0x000fe20000004200 */
[C---:B------:R-:W-:Y:S01]  /*17520*/  HMMA.16816.F32.BF16 R56, R64.reuse, R80, R56 ;  /* 0x000000504038723c */ /* 0x040fe20000041838 */
[----:B------:R-:W-:Y:S03]  /*17530*/  MUFU.EX2 R159, R117 ;  /* 0x00000075009f7308 */ /* 0x000fe60000000800 */
[----:B------:R-:W-:Y:S03]  /*17540*/  FADD.FTZ R2, R221, R2 ;  /* 0x00000002dd027221 */ /* 0x000fe60000010000 */
[----:B------:R-:W-:Y:S01]  /*17550*/  F2FP.BF16.PACK_AB R80, R230, R228 ;  /* 0x000000e4e650723e */ /* 0x000fe200000010ff */
[-C--:B------:R-:W-:Y:S03]  /*17560*/  HMMA.16816.F32.BF16 R60, R64, R82.reuse, R60 ;  /* 0x00000052403c723c */ /* 0x080fe6000004183c */
[----:B------:R1:W-:Y:S01]  /*17570*/  MUFU.EX2 R162, R119 ;  /* 0x0000007700a27308 */ /* 0x0003e20000000800 */
[----:B-----5:R-:W-:Y:S01]  /*17580*/  F2FP.BF16.PACK_AB R81, R177, R131 ;  /* 0x00000083b151723e */ /* 0x020fe200000010ff */
[----:B------:R-:W-:Y:S02]  /*17590*/  FADD.FTZ R2, R234, R2 ;  /* 0x00000002ea027221 */ /* 0x000fe40000010000 */
[C---:B------:R-:W-:Y:S02]  /*175a0*/  FMUL.FTZ R64, R68.reuse, R144 ;  /* 0x0000009044407220 */ /* 0x040fe40000410000 */
[C---:B------:R-:W-:Y:S03]  /*175b0*/  FMUL.FTZ R65, R68.reuse, R145 ;  /* 0x0000009144417220 */ /* 0x040fe60000410000 */
[C---:B------:R-:W-:Y:S01]  /*175c0*/  FMUL.FTZ R66, R3.reuse, R146 ;  /* 0x0000009203427220 */ /* 0x040fe20000410000 */
[----:B------:R-:W-:Y:S01]  /*175d0*/  MUFU.EX2 R163, R215 ;  /* 0x000000d700a37308 */ /* 0x000fe20000000800 */
[C---:B------:R-:W-:Y:S02]  /*175e0*/  FMUL.FTZ R67, R3.reuse, R147 ;  /* 0x0000009303437220 */ /* 0x040fe40000410000 */
[----:B------:R-:W-:Y:S02]  /*175f0*/  FFMA.FTZ R68, R68, R251, R217 ;  /* 0x000000fb44447223 */ /* 0x000fe400000100d9 */
[----:B------:R-:W-:Y:S02]  /*17600*/  FFMA.FTZ R3, R3, R250, R216 ;  /* 0x000000fa03037223 */ /* 0x000fe400000100d8 */
[----:B------:R-:W-:Y:S01]  /*17610*/  FADD.FTZ R68, R223, R68 ;  /* 0x00000044df447221 */ /* 0x000fe20000010000 */
[----:B------:R-:W-:Y:S02]  /*17620*/  HMMA.16816.F32.BF16 R64, R76, R82, R64 ;  /* 0x000000524c40723c */ /* 0x000fe40000041840 */
[----:B------:R-:W2:Y:S02]  /*17630*/  MUFU.EX2 R161, R121 ;  /* 0x0000007900a17308 */ /* 0x000ea40000000800 */
[----:B------:R-:W-:Y:S01]  /*17640*/  FADD.FTZ R68, R226, R68 ;  /* 0x00000044e2447221 */ /* 0x000fe20000010000 */
[----:B-1----:R-:W-:Y:S02]  /*17650*/  LDSM.16.MT88.4 R116, [R189+0x2000] ;  /* 0x00200000bd74783b */ /* 0x002fe40000004200 */
[----:B------:R-:W-:Y:S01]  /*17660*/  F2FP.BF16.PACK_AB R76, R245, R227 ;  /* 0x000000e3f54c723e */ /* 0x000fe200000010ff */
[----:B------:R-:W-:Y:S01]  /*17670*/  FADD.FTZ R68, R242, R68 ;  /* 0x00000044f2447221 */ /* 0x000fe20000010000 */
[----:B------:R-:W-:Y:S03]  /*17680*/  F2FP.BF16.PACK_AB R77, R239, R225 ;  /* 0x000000e1ef4d723e */ /* 0x000fe600000010ff */
[----:B------:R-:W-:Y:S01]  /*17690*/  F2FP.BF16.PACK_AB R78, R249, R237 ;  /* 0x000000edf94e723e */ /* 0x000fe200000010ff */
[----:B------:R-:W-:Y:S01]  /*176a0*/  MUFU.EX2 R155, R127 ;  /* 0x0000007f009b7308 */ /* 0x000fe20000000800 */
[----:B------:R-:W-:Y:S01]  /*176b0*/  F2FP.BF16.PACK_AB R79, R247, R235 ;  /* 0x000000ebf74f723e */ /* 0x000fe200000010ff */
[----:B------:R-:W-:Y:S01]  /*176c0*/  FADD.FTZ R3, R222, R3 ;  /* 0x00000003de037221 */ /* 0x000fe20000010000 */
[----:B------:R-:W-:Y:S02]  /*176d0*/  F2FP.BF16.PACK_AB R82, R243, R244 ;  /* 0x000000f4f352723e */ /* 0x000fe400000010ff */
[----:B------:R-:W-:Y:S01]  /*176e0*/  F2FP.BF16.PACK_AB R83, R204, R206 ;  /* 0x000000cecc53723e */ /* 0x000fe200000010ff */
[----:B------:R-:W-:Y:S02]  /*176f0*/  FADD.FTZ R3, R224, R3 ;  /* 0x00000003e0037221 */ /* 0x000fe40000010000 */
[-C--:B------:R-:W-:Y:S02]  /*17700*/  HMMA.16816.F32.BF16 R4, R76, R84.reuse, R4 ;  /* 0x000000544c04723c */ /* 0x080fe40000041804 */
[----:B------:R1:W-:Y:S01]  /*17710*/  MUFU.EX2 R183, R73 ;  /* 0x0000004900b77308 */ /* 0x0003e20000000800 */
[----:B------:R-:W-:Y:S01]  /*17720*/  FADD.FTZ R3, R240, R3 ;  /* 0x00000003f0037221 */ /* 0x000fe20000010000 */
[----:B--2---:R-:W-:Y:S04]  /*17730*/  F2FP.BF16.PACK_AB R147, R161, R162 ;  /* 0x000000a2a193723e */ /* 0x004fe800000010ff */
[C---:B------:R-:W-:Y:S04]  /*17740*/  HMMA.16816.F32.BF16 R8, R80.reuse, R84, R8 ;  /* 0x000000545008723c */ /* 0x040fe80000041808 */
[----:B------:R2:W-:Y:S04]  /*17750*/  MUFU.EX2 R130, R74 ;  /* 0x0000004a00827308 */ /* 0x0005e80000000800 */
[-C--:B------:R-:W-:Y:S06]  /*17760*/  HMMA.16816.F32.BF16 R12, R80, R86.reuse, R12 ;  /* 0x00000056500c723c */ /* 0x080fec000004180c */
[----:B------:R4:W5:Y:S02]  /*17770*/  MUFU.EX2 R139, R75 ;  /* 0x0000004b008b7308 */ /* 0x0009640000000800 */
[C---:B------:R-:W-:Y:S01]  /*17780*/  HMMA.16816.F32.BF16 R16, R76.reuse, R86, R16 ;  /* 0x000000564c10723c */ /* 0x040fe20000041810 */
[----:B------:R-:W3:Y:S03]  /*17790*/  LDSM.16.MT88.4 R84, [R188+0x800] ;  /* 0x00080000bc54783b */ /* 0x000ee60000004200 */
[----:B-1----:R-:W-:Y:S04]  /*177a0*/  FADD.FTZ R73, R227, R68 ;  /* 0x00000044e3497221 */ /* 0x002fe80000010000 */
[-C--:B------:R-:W-:Y:S01]  /*177b0*/  HMMA.16816.F32.BF16 R20, R76, R88.reuse, R20 ;  /* 0x000000584c14723c */ /* 0x080fe20000041814 */
[----:B------:R-:W1:Y:S03]  /*177c0*/  MUFU.EX2 R138, R104 ;  /* 0x00000068008a7308 */ /* 0x000e660000000800 */
[----:B--2---:R-:W-:Y:S04]  /*177d0*/  FADD.FTZ R74, R231, R0 ;  /* 0x00000000e74a7221 */ /* 0x004fe80000010000 */
[C---:B------:R-:W-:Y:S03]  /*177e0*/  HMMA.16816.F32.BF16 R24, R80.reuse, R88, R24 ;  /* 0x000000585018723c */ /* 0x040fe60000041818 */
[----:B------:R-:W-:Y:S01]  /*177f0*/  MUFU.EX2 R137, R108 ;  /* 0x0000006c00897308 */ /* 0x000fe20000000800 */
[----:B------:R-:W-:Y:S02]  /*17800*/  FADD.FTZ R68, R131, R74 ;  /* 0x0000004a83447221 */ /* 0x000fe40000010000 */
[----:B----4-:R-:W-:Y:S02]  /*17810*/  FADD.FTZ R75, R236, R2 ;  /* 0x00000002ec4b7221 */ /* 0x010fe40000010000 */
[-C--:B------:R-:W-:Y:S04]  /*17820*/  HMMA.16816.F32.BF16 R28, R80, R90.reuse, R28 ;  /* 0x0000005a501c723c */ /* 0x080fe8000004181c */
[----:B------:R-:W-:Y:S01]  /*17830*/  FADD.FTZ R0, R228, R75 ;  /* 0x0000004be4007221 */ /* 0x000fe20000010000 */
[----:B------:R-:W2:Y:S01]  /*17840*/  MUFU.EX2 R136, R109 ;  /* 0x0000006d00887308 */ /* 0x000ea20000000800 */
[----:B------:R-:W-:Y:S02]  /*17850*/  FADD.FTZ R2, R225, R3 ;  /* 0x00000003e1027221 */ /* 0x000fe40000010000 */
[C---:B------:R-:W-:Y:S01]  /*17860*/  HMMA.16816.F32.BF16 R32, R76.reuse, R90, R32 ;  /* 0x0000005a4c20723c */ /* 0x040fe20000041820 */
[----:B------:R-:W4:Y:S03]  /*17870*/  LDSM.16.MT88.4 R88, [R185+0x1000] ;  /* 0x00100000b958783b */ /* 0x000f260000004200 */
[----:B------:R-:W-:Y:S02]  /*17880*/  FADD.FTZ R3, R245, R73 ;  /* 0x00000049f5037221 */ /* 0x000fe40000010000 */
[----:B------:R-:W-:Y:S01]  /*17890*/  FADD.FTZ R2, R239, R2 ;  /* 0x00000002ef027221 */ /* 0x000fe20000010000 */
[----:B------:R-:W-:Y:S01]  /*178a0*/  MUFU.EX2 R169, R211 ;  /* 0x000000d300a97308 */ /* 0x000fe20000000800 */
[-C--:B------:R-:W-:Y:S04]  /*178b0*/  HMMA.16816.F32.BF16 R36, R76, R92.reuse, R36 ;  /* 0x0000005c4c24723c */ /* 0x080fe80000041824 */
[----:B------:R-:W-:Y:S02]  /*178c0*/  FADD.FTZ R3, R237, R3 ;  /* 0x00000003ed037221 */ /* 0x000fe40000010000 */
[----:B------:R-:W-:Y:S02]  /*178d0*/  FADD.FTZ R73, R230, R0 ;  /* 0x00000000e6497221 */ /* 0x000fe40000010000 */
[C---:B------:R-:W-:Y:S01]  /*178e0*/  HMMA.16816.F32.BF16 R40, R80.reuse, R92, R40 ;  /* 0x0000005c5028723c */ /* 0x040fe20000041828 */
[----:B------:R-:W-:Y:S03]  /*178f0*/  MUFU.EX2 R172, R210 ;  /* 0x000000d200ac7308 */ /* 0x000fe60000000800 */
[----:B------:R-:W-:Y:S01]  /*17900*/  FADD.FTZ R0, R177, R68 ;  /* 0x00000044b1007221 */ /* 0x000fe20000010000 */
[----:B---3--:R-:W-:Y:S01]  /*17910*/  ISETP.GT.AND P0, PT, R202, R208, PT ;  /* 0x000000d0ca00720c */ /* 0x008fe20003f04270 */
[----:B------:R-:W-:Y:S02]  /*17920*/  FADD.FTZ R68, R235, R2 ;  /* 0x00000002eb447221 */ /* 0x000fe40000010000 */
[-C--:B------:R-:W-:Y:S03]  /*17930*/  HMMA.16816.F32.BF16 R44, R80, R94.reuse, R44 ;  /* 0x0000005e502c723c */ /* 0x080fe6000004182c */
[----:B------:R-:W-:Y:S01]  /*17940*/  MUFU.EX2 R168, R107 ;  /* 0x0000006b00a87308 */ /* 0x000fe20000000800 */
[----:B------:R-:W-:Y:S02]  /*17950*/  FADD.FTZ R0, R206, R0 ;  /* 0x00000000ce007221 */ /* 0x000fe40000010000 */
[----:B------:R-:W-:Y:S02]  /*17960*/  FADD.FTZ R2, R244, R73 ;  /* 0x00000049f4027221 */ /* 0x000fe40000010000 */
[C---:B------:R-:W-:Y:S01]  /*17970*/  HMMA.16816.F32.BF16 R48, R76.reuse, R94, R48 ;  /* 0x0000005e4c30723c */ /* 0x040fe20000041830 */
[----:B------:R-:W3:Y:S03]  /*17980*/  LDSM.16.MT88.4 R92, [R189+0x1000] ;  /* 0x00100000bd5c783b */ /* 0x000ee60000004200 */
[----:B------:R-:W-:Y:S01]  /*17990*/  FADD.FTZ R0, R204, R0 ;  /* 0x00000000cc007221 */ /* 0x000fe20000010000 */
[----:B------:R-:W-:Y:S01]  /*179a0*/  MUFU.EX2 R171, R106 ;  /* 0x0000006a00ab7308 */ /* 0x000fe20000000800 */
[----:B------:R-:W-:Y:S02]  /*179b0*/  FADD.FTZ R2, R243, R2 ;  /* 0x00000002f3027221 */ /* 0x000fe40000010000 */
[-C--:B------:R-:W-:Y:S07]  /*179c0*/  HMMA.16816.F32.BF16 R52, R76, R84.reuse, R52 ;  /* 0x000000544c34723c */ /* 0x080fee0000041834 */
[----:B------:R-:W-:Y:S01]  /*179d0*/  MUFU.EX2 R176, R105 ;  /* 0x0000006900b07308 */ /* 0x000fe20000000800 */
[C---:B------:R-:W-:Y:S08]  /*179e0*/  HMMA.16816.F32.BF16 R56, R80.reuse, R84, R56 ;  /* 0x000000545038723c */ /* 0x040ff00000041838 */
[-C--:B------:R-:W-:Y:S01]  /*179f0*/  HMMA.16816.F32.BF16 R60, R80, R86.reuse, R60 ;  /* 0x00000056503c723c */ /* 0x080fe2000004183c */
[----:B------:R-:W-:Y:S06]  /*17a00*/  MUFU.EX2 R180, R112 ;  /* 0x0000007000b47308 */ /* 0x000fec0000000800 */
[----:B-----5:R-:W-:Y:S01]  /*17a10*/  F2FP.BF16.PACK_AB R80, R139, R130 ;  /* 0x000000828b50723e */ /* 0x020fe200000010ff */
[----:B------:R-:W-:Y:S01]  /*17a20*/  HMMA.16816.F32.BF16 R64, R76, R86, R64 ;  /* 0x000000564c40723c */ /* 0x000fe20000041840 */
[----:B------:R-:W5:Y:S02]  /*17a30*/  LDSM.16.MT88.4 R84, [R188+0x1000] ;  /* 0x00100000bc54783b */ /* 0x000f640000004200 */
[----:B------:R-:W3:Y:S01]  /*17a40*/  MUFU.EX2 R181, R111 ;  /* 0x0000006f00b57308 */ /* 0x000ee20000000800 */
[----:B------:R-:W-:Y:S02]  /*17a50*/  F2FP.BF16.PACK_AB R82, R167, R142 ;  /* 0x0000008ea752723e */ /* 0x000fe400000010ff */
[----:B-1----:R-:W-:Y:S02]  /*17a60*/  F2FP.BF16.PACK_AB R81, R138, R129 ;  /* 0x000000818a51723e */ /* 0x002fe400000010ff */
[----:B------:R-:W-:Y:S04]  /*17a70*/  F2FP.BF16.PACK_AB R76, R238, R241 ;  /* 0x000000f1ee4c723e */ /* 0x000fe800000010ff */
[----:B------:R-:W-:Y:S01]  /*17a80*/  F2FP.BF16.PACK_AB R77, R232, R233 ;  /* 0x000000e9e84d723e */ /* 0x000fe200000010ff */
[----:B------:R-:W-:Y:S01]  /*17a90*/  MUFU.EX2 R166, R110 ;  /* 0x0000006e00a67308 */ /* 0x000fe20000000800 */
[----:B------:R-:W-:Y:S02]  /*17aa0*/  F2FP.BF16.PACK_AB R78, R207, R205 ;  /* 0x000000cdcf4e723e */ /* 0x000fe400000010ff */
[----:B------:R-:W-:Y:S02]  /*17ab0*/  F2FP.BF16.PACK_AB R79, R182, R183 ;  /* 0x000000b7b64f723e */ /* 0x000fe400000010ff */
[----:B--2---:R-:W-:Y:S05]  /*17ac0*/  F2FP.BF16.PACK_AB R83, R136, R137 ;  /* 0x000000898853723e */ /* 0x004fea00000010ff */
[-C--:B----4-:R-:W-:Y:S01]  /*17ad0*/  HMMA.16816.F32.BF16 R4, R76, R88.reuse, R4 ;  /* 0x000000584c04723c */ /* 0x090fe20000041804 */
[----:B------:R-:W1:Y:S02]  /*17ae0*/  MUFU.EX2 R165, R114 ;  /* 0x0000007200a57308 */ /* 0x000e640000000800 */
[----:B---3--:R-:W-:Y:S05]  /*17af0*/  F2FP.BF16.PACK_AB R144, R181, R180 ;  /* 0x000000b4b590723e */ /* 0x008fea00000010ff */
[C---:B------:R-:W-:Y:S03]  /*17b00*/  HMMA.16816.F32.BF16 R8, R80.reuse, R88, R8 ;  /* 0x000000585008723c */ /* 0x040fe60000041808 */
[----:B------:R-:W2:Y:S05]  /*17b10*/  MUFU.EX2 R164, R213 ;  /* 0x000000d500a47308 */ /* 0x000eaa0000000800 */
[-C--:B------:R-:W-:Y:S05]  /*17b20*/  HMMA.16816.F32.BF16 R12, R80, R90.reuse, R12 ;  /* 0x0000005a500c723c */ /* 0x080fea000004180c */
[----:B------:R-:W3:Y:S03]  /*17b30*/  MUFU.EX2 R156, R125 ;  /* 0x0000007d009c7308 */ /* 0x000ee60000000800 */
[C---:B------:R-:W-:Y:S01]  /*17b40*/  HMMA.16816.F32.BF16 R16, R76.reuse, R90, R16 ;  /* 0x0000005a4c10723c */ /* 0x040fe20000041810 */
[----:B------:R-:W4:Y:S03]  /*17b50*/  LDSM.16.MT88.4 R88, [R185+0x1800] ;  /* 0x00180000b958783b */ /* 0x000f260000004200 */
[----:B-1----:R-:W-:Y:S03]  /*17b60*/  F2FP.BF16.PACK_AB R145, R165, R166 ;  /* 0x000000a6a591723e */ /* 0x002fe600000010ff */
[----:B------:R-:W-:Y:S01]  /*17b70*/  MUFU.EX2 R152, R126 ;  /* 0x0000007e00987308 */ /* 0x000fe20000000800 */
[-C--:B------:R-:W-:Y:S04]  /*17b80*/  HMMA.16816.F32.BF16 R20, R76, R92.reuse, R20 ;  /* 0x0000005c4c14723c */ /* 0x080fe80000041814 */
[----:B--2---:R-:W-:Y:S04]  /*17b90*/  F2FP.BF16.PACK_AB R146, R163, R164 ;  /* 0x000000a4a392723e */ /* 0x004fe800000010ff */
[C---:B------:R-:W-:Y:S01]  /*17ba0*/  HMMA.16816.F32.BF16 R24, R80.reuse, R92, R24 ;  /* 0x0000005c5018723c */ /* 0x040fe20000041818 */
[----:B------:R-:W-:Y:S03]  /*17bb0*/  MUFU.EX2 R141, R115 ;  /* 0x00000073008d7308 */ /* 0x000fe60000000800 */
[----:B---3--:R-:W-:Y:S04]  /*17bc0*/  F2FP.BF16.PACK_AB R150, R155, R156 ;  /* 0x0000009c9b96723e */ /* 0x008fe800000010ff */
[-C--:B------:R-:W-:Y:S03]  /*17bd0*/  HMMA.16816.F32.BF16 R28, R80, R94.reuse, R28 ;  /* 0x0000005e501c723c */ /* 0x080fe6000004181c */
[----:B------:R-:W-:Y:S05]  /*17be0*/  MUFU.EX2 R157, R123 ;  /* 0x0000007b009d7308 */ /* 0x000fea0000000800 */
[C---:B------:R-:W-:Y:S01]  /*17bf0*/  HMMA.16816.F32.BF16 R32, R76.reuse, R94, R32 ;  /* 0x0000005e4c20723c */ /* 0x040fe20000041820 */
[----:B------:R-:W1:Y:S04]  /*17c00*/  LDSM.16.MT88.4 R92, [R189+0x1800] ;  /* 0x00180000bd5c783b */ /* 0x000e680000004200 */
[----:B------:R-:W-:Y:S03]  /*17c10*/  MUFU.EX2 R154, R122 ;  /* 0x0000007a009a7308 */ /* 0x000fe60000000800 */
[-C--:B------:R-:W-:Y:S07]  /*17c20*/  HMMA.16816.F32.BF16 R36, R76, R96.reuse, R36 ;  /* 0x000000604c24723c */ /* 0x080fee0000041824 */
[----:B------:R-:W2:Y:S01]  /*17c30*/  MUFU.EX2 R153, R124 ;  /* 0x0000007c00997308 */ /* 0x000ea20000000800 */
[C---:B------:R-:W-:Y:S08]  /*17c40*/  HMMA.16816.F32.BF16 R40, R80.reuse, R96, R40 ;  /* 0x000000605028723c */ /* 0x040ff00000041828 */
[-C--:B------:R-:W-:Y:S01]  /*17c50*/  HMMA.16816.F32.BF16 R44, R80, R98.reuse, R44 ;  /* 0x00000062502c723c */ /* 0x080fe2000004182c */
[----:B------:R-:W3:Y:S07]  /*17c60*/  MUFU.EX2 R158, R120 ;  /* 0x00000078009e7308 */ /* 0x000eee0000000800 */
[C---:B------:R-:W-:Y:S01]  /*17c70*/  HMMA.16816.F32.BF16 R48, R76.reuse, R98, R48 ;  /* 0x000000624c30723c */ /* 0x040fe20000041830 */
[----:B------:R-:W1:Y:S03]  /*17c80*/  LDSM.16.MT88.4 R96, [R186+0x1800] ;  /* 0x00180000ba60783b */ /* 0x000e660000004200 */
[----:B--2---:R-:W-:Y:S04]  /*17c90*/  F2FP.BF16.PACK_AB R149, R153, R154 ;  /* 0x0000009a9995723e */ /* 0x004fe800000010ff */
[-C--:B-----5:R-:W-:Y:S08]  /*17ca0*/  HMMA.16816.F32.BF16 R52, R76, R84.reuse, R52 ;  /* 0x000000544c34723c */ /* 0x0a0ff00000041834 */
[C---:B------:R-:W-:Y:S04]  /*17cb0*/  HMMA.16816.F32.BF16 R56, R80.reuse, R84, R56 ;  /* 0x000000545038723c */ /* 0x040fe80000041838 */
[----:B---3--:R-:W-:Y:S04]  /*17cc0*/  F2FP.BF16.PACK_AB R148, R157, R158 ;  /* 0x0000009e9d94723e */ /* 0x008fe800000010ff */
[-C--:B------:R-:W-:Y:S07]  /*17cd0*/  HMMA.16816.F32.BF16 R60, R80, R86.reuse, R60 ;  /* 0x00000056503c723c */ /* 0x080fee000004183c */
[----:B------:R-:W-:Y:S01]  /*17ce0*/  F2FP.BF16.PACK_AB R80, R170, R143 ;  /* 0x0000008faa50723e */ /* 0x000fe200000010ff */
[----:B------:R-:W-:Y:S01]  /*17cf0*/  HMMA.16816.F32.BF16 R64, R76, R86, R64 ;  /* 0x000000564c40723c */ /* 0x000fe20000041840 */
[----:B------:R-:W2:Y:S03]  /*17d00*/  LDSM.16.MT88.4 R84, [R188+0x1800] ;  /* 0x00180000bc54783b */ /* 0x000ea60000004200 */
[----:B------:R-:W-:Y:S02]  /*17d10*/  F2FP.BF16.PACK_AB R82, R175, R173 ;  /* 0x000000adaf52723e */ /* 0x000fe400000010ff */
[----:B------:R-:W-:Y:S02]  /*17d20*/  F2FP.BF16.PACK_AB R81, R140, R141 ;  /* 0x0000008d8c51723e */ /* 0x000fe400000010ff */
[----:B------:R-:W-:Y:S04]  /*17d30*/  F2FP.BF16.PACK_AB R76, R172, R169 ;  /* 0x000000a9ac4c723e */ /* 0x000fe800000010ff */
[----:B------:R-:W-:Y:S02]  /*17d40*/  F2FP.BF16.PACK_AB R77, R171, R168 ;  /* 0x000000a8ab4d723e */ /* 0x000fe400000010ff */
[----:B------:R-:W-:Y:S02]  /*17d50*/  F2FP.BF16.PACK_AB R78, R179, R174 ;  /* 0x000000aeb34e723e */ /* 0x000fe400000010ff */
[----:B------:R-:W-:Y:S02]  /*17d60*/  F2FP.BF16.PACK_AB R79, R178, R176 ;  /* 0x000000b0b24f723e */ /* 0x000fe400000010ff */
[----:B------:R-:W-:Y:S05]  /*17d70*/  F2FP.BF16.PACK_AB R83, R159, R160 ;  /* 0x000000a09f53723e */ /* 0x000fea00000010ff */
[-C--:B----4-:R-:W-:Y:S08]  /*17d80*/  HMMA.16816.F32.BF16 R4, R76, R88.reuse, R4 ;  /* 0x000000584c04723c */ /* 0x090ff00000041804 */
[C---:B------:R-:W-:Y:S08]  /*17d90*/  HMMA.16816.F32.BF16 R8, R80.reuse, R88, R8 ;  /* 0x000000585008723c */ /* 0x040ff00000041808 */
[-C--:B------:R-:W-:Y:S08]  /*17da0*/  HMMA.16816.F32.BF16 R12, R80, R90.reuse, R12 ;  /* 0x0000005a500c723c */ /* 0x080ff0000004180c */
[C---:B------:R-:W-:Y:S08]  /*17db0*/  HMMA.16816.F32.BF16 R16, R76.reuse, R90, R16 ;  /* 0x0000005a4c10723c */ /* 0x040ff00000041810 */
[-C--:B-1----:R-:W-:Y:S08]  /*17dc0*/  HMMA.16816.F32.BF16 R20, R76, R92.reuse, R20 ;  /* 0x0000005c4c14723c */ /* 0x082ff00000041814 */
[C---:B------:R-:W-:Y:S08]  /*17dd0*/  HMMA.16816.F32.BF16 R24, R80.reuse, R92, R24 ;  /* 0x0000005c5018723c */ /* 0x040ff00000041818 */
[-C--:B------:R-:W-:Y:S08]  /*17de0*/  HMMA.16816.F32.BF16 R28, R80, R94.reuse, R28 ;  /* 0x0000005e501c723c */ /* 0x080ff0000004181c */
[C---:B------:R-:W-:Y:S08]  /*17df0*/  HMMA.16816.F32.BF16 R32, R76.reuse, R94, R32 ;  /* 0x0000005e4c20723c */ /* 0x040ff00000041820 */
[-C--:B------:R-:W-:Y:S08]  /*17e00*/  HMMA.16816.F32.BF16 R36, R76, R96.reuse, R36 ;  /* 0x000000604c24723c */ /* 0x080ff00000041824 */
[C---:B------:R-:W-:Y:S08]  /*17e10*/  HMMA.16816.F32.BF16 R40, R80.reuse, R96, R40 ;  /* 0x000000605028723c */ /* 0x040ff00000041828 */
[-C--:B------:R-:W-:Y:S08]  /*17e20*/  HMMA.16816.F32.BF16 R44, R80, R98.reuse, R44 ;  /* 0x00000062502c723c */ /* 0x080ff0000004182c */
[C---:B------:R-:W-:Y:S08]  /*17e30*/  HMMA.16816.F32.BF16 R48, R76.reuse, R98, R48 ;  /* 0x000000624c30723c */ /* 0x040ff00000041830 */
[-C--:B--2---:R-:W-:Y:S08]  /*17e40*/  HMMA.16816.F32.BF16 R52, R76, R84.reuse, R52 ;  /* 0x000000544c34723c */ /* 0x084ff00000041834 */
[C---:B------:R-:W-:Y:S01]  /*17e50*/  HMMA.16816.F32.BF16 R56, R80.reuse, R84, R56 ;  /* 0x000000545038723c */ /* 0x040fe20000041838 */
[----:B------:R-:W1:Y:S06]  /*17e60*/  MUFU.EX2 R84, R128 ;  /* 0x0000008000547308 */ /* 0x000e6c0000000800 */
[----:B------:R-:W-:Y:S01]  /*17e70*/  MOV R85, R71 ;  /* 0x0000004700557202 */ /* 0x000fe20000000f00 */
[-C--:B------:R-:W-:Y:S08]  /*17e80*/  HMMA.16816.F32.BF16 R60, R80, R86.reuse, R60 ;  /* 0x00000056503c723c */ /* 0x080ff0000004183c */
[----:B------:R-:W-:Y:S07]  /*17e90*/  HMMA.16816.F32.BF16 R64, R76, R86, R64 ;  /* 0x000000564c40723c */ /* 0x000fee0000041840 */
[----:B------:R-:W-:Y:S01]  /*17ea0*/  MOV R86, R70 ;  /* 0x0000004600567202 */ /* 0x000fe20000000f00 */
[-C--:B------:R-:W-:Y:S01]  /*17eb0*/  HMMA.16816.F32.BF16 R88, R144, R100.reuse, R4 ;  /* 0x000000649058723c */ /* 0x080fe20000041804 */
[----:B------:R-:W2:Y:S04]  /*17ec0*/  LDSM.16.MT88.4 R4, [R188+0x2000] ;  /* 0x00200000bc04783b */ /* 0x000ea80000004200 */
[----:B-1----:R-:W-:Y:S02]  /*17ed0*/  F2FP.BF16.PACK_AB R151, R84, R152 ;  /* 0x000000985497723e */ /* 0x002fe400000010ff */
[----:B------:R-:W-:Y:S05]  /*17ee0*/  MOV R87, R69 ;  /* 0x0000004500577202 */ /* 0x000fea0000000f00 */
        /* <DEDUP_REMOVED lines=8> */
[-C--:B------:R-:W-:Y:S04]  /*17f70*/  HMMA.16816.F32.BF16 R104, R144, R116.reuse, R20 ;  /* 0x000000749068723c */ /* 0x080fe80000041814 */
[----:B------:R-:W-:Y:S04]  /*17f80*/  FADD.FTZ R3, R247, R68 ;  /* 0x00000044f7037221 */ /* 0x000fe80000010000 */
        /* <DEDUP_REMOVED lines=28> */
[-C--:B--2---:R-:W-:Y:S03]  /*18150*/  HMMA.16816.F32.BF16 R136, R144, R4.reuse, R52 ;  /* 0x000000049088723c */ /* 0x084fe60000041834 */
        /* <DEDUP_REMOVED lines=14> */
[----:B------:R-:W-:Y:S01]  /*18240*/  FADD.FTZ R4, R159, R0 ;  /* 0x000000009f047221 */ /* 0x000fe20000010000 */
[----:B------:R1:W-:Y:S03]  /*18250*/  STL [R1+0x4], R3 ;  /* 0x0000040301007387 */ /* 0x0003e60000100800 */
        /* <DEDUP_REMOVED lines=9> */
[----:B------:R2:W-:Y:S01]  /*182f0*/  STL [R1+0x8], R5 ;  /* 0x0000080501007387 */ /* 0x0005e20000100800 */
[----:B------:R-:W-:Y:S02]  /*18300*/  IADD3 R0, R202, -0x1, RZ ;  /* 0xffffffffca007810 */ /* 0x000fe40007ffe0ff */
[----:B------:R-:W-:Y:S01]  /*18310*/  FADD.FTZ R2, R84, R2 ;  /* 0x0000000254027221 */ /* 0x000fe20000010000 */
[----:B------:R-:W-:Y:S01]  /*18320*/  MOV R84, R72 ;  /* 0x0000004800547202 */ /* 0x000fe20000000f00 */
[----:B-1----:R-:W-:Y:S01]  /*18330*/  FADD.FTZ R3, R155, R4 ;  /* 0x000000049b037221 */ /* 0x002fe20000010000 */
[----:B------:R-:W-:Y:S04]  /*18340*/  MOV R202, R0 ;  /* 0x0000000000ca7202 */ /* 0x000fe80000000f00 */
[----:B------:R2:W-:Y:S04]  /*18350*/  STL [R1+0xc], R3 ;  /* 0x00000c0301007387 */ /* 0x0005e80000100800 */
[----:B------:R2:W-:Y:S02]  /*18360*/  STL [R1+0x10], R2 ;  /* 0x0000100201007387 */ /* 0x0005e40000100800 */
[----:B--2---:R-:W-:-:S05]  /*18370*/  @P0 BRA `(.L_x_734) ;  /* 0xffffa5a000000947 */ /* 0x004fca000383ffff */
.L_x_706:
[----:B------:R-:W-:Y:S05]  /*18380*/  BRA.DIV ~URZ, `(.L_x_735) ;  /* 0x000082527f007947 */ /* 0x000fea000b800000 */
[----:B------:R-:W2:Y:S04]  /*18390*/  LDL R2, [R1+0x4] ;  /* 0x0000040001027983 */ /* 0x000ea80000100800 */
[----:B--2---:R1:W2:Y:S02]  /*183a0*/  SHFL.BFLY PT, R0, R2, 0x2, 0x1f ;  /* 0x0c401f0002007f89 */ /* 0x0042a400000e0000 */
.L_x_854:
[----:B-1----:R-:W3:Y:S02]  /*183b0*/  LDL.LU R2, [R1+0x4] ;  /* 0x0000040001027983 */ /* 0x002ee40000300800 */
[----:B--23--:R-:W-:Y:S01]  /*183c0*/  FADD.FTZ R5, R0, R2 ;  /* 0x0000000200057221 */ /* 0x00cfe20000010000 */
[----:B------:R-:W-:Y:S05]  /*183d0*/  BRA.DIV ~URZ, `(.L_x_736) ;  /* 0x000082627f007947 */ /* 0x000fea000b800000 */
[----:B------:R-:W2:Y:S04]  /*183e0*/  LDL.LU R10, [R1+0x8] ;  /* 0x00000800010a7983 */ /* 0x000ea80000300800 */
[----:B------:R-:W3:Y:S04]  /*183f0*/  LDL.LU R3, [R1+0xc] ;  /* 0x00000c0001037983 */ /* 0x000ee80000300800 */
[----:B------:R-:W4:Y:S04]  /*18400*/  LDL.LU R8, [R1+0x10] ;  /* 0x0000100001087983 */ /* 0x000f280000300800 */
[----:B--2---:R-:W1:Y:S04]  /*18410*/  SHFL.BFLY PT, R0, R10, 0x2, 0x1f ;  /* 0x0c401f000a007f89 */ /* 0x004e6800000e0000 */
[----:B---3--:R-:W2:Y:S04]  /*18420*/  SHFL.BFLY PT, R2, R3, 0x2, 0x1f ;  /* 0x0c401f0003027f89 */ /* 0x008ea800000e0000 */
[----:B----4-:R-:W3:Y:S01]  /*18430*/  SHFL.BFLY PT, R4, R8, 0x2, 0x1f ;  /* 0x0c401f0008047f89 */ /* 0x010ee200000e0000 */
[----:B-1----:R-:W-:-:S02]  /*18440*/  FADD.FTZ R0, R0, R10 ;  /* 0x0000000a00007221 */ /* 0x002fc40000010000 */
[----:B--2---:R-:W-:-:S03]  /*18450*/  FADD.FTZ R2, R2, R3 ;  /* 0x0000000302027221 */ /* 0x004fc60000010000 */
[----:B------:R-:W1:Y:S01]  /*18460*/  SHFL.BFLY PT, R6, R0, 0x1, 0x1f ;  /* 0x0c201f0000067f89 */ /* 0x000e6200000e0000 */
[----:B---3--:R-:W-:-:S03]  /*18470*/  FADD.FTZ R4, R4, R8 ;  /* 0x0000000804047221 */ /* 0x008fc60000010000 */
[----:B------:R-:W2:Y:S04]  /*18480*/  SHFL.BFLY PT, R3, R5, 0x1, 0x1f ;  /* 0x0c201f0005037f89 */ /* 0x000ea800000e0000 */
[----:B------:R-:W3:Y:S04]  /*18490*/  SHFL.BFLY PT, R7, R2, 0x1, 0x1f ;  /* 0x0c201f0002077f89 */ /* 0x000ee800000e0000 */
[----:B------:R4:W4:Y:S01]  /*184a0*/  SHFL.BFLY PT, R9, R4, 0x1, 0x1f ;  /* 0x0c201f0004097f89 */ /* 0x00092200000e0000 */
[----:B-1----:R-:W-:Y:S02]  /*184b0*/  FADD.FTZ R6, R0, R6 ;  /* 0x0000000600067221 */ /* 0x002fe40000010000 */
[----:B--2---:R-:W-:-:S02]  /*184c0*/  FADD.FTZ R5, R5, R3 ;  /* 0x0000000305057221 */ /* 0x004fc40000010000 */
[----:B---3--:R-:W-:-:S03]  /*184d0*/  FADD.FTZ R7, R2, R7 ;  /* 0x0000000702077221 */ /* 0x008fc60000010000 */
.L_x_855:
[----:B------:R-:W-:Y:S01]  /*184e0*/  FSETP.NE.FTZ.AND P3, PT, R5, RZ, PT ;  /* 0x000000ff0500720b */ /* 0x000fe20003f75000 */
[----:B------:R-:W-:Y:S01]  /*184f0*/  CS2R R2, SRZ ;  /* 0x0000000000027805 */ /* 0x000fe2000001ff00 */
[----:B------:R-:W-:Y:S01]  /*18500*/  MOV R0, RZ ;  /* 0x000000ff00007202 */ /* 0x000fe20000000f00 */
[----:B----4-:R-:W-:Y:S01]  /*18510*/  FADD.FTZ R4, R9, R4 ;  /* 0x0000000409047221 */ /* 0x010fe20000010000 */
[----:B------:R-:W-:Y:S02]  /*18520*/  FSETP.NE.FTZ.AND P1, PT, R7, RZ, PT ;  /* 0x000000ff0700720b */ /* 0x000fe40003f35000 */
[----:B------:R-:W-:Y:S02]  /*18530*/  FSETP.NE.FTZ.AND P2, PT, R6, RZ, PT ;  /* 0x000000ff0600720b */ /* 0x000fe40003f55000 */
[----:B------:R-:W-:Y:S02]  /*18540*/  FSETP.NE.FTZ.AND P0, PT, R4, RZ, PT ;  /* 0x000000ff0400720b */ /* 0x000fe40003f15000 */
[----:B------:R-:W-:-:S02]  /*18550*/  MOV R25, 0xff800000 ;  /* 0xff80000000197802 */ /* 0x000fc40000000f00 */
[----:B------:R-:W-:Y:S01]  /*18560*/  MOV R23, 0xff800000 ;  /* 0xff80000000177802 */ /* 0x000fe20000000f00 */
[----:B------:R-:W1:Y:S01]  /*18570*/  @P3 MUFU.RCP R0, R5 ;  /* 0x0000000500003308 */ /* 0x000e620000001000 */
[----:B------:R-:W-:Y:S02]  /*18580*/  MOV R24, 0xff800000 ;  /* 0xff80000000187802 */ /* 0x000fe40000000f00 */
[----:B------:R-:W-:Y:S02]  /*18590*/  MOV R22, 0xff800000 ;  /* 0xff80000000167802 */ /* 0x000fe40000000f00 */
        /* <DEDUP_REMOVED lines=90> */
.L_x_601:
[----:B---3--:R3:W5:Y:S04]  /*18b40*/  LDL R6, [R1+0x50] ;  /* 0x0000500001067983 */ /* 0x0087680000100800 */
[----:B------:R-:W4:Y:S01]  /*18b50*/  S2R R2, SR_TID.X ;  /* 0x0000000000027919 */ /* 0x000f220000002100 */
[----:B------:R-:W-:Y:S01]  /*18b60*/  BSSY B0, `(.L_x_737) ;  /* 0x0000011000007945 */ /* 0x000fe20003800000 */
[----:B----4-:R-:W-:-:S13]  /*18b70*/  LOP3.LUT P0, RZ, R2, 0x7f, RZ, 0xc0, !PT ;  /* 0x0000007f02ff7812 */ /* 0x010fda000780c0ff */
[----:B------:R-:W-:Y:S05]  /*18b80*/  @P0 BRA `(.L_x_738) ;  /* 0x000000e000000947 */ /* 0x000fea0003800000 */
[----:B---3--:R-:W3:Y:S01]  /*18b90*/  S2R R4, SR_LANEID ;  /* 0x0000000000047919 */ /* 0x008ee20000000000 */
[----:B------:R-:W-:Y:S01]  /*18ba0*/  VOTEU.ANY UR4, UPT, PT ;  /* 0x0000000000047886 */ /* 0x000fe200038e0100 */
[----:B--2---:R-:W-:Y:S01]  /*18bb0*/  IMAD.MOV.U32 R5, RZ, RZ, c[0x0][0x564] ;  /* 0x00015900ff057624 */ /* 0x004fe200078e00ff */
[----:B------:R-:W3:Y:S08]  /*18bc0*/  FLO.U32 R3, UR4 ;  /* 0x0000000400037d00 */ /* 0x000ef000080e0000 */
[----:B------:R-:W2:Y:S01]  /*18bd0*/  POPC R2, UR4 ;  /* 0x0000000400027d09 */ /* 0x000ea20008000000 */
[----:B---3--:R-:W-:Y:S01]  /*18be0*/  ISETP.EQ.U32.AND P0, PT, R3, R4, PT ;  /* 0x000000040300720c */ /* 0x008fe20003f02070 */
[----:B------:R-:W-:-:S12]  /*18bf0*/  IMAD.MOV.U32 R4, RZ, RZ, c[0x0][0x560] ;  /* 0x00015800ff047624 */ /* 0x000fd800078e00ff */
[----:B--2---:R2:W3:Y:S04]  /*18c00*/  @P0 ATOMG.E.ADD.STRONG.GPU PT, R2, [R4.64], R2 ;  /* 0x00000002040209a8 */ /* 0x0044e800081ee1c6 */
[----:B--2---:R-:W2:Y:S04]  /*18c10*/  S2R R4, SR_LTMASK ;  /* 0x0000000000047919 */ /* 0x004ea80000003900 */
[----:B---3--:R2:W3:Y:S02]  /*18c20*/  SHFL.IDX PT, R3, R2, R3, 0x1f ;  /* 0x00001f0302037589 */ /* 0x0084e400000e0000 */
[----:B--2---:R-:W-:-:S06]  /*18c30*/  LOP3.LUT R2, R4, UR4, RZ, 0xc0, !PT ;  /* 0x0000000404027c12 */ /* 0x004fcc000f8ec0ff */
[----:B------:R-:W3:Y:S02]  /*18c40*/  POPC R2, R2 ;  /* 0x0000000200027309 */ /* 0x000ee40000000000 */
[----:B---3-5:R-:W-:-:S05]  /*18c50*/  IADD3 R6, R3, c[0x0][0xc], R2 ;  /* 0x0000030003067a10 */ /* 0x028fca0007ffe002 */
[----:B------:R2:W-:Y:S02]  /*18c60*/  STL [R1+0x50], R6 ;  /* 0x0000500601007387 */ /* 0x0005e40000100800 */
.L_x_738:
[----:B---3--:R-:W-:Y:S05]  /*18c70*/  BSYNC B0 ;  /* 0x0000000000007941 */ /* 0x008fea0003800000 */
.L_x_737:
[----:B------:R-:W-:Y:S01]  /*18c80*/  PRMT R0, R0, 0x9910, RZ ;  /* 0x0000991000007816 */ /* 0x000fe200000000ff */
[----:B------:R-:W-:Y:S01]  /*18c90*/  BSSY B1, `(.L_x_739) ;  /* 0x00002fb000017945 */ /* 0x000fe20003800000 */
[----:B-----5:R-:W-:Y:S02]  /*18ca0*/  IMAD.MOV.U32 R53, RZ, RZ, R6 ;  /* 0x000000ffff357224 */ /* 0x020fe400078e0006 */
[----:B------:R-:W-:-:S13]  /*18cb0*/  ISETP.NE.AND P0, PT, R0, RZ, PT ;  /* 0x000000ff0000720c */ /* 0x000fda0003f05270 */
[----:B------:R-:W-:Y:S05]  /*18cc0*/  @!P0 BRA `(.L_x_740) ;  /* 0x0000232000008947 */ /* 0x000fea0003800000 */
[----:B------:R-:W3:Y:S04]  /*18cd0*/  LDL R7, [R1+0x80] ;  /* 0x0000800001077983 */ /* 0x000ee80000100800 */
[----:B--2---:R-:W2:Y:S04]  /*18ce0*/  LDL R6, [R1+0x90] ;  /* 0x0000900001067983 */ /* 0x004ea80000100800 */
        /* <DEDUP_REMOVED lines=11> */
[----:B---3--:R3:W-:Y:S04]  /*18da0*/  STS [R7], R0 ;  /* 0x0000000007007388 */ /* 0x0087e80000000800 */
[----:B------:R1:W-:Y:S04]  /*18db0*/  STS [R7+0x400], R3 ;  /* 0x0004000307007388 */ /* 0x0003e80000000800 */
[----:B--2---:R2:W-:Y:S01]  /*18dc0*/  STS [R6], R2 ;  /* 0x0000000206007388 */ /* 0x0045e20000000800 */
[----:B---3--:R-:W-:-:S02]  /*18dd0*/  F2FP.BF16.PACK_AB R0, R89, R88 ;  /* 0x000000585900723e */ /* 0x008fc400000010ff */
[----:B-1----:R-:W-:-:S03]  /*18de0*/  F2FP.BF16.PACK_AB R3, R49, R48 ;  /* 0x000000303103723e */ /* 0x002fc600000010ff */
[----:B------:R1:W-:Y:S01]  /*18df0*/  STS [R6+0x400], R0 ;  /* 0x0004000006007388 */ /* 0x0003e20000000800 */
[----:B--2---:R-:W-:-:S03]  /*18e00*/  F2FP.BF16.PACK_AB R2, R31, R30 ;  /* 0x0000001e1f02723e */ /* 0x004fc600000010ff */
[----:B------:R2:W-:Y:S04]  /*18e10*/  STS [R7+0x2000], R3 ;  /* 0x0020000307007388 */ /* 0x0005e80000000800 */
[----:B------:R3:W-:Y:S01]  /*18e20*/  STS [R7+0x2400], R2 ;  /* 0x0024000207007388 */ /* 0x0007e20000000800 */
[----:B-1----:R-:W-:Y:S02]  /*18e30*/  F2FP.BF16.PACK_AB R0, R35, R34 ;  /* 0x000000222300723e */ /* 0x002fe400000010ff */
[----:B--2---:R-:W-:-:S03]  /*18e40*/  F2FP.BF16.PACK_AB R3, R79, R78 ;  /* 0x0000004e4f03723e */ /* 0x004fc600000010ff */
[----:B------:R1:W-:Y:S04]  /*18e50*/  STS [R6+0x2000], R0 ;  /* 0x0020000006007388 */ /* 0x0003e80000000800 */
[----:B---3--:R-:W2:Y:S01]  /*18e60*/  LDL R7, [R1+0x8c] ;  /* 0x00008c0001077983 */ /* 0x008ea20000100800 */
[----:B------:R-:W-:-:S03]  /*18e70*/  F2FP.BF16.PACK_AB R2, R91, R90 ;  /* 0x0000005a5b02723e */ /* 0x000fc600000010ff */
[----:B------:R3:W-:Y:S04]  /*18e80*/  STS [R6+0x2400], R4 ;  /* 0x0024000406007388 */ /* 0x0007e80000000800 */
[----:B----4-:R4:W-:Y:S04]  /*18e90*/  STS [R9], R3 ;  /* 0x0000000309007388 */ /* 0x0109e80000000800 */
[----:B------:R4:W-:Y:S01]  /*18ea0*/  STS [R9+0x400], R2 ;  /* 0x0004000209007388 */ /* 0x0009e20000000800 */
[----:B-1----:R-:W-:-:S05]  /*18eb0*/  F2FP.BF16.PACK_AB R0, R81, R80 ;  /* 0x000000505100723e */ /* 0x002fca00000010ff */
[----:B------:R1:W-:Y:S01]  /*18ec0*/  STS [R5], R0 ;  /* 0x0000000005007388 */ /* 0x0003e20000000800 */
[----:B---3--:R-:W-:-:S03]  /*18ed0*/  F2FP.BF16.PACK_AB R4, R39, R38 ;  /* 0x000000262704723e */ /* 0x008fc600000010ff */
[----:B------:R-:W3:Y:S01]  /*18ee0*/  LDL R6, [R1+0x88] ;  /* 0x0000880001067983 */ /* 0x000ee20000100800 */
[----:B----4-:R-:W-:Y:S02]  /*18ef0*/  F2FP.BF16.PACK_AB R3, R101, R100 ;  /* 0x000000646503723e */ /* 0x010fe400000010ff */
[----:B------:R-:W-:-:S03]  /*18f00*/  F2FP.BF16.PACK_AB R2, R43, R42 ;  /* 0x0000002a2b02723e */ /* 0x000fc600000010ff */
[----:B------:R4:W-:Y:S04]  /*18f10*/  STS [R5+0x400], R3 ;  /* 0x0004000305007388 */ /* 0x0009e80000000800 */
[----:B------:R-:W-:Y:S01]  /*18f20*/  STS [R9+0x2000], R4 ;  /* 0x0020000409007388 */ /* 0x000fe20000000800 */
[----:B-1----:R-:W-:-:S05]  /*18f30*/  F2FP.BF16.PACK_AB R0, R41, R40 ;  /* 0x000000282900723e */ /* 0x002fca00000010ff */
[----:B------:R1:W-:Y:S01]  /*18f40*/  STS [R9+0x2400], R0 ;  /* 0x0024000009007388 */ /* 0x0003e20000000800 */
[----:B----4-:R-:W-:-:S03]  /*18f50*/  F2FP.BF16.PACK_AB R3, R61, R60 ;  /* 0x0000003c3d03723e */ /* 0x010fc600000010ff */
[----:B-1----:R-:W4:Y:S01]  /*18f60*/  LDL R9, [R1+0xc0] ;  /* 0x0000c00001097983 */ /* 0x002f220000100800 */
[----:B------:R-:W-:-:S03]  /*18f70*/  F2FP.BF16.PACK_AB R0, R67, R66 ;  /* 0x000000424300723e */ /* 0x000fc600000010ff */
[----:B------:R1:W-:Y:S04]  /*18f80*/  STS [R5+0x2000], R2 ;  /* 0x0020000205007388 */ /* 0x0003e80000000800 */
[----:B------:R1:W-:Y:S04]  /*18f90*/  STS [R5+0x2400], R3 ;  /* 0x0024000305007388 */ /* 0x0003e80000000800 */
[----:B------:R1:W-:Y:S01]  /*18fa0*/  STS [R8], R0 ;  /* 0x0000000008007388 */ /* 0x0003e20000000800 */
[----:B------:R-:W-:Y:S02]  /*18fb0*/  F2FP.BF16.PACK_AB R4, R55, R54 ;  /* 0x000000363704723e */ /* 0x000fe400000010ff */
[----:B-1----:R-:W-:-:S02]  /*18fc0*/  F2FP.BF16.PACK_AB R2, R107, R106 ;  /* 0x0000006a6b02723e */ /* 0x002fc400000010ff */
[----:B------:R-:W-:-:S03]  /*18fd0*/  F2FP.BF16.PACK_AB R3, R105, R104 ;  /* 0x000000686903723e */ /* 0x000fc600000010ff */
[----:B------:R1:W-:Y:S01]  /*18fe0*/  STS [R8+0x400], R2 ;  /* 0x0004000208007388 */ /* 0x0003e20000000800 */
[----:B------:R-:W-:Y:S02]  /*18ff0*/  F2FP.BF16.PACK_AB R0, R103, R102 ;  /* 0x000000666700723e */ /* 0x000fe400000010ff */
[----:B------:R-:W-:Y:S02]  /*19000*/  F2FP.BF16.PACK_AB R5, R51, R50 ;  /* 0x000000323305723e */ /* 0x000fe400000010ff */
[----:B-1----:R-:W-:Y:S02]  /*19010*/  F2FP.BF16.PACK_AB R2, R59, R58 ;  /* 0x0000003a3b02723e */ /* 0x002fe400000010ff */
[----:B------:R-:W-:Y:S02]  /*19020*/  ISETP.NE.U32.AND P0, PT, RZ, c[0x0][0x508], PT ;  /* 0x00014200ff007a0c */ /* 0x000fe40003f05070 */
[----:B------:R-:W-:Y:S02]  /*19030*/  ISETP.NE.U32.AND P2, PT, RZ, c[0x0][0x500], PT ;  /* 0x00014000ff007a0c */ /* 0x000fe40003f45070 */
[----:B------:R-:W-:-:S02]  /*19040*/  ISETP.NE.AND.EX P1, PT, RZ, c[0x0][0x50c], PT, P0 ;  /* 0x00014300ff007a0c */ /* 0x000fc40003f25300 */
[----:B------:R-:W-:Y:S01]  /*19050*/  ISETP.NE.AND.EX P2, PT, RZ, c[0x0][0x504], PT, P2 ;  /* 0x00014100ff007a0c */ /* 0x000fe20003f45320 */
[----:B------:R-:W-:Y:S01]  /*19060*/  IMAD.MOV.U32 R11, RZ, RZ, c[0x0][0x388] ;  /* 0x0000e200ff0b7624 */ /* 0x000fe200078e00ff */
[----:B--2---:R1:W-:Y:S04]  /*19070*/  STS [R7], R3 ;  /* 0x0000000307007388 */ /* 0x0043e80000000800 */
[----:B------:R2:W-:Y:S04]  /*19080*/  STS [R7+0x400], R0 ;  /* 0x0004000007007388 */ /* 0x0005e80000000800 */
[----:B------:R3:W-:Y:S04]  /*19090*/  STS [R8+0x2000], R2 ;  /* 0x0020000208007388 */ /* 0x0007e80000000800 */
[----:B------:R3:W-:Y:S04]  /*190a0*/  STS [R8+0x2400], R4 ;  /* 0x0024000408007388 */ /* 0x0007e80000000800 */
[----:B------:R-:W-:Y:S01]  /*190b0*/  STS [R7+0x2000], R5 ;  /* 0x0020000507007388 */ /* 0x000fe20000000800 */
[----:B-1----:R-:W-:-:S02]  /*190c0*/  F2FP.BF16.PACK_AB R3, R47, R46 ;  /* 0x0000002e2f03723e */ /* 0x002fc400000010ff */
[----:B--2---:R-:W-:Y:S02]  /*190d0*/  F2FP.BF16.PACK_AB R0, R85, R84 ;  /* 0x000000545500723e */ /* 0x004fe400000010ff */
[----:B---3--:R-:W-:Y:S01]  /*190e0*/  F2FP.BF16.PACK_AB R2, R83, R82 ;  /* 0x000000525302723e */ /* 0x008fe200000010ff */
[----:B------:R-:W-:Y:S04]  /*190f0*/  STS [R7+0x2400], R3 ;  /* 0x0024000307007388 */ /* 0x000fe80000000800 */
[----:B------:R1:W-:Y:S04]  /*19100*/  STS [R6], R2 ;  /* 0x0000000206007388 */ /* 0x0003e80000000800 */
[----:B------:R2:W-:Y:S01]  /*19110*/  STS [R6+0x400], R0 ;  /* 0x0004000006007388 */ /* 0x0005e20000000800 */
[----:B------:R-:W-:-:S03]  /*19120*/  F2FP.BF16.PACK_AB R4, R45, R44 ;  /* 0x0000002c2d04723e */ /* 0x000fc600000010ff */
[----:B------:R-:W3:Y:S01]  /*19130*/  LDL.LU R8, [R1+0x54] ;  /* 0x0000540001087983 */ /* 0x000ee20000300800 */
[----:B-1----:R-:W-:Y:S02]  /*19140*/  F2FP.BF16.PACK_AB R2, R63, R62 ;  /* 0x0000003e3f02723e */ /* 0x002fe400000010ff */
[----:B--2---:R-:W-:-:S03]  /*19150*/  F2FP.BF16.PACK_AB R0, R65, R64 ;  /* 0x000000404100723e */ /* 0x004fc600000010ff */
[----:B------:R1:W-:Y:S01]  /*19160*/  STS [R12], R2 ;  /* 0x000000020c007388 */ /* 0x0003e20000000800 */
[----:B------:R-:W-:-:S03]  /*19170*/  F2FP.BF16.PACK_AB R3, R33, R32 ;  /* 0x000000202103723e */ /* 0x000fc600000010ff */
[----:B----4-:R2:W-:Y:S04]  /*19180*/  STS [R9+0x400], R0 ;  /* 0x0004000009007388 */ /* 0x0105e80000000800 */
[----:B------:R4:W-:Y:S04]  /*19190*/  STS [R6+0x2000], R4 ;  /* 0x0020000406007388 */ /* 0x0009e80000000800 */
[----:B------:R4:W-:Y:S01]  /*191a0*/  STS [R6+0x2400], R3 ;  /* 0x0024000306007388 */ /* 0x0009e20000000800 */
[----:B-1----:R-:W-:-:S05]  /*191b0*/  F2FP.BF16.PACK_AB R2, R29, R28 ;  /* 0x0000001c1d02723e */ /* 0x002fca00000010ff */
[----:B------:R-:W-:Y:S01]  /*191c0*/  STS [R12+0x2000], R2 ;  /* 0x002000020c007388 */ /* 0x000fe20000000800 */
[----:B--2---:R-:W-:-:S05]  /*191d0*/  F2FP.BF16.PACK_AB R0, R27, R26 ;  /* 0x0000001a1b00723e */ /* 0x004fca00000010ff */
[----:B------:R1:W-:Y:S01]  /*191e0*/  STS [R9+0x2400], R0 ;  /* 0x0024000009007388 */ /* 0x0003e20000000800 */
[----:B----4-:R-:W-:Y:S02]  /*191f0*/  IMAD.MOV.U32 R4, RZ, RZ, 0x4 ;  /* 0x00000004ff047424 */ /* 0x010fe400078e00ff */
[----:B------:R-:W-:Y:S02]  /*19200*/  IMAD.MOV.U32 R3, RZ, RZ, RZ ;  /* 0x000000ffff037224 */ /* 0x000fe400078e00ff */
[CC--:B------:R-:W-:Y:S01]  /*19210*/  @P1 IMAD.WIDE R6, R10.reuse, R4.reuse, c[0x0][0x508] ;  /* 0x000142000a061625 */ /* 0x0c0fe200078e0204 */
[----:B------:R-:W-:Y:S03]  /*19220*/  BAR.SYNC.DEFER_BLOCKING 0x1, 0x80 ;  /* 0x0042000000007b1d */ /* 0x000fe60000010000 */
[----:B------:R-:W-:-:S03]  /*19230*/  IMAD.WIDE R4, R10, R4, c[0x0][0x500] ;  /* 0x000140000a047625 */ /* 0x000fc600078e0204 */
[----:B------:R2:W5:Y:S04]  /*19240*/  @P1 LDG.E R11, [R6.64] ;  /* 0x00000006060b1981 */ /* 0x000568000c1e1900 */
[----:B------:R2:W5:Y:S01]  /*19250*/  @P2 LDG.E R3, [R4.64] ;  /* 0x0000000604032981 */ /* 0x000562000c1e1900 */
[----:B---3--:R-:W-:-:S04]  /*19260*/  ISETP.NE.AND P0, PT, R8, RZ, PT ;  /* 0x000000ff0800720c */ /* 0x008fc80003f05270 */
[----:B-1----:R-:W-:Y:S01]  /*19270*/  SEL R0, R8, c[0x0][0x3d4], P0 ;  /* 0x0000f50008007a07 */ /* 0x002fe20000000000 */
[----:B------:R-:W-:Y:S05]  /*19280*/  @P1 BRA `(.L_x_741) ;  /* 0x0000004000001947 */ /* 0x000fea0003800000 */
[----:B--2---:R-:W-:Y:S05]  /*19290*/  @!P2 BRA `(.L_x_741) ;  /* 0x000000300000a947 */ /* 0x004fea0003800000 */
[----:B-----5:R1:W2:Y:S04]  /*192a0*/  LDG.E R11, [R4.64] ;  /* 0x00000006040b7981 */ /* 0x0202a8000c1e1900 */
[----:B-1----:R-:W2:Y:S02]  /*192b0*/  LDG.E R4, [R4.64+0x4] ;  /* 0x0000040604047981 */ /* 0x002ea4000c1e1900 */
[----:B--2---:R-:W-:Y:S02]  /*192c0*/  IADD3 R11, -R11, R4, RZ ;  /* 0x000000040b0b7210 */ /* 0x004fe40007ffe1ff */
.L_x_741:
[----:B--2---:R-:W2:Y:S04]  /*192d0*/  LDL R5, [R1+0x4c] ;  /* 0x00004c0001057983 */ /* 0x004ea80000100800 */
[----:B------:R-:W3:Y:S04]  /*192e0*/  LDL.LU R4, [R1+0x58] ;  /* 0x0000580001047983 */ /* 0x000ee80000300800 */
[----:B------:R-:W2:Y:S04]  /*192f0*/  LDL R56, [R1+0x48] ;  /* 0x0000480001387983 */ /* 0x000ea80000100800 */
[----:B------:R-:W4:Y:S04]  /*19300*/  LDL R16, [R1+0x7c] ;  /* 0x00007c0001107983 */ /* 0x000f280000100800 */
[----:B------:R-:W4:Y:S01]  /*19310*/  LDL R52, [R1+0xc8] ;  /* 0x0000c80001347983 */ /* 0x000f220000100800 */
[----:B------:R-:W-:Y:S01]  /*19320*/  IMAD.MOV.U32 R12, RZ, RZ, 0x368 ;  /* 0x00000368ff0c7424 */ /* 0x000fe200078e00ff */
[----:B------:R-:W-:-:S04]  /*19330*/  ISETP.GT.AND P2, PT, R0, 0x1, PT ;  /* 0x000000010000780c */ /* 0x000fc80003f44270 */
[----:B------:R-:W-:-:S04]  /*19340*/  SEL R12, R12, 0x328, P2 ;  /* 0x000003280c0c7807 */ /* 0x000fc80001000000 */
[----:B------:R-:W1:Y:S08]  /*19350*/  LDC.64 R8, c[0x0][R12+0x170] ;  /* 0x00005c000c087b82 */ /* 0x000e700000000a00 */
[----:B------:R1:W2:Y:S08]  /*19360*/  LDC.64 R14, c[0x0][R12+0x168] ;  /* 0x00005a000c0e7b82 */ /* 0x0002b00000000a00 */
[----:B------:R1:W2:Y:S08]  /*19370*/  LDC.64 R18, c[0x0][R12+0x178] ;  /* 0x00005e000c127b82 */ /* 0x0002b00000000a00 */
[----:B------:R1:W2:Y:S01]  /*19380*/  LDC.64 R20, c[0x0][R12+0x160] ;  /* 0x000058000c147b82 */ /* 0x0002a20000000a00 */
[----:B------:R-:W-:Y:S01]  /*19390*/  IMAD.MOV.U32 R0, RZ, RZ, c[0x0][0x4e8] ;  /* 0x00013a00ff007624 */ /* 0x000fe200078e00ff */
[----:B------:R-:W-:-:S04]  /*193a0*/  ISETP.NE.U32.AND P0, PT, RZ, c[0x0][0x500], PT ;  /* 0x00014000ff007a0c */ /* 0x000fc80003f05070 */
[----:B------:R-:W-:Y:S02]  /*193b0*/  ISETP.NE.AND P5, PT, R0, 0x1, PT ;  /* 0x000000010000780c */ /* 0x000fe40003fa5270 */
[----:B------:R-:W-:Y:S02]  /*193c0*/  ISETP.NE.AND.EX P0, PT, RZ, c[0x0][0x504], PT, P0 ;  /* 0x00014100ff007a0c */ /* 0x000fe40003f05300 */
[----:B------:R-:W-:Y:S02]  /*193d0*/  SHF.R.S32.HI R0, RZ, 0x1f, R10 ;  /* 0x0000001fff007819 */ /* 0x000fe4000001140a */
[----:B------:R-:W-:Y:S02]  /*193e0*/  SEL R2, R10, RZ, !P0 ;  /* 0x000000ff0a027207 */ /* 0x000fe40004000000 */
[----:B------:R-:W-:Y:S01]  /*193f0*/  SEL R6, R0, RZ, !P0 ;  /* 0x000000ff00067207 */ /* 0x000fe20004000000 */
[----:B------:R-:W1:Y:S02]  /*19400*/  S2R R57, SR_TID.X ;  /* 0x0000000000397919 */ /* 0x000e640000002100 */
[----:B-1----:R-:W-:-:S04]  /*19410*/  IMAD R0, R9, R2, RZ ;  /* 0x0000000209007224 */ /* 0x002fc800078e02ff */
[C---:B------:R-:W-:Y:S02]  /*19420*/  IMAD R12, R8.reuse, R6, R0 ;  /* 0x00000006080c7224 */ /* 0x040fe400078e0200 */
[----:B------:R-:W-:Y:S01]  /*19430*/  IMAD.WIDE.U32 R6, R8, R2, RZ ;  /* 0x0000000208067225 */ /* 0x000fe200078e00ff */
[----:B------:R-:W-:-:S04]  /*19440*/  SHF.R.S32.HI R17, RZ, 0x1f, R57 ;  /* 0x0000001fff117819 */ /* 0x000fc80000011439 */
[----:B------:R-:W-:-:S04]  /*19450*/  LEA.HI R17, R17, R57, RZ, 0x5 ;  /* 0x0000003911117211 */ /* 0x000fc800078f28ff */
[----:B------:R-:W-:-:S05]  /*19460*/  LOP3.LUT R17, R17, 0xffffffe0, RZ, 0xc0, !PT ;  /* 0xffffffe011117812 */ /* 0x000fca00078ec0ff */
[----:B------:R-:W-:Y:S01]  /*19470*/  IMAD.IADD R17, R57, 0x1, -R17 ;  /* 0x0000000139117824 */ /* 0x000fe200078e0a11 */
[----:B------:R-:W-:-:S04]  /*19480*/  LOP3.LUT R200, R200, 0xfffffffd, RZ, 0xc0, !PT ;  /* 0xfffffffdc8c87812 */ /* 0x000fc800078ec0ff */
[----:B------:R-:W-:Y:S02]  /*19490*/  LOP3.LUT R200, R200, 0xfffffffe, RZ, 0xc0, !PT ;  /* 0xfffffffec8c87812 */ /* 0x000fe400078ec0ff */
[----:B---3--:R-:W-:Y:S01]  /*194a0*/  LOP3.LUT R4, R4, 0xffff, RZ, 0xc0, !PT ;  /* 0x0000ffff04047812 */ /* 0x008fe200078ec0ff */
[----:B--2---:R-:W-:-:S04]  /*194b0*/  IMAD.IADD R5, R5, 0x1, R56 ;  /* 0x0000000105057824 */ /* 0x004fc800078e0238 */
[----:B------:R-:W-:-:S04]  /*194c0*/  @P5 IMAD.HI.U32 R10, R5, c[0x0][0x4ec], RZ ;  /* 0x00013b00050a5a27 */ /* 0x000fc800078e00ff */
[----:B------:R-:W-:-:S04]  /*194d0*/  IMAD.WIDE.U32 R8, R14, R4, RZ ;  /* 0x000000040e087225 */ /* 0x000fc800078e00ff */
[----:B------:R-:W-:Y:S01]  /*194e0*/  IMAD.MOV.U32 R0, RZ, RZ, R5 ;  /* 0x000000ffff007224 */ /* 0x000fe200078e0005 */
[----:B------:R-:W-:Y:S01]  /*194f0*/  @P5 SHF.R.U32.HI R0, RZ, c[0x0][0x4f0], R10 ;  /* 0x00013c00ff005a19 */ /* 0x000fe2000001160a */
[----:B------:R-:W-:Y:S01]  /*19500*/  IMAD R13, R15, R4, RZ ;  /* 0x000000040f0d7224 */ /* 0x000fe200078e02ff */
[----:B----4-:R-:W-:Y:S01]  /*19510*/  SEL R10, R16, RZ, P2 ;  /* 0x000000ff100a7207 */ /* 0x010fe20001000000 */
[----:B------:R-:W-:Y:S01]  /*19520*/  IMAD.IADD R14, R7, 0x1, R12 ;  /* 0x00000001070e7824 */ /* 0x000fe200078e020c */
[----:B-----5:R-:W-:Y:S01]  /*19530*/  IADD3 R15, P1, P0, R6, R8, R3 ;  /* 0x00000008060f7210 */ /* 0x020fe2000783e003 */
        /* <DEDUP_REMOVED lines=30> */
[----:B------:R-:W4:Y:S04]  /*19720*/  SHFL.IDX PT, R10, R7, 0x2, 0x1c1f ;  /* 0x005c1f00070a7f89 */ /* 0x000f2800000e0000 */
[----:B------:R1:W1:Y:S01]  /*19730*/  SHFL.IDX PT, R8, R7, 0x3, 0x1c1f ;  /* 0x007c1f0007087f89 */ /* 0x00026200000e0000 */
[----:B---3--:R-:W-:-:S05]  /*19740*/  IMAD.IADD R6, R52, 0x1, R56 ;  /* 0x0000000134067824 */ /* 0x008fca00078e0238 */
[C---:B------:R-:W-:Y:S02]  /*19750*/  IADD3 R18, R6.reuse, 0x8, RZ ;  /* 0x0000000806127810 */ /* 0x040fe40007ffe0ff */
[CC--:B------:R-:W-:Y:S02]  /*19760*/  ISETP.GE.OR P4, PT, R6.reuse, R0.reuse, P0 ;  /* 0x000000000600720c */ /* 0x0c0fe40000786670 */
[----:B------:R-:W-:Y:S02]  /*19770*/  IADD3 R17, R6, 0x40, RZ ;  /* 0x0000004006117810 */ /* 0x000fe40007ffe0ff */
[-C--:B------:R-:W-:Y:S02]  /*19780*/  ISETP.GE.OR P3, PT, R18, R0.reuse, P0 ;  /* 0x000000001200720c */ /* 0x080fe40000766670 */
[----:B------:R-:W-:Y:S02]  /*19790*/  ISETP.GE.OR P1, PT, R17, R0, P0 ;  /* 0x000000001100720c */ /* 0x000fe40000726670 */
[----:B-1----:R-:W-:-:S05]  /*197a0*/  IADD3 R7, R6, 0x48, RZ ;  /* 0x0000004806077810 */ /* 0x002fca0007ffe0ff */
[----:B------:R1:W-:Y:S04]  /*197b0*/  @!P4 ST.E [R14.64], R23 ;  /* 0x000000170e00c985 */ /* 0x0003e8000c101906 */
[----:B--2---:R1:W-:Y:S01]  /*197c0*/  @!P3 ST.E [R12.64], R24 ;  /* 0x000000180c00b985 */ /* 0x0043e2000c101906 */
[-C--:B------:R-:W-:Y:S02]  /*197d0*/  ISETP.GE.AND P3, PT, R17, R0.reuse, PT ;  /* 0x000000001100720c */ /* 0x080fe40003f66270 */
[CC--:B------:R-:W-:Y:S01]  /*197e0*/  ISETP.GE.OR P0, PT, R7.reuse, R0.reuse, P0 ;  /* 0x000000000700720c */ /* 0x0c0fe20000706670 */
[----:B----4-:R1:W-:Y:S01]  /*197f0*/  @!P1 ST.E [R10.64], R25 ;  /* 0x000000190a009985 */ /* 0x0103e2000c101906 */
[-C--:B------:R-:W-:Y:S02]  /*19800*/  ISETP.GE.AND P1, PT, R7, R0.reuse, PT ;  /* 0x000000000700720c */ /* 0x080fe40003f26270 */
[----:B------:R-:W-:-:S07]  /*19810*/  ISETP.GE.AND P6, PT, R18, R0, PT ;  /* 0x000000001200720c */ /* 0x000fce0003fc6270 */
[----:B------:R-:W-:Y:S02]  /*19820*/  @P3 LOP3.LUT R200, R200, 0x1, RZ, 0xfc, !PT ;  /* 0x00000001c8c83812 */ /* 0x000fe400078efcff */
[----:B------:R1:W-:Y:S01]  /*19830*/  @!P0 ST.E [R8.64], R22 ;  /* 0x0000001608008985 */ /* 0x0003e2000c101906 */
[----:B------:R-:W-:Y:S02]  /*19840*/  ISETP.GE.AND P0, PT, R6, R0, PT ;  /* 0x000000000600720c */ /* 0x000fe40003f06270 */
[----:B------:R-:W-:Y:S01]  /*19850*/  @P1 LOP3.LUT R200, R200, 0x2, RZ, 0xfc, !PT ;  /* 0x00000002c8c81812 */ /* 0x000fe200078efcff */
[----:B------:R-:W-:Y:S05]  /*19860*/  @P2 BRA `(.L_x_742) ;  /* 0x000007b000002947 */ /* 0x000fea0003800000 */
[----:B------:R-:W2:Y:S01]  /*19870*/  LDL R52, [R1+0x18] ;  /* 0x0000180001347983 */ /* 0x000ea20000100800 */
[----:B------:R-:W-:Y:S01]  /*19880*/  IMAD R16, R16, c[0x0][0x3a0], RZ ;  /* 0x0000e80010107a24 */ /* 0x000fe200078e02ff */
[----:B-1----:R-:W-:Y:S01]  /*19890*/  SHF.R.S32.HI R9, RZ, 0x1f, R2 ;  /* 0x0000001fff097819 */ /* 0x002fe20000011402 */
[----:B------:R-:W-:Y:S01]  /*198a0*/  IMAD.WIDE.U32 R6, R3, c[0x0][0x3a0], RZ ;  /* 0x0000e80003067a25 */ /* 0x000fe200078e00ff */
[----:B------:R1:W3:Y:S01]  /*198b0*/  LDS.128 R12, [R203+0x80] ;  /* 0x00008000cb0c7984 */ /* 0x0002e20000000c00 */
[----:B------:R-:W-:-:S02]  /*198c0*/  ISETP.GE.AND P2, PT, R201, c[0x0][0x3c8], PT ;  /* 0x0000f200c9007a0c */ /* 0x000fc40003f46270 */
[----:B------:R-:W-:Y:S01]  /*198d0*/  IMAD R3, R3, c[0x0][0x3a4], R16 ;  /* 0x0000e90003037a24 */ /* 0x000fe200078e0210 */
[----:B------:R1:W4:Y:S01]  /*198e0*/  LDS.128 R20, [R203+0x1080] ;  /* 0x00108000cb147984 */ /* 0x0003220000000c00 */
[----:B------:R-:W-:-:S03]  /*198f0*/  IMAD R9, R9, c[0x0][0x3f0], RZ ;  /* 0x0000fc0009097a24 */ /* 0x000fc600078e02ff */
[----:B------:R-:W-:Y:S01]  /*19900*/  IADD3 R7, R7, R3, RZ ;  /* 0x0000000307077210 */ /* 0x000fe20007ffe0ff */
[----:B------:R1:W1:Y:S04]  /*19910*/  LDS.128 R16, [R203+0x880] ;  /* 0x00088000cb107984 */ /* 0x0002680000000c00 */
[C---:B------:R-:W-:Y:S01]  /*19920*/  IMAD.WIDE.U32 R6, R4.reuse, c[0x0][0x3e8], R6 ;  /* 0x0000fa0004067a25 */ /* 0x040fe200078e0006 */
[----:B------:R1:W1:Y:S03]  /*19930*/  LDS.128 R24, [R203+0x1880] ;  /* 0x00188000cb187984 */ /* 0x0002660000000c00 */
[----:B------:R-:W-:Y:S01]  /*19940*/  IMAD R5, R4, c[0x0][0x3ec], R7 ;  /* 0x0000fb0004057a24 */ /* 0x000fe200078e0207 */
[----:B------:R1:W1:Y:S01]  /*19950*/  LDS.128 R28, [R203+0x2080] ;  /* 0x00208000cb1c7984 */ /* 0x0002620000000c00 */
[----:B------:R-:W-:Y:S01]  /*19960*/  MOV R4, R6 ;  /* 0x0000000600047202 */ /* 0x000fe20000000f00 */
[----:B------:R-:W-:-:S02]  /*19970*/  IMAD R7, R2, c[0x0][0x3f4], R9 ;  /* 0x0000fd0002077a24 */ /* 0x000fc400078e0209 */
[----:B------:R1:W1:Y:S02]  /*19980*/  LDS.128 R32, [R203+0x2880] ;  /* 0x00288000cb207984 */ /* 0x0002640000000c00 */
[----:B------:R-:W-:Y:S02]  /*19990*/  IMAD.WIDE.U32 R4, R2, c[0x0][0x3f0], R4 ;  /* 0x0000fc0002047a25 */ /* 0x000fe400078e0004 */
[----:B------:R1:W1:Y:S03]  /*199a0*/  LDS.128 R36, [R203+0x3080] ;  /* 0x00308000cb247984 */ /* 0x0002660000000c00 */
[----:B------:R-:W-:Y:S01]  /*199b0*/  IADD3 R5, R5, R7, RZ ;  /* 0x0000000705057210 */ /* 0x000fe20007ffe0ff */
[----:B------:R1:W1:Y:S01]  /*199c0*/  LDS.128 R40, [R203+0x3880] ;  /* 0x00388000cb287984 */ /* 0x0002620000000c00 */
[----:B--2---:R-:W-:-:S04]  /*199d0*/  IADD3 R8, R52, R56, RZ ;  /* 0x0000003834087210 */ /* 0x004fc80007ffe0ff */
[----:B------:R-:W-:Y:S01]  /*199e0*/  MOV R3, R8 ;  /* 0x0000000800037202 */ /* 0x000fe20000000f00 */
[----:B------:R-:W-:-:S05]  /*199f0*/  @P5 IMAD.HI.U32 R10, R8, c[0x0][0x4ec], RZ ;  /* 0x00013b00080a5a27 */ /* 0x000fca00078e00ff */
[----:B------:R-:W-:-:S04]  /*19a00*/  @P5 SHF.R.U32.HI R3, RZ, c[0x0][0x4f0], R10 ;  /* 0x00013c00ff035a19 */ /* 0x000fc8000001160a */
        /* <DEDUP_REMOVED lines=15> */
[----:B-1-34-:R1:W2:Y:S02]  /*19b00*/  SHFL.IDX PT, R7, R5, RZ, 0x181f ;  /* 0x00181fff05077589 */ /* 0x01a2a400000e0000 */
.L_x_856:
[----:B------:R-:W-:Y:S05]  /*19b10*/  BRA.DIV ~URZ, `(.L_x_744) ;  /* 0x00006de27f007947 */ /* 0x000fea000b800000 */
[----:B------:R3:W4:Y:S02]  /*19b20*/  SHFL.IDX PT, R2, R6, RZ, 0x181f ;  /* 0x00181fff06027589 */ /* 0x00072400000e0000 */
.L_x_857:
[----:B------:R-:W5:Y:S04]  /*19b30*/  LDL.LU R4, [R1+0x48] ;  /* 0x0000480001047983 */ /* 0x000f680000300800 */
[----:B------:R-:W1:Y:S02]  /*19b40*/  S2R R8, SR_TID.X ;  /* 0x0000000000087919 */ /* 0x000e640000002100 */
[----:B-1----:R-:W-:-:S04]  /*19b50*/  SHF.R.S32.HI R3, RZ, 0x1f, R8 ;  /* 0x0000001fff037819 */ /* 0x002fc80000011408 */
[----:B------:R-:W-:-:S04]  /*19b60*/  LEA.HI R3, R3, R8, RZ, 0x3 ;  /* 0x0000000803037211 */ /* 0x000fc800078f18ff */
[----:B------:R-:W-:Y:S02]  /*19b70*/  SHF.R.S32.HI R3, RZ, 0x3, R3 ;  /* 0x00000003ff037819 */ /* 0x000fe40000011403 */
[----:B------:R-:W-:-:S03]  /*19b80*/  SHF.R.S32.HI R8, RZ, 0x1f, R201 ;  /* 0x0000001fff087819 */ /* 0x000fc600000114c9 */
[----:B-----5:R-:W-:-:S05]  /*19b90*/  IMAD.IADD R4, R3, 0x1, R4 ;  /* 0x0000000103047824 */ /* 0x020fca00078e0204 */
[----:B------:R-:W-:-:S13]  /*19ba0*/  ISETP.GE.OR P0, PT, R4, R0, P2 ;  /* 0x000000000400720c */ /* 0x000fda0001706670 */
[----:B----4-:R-:W-:-:S04]  /*19bb0*/  @!P0 LEA R2, P1, R201, R2, 0x1 ;  /* 0x00000002c9028211 */ /* 0x010fc800078208ff */
[----:B--2---:R-:W-:-:S05]  /*19bc0*/  @!P0 LEA.HI.X R3, R201, R7, R8, 0x1, P1 ;  /* 0x00000007c9038211 */ /* 0x004fca00008f0c08 */
[----:B------:R1:W-:Y:S01]  /*19bd0*/  @!P0 ST.E.128 [R2.64], R12 ;  /* 0x0000000c02008985 */ /* 0x0003e2000c101d06 */
[----:B------:R-:W-:Y:S05]  /*19be0*/  BRA.DIV ~URZ, `(.L_x_745) ;  /* 0x00006d827f007947 */ /* 0x000fea000b800000 */
[----:B------:R2:W4:Y:S04]  /*19bf0*/  SHFL.IDX PT, R7, R5, 0x1, 0x181f ;  /* 0x00381f0005077f89 */ /* 0x00052800000e0000 */
[----:B-1----:R2:W1:Y:S02]  /*19c00*/  SHFL.IDX PT, R2, R6, 0x1, 0x181f ;  /* 0x00381f0006027f89 */ /* 0x00246400000e0000 */
.L_x_858:
[----:B------:R-:W-:Y:S02]  /*19c10*/  IADD3 R3, R4, 0x10, RZ ;  /* 0x0000001004037810 */ /* 0x000fe40007ffe0ff */
[----:B------:R-:W-:Y:S02]  /*19c20*/  SHF.R.S32.HI R8, RZ, 0x1f, R201 ;  /* 0x0000001fff087819 */ /* 0x000fe400000114c9 */
[----:B------:R-:W-:-:S13]  /*19c30*/  ISETP.GE.OR P0, PT, R3, R0, P2 ;  /* 0x000000000300720c */ /* 0x000fda0001706670 */
[----:B-1----:R-:W-:-:S04]  /*19c40*/  @!P0 LEA R2, P1, R201, R2, 0x1 ;  /* 0x00000002c9028211 */ /* 0x002fc800078208ff */
[----:B----4-:R-:W-:-:S05]  /*19c50*/  @!P0 LEA.HI.X R3, R201, R7, R8, 0x1, P1 ;  /* 0x00000007c9038211 */ /* 0x010fca00008f0c08 */
[----:B------:R1:W-:Y:S01]  /*19c60*/  @!P0 ST.E.128 [R2.64], R16 ;  /* 0x0000001002008985 */ /* 0x0003e2000c101d06 */
[----:B------:R-:W-:Y:S05]  /*19c70*/  BRA.DIV ~URZ, `(.L_x_746) ;  /* 0x00006dc27f007947 */ /* 0x000fea000b800000 */
[----:B------:R4:W1:Y:S02]  /*19c80*/  SHFL.IDX PT, R7, R5, 0x2, 0x181f ;  /* 0x00581f0005077f89 */ /* 0x00086400000e0000 */
.L_x_859:
[----:B------:R-:W-:Y:S05]  /*19c90*/  BRA.DIV ~URZ, `(.L_x_747) ;  /* 0x00006e127f007947 */ /* 0x000fea000b800000 */
[----:B-1----:R1:W2:Y:S02]  /*19ca0*/  SHFL.IDX PT, R2, R6, 0x2, 0x181f ;  /* 0x00581f0006027f89 */ /* 0x0022a400000e0000 */
.L_x_860:
        /* <DEDUP_REMOVED lines=9> */
.L_x_861:
        /* <DEDUP_REMOVED lines=8> */
.L_x_862:
[----:B------:R-:W-:Y:S05]  /*19dc0*/  BRA.DIV ~URZ, `(.L_x_750) ;  /* 0x00006e927f007947 */ /* 0x000fea000b800000 */
[----:B--2---:R2:W1:Y:S02]  /*19dd0*/  SHFL.IDX PT, R2, R6, 0x4, 0x181f ;  /* 0x00981f0006027f89 */ /* 0x00446400000e0000 */
.L_x_863:
        /* <DEDUP_REMOVED lines=9> */
.L_x_864:
        /* <DEDUP_REMOVED lines=8> */
.L_x_865:
[----:B------:R-:W-:Y:S05]  /*19ef0*/  BRA.DIV ~URZ, `(.L_x_753) ;  /* 0x00006f127f007947 */ /* 0x000fea000b800000 */
[----:B--2---:R2:W3:Y:S02]  /*19f00*/  SHFL.IDX PT, R2, R6, 0x6, 0x181f ;  /* 0x00d81f0006027f89 */ /* 0x0044e400000e0000 */
.L_x_866:
        /* <DEDUP_REMOVED lines=9> */
.L_x_867:
        /* <DEDUP_REMOVED lines=8> */
.L_x_742:
        /* <DEDUP_REMOVED lines=33> */
.L_x_868:
[----:B------:R-:W-:Y:S05]  /*1a230*/  BRA.DIV ~URZ, `(.L_x_757) ;  /* 0x00006d827f007947 */ /* 0x000fea000b800000 */
[----:B------:R3:W4:Y:S02]  /*1a240*/  SHFL.IDX PT, R0, R12, RZ, 0x1c1f ;  /* 0x001c1fff0c007589 */ /* 0x00072400000e0000 */
.L_x_869:
[----:B------:R-:W-:Y:S01]  /*1a250*/  BSSY B0, `(.L_x_758) ;  /* 0x0000032000007945 */ /* 0x000fe20003800000 */
[----:B------:R-:W-:Y:S05]  /*1a260*/  @P0 BRA `(.L_x_759) ;  /* 0x0000030000000947 */ /* 0x000fea0003800000 */
[----:B------:R-:W5:Y:S04]  /*1a270*/  LDL R6, [R1] ;  /* 0x0000000001067983 */ /* 0x000f680000100800 */
[----:B---3--:R-:W3:Y:S04]  /*1a280*/  LDL R21, [R1+0x78] ;  /* 0x0000780001157983 */ /* 0x008ee80000100800 */
[----:B----4-:R-:W4:Y:S04]  /*1a290*/  LDL R7, [R1+0xb8] ;  /* 0x0000b80001077983 */ /* 0x010f280000100800 */
[----:B--2---:R-:W2:Y:S04]  /*1a2a0*/  LDL R19, [R1+0x74] ;  /* 0x0000740001137983 */ /* 0x004ea80000100800 */
        /* <DEDUP_REMOVED lines=13> */
[----:B---3--:R-:W-:-:S11]  /*1a380*/  ISETP.GE.AND P2, PT, R21, c[0x0][0x3c8], PT ;  /* 0x0000f20015007a0c */ /* 0x008fd60003f46270 */
[C---:B------:R-:W-:Y:S02]  /*1a390*/  @!P1 LEA R2, P0, R6.reuse, R0, 0x2 ;  /* 0x0000000006029211 */ /* 0x040fe400078010ff */
[----:B--2---:R-:W-:Y:S02]  /*1a3a0*/  ISETP.GE.AND P3, PT, R19, c[0x0][0x3c8], PT ;  /* 0x0000f20013007a0c */ /* 0x004fe40003f66270 */
[----:B----4-:R-:W-:Y:S02]  /*1a3b0*/  @!P1 LEA.HI.X R3, R6, R4, R7, 0x2, P0 ;  /* 0x0000000406039211 */ /* 0x010fe400000f1407 */
[----:B------:R-:W-:-:S03]  /*1a3c0*/  @!P2 LEA R6, P0, R21, R0, 0x2 ;  /* 0x000000001506a211 */ /* 0x000fc600078010ff */
[----:B------:R2:W-:Y:S01]  /*1a3d0*/  @!P1 ST.E.64 [R2.64], R74 ;  /* 0x0000004a02009985 */ /* 0x0005e2000c101b06 */
[----:B------:R-:W-:Y:S02]  /*1a3e0*/  ISETP.GE.AND P1, PT, R17, c[0x0][0x3c8], PT ;  /* 0x0000f20011007a0c */ /* 0x000fe40003f26270 */
[----:B------:R-:W-:-:S05]  /*1a3f0*/  @!P2 LEA.HI.X R7, R21, R4, R22, 0x2, P0 ;  /* 0x000000041507a211 */ /* 0x000fca00000f1416 */
[----:B------:R3:W-:Y:S01]  /*1a400*/  @!P2 ST.E.64 [R6.64], R76 ;  /* 0x0000004c0600a985 */ /* 0x0007e2000c101b06 */
[----:B------:R-:W-:Y:S02]  /*1a410*/  ISETP.GE.AND P2, PT, R8, c[0x0][0x3c8], PT ;  /* 0x0000f20008007a0c */ /* 0x000fe40003f46270 */
[----:B------:R-:W-:Y:S02]  /*1a420*/  ISETP.GE.AND P4, PT, R15, c[0x0][0x3c8], PT ;  /* 0x0000f2000f007a0c */ /* 0x000fe40003f86270 */
[----:B--2---:R-:W-:-:S04]  /*1a430*/  @!P3 LEA R2, P0, R19, R0, 0x2 ;  /* 0x000000001302b211 */ /* 0x004fc800078010ff */
[----:B------:R-:W-:Y:S02]  /*1a440*/  @!P3 LEA.HI.X R3, R19, R4, R20, 0x2, P0 ;  /* 0x000000041303b211 */ /* 0x000fe400000f1414 */
[----:B---3--:R-:W-:-:S03]  /*1a450*/  @!P1 LEA R6, P0, R17, R0, 0x2 ;  /* 0x0000000011069211 */ /* 0x008fc600078010ff */
[----:B------:R2:W-:Y:S01]  /*1a460*/  @!P3 ST.E.64 [R2.64], R78 ;  /* 0x0000004e0200b985 */ /* 0x0005e2000c101b06 */
[----:B------:R-:W-:Y:S02]  /*1a470*/  ISETP.GE.AND P3, PT, R13, c[0x0][0x3c8], PT ;  /* 0x0000f2000d007a0c */ /* 0x000fe40003f66270 */
[----:B------:R-:W-:-:S05]  /*1a480*/  @!P1 LEA.HI.X R7, R17, R4, R18, 0x2, P0 ;  /* 0x0000000411079211 */ /* 0x000fca00000f1412 */
[----:B------:R3:W-:Y:S01]  /*1a490*/  @!P1 ST.E.64 [R6.64], R80 ;  /* 0x0000005006009985 */ /* 0x0007e2000c101b06 */
[----:B------:R-:W-:Y:S02]  /*1a4a0*/  ISETP.GE.AND P1, PT, R10, c[0x0][0x3c8], PT ;  /* 0x0000f2000a007a0c */ /* 0x000fe40003f26270 */
[----:B--2---:R-:W-:-:S04]  /*1a4b0*/  @!P2 LEA R2, P0, R8, R0, 0x2 ;  /* 0x000000000802a211 */ /* 0x004fc800078010ff */
[----:B------:R-:W-:Y:S02]  /*1a4c0*/  @!P2 LEA.HI.X R3, R8, R4, R9, 0x2, P0 ;  /* 0x000000040803a211 */ /* 0x000fe400000f1409 */
[----:B------:R-:W-:-:S04]  /*1a4d0*/  @!P4 LEA R8, P0, R15, R0, 0x2 ;  /* 0x000000000f08c211 */ /* 0x000fc800078010ff */
[----:B------:R-:W-:Y:S02]  /*1a4e0*/  @!P4 LEA.HI.X R9, R15, R4, R16, 0x2, P0 ;  /* 0x000000040f09c211 */ /* 0x000fe400000f1410 */
[C---:B---3--:R-:W-:Y:S01]  /*1a4f0*/  @!P3 LEA R6, P0, R13.reuse, R0, 0x2 ;  /* 0x000000000d06b211 */ /* 0x048fe200078010ff */
[----:B------:R2:W-:Y:S03]  /*1a500*/  @!P2 ST.E.64 [R2.64], R66 ;  /* 0x000000420200a985 */ /* 0x0005e6000c101b06 */
[----:B------:R-:W-:Y:S01]  /*1a510*/  @!P3 LEA.HI.X R7, R13, R4, R14, 0x2, P0 ;  /* 0x000000040d07b211 */ /* 0x000fe200000f140e */
[----:B------:R3:W-:Y:S04]  /*1a520*/  @!P4 ST.E.64 [R8.64], R104 ;  /* 0x000000680800c985 */ /* 0x0007e8000c101b06 */
[----:B------:R3:W-:Y:S01]  /*1a530*/  @!P3 ST.E.64 [R6.64], R82 ;  /* 0x000000520600b985 */ /* 0x0007e2000c101b06 */
[----:B--2---:R-:W-:-:S04]  /*1a540*/  @!P1 LEA R2, P0, R10, R0, 0x2 ;  /* 0x000000000a029211 */ /* 0x004fc800078010ff */
[----:B------:R-:W-:-:S05]  /*1a550*/  @!P1 LEA.HI.X R3, R10, R4, R11, 0x2, P0 ;  /* 0x000000040a039211 */ /* 0x000fca00000f140b */
[----:B------:R3:W-:Y:S04]  /*1a560*/  @!P1 ST.E.64 [R2.64], R62 ;  /* 0x0000003e02009985 */ /* 0x0007e8000c101b06 */
.L_x_759:
[----:B------:R-:W-:Y:S05]  /*1a570*/  BSYNC B0 ;  /* 0x0000000000007941 */ /* 0x000fea0003800000 */
.L_x_758:
[----:B------:R-:W-:Y:S05]  /*1a580*/  BRA.DIV ~URZ, `(.L_x_760) ;  /* 0x00006aa27f007947 */ /* 0x000fea000b800000 */
[----:B--2---:R2:W1:Y:S04]  /*1a590*/  SHFL.IDX PT, R4, R5, 0x1, 0x1c1f ;  /* 0x003c1f0005047f89 */ /* 0x00446800000e0000 */
[----:B----4-:R2:W4:Y:S02]  /*1a5a0*/  SHFL.IDX PT, R0, R12, 0x1, 0x1c1f ;  /* 0x003c1f000c007f89 */ /* 0x01052400000e0000 */
.L_x_870:
[----:B------:R-:W-:Y:S01]  /*1a5b0*/  BSSY B0, `(.L_x_761) ;  /* 0x0000032000007945 */ /* 0x000fe20003800000 */
[----:B------:R-:W-:Y:S05]  /*1a5c0*/  @P6 BRA `(.L_x_762) ;  /* 0x0000030000006947 */ /* 0x000fea0003800000 */
[----:B---3--:R-:W3:Y:S04]  /*1a5d0*/  LDL R8, [R1] ;  /* 0x0000000001087983 */ /* 0x008ee80000100800 */
        /* <DEDUP_REMOVED lines=18> */
[----:B------:R-:W-:Y:S02]  /*1a700*/  @!P1 LEA R2, P3, R8, R0, 0x2 ;  /* 0x0000000008029211 */ /* 0x000fe400078610ff */
[----:B----4-:R-:W-:Y:S02]  /*1a710*/  ISETP.GE.AND P4, PT, R10, c[0x0][0x3c8], PT ;  /* 0x0000f2000a007a0c */ /* 0x010fe40003f86270 */
[----:B-1----:R-:W-:Y:S02]  /*1a720*/  @!P1 LEA.HI.X R3, R8, R4, R9, 0x2, P3 ;  /* 0x0000000408039211 */ /* 0x002fe400018f1409 */
[----:B------:R-:W-:-:S03]  /*1a730*/  @!P0 LEA R8, P3, R6, R0, 0x2 ;  /* 0x0000000006088211 */ /* 0x000fc600078610ff */
[----:B------:R1:W-:Y:S01]  /*1a740*/  @!P1 ST.E.64 [R2.64], R86 ;  /* 0x0000005602009985 */ /* 0x0003e2000c101b06 */
[----:B------:R-:W-:Y:S02]  /*1a750*/  @!P0 LEA.HI.X R9, R6, R4, R7, 0x2, P3 ;  /* 0x0000000406098211 */ /* 0x000fe400018f1407 */
[----:B------:R-:W-:Y:S02]  /*1a760*/  ISETP.GE.AND P5, PT, R19, c[0x0][0x3c8], PT ;  /* 0x0000f20013007a0c */ /* 0x000fe40003fa6270 */
[C---:B------:R-:W-:Y:S01]  /*1a770*/  @!P2 LEA R6, P1, R21.reuse, R0, 0x2 ;  /* 0x000000001506a211 */ /* 0x040fe200078210ff */
[----:B------:R2:W-:Y:S03]  /*1a780*/  @!P0 ST.E.64 [R8.64], R88 ;  /* 0x0000005808008985 */ /* 0x0005e6000c101b06 */
[----:B------:R-:W-:Y:S02]  /*1a790*/  @!P2 LEA.HI.X R7, R21, R4, R22, 0x2, P1 ;  /* 0x000000041507a211 */ /* 0x000fe400008f1416 */
[----:B------:R-:W-:-:S03]  /*1a7a0*/  ISETP.GE.AND P3, PT, R17, c[0x0][0x3c8], PT ;  /* 0x0000f20011007a0c */ /* 0x000fc60003f66270 */
[----:B------:R3:W-:Y:S01]  /*1a7b0*/  @!P2 ST.E.64 [R6.64], R90 ;  /* 0x0000005a0600a985 */ /* 0x0007e2000c101b06 */
[----:B------:R-:W-:Y:S02]  /*1a7c0*/  ISETP.GE.AND P2, PT, R15, c[0x0][0x3c8], PT ;  /* 0x0000f2000f007a0c */ /* 0x000fe40003f46270 */
[----:B------:R-:W-:Y:S02]  /*1a7d0*/  ISETP.GE.AND P1, PT, R13, c[0x0][0x3c8], PT ;  /* 0x0000f2000d007a0c */ /* 0x000fe40003f26270 */
[----:B-1----:R-:W-:-:S04]  /*1a7e0*/  @!P4 LEA R2, P0, R10, R0, 0x2 ;  /* 0x000000000a02c211 */ /* 0x002fc800078010ff */
[----:B------:R-:W-:Y:S02]  /*1a7f0*/  @!P4 LEA.HI.X R3, R10, R4, R11, 0x2, P0 ;  /* 0x000000040a03c211 */ /* 0x000fe400000f140b */
[----:B------:R-:W-:-:S04]  /*1a800*/  @!P5 LEA R10, P0, R19, R0, 0x2 ;  /* 0x00000000130ad211 */ /* 0x000fc800078010ff */
        /* <DEDUP_REMOVED lines=8> */
[----:B------:R2:W-:Y:S01]  /*1a890*/  @!P2 ST.E.64 [R6.64], R84 ;  /* 0x000000540600a985 */ /* 0x0005e2000c101b06 */
[----:B-1----:R-:W-:-:S04]  /*1a8a0*/  @!P1 LEA R2, P0, R13, R0, 0x2 ;  /* 0x000000000d029211 */ /* 0x002fc800078010ff */
[----:B------:R-:W-:-:S05]  /*1a8b0*/  @!P1 LEA.HI.X R3, R13, R4, R14, 0x2, P0 ;  /* 0x000000040d039211 */ /* 0x000fca00000f140e */
[----:B------:R2:W-:Y:S04]  /*1a8c0*/  @!P1 ST.E.64 [R2.64], R64 ;  /* 0x0000004002009985 */ /* 0x0005e8000c101b06 */
.L_x_762:
[----:B------:R-:W-:Y:S05]  /*1a8d0*/  BSYNC B0 ;  /* 0x0000000000007941 */ /* 0x000fea0003800000 */
.L_x_761:
[----:B------:R-:W-:Y:S05]  /*1a8e0*/  BRA.DIV ~URZ, `(.L_x_763) ;  /* 0x000068127f007947 */ /* 0x000fea000b800000 */
[----:B-1----:R1:W2:Y:S02]  /*1a8f0*/  SHFL.IDX PT, R4, R5, 0x2, 0x1c1f ;  /* 0x005c1f0005047f89 */ /* 0x0022a400000e0000 */
.L_x_871:
[----:B------:R-:W-:Y:S05]  /*1a900*/  BRA.DIV ~URZ, `(.L_x_764) ;  /* 0x000068627f007947 */ /* 0x000fea000b800000 */
[----:B----4-:R4:W1:Y:S02]  /*1a910*/  SHFL.IDX PT, R0, R12, 0x2, 0x1c1f ;  /* 0x005c1f000c007f89 */ /* 0x01086400000e0000 */
.L_x_872:
[----:B------:R-:W-:Y:S01]  /*1a920*/  LOP3.LUT P0, RZ, R200, 0x1, RZ, 0xc0, !PT ;  /* 0x00000001c8ff7812 */ /* 0x000fe2000780c0ff */
[----:B------:R-:W-:-:S12]  /*1a930*/  BSSY B0, `(.L_x_765) ;  /* 0x0000032000007945 */ /* 0x000fd80003800000 */
[----:B------:R-:W-:Y:S05]  /*1a940*/  @P0 BRA `(.L_x_766) ;  /* 0x0000030000000947 */ /* 0x000fea0003800000 */
[----:B--23--:R-:W2:Y:S04]  /*1a950*/  LDL R8, [R1] ;  /* 0x0000000001087983 */ /* 0x00cea80000100800 */
[----:B------:R-:W3:Y:S04]  /*1a960*/  LDL R23, [R1+0x78] ;  /* 0x0000780001177983 */ /* 0x000ee80000100800 */
[----:B------:R-:W5:Y:S04]  /*1a970*/  LDL R21, [R1+0x74] ;  /* 0x0000740001157983 */ /* 0x000f680000100800 */
        /* <DEDUP_REMOVED lines=13> */
[----:B--2---:R-:W-:-:S02]  /*1aa50*/  ISETP.GE.AND P1, PT, R8, c[0x0][0x3c8], PT ;  /* 0x0000f20008007a0c */ /* 0x004fc40003f26270 */
[----:B---3--:R-:W-:Y:S02]  /*1aa60*/  ISETP.GE.AND P0, PT, R23, c[0x0][0x3c8], PT ;  /* 0x0000f20017007a0c */ /* 0x008fe40003f06270 */
[----:B-----5:R-:W-:-:S09]  /*1aa70*/  ISETP.GE.AND P4, PT, R21, c[0x0][0x3c8], PT ;  /* 0x0000f20015007a0c */ /* 0x020fd20003f86270 */
[----:B-1----:R-:W-:Y:S02]  /*1aa80*/  @!P1 LEA R6, P2, R8, R0, 0x2 ;  /* 0x0000000008069211 */ /* 0x002fe400078410ff */
[----:B----4-:R-:W-:Y:S02]  /*1aa90*/  ISETP.GE.AND P5, PT, R10, c[0x0][0x3c8], PT ;  /* 0x0000f2000a007a0c */ /* 0x010fe40003fa6270 */
[----:B------:R-:W-:Y:S02]  /*1aaa0*/  @!P1 LEA.HI.X R7, R8, R4, R9, 0x2, P2 ;  /* 0x0000000408079211 */ /* 0x000fe400010f1409 */
[-C--:B------:R-:W-:Y:S02]  /*1aab0*/  @!P0 LEA R2, P3, R23, R0.reuse, 0x2 ;  /* 0x0000000017028211 */ /* 0x080fe400078610ff */
[----:B------:R-:W-:Y:S02]  /*1aac0*/  @!P4 LEA R8, P2, R21, R0, 0x2 ;  /* 0x000000001508c211 */ /* 0x000fe400078410ff */
[----:B------:R-:W-:-:S02]  /*1aad0*/  @!P0 LEA.HI.X R3, R23, R4, R24, 0x2, P3 ;  /* 0x0000000417038211 */ /* 0x000fc400018f1418 */
[----:B------:R-:W-:Y:S02]  /*1aae0*/  @!P4 LEA.HI.X R9, R21, R4, R22, 0x2, P2 ;  /* 0x000000041509c211 */ /* 0x000fe400010f1416 */
[----:B------:R-:W-:Y:S01]  /*1aaf0*/  ISETP.GE.AND P2, PT, R17, c[0x0][0x3c8], PT ;  /* 0x0000f20011007a0c */ /* 0x000fe20003f46270 */
[----:B------:R-:W-:Y:S01]  /*1ab00*/  @!P1 ST.E.64 [R6.64], R48 ;  /* 0x0000003006009985 */ /* 0x000fe2000c101b06 */
[----:B------:R-:W-:-:S03]  /*1ab10*/  ISETP.GE.AND P3, PT, R19, c[0x0][0x3c8], PT ;  /* 0x0000f20013007a0c */ /* 0x000fc60003f66270 */
[----:B------:R1:W-:Y:S01]  /*1ab20*/  @!P0 ST.E.64 [R2.64], R34 ;  /* 0x0000002202008985 */ /* 0x0003e2000c101b06 */
[----:B------:R-:W-:Y:S02]  /*1ab30*/  ISETP.GE.AND P1, PT, R15, c[0x0][0x3c8], PT ;  /* 0x0000f2000f007a0c */ /* 0x000fe40003f26270 */
[----:B------:R-:W-:Y:S01]  /*1ab40*/  ISETP.GE.AND P0, PT, R13, c[0x0][0x3c8], PT ;  /* 0x0000f2000d007a0c */ /* 0x000fe20003f06270 */
[----:B------:R2:W-:Y:S01]  /*1ab50*/  @!P4 ST.E.64 [R8.64], R38 ;  /* 0x000000260800c985 */ /* 0x0005e2000c101b06 */
[----:B-1----:R-:W-:-:S04]  /*1ab60*/  @!P5 LEA R2, P6, R10, R0, 0x2 ;  /* 0x000000000a02d211 */ /* 0x002fc800078c10ff */
[----:B------:R-:W-:Y:S02]  /*1ab70*/  @!P5 LEA.HI.X R3, R10, R4, R11, 0x2, P6 ;  /* 0x000000040a03d211 */ /* 0x000fe400030f140b */
[-C--:B------:R-:W-:Y:S02]  /*1ab80*/  @!P3 LEA R10, P6, R19, R0.reuse, 0x2 ;  /* 0x00000000130ab211 */ /* 0x080fe400078c10ff */
[-C--:B--2---:R-:W-:Y:S01]  /*1ab90*/  @!P2 LEA R8, P4, R17, R0.reuse, 0x2 ;  /* 0x000000001108a211 */ /* 0x084fe200078810ff */
[----:B------:R1:W-:Y:S01]  /*1aba0*/  @!P5 ST.E.64 [R2.64], R42 ;  /* 0x0000002a0200d985 */ /* 0x0003e2000c101b06 */
[----:B------:R-:W-:Y:S02]  /*1abb0*/  @!P1 LEA R6, P5, R15, R0, 0x2 ;  /* 0x000000000f069211 */ /* 0x000fe400078a10ff */
[-C--:B------:R-:W-:Y:S02]  /*1abc0*/  @!P2 LEA.HI.X R9, R17, R4.reuse, R18, 0x2, P4 ;  /* 0x000000041109a211 */ /* 0x080fe400020f1412 */
[----:B------:R-:W-:-:S02]  /*1abd0*/  @!P3 LEA.HI.X R11, R19, R4, R20, 0x2, P6 ;  /* 0x00000004130bb211 */ /* 0x000fc400030f1414 */
[----:B------:R-:W-:-:S03]  /*1abe0*/  @!P1 LEA.HI.X R7, R15, R4, R16, 0x2, P5 ;  /* 0x000000040f079211 */ /* 0x000fc600028f1410 */
[----:B------:R2:W-:Y:S04]  /*1abf0*/  @!P3 ST.E.64 [R10.64], R58 ;  /* 0x0000003a0a00b985 */ /* 0x0005e8000c101b06 */
[----:B------:R2:W-:Y:S04]  /*1ac00*/  @!P2 ST.E.64 [R8.64], R50 ;  /* 0x000000320800a985 */ /* 0x0005e8000c101b06 */
[----:B------:R2:W-:Y:S01]  /*1ac10*/  @!P1 ST.E.64 [R6.64], R44 ;  /* 0x0000002c06009985 */ /* 0x0005e2000c101b06 */
[----:B-1----:R-:W-:-:S04]  /*1ac20*/  @!P0 LEA R2, P4, R13, R0, 0x2 ;  /* 0x000000000d028211 */ /* 0x002fc800078810ff */
[----:B------:R-:W-:-:S05]  /*1ac30*/  @!P0 LEA.HI.X R3, R13, R4, R14, 0x2, P4 ;  /* 0x000000040d038211 */ /* 0x000fca00020f140e */
[----:B------:R2:W-:Y:S04]  /*1ac40*/  @!P0 ST.E.64 [R2.64], R28 ;  /* 0x0000001c02008985 */ /* 0x0005e8000c101b06 */
.L_x_766:
[----:B------:R-:W-:Y:S05]  /*1ac50*/  BSYNC B0 ;  /* 0x0000000000007941 */ /* 0x000fea0003800000 */
.L_x_765:
[----:B------:R-:W-:Y:S05]  /*1ac60*/  BRA.DIV ~URZ, `(.L_x_767) ;  /* 0x000065727f007947 */ /* 0x000fea000b800000 */
[----:B--2---:R2:W3:Y:S04]  /*1ac70*/  SHFL.IDX PT, R4, R5, 0x3, 0x1c1f ;  /* 0x007c1f0005047f89 */ /* 0x0044e800000e0000 */
[----:B-1----:R2:W1:Y:S02]  /*1ac80*/  SHFL.IDX PT, R0, R12, 0x3, 0x1c1f ;  /* 0x007c1f000c007f89 */ /* 0x00246400000e0000 */
.L_x_873:
[----:B------:R-:W-:-:S13]  /*1ac90*/  LOP3.LUT P0, RZ, R200, 0x2, RZ, 0xc0, !PT ;  /* 0x00000002c8ff7812 */ /* 0x000fda000780c0ff */
[----:B------:R-:W-:Y:S05]  /*1aca0*/  @P0 BRA `(.L_x_755) ;  /* 0x00000f9000000947 */ /* 0x000fea0003800000 */
[----:B---3--:R-:W3:Y:S04]  /*1acb0*/  LDL R6, [R1] ;  /* 0x0000000001067983 */ /* 0x008ee80000100800 */
[----:B------:R-:W5:Y:S04]  /*1acc0*/  LDL R10, [R1+0x78] ;  /* 0x00007800010a7983 */ /* 0x000f680000100800 */
[----:B--2---:R-:W2:Y:S04]  /*1acd0*/  LDL R7, [R1+0xb8] ;  /* 0x0000b80001077983 */ /* 0x004ea80000100800 */
[----:B----4-:R-:W4:Y:S04]  /*1ace0*/  LDL R18, [R1+0x70] ;  /* 0x0000700001127983 */ /* 0x010f280000100800 */
[----:B------:R-:W2:Y:S04]  /*1acf0*/  LDL R8, [R1+0x74] ;  /* 0x0000740001087983 */ /* 0x000ea80000100800 */
        /* <DEDUP_REMOVED lines=11> */
[----:B-----5:R-:W-:-:S11]  /*1adb0*/  ISETP.GE.AND P5, PT, R10, c[0x0][0x3c8], PT ;  /* 0x0000f2000a007a0c */ /* 0x020fd60003fa6270 */
[----:B-1----:R-:W-:-:S04]  /*1adc0*/  @!P0 LEA R2, P1, R6, R0, 0x2 ;  /* 0x0000000006028211 */ /* 0x002fc800078210ff */
[----:B--2---:R-:W-:Y:S02]  /*1add0*/  @!P0 LEA.HI.X R3, R6, R4, R7, 0x2, P1 ;  /* 0x0000000406038211 */ /* 0x004fe400008f1407 */
[----:B----4-:R-:W-:Y:S02]  /*1ade0*/  ISETP.GE.AND P3, PT, R18, c[0x0][0x3c8], PT ;  /* 0x0000f20012007a0c */ /* 0x010fe40003f66270 */
[----:B------:R-:W-:Y:S01]  /*1adf0*/  ISETP.GE.AND P4, PT, R8, c[0x0][0x3c8], PT ;  /* 0x0000f20008007a0c */ /* 0x000fe20003f86270 */
        /* <DEDUP_REMOVED lines=31> */
.L_x_740:
[----:B------:R-:W3:Y:S04]  /*1aff0*/  LDL.LU R7, [R1+0x54] ;  /* 0x0000540001077983 */ /* 0x000ee80000300800 */
[----:B--2---:R-:W2:Y:S01]  /*1b000*/  LDL R6, [R1+0x5c] ;  /* 0x00005c0001067983 */ /* 0x004ea20000100800 */
[----:B------:R-:W-:Y:S01]  /*1b010*/  ISETP.NE.U32.AND P0, PT, RZ, c[0x0][0x508], PT ;  /* 0x00014200ff007a0c */ /* 0x000fe20003f05070 */
[----:B------:R-:W-:Y:S01]  /*1b020*/  IMAD.MOV.U32 R4, RZ, RZ, 0x4 ;  /* 0x00000004ff047424 */ /* 0x000fe200078e00ff */
[----:B------:R-:W-:Y:S01]  /*1b030*/  ISETP.NE.U32.AND P2, PT, RZ, c[0x0][0x500], PT ;  /* 0x00014000ff007a0c */ /* 0x000fe20003f45070 */
[----:B------:R-:W-:Y:S01]  /*1b040*/  IMAD.MOV.U32 R18, RZ, RZ, c[0x0][0x388] ;  /* 0x0000e200ff127624 */ /* 0x000fe200078e00ff */
[----:B------:R-:W-:Y:S01]  /*1b050*/  ISETP.NE.AND.EX P0, PT, RZ, c[0x0][0x50c], PT, P0 ;  /* 0x00014300ff007a0c */ /* 0x000fe20003f05300 */
[----:B------:R-:W-:Y:S01]  /*1b060*/  IMAD.MOV.U32 R0, RZ, RZ, RZ ;  /* 0x000000ffff007224 */ /* 0x000fe200078e00ff */
[----:B------:R-:W-:Y:S01]  /*1b070*/  ISETP.NE.AND.EX P2, PT, RZ, c[0x0][0x504], PT, P2 ;  /* 0x00014100ff007a0c */ /* 0x000fe20003f45320 */
[----:B--2---:R-:W-:-:S10]  /*1b080*/  IMAD.WIDE R2, R6, R4, c[0x0][0x500] ;  /* 0x0001400006027625 */ /* 0x004fd400078e0204 */
[----:B------:R-:W-:Y:S02]  /*1b090*/  @P0 IMAD.WIDE R4, R6, R4, c[0x0][0x508] ;  /* 0x0001420006040625 */ /* 0x000fe400078e0204 */
[----:B------:R2:W5:Y:S04]  /*1b0a0*/  @P2 LDG.E R0, [R2.64] ;  /* 0x0000000602002981 */ /* 0x000568000c1e1900 */
[----:B------:R2:W5:Y:S01]  /*1b0b0*/  @P0 LDG.E R18, [R4.64] ;  /* 0x0000000604120981 */ /* 0x000562000c1e1900 */
[----:B---3--:R-:W-:-:S04]  /*1b0c0*/  ISETP.NE.AND P1, PT, R7, RZ, PT ;  /* 0x000000ff0700720c */ /* 0x008fc80003f25270 */
[----:B------:R-:W-:Y:S01]  /*1b0d0*/  SEL R20, R7, c[0x0][0x3d4], P1 ;  /* 0x0000f50007147a07 */ /* 0x000fe20000800000 */
[----:B------:R-:W-:Y:S05]  /*1b0e0*/  @P0 BRA `(.L_x_768) ;  /* 0x0000004000000947 */ /* 0x000fea0003800000 */
[----:B------:R-:W-:Y:S05]  /*1b0f0*/  @!P2 BRA `(.L_x_768) ;  /* 0x000000300000a947 */ /* 0x000fea0003800000 */
[----:B--2---:R2:W3:Y:S04]  /*1b100*/  LDG.E R4, [R2.64] ;  /* 0x0000000602047981 */ /* 0x0044e8000c1e1900 */
[----:B--2---:R-:W3:Y:S02]  /*1b110*/  LDG.E R2, [R2.64+0x4] ;  /* 0x0000040602027981 */ /* 0x004ee4000c1e1900 */
[----:B---3-5:R-:W-:Y:S02]  /*1b120*/  IADD3 R18, -R4, R2, RZ ;  /* 0x0000000204127210 */ /* 0x028fe40007ffe1ff */
.L_x_768:
[----:B--2---:R-:W2:Y:S01]  /*1b130*/  LDL.LU R3, [R1+0x58] ;  /* 0x0000580001037983 */ /* 0x004ea20000300800 */
[----:B------:R-:W-:Y:S01]  /*1b140*/  SHF.R.S32.HI R2, RZ, 0x1f, R6 ;  /* 0x0000001fff027819 */ /* 0x000fe20000011406 */
[----:B------:R-:W-:Y:S01]  /*1b150*/  BSSY B0, `(.L_x_769) ;  /* 0x0000039000007945 */ /* 0x000fe20003800000 */
[----:B-----5:R-:W-:Y:S01]  /*1b160*/  SHF.R.S32.HI R19, RZ, 0x1f, R0 ;  /* 0x0000001fff137819 */ /* 0x020fe20000011400 */
[----:B------:R-:W3:Y:S01]  /*1b170*/  S2R R4, SR_TID.X ;  /* 0x0000000000047919 */ /* 0x000ee20000002100 */
[----:B------:R-:W-:-:S02]  /*1b180*/  SEL R11, R6, RZ, !P2 ;  /* 0x000000ff060b7207 */ /* 0x000fc40005000000 */
[----:B------:R-:W-:Y:S02]  /*1b190*/  SEL R21, R2, RZ, !P2 ;  /* 0x000000ff02157207 */ /* 0x000fe40005000000 */
[----:B---3--:R-:W-:Y:S02]  /*1b1a0*/  ISETP.GT.AND P0, PT, R4, 0x7f, PT ;  /* 0x0000007f0400780c */ /* 0x008fe40003f04270 */
[----:B--2---:R-:W-:-:S11]  /*1b1b0*/  LOP3.LUT R10, R3, 0xffff, RZ, 0xc0, !PT ;  /* 0x0000ffff030a7812 */ /* 0x004fd600078ec0ff */
[----:B------:R-:W-:Y:S05]  /*1b1c0*/  @P0 BRA `(.L_x_770) ;  /* 0x0000031000000947 */ /* 0x000fea0003800000 */
[----:B------:R-:W2:Y:S01]  /*1b1d0*/  LDL R3, [R1+0x48] ;  /* 0x0000480001037983 */ /* 0x000ea20000100800 */
[----:B------:R-:W-:Y:S01]  /*1b1e0*/  IMAD R2, R18, c[0x0][0x4e8], RZ ;  /* 0x00013a0012027a24 */ /* 0x000fe200078e02ff */
[----:B--2---:R-:W-:-:S04]  /*1b1f0*/  IADD3 R14, R3, R4, RZ ;  /* 0x00000004030e7210 */ /* 0x004fc80007ffe0ff */
[----:B------:R-:W-:-:S13]  /*1b200*/  ISETP.GE.AND P0, PT, R14, R2, PT ;  /* 0x000000020e00720c */ /* 0x000fda0003f06270 */
[----:B------:R-:W-:Y:S05]  /*1b210*/  @P0 BRA `(.L_x_770) ;  /* 0x000002c000000947 */ /* 0x000fea0003800000 */
[----:B------:R-:W2:Y:S01]  /*1b220*/  LDL.LU R22, [R1+0x7c] ;  /* 0x00007c0001167983 */ /* 0x000ea20000300800 */
[----:B------:R-:W-:Y:S01]  /*1b230*/  IMAD.MOV.U32 R2, RZ, RZ, 0x368 ;  /* 0x00000368ff027424 */ /* 0x000fe200078e00ff */
[----:B------:R-:W-:-:S04]  /*1b240*/  ISETP.GT.AND P2, PT, R20, 0x1, PT ;  /* 0x000000011400780c */ /* 0x000fc80003f44270 */
[----:B------:R-:W-:-:S04]  /*1b250*/  SEL R2, R2, 0x328, P2 ;  /* 0x0000032802027807 */ /* 0x000fc80001000000 */
[----:B------:R3:W4:Y:S08]  /*1b260*/  LDC.64 R8, c[0x0][R2+0x170] ;  /* 0x00005c0002087b82 */ /* 0x0007300000000a00 */
[----:B------:R3:W5:Y:S08]  /*1b270*/  LDC.64 R6, c[0x0][R2+0x168] ;  /* 0x00005a0002067b82 */ /* 0x0007700000000a00 */
[----:B-1----:R3:W1:Y:S08]  /*1b280*/  LDC.64 R16, c[0x0][R2+0x178] ;  /* 0x00005e0002107b82 */ /* 0x0026700000000a00 */
[----:B------:R3:W1:Y:S02]  /*1b290*/  LDC.64 R12, c[0x0][R2+0x160] ;  /* 0x00005800020c7b82 */ /* 0x0006640000000a00 */
[----:B---3--:R-:W-:-:S02]  /*1b2a0*/  IMAD.MOV.U32 R2, RZ, RZ, c[0x0][0x4e8] ;  /* 0x00013a00ff027624 */ /* 0x008fc400078e00ff */
[-C--:B----4-:R-:W-:Y:S02]  /*1b2b0*/  IMAD R3, R9, R11.reuse, RZ ;  /* 0x0000000b09037224 */ /* 0x090fe400078e02ff */
[----:B------:R-:W-:Y:S01]  /*1b2c0*/  IMAD.WIDE.U32 R4, R8, R11, RZ ;  /* 0x0000000b08047225 */ /* 0x000fe200078e00ff */
[----:B------:R-:W-:Y:S02]  /*1b2d0*/  ISETP.NE.AND P0, PT, R2, 0x1, PT ;  /* 0x000000010200780c */ /* 0x000fe40003f05270 */
[----:B------:R-:W-:Y:S01]  /*1b2e0*/  MOV R2, R14 ;  /* 0x0000000e00027202 */ /* 0x000fe20000000f00 */
[----:B------:R-:W-:Y:S02]  /*1b2f0*/  IMAD R8, R8, R21, R3 ;  /* 0x0000001508087224 */ /* 0x000fe400078e0203 */
[-C--:B-----5:R-:W-:Y:S02]  /*1b300*/  IMAD R9, R7, R10.reuse, RZ ;  /* 0x0000000a07097224 */ /* 0x0a0fe400078e02ff */
        /* <DEDUP_REMOVED lines=9> */
[-C--:B-1----:R-:W-:Y:S02]  /*1b3a0*/  IMAD R8, R17, R3.reuse, RZ ;  /* 0x0000000311087224 */ /* 0x082fe400078e02ff */
        /* <DEDUP_REMOVED lines=19> */
.L_x_770:
[----:B------:R-:W-:Y:S05]  /*1b4e0*/  BSYNC B0 ;  /* 0x0000000000007941 */ /* 0x000fea0003800000 */
.L_x_769:
[----:B------:R-:W-:-:S13]  /*1b4f0*/  ISETP.GT.AND P0, PT, R20, 0x1, PT ;  /* 0x000000011400780c */ /* 0x000fda0003f04270 */
[----:B------:R-:W-:Y:S05]  /*1b500*/  @P0 BRA `(.L_x_755) ;  /* 0x0000073000000947 */ /* 0x000fea0003800000 */
[----:B------:R-:W2:Y:S04]  /*1b510*/  LDL R6, [R1+0x48] ;  /* 0x0000480001067983 */ /* 0x000ea80000100800 */
[----:B-1----:R-:W2:Y:S01]  /*1b520*/  LDL R5, [R1+0x18] ;  /* 0x0000180001057983 */ /* 0x002ea20000100800 */
[----:B------:R-:W-:Y:S01]  /*1b530*/  MOV R2, c[0x0][0x4e8] ;  /* 0x00013a0000027a02 */ /* 0x000fe20000000f00 */
[----:B------:R-:W-:Y:S01]  /*1b540*/  IMAD R4, R19, c[0x0][0x3a0], RZ ;  /* 0x0000e80013047a24 */ /* 0x000fe200078e02ff */
[----:B------:R-:W-:Y:S02]  /*1b550*/  ISETP.GE.AND P2, PT, R201, c[0x0][0x3c8], PT ;  /* 0x0000f200c9007a0c */ /* 0x000fe40003f46270 */
[----:B------:R-:W-:Y:S01]  /*1b560*/  ISETP.NE.AND P0, PT, R2, 0x1, PT ;  /* 0x000000010200780c */ /* 0x000fe20003f05270 */
[----:B------:R-:W-:-:S04]  /*1b570*/  IMAD.WIDE.U32 R2, R0, c[0x0][0x3a0], RZ ;  /* 0x0000e80000027a25 */ /* 0x000fc800078e00ff */
[----:B------:R-:W-:-:S05]  /*1b580*/  IMAD R0, R0, c[0x0][0x3a4], R4 ;  /* 0x0000e90000007a24 */ /* 0x000fca00078e0204 */
[----:B------:R-:W-:-:S05]  /*1b590*/  IADD3 R3, R3, R0, RZ ;  /* 0x0000000003037210 */ /* 0x000fca0007ffe0ff */
[----:B------:R-:W-:-:S04]  /*1b5a0*/  IMAD.WIDE.U32 R2, R10, c[0x0][0x3e8], R2 ;  /* 0x0000fa000a027a25 */ /* 0x000fc800078e0002 */
[----:B------:R-:W-:-:S04]  /*1b5b0*/  IMAD R3, R10, c[0x0][0x3ec], R3 ;  /* 0x0000fb000a037a24 */ /* 0x000fc800078e0203 */
[----:B------:R-:W-:Y:S01]  /*1b5c0*/  IMAD.WIDE.U32 R2, R11, c[0x0][0x3f0], R2 ;  /* 0x0000fc000b027a25 */ /* 0x000fe200078e0002 */
[----:B--2---:R-:W-:-:S03]  /*1b5d0*/  IADD3 R4, R5, R6, RZ ;  /* 0x0000000605047210 */ /* 0x004fc60007ffe0ff */
[----:B------:R-:W-:Y:S01]  /*1b5e0*/  IMAD R5, R21, c[0x0][0x3f0], RZ ;  /* 0x0000fc0015057a24 */ /* 0x000fe200078e02ff */
[----:B------:R-:W-:Y:S01]  /*1b5f0*/  MOV R0, R4 ;  /* 0x0000000400007202 */ /* 0x000fe20000000f00 */
[----:B------:R-:W-:-:S04]  /*1b600*/  @P0 IMAD.HI.U32 R6, R4, c[0x0][0x4ec], RZ ;  /* 0x00013b0004060a27 */ /* 0x000fc800078e00ff */
[----:B------:R-:W-:Y:S01]  /*1b610*/  IMAD R7, R11, c[0x0][0x3f4], R5 ;  /* 0x0000fd000b077a24 */ /* 0x000fe200078e0205 */
[----:B------:R-:W-:-:S04]  /*1b620*/  @P0 SHF.R.U32.HI R0, RZ, c[0x0][0x4f0], R6 ;  /* 0x00013c00ff000a19 */ /* 0x000fc80000011606 */
[----:B------:R-:W-:Y:S02]  /*1b630*/  SHF.R.S32.HI R6, RZ, 0x1f, R0 ;  /* 0x0000001fff067819 */ /* 0x000fe40000011400 */
[----:B------:R-:W-:Y:S02]  /*1b640*/  IADD3 R5, -R0, RZ, RZ ;  /* 0x000000ff00057210 */ /* 0x000fe40007ffe1ff */
[----:B------:R-:W-:Y:S01]  /*1b650*/  IADD3 R3, R3, R7, RZ ;  /* 0x0000000703037210 */ /* 0x000fe20007ffe0ff */
        /* <DEDUP_REMOVED lines=14> */
.L_x_874:
[----:B------:R-:W-:Y:S05]  /*1b740*/  BRA.DIV ~URZ, `(.L_x_772) ;  /* 0x00005bd27f007947 */ /* 0x000fea000b800000 */
[----:B------:R3:W4:Y:S02]  /*1b750*/  SHFL.IDX PT, R2, R6, RZ, 0x181f ;  /* 0x00181fff06027589 */ /* 0x00072400000e0000 */
.L_x_875:
[----:B------:R-:W5:Y:S04]  /*1b760*/  LDL.LU R3, [R1+0x48] ;  /* 0x0000480001037983 */ /* 0x000f680000300800 */
[----:B------:R-:W1:Y:S02]  /*1b770*/  S2R R4, SR_TID.X ;  /* 0x0000000000047919 */ /* 0x000e640000002100 */
[----:B-1----:R-:W-:-:S04]  /*1b780*/  SHF.R.S32.HI R0, RZ, 0x1f, R4 ;  /* 0x0000001fff007819 */ /* 0x002fc80000011404 */
[----:B------:R-:W-:-:S04]  /*1b790*/  LEA.HI R0, R0, R4, RZ, 0x3 ;  /* 0x0000000400007211 */ /* 0x000fc800078f18ff */
[----:B------:R-:W-:Y:S01]  /*1b7a0*/  SHF.R.S32.HI R0, RZ, 0x3, R0 ;  /* 0x00000003ff007819 */ /* 0x000fe20000011400 */
[----:B------:R-:W-:Y:S01]  /*1b7b0*/  IMAD R4, R18, c[0x0][0x4e8], RZ ;  /* 0x00013a0012047a24 */ /* 0x000fe200078e02ff */
[----:B------:R-:W-:-:S03]  /*1b7c0*/  SHF.R.S32.HI R8, RZ, 0x1f, R201 ;  /* 0x0000001fff087819 */ /* 0x000fc600000114c9 */
[----:B-----5:R-:W-:-:S05]  /*1b7d0*/  IMAD.IADD R0, R0, 0x1, R3 ;  /* 0x0000000100007824 */ /* 0x020fca00078e0203 */
[----:B------:R-:W-:-:S13]  /*1b7e0*/  ISETP.GE.OR P0, PT, R0, R4, P2 ;  /* 0x000000040000720c */ /* 0x000fda0001706670 */
[----:B----4-:R-:W-:-:S04]  /*1b7f0*/  @!P0 LEA R2, P1, R201, R2, 0x1 ;  /* 0x00000002c9028211 */ /* 0x010fc800078208ff */
[----:B--2---:R-:W-:-:S05]  /*1b800*/  @!P0 LEA.HI.X R3, R201, R7, R8, 0x1, P1 ;  /* 0x00000007c9038211 */ /* 0x004fca00008f0c08 */
[----:B------:R1:W-:Y:S01]  /*1b810*/  @!P0 ST.E.128 [R2.64], RZ ;  /* 0x000000ff02008985 */ /* 0x0003e2000c101d06 */
[----:B------:R-:W-:Y:S05]  /*1b820*/  BRA.DIV ~URZ, `(.L_x_773) ;  /* 0x00005b627f007947 */ /* 0x000fea000b800000 */
[----:B------:R2:W4:Y:S04]  /*1b830*/  SHFL.IDX PT, R7, R5, 0x1, 0x181f ;  /* 0x00381f0005077f89 */ /* 0x00052800000e0000 */
[----:B-1----:R2:W1:Y:S02]  /*1b840*/  SHFL.IDX PT, R2, R6, 0x1, 0x181f ;  /* 0x00381f0006027f89 */ /* 0x00246400000e0000 */
.L_x_876:
[----:B------:R-:W-:Y:S02]  /*1b850*/  IADD3 R3, R0, 0x10, RZ ;  /* 0x0000001000037810 */ /* 0x000fe40007ffe0ff */
[----:B------:R-:W-:Y:S02]  /*1b860*/  SHF.R.S32.HI R8, RZ, 0x1f, R201 ;  /* 0x0000001fff087819 */ /* 0x000fe400000114c9 */
[----:B------:R-:W-:-:S13]  /*1b870*/  ISETP.GE.OR P0, PT, R3, R4, P2 ;  /* 0x000000040300720c */ /* 0x000fda0001706670 */
[----:B-1----:R-:W-:-:S04]  /*1b880*/  @!P0 LEA R2, P1, R201, R2, 0x1 ;  /* 0x00000002c9028211 */ /* 0x002fc800078208ff */
[----:B----4-:R-:W-:-:S05]  /*1b890*/  @!P0 LEA.HI.X R3, R201, R7, R8, 0x1, P1 ;  /* 0x00000007c9038211 */ /* 0x010fca00008f0c08 */
[----:B------:R1:W-:Y:S01]  /*1b8a0*/  @!P0 ST.E.128 [R2.64], RZ ;  /* 0x000000ff02008985 */ /* 0x0003e2000c101d06 */
[----:B------:R-:W-:Y:S05]  /*1b8b0*/  BRA.DIV ~URZ, `(.L_x_774) ;  /* 0x00005ba27f007947 */ /* 0x000fea000b800000 */
[----:B------:R4:W1:Y:S02]  /*1b8c0*/  SHFL.IDX PT, R7, R5, 0x2, 0x181f ;  /* 0x00581f0005077f89 */ /* 0x00086400000e0000 */
.L_x_877:
[----:B------:R-:W-:Y:S05]  /*1b8d0*/  BRA.DIV ~URZ, `(.L_x_775) ;  /* 0x00005bf27f007947 */ /* 0x000fea000b800000 */
[----:B-1----:R1:W2:Y:S02]  /*1b8e0*/  SHFL.IDX PT, R2, R6, 0x2, 0x181f ;  /* 0x00581f0006027f89 */ /* 0x0022a400000e0000 */
.L_x_878:
        /* <DEDUP_REMOVED lines=9> */
.L_x_879:
        /* <DEDUP_REMOVED lines=8> */
.L_x_880:
[----:B------:R-:W-:Y:S05]  /*1ba00*/  BRA.DIV ~URZ, `(.L_x_778) ;  /* 0x00005c727f007947 */ /* 0x000fea000b800000 */
[----:B--2---:R2:W1:Y:S02]  /*1ba10*/  SHFL.IDX PT, R2, R6, 0x4, 0x181f ;  /* 0x00981f0006027f89 */ /* 0x00446400000e0000 */
.L_x_881:
        /* <DEDUP_REMOVED lines=9> */
.L_x_882:
        /* <DEDUP_REMOVED lines=8> */
.L_x_883:
[----:B------:R-:W-:Y:S05]  /*1bb30*/  BRA.DIV ~URZ, `(.L_x_781) ;  /* 0x00005cf27f007947 */ /* 0x000fea000b800000 */
[----:B--2---:R2:W3:Y:S02]  /*1bb40*/  SHFL.IDX PT, R2, R6, 0x6, 0x181f ;  /* 0x00d81f0006027f89 */ /* 0x0044e400000e0000 */
.L_x_884:
        /* <DEDUP_REMOVED lines=9> */
.L_x_885:
[----:B------:R-:W-:Y:S02]  /*1bbe0*/  IADD3 R0, R0, 0x70, RZ ;  /* 0x0000007000007810 */ /* 0x000fe40007ffe0ff */
[----:B-12---:R-:W-:Y:S02]  /*1bbf0*/  SHF.R.S32.HI R6, RZ, 0x1f, R201 ;  /* 0x0000001fff067819 */ /* 0x006fe400000114c9 */
[----:B------:R-:W-:-:S13]  /*1bc00*/  ISETP.GE.OR P0, PT, R0, R4, P2 ;  /* 0x000000040000720c */ /* 0x000fda0001706670 */
[----:B----4-:R-:W-:-:S04]  /*1bc10*/  @!P0 LEA R2, P1, R201, R2, 0x1 ;  /* 0x00000002c9028211 */ /* 0x010fc800078208ff */
[----:B---3--:R-:W-:-:S05]  /*1bc20*/  @!P0 LEA.HI.X R3, R201, R5, R6, 0x1, P1 ;  /* 0x00000005c9038211 */ /* 0x008fca00008f0c06 */
[----:B------:R1:W-:Y:S04]  /*1bc30*/  @!P0 ST.E.128 [R2.64], RZ ;  /* 0x000000ff02008985 */ /* 0x0003e8000c101d06 */
.L_x_755:
[----:B------:R-:W-:Y:S05]  /*1bc40*/  BSYNC B1 ;  /* 0x0000000000017941 */ /* 0x000fea0003800000 */
.L_x_739:
        /* <DEDUP_REMOVED lines=11> */
[----:B--2-4-:R-:W-:-:S04]  /*1bd00*/  LOP3.LUT R12, R0, 0x1f, RZ, 0xc0, !PT ;  /* 0x0000001f000c7812 */ /* 0x014fc800078ec0ff */
[----:B------:R-:W-:Y:S01]  /*1bd10*/  ISETP.NE.AND P6, PT, R12, 0x1f, PT ;  /* 0x0000001f0c00780c */ /* 0x000fe20003fc5270 */
[----:B------:R-:W-:Y:S10]  /*1bd20*/  BRA.DIV ~URZ, `(.L_x_784) ;  /* 0x00005c427f007947 */ /* 0x000ff4000b800000 */
[----:B------:R1:W2:Y:S02]  /*1bd30*/  SHFL.IDX PT, R9, R53, RZ, 0x1f ;  /* 0x00001fff35097589 */ /* 0x0002a400000e0000 */
.L_x_886:
[----:B------:R-:W-:Y:S05]  /*1bd40*/  BRA.DIV ~URZ, `(.L_x_785) ;  /* 0x00005c927f007947 */ /* 0x000fea000b800000 */
[----:B------:R3:W4:Y:S02]  /*1bd50*/  SHFL.IDX PT, R8, R53, 0x1, 0x1f ;  /* 0x00201f0035087f89 */ /* 0x00072400000e0000 */
.L_x_887:
[----:B------:R-:W5:Y:S01]  /*1bd60*/  LDL R0, [R1+0x5c] ;  /* 0x00005c0001007983 */ /* 0x000f620000100800 */
[----:B------:R-:W-:Y:S02]  /*1bd70*/  IMAD.MOV.U32 R6, RZ, RZ, RZ ;  /* 0x000000ffff067224 */ /* 0x000fe400078e00ff */
[----:B-----5:R-:W-:-:S05]  /*1bd80*/  IMAD.IADD R0, R0, 0x1, R12 ;  /* 0x0000000100007824 */ /* 0x020fca00078e020c */
[----:B------:R-:W-:-:S13]  /*1bd90*/  ISETP.GE.OR P0, PT, R0, c[0x0][0x53c], !P6 ;  /* 0x00014f0000007a0c */ /* 0x000fda0007706670 */
[----:B------:R-:W-:Y:S01]  /*1bda0*/  @!P0 IMAD.MOV.U32 R2, RZ, RZ, 0x4 ;  /* 0x00000004ff028424 */ /* 0x000fe200078e00ff */
[----:B------:R-:W-:-:S03]  /*1bdb0*/  @!P0 MOV R3, 0x4 ;  /* 0x0000000400038802 */ /* 0x000fc60000000f00 */
[----:B------:R-:W-:-:S04]  /*1bdc0*/  @!P0 IMAD.WIDE R4, R0, R2, c[0x0][0x580] ;  /* 0x0001600000048625 */ /* 0x000fc800078e0202 */
[----:B------:R-:W-:Y:S01]  /*1bdd0*/  @!P0 IMAD.WIDE R2, R0, R3, c[0x0][0x578] ;  /* 0x00015e0000028625 */ /* 0x000fe200078e0203 */
[----:B------:R-:W5:Y:S04]  /*1bde0*/  @!P0 LDG.E R6, [R4.64] ;  /* 0x0000000604068981 */ /* 0x000f68000c1e1900 */
[----:B------:R-:W5:Y:S01]  /*1bdf0*/  @!P0 LDG.E R7, [R2.64] ;  /* 0x0000000602078981 */ /* 0x000f62000c1e1900 */
[C---:B------:R-:W-:Y:S02]  /*1be00*/  ISETP.GE.U32.AND P4, PT, R12.reuse, 0x10, PT ;  /* 0x000000100c00780c */ /* 0x040fe40003f86070 */
[C---:B------:R-:W-:Y:S02]  /*1be10*/  ISETP.GE.U32.AND P3, PT, R12.reuse, 0x8, PT ;  /* 0x000000080c00780c */ /* 0x040fe40003f66070 */
[----:B------:R-:W-:-:S02]  /*1be20*/  ISETP.GE.U32.AND P2, PT, R12, 0x4, PT ;  /* 0x000000040c00780c */ /* 0x000fc40003f46070 */
[C---:B------:R-:W-:Y:S02]  /*1be30*/  ISETP.GE.U32.AND P1, PT, R12.reuse, 0x2, PT ;  /* 0x000000020c00780c */ /* 0x040fe40003f26070 */
[----:B------:R-:W-:Y:S02]  /*1be40*/  ISETP.NE.AND P5, PT, R12, RZ, PT ;  /* 0x000000ff0c00720c */ /* 0x000fe40003fa5270 */
[----:B------:R-:W-:Y:S01]  /*1be50*/  MOV R11, RZ ;  /* 0x000000ff000b7202 */ /* 0x000fe20000000f00 */
[----:B-----5:R-:W-:Y:S01]  /*1be60*/  IMAD R0, R7, R6, RZ ;  /* 0x0000000607007224 */ /* 0x020fe200078e02ff */
[----:B------:R-:W-:Y:S07]  /*1be70*/  BRA.DIV ~URZ, `(.L_x_786) ;  /* 0x00005bd27f007947 */ /* 0x000fee000b800000 */
[----:B------:R1:W3:Y:S02]  /*1be80*/  SHFL.UP PT, R4, R0, 0x1, RZ ;  /* 0x0420000000047989 */ /* 0x0002e400000e00ff */
.L_x_888:
[----:B---3--:R-:W-:-:S04]  /*1be90*/  SEL R4, R4, RZ, P5 ;  /* 0x000000ff04047207 */ /* 0x008fc80002800000 */
        /* <DEDUP_REMOVED lines=14> */
[----:B------:R1:W3:Y:S02]  /*1bf80*/  SHFL.IDX PT, R0, R4, 0x1f, 0x1f ;  /* 0x03e01f0004007f89 */ /* 0x0002e400000e0000 */
.L_x_889:
[----:B---3--:R-:W-:Y:S01]  /*1bf90*/  IMAD R0, R0, c[0x0][0x538], RZ ;  /* 0x00014e0000007a24 */ /* 0x008fe200078e02ff */
[----:B------:R-:W-:Y:S04]  /*1bfa0*/  BSSY B1, `(.L_x_788) ;  /* 0x00000ce000017945 */ /* 0x000fe80003800000 */
[----:B----4-:R-:W-:-:S04]  /*1bfb0*/  IADD3 R8, R0, R8, RZ ;  /* 0x0000000800087210 */ /* 0x010fc80007ffe0ff */
[----:B--2---:R-:W-:-:S13]  /*1bfc0*/  ISETP.GT.AND P0, PT, R8, R9, PT ;  /* 0x000000090800720c */ /* 0x004fda0003f04270 */
[----:B------:R-:W-:Y:S05]  /*1bfd0*/  @P0 BRA `(.L_x_789) ;  /* 0x0000025000000947 */ /* 0x000fea0003800000 */
.L_x_793:
[----:B------:R-:W2:Y:S02]  /*1bfe0*/  LDL.LU R0, [R1+0x5c] ;  /* 0x00005c0001007983 */ /* 0x000ea40000300800 */
[----:B--2---:R-:W-:-:S04]  /*1bff0*/  IADD3 R0, R0, 0x1f, RZ ;  /* 0x0000001f00007810 */ /* 0x004fc80007ffe0ff */
[----:B------:R-:W-:-:S13]  /*1c000*/  ISETP.GE.AND P0, PT, R0, c[0x0][0x53c], PT ;  /* 0x00014f0000007a0c */ /* 0x000fda0003f06270 */
[----:B------:R-:W-:Y:S05]  /*1c010*/  @P0 BRA `(.L_x_790) ;  /* 0x00000c1000000947 */ /* 0x000fea0003800000 */
[----:B------:R2:W-:Y:S01]  /*1c020*/  STL [R1+0x5c], R0 ;  /* 0x00005c0001007387 */ /* 0x0005e20000100800 */
[----:B------:R-:W-:Y:S01]  /*1c030*/  CS2R R6, SRZ ;  /* 0x0000000000067805 */ /* 0x000fe2000001ff00 */
[----:B--2---:R-:W-:-:S04]  /*1c040*/  IADD3 R0, R0, R12, RZ ;  /* 0x0000000c00007210 */ /* 0x004fc80007ffe0ff */
[----:B------:R-:W-:-:S13]  /*1c050*/  ISETP.GE.OR P0, PT, R0, c[0x0][0x53c], !P6 ;  /* 0x00014f0000007a0c */ /* 0x000fda0007706670 */
[----:B------:R-:W-:Y:S02]  /*1c060*/  @!P0 MOV R2, 0x4 ;  /* 0x0000000400028802 */ /* 0x000fe40000000f00 */
[----:B------:R-:W-:-:S03]  /*1c070*/  @!P0 MOV R3, 0x4 ;  /* 0x0000000400038802 */ /* 0x000fc60000000f00 */
[----:B-1----:R-:W-:-:S04]  /*1c080*/  @!P0 IMAD.WIDE R4, R0, R2, c[0x0][0x580] ;  /* 0x0001600000048625 */ /* 0x002fc800078e0202 */
[----:B------:R-:W-:Y:S01]  /*1c090*/  @!P0 IMAD.WIDE R2, R0, R3, c[0x0][0x578] ;  /* 0x00015e0000028625 */ /* 0x000fe200078e0203 */
[----:B------:R-:W2:Y:S04]  /*1c0a0*/  @!P0 LDG.E R6, [R4.64] ;  /* 0x0000000604068981 */ /* 0x000ea8000c1e1900 */
[----:B------:R-:W2:Y:S02]  /*1c0b0*/  @!P0 LDG.E R7, [R2.64] ;  /* 0x0000000602078981 */ /* 0x000ea4000c1e1900 */
[----:B--2---:R-:W-:Y:S01]  /*1c0c0*/  IMAD R0, R7, R6, RZ ;  /* 0x0000000607007224 */ /* 0x004fe200078e02ff */
[----:B------:R-:W-:Y:S05]  /*1c0d0*/  BRA.DIV ~URZ, `(.L_x_791) ;  /* 0x00005b627f007947 */ /* 0x000fea000b800000 */
[----:B------:R1:W2:Y:S02]  /*1c0e0*/  SHFL.UP PT, R2, R0, 0x1, RZ ;  /* 0x0420000000027989 */ /* 0x0002a400000e00ff */
.L_x_890:
        /* <DEDUP_REMOVED lines=16> */
.L_x_891:
[----:B--2---:R-:W-:-:S05]  /*1c1f0*/  IMAD R0, R0, c[0x0][0x538], RZ ;  /* 0x00014e0000007a24 */ /* 0x004fca00078e02ff */
[----:B------:R-:W-:-:S04]  /*1c200*/  IADD3 R8, R0, R8, RZ ;  /* 0x0000000800087210 */ /* 0x000fc80007ffe0ff */
[----:B------:R-:W-:-:S13]  /*1c210*/  ISETP.GT.AND P0, PT, R8, R9, PT ;  /* 0x000000090800720c */ /* 0x000fda0003f04270 */
[----:B-1----:R-:W-:Y:S05]  /*1c220*/  @!P0 BRA `(.L_x_793) ;  /* 0xfffffdb000008947 */ /* 0x002fea000383ffff */
.L_x_789:
[----:B------:R-:W-:-:S05]  /*1c230*/  IADD3 R5, -R0, R8, RZ ;  /* 0x0000000800057210 */ /* 0x000fca0007ffe1ff */
[----:B------:R-:W-:-:S05]  /*1c240*/  IMAD R0, R4, c[0x0][0x538], R5 ;  /* 0x00014e0004007a24 */ /* 0x000fca00078e0205 */
[----:B------:R-:W-:Y:S01]  /*1c250*/  ISETP.GT.AND P0, PT, R0, R9, PT ;  /* 0x000000090000720c */ /* 0x000fe20003f04270 */
[----:B------:R-:W-:-:S12]  /*1c260*/  BRA.DIV ~URZ, `(.L_x_794) ;  /* 0x00005bd27f007947 */ /* 0x000fd8000b800000 */
[----:B------:R-:W-:-:S03]  /*1c270*/  VOTE.ANY R10, PT, !P0 ;  /* 0x00000000000a7806 */ /* 0x000fc600040e0100 */
.L_x_892:
[----:B------:R-:W2:Y:S01]  /*1c280*/  LDL.LU R2, [R1+0x5c] ;  /* 0x00005c0001027983 */ /* 0x000ea20000300800 */
[----:B------:R-:W2:Y:S02]  /*1c290*/  POPC R0, R10 ;  /* 0x0000000a00007309 */ /* 0x000ea40000000000 */
[----:B--2---:R-:W-:-:S05]  /*1c2a0*/  IADD3 R2, R0, R2, RZ ;  /* 0x0000000200027210 */ /* 0x004fca0007ffe0ff */
[----:B------:R2:W-:Y:S01]  /*1c2b0*/  STL [R1+0x5c], R2 ;  /* 0x00005c0201007387 */ /* 0x0005e20000100800 */
[----:B------:R-:W-:Y:S05]  /*1c2c0*/  BRA.DIV ~URZ, `(.L_x_795) ;  /* 0x00005bc27f007947 */ /* 0x000fea000b800000 */
[----:B------:R3:W4:Y:S04]  /*1c2d0*/  SHFL.IDX PT, R8, R6, R0, 0x1f ;  /* 0x00001f0006087589 */ /* 0x00072800000e0000 */
[----:B------:R3:W1:Y:S02]  /*1c2e0*/  SHFL.IDX PT, R7, R7, R0, 0x1f ;  /* 0x00001f0007077589 */ /* 0x00066400000e0000 */
.L_x_893:
[----:B------:R-:W-:Y:S01]  /*1c2f0*/  ISETP.NE.AND P0, PT, R10, RZ, PT ;  /* 0x000000ff0a00720c */ /* 0x000fe20003f05270 */
[----:B------:R-:W-:-:S12]  /*1c300*/  BSSY B0, `(.L_x_796) ;  /* 0x0000005000007945 */ /* 0x000fd80003800000 */
[----:B------:R-:W-:Y:S05]  /*1c310*/  @!P0 BRA `(.L_x_797) ;  /* 0x0000003000008947 */ /* 0x000fea0003800000 */
[----:B---3--:R-:W-:Y:S01]  /*1c320*/  IADD3 R0, R0, -0x1, RZ ;  /* 0xffffffff00007810 */ /* 0x008fe20007ffe0ff */
[----:B------:R-:W-:Y:S05]  /*1c330*/  BRA.DIV ~URZ, `(.L_x_798) ;  /* 0x00005c227f007947 */ /* 0x000fea000b800000 */
[----:B------:R3:W2:Y:S02]  /*1c340*/  SHFL.IDX PT, R11, R4, R0, 0x1f ;  /* 0x00001f00040b7589 */ /* 0x0006a400000e0000 */
.L_x_797:
[----:B------:R-:W-:Y:S05]  /*1c350*/  BSYNC B0 ;  /* 0x0000000000007941 */ /* 0x000fea0003800000 */
.L_x_796:
[----:B--23--:R-:W-:Y:S01]  /*1c360*/  IMAD R0, R11, c[0x0][0x538], R5 ;  /* 0x00014e000b007a24 */ /* 0x00cfe200078e0205 */
[----:B-1----:R-:W-:Y:S01]  /*1c370*/  ISETP.NE.AND P0, PT, R7, 0x1, PT ;  /* 0x000000010700780c */ /* 0x002fe20003f05270 */
[----:B------:R-:W-:Y:S03]  /*1c380*/  BSSY B0, `(.L_x_799) ;  /* 0x0000086000007945 */ /* 0x000fe60003800000 */
[----:B------:R1:W-:Y:S01]  /*1c390*/  STL [R1+0x50], R0 ;  /* 0x0000500001007387 */ /* 0x0003e20000100800 */
[----:B------:R-:W-:-:S08]  /*1c3a0*/  IADD3 R9, -R0, R9, RZ ;  /* 0x0000000900097210 */ /* 0x000fd00007ffe1ff */
[----:B------:R-:W-:Y:S05]  /*1c3b0*/  @!P0 BRA `(.L_x_800) ;  /* 0x000003e000008947 */ /* 0x000fea0003800000 */
[-C--:B----4-:R-:W-:Y:S02]  /*1c3c0*/  IABS R2, R8.reuse ;  /* 0x0000000800027213 */ /* 0x090fe40000000000 */
[----:B------:R-:W-:Y:S02]  /*1c3d0*/  IABS R10, R8 ;  /* 0x00000008000a7213 */ /* 0x000fe40000000000 */
[----:B-1----:R-:W1:Y:S08]  /*1c3e0*/  I2F.RP R0, R2 ;  /* 0x0000000200007306 */ /* 0x002e700000209400 */
[----:B-1----:R-:W1:Y:S02]  /*1c3f0*/  MUFU.RCP R0, R0 ;  /* 0x0000000000007308 */ /* 0x002e640000001000 */
[----:B-1----:R-:W-:-:S06]  /*1c400*/  IADD3 R0, R0, 0xffffffe, RZ ;  /* 0x0ffffffe00007810 */ /* 0x002fcc0007ffe0ff */
[----:B------:R-:W1:Y:S02]  /*1c410*/  F2I.FTZ.U32.TRUNC.NTZ R5, R0 ;  /* 0x0000000000057305 */ /* 0x000e64000021f000 */
[----:B-1----:R-:W-:Y:S01]  /*1c420*/  IMAD.MOV R3, RZ, RZ, -R5 ;  /* 0x000000ffff037224 */ /* 0x002fe200078e0a05 */
[----:B------:R-:W-:-:S03]  /*1c430*/  IABS R0, R7 ;  /* 0x0000000700007213 */ /* 0x000fc60000000000 */
[----:B------:R-:W-:Y:S01]  /*1c440*/  IMAD.MOV.U32 R4, RZ, RZ, R3 ;  /* 0x000000ffff047224 */ /* 0x000fe200078e0003 */
[----:B------:R-:W-:Y:S01]  /*1c450*/  IABS R3, R9 ;  /* 0x0000000900037213 */ /* 0x000fe20000000000 */
[----:B------:R-:W-:Y:S02]  /*1c460*/  IMAD.MOV.U32 R6, RZ, RZ, R0 ;  /* 0x000000ffff067224 */ /* 0x000fe400078e0000 */
[----:B------:R-:W-:Y:S02]  /*1c470*/  IMAD R0, R4, R2, RZ ;  /* 0x0000000204007224 */ /* 0x000fe400078e02ff */
[----:B------:R-:W-:Y:S01]  /*1c480*/  IMAD.MOV.U32 R4, RZ, RZ, RZ ;  /* 0x000000ffff047224 */ /* 0x000fe200078e00ff */
[----:B------:R-:W1:Y:S03]  /*1c490*/  I2F.RP R11, R6 ;  /* 0x00000006000b7306 */ /* 0x000e660000209400 */
[----:B------:R-:W-:-:S04]  /*1c4a0*/  IMAD.HI.U32 R5, R5, R0, R4 ;  /* 0x0000000005057227 */ /* 0x000fc800078e0004 */
[----:B------:R-:W-:-:S05]  /*1c4b0*/  IMAD.MOV R0, RZ, RZ, -R10 ;  /* 0x000000ffff007224 */ /* 0x000fca00078e0a0a */
[----:B------:R-:W-:Y:S01]  /*1c4c0*/  MOV R4, R0 ;  /* 0x0000000000047202 */ /* 0x000fe20000000f00 */
[----:B------:R-:W-:-:S04]  /*1c4d0*/  IMAD.HI.U32 R0, R5, R3, RZ ;  /* 0x0000000305007227 */ /* 0x000fc800078e00ff */
[----:B------:R-:W-:Y:S02]  /*1c4e0*/  IMAD R3, R0, R4, R3 ;  /* 0x0000000400037224 */ /* 0x000fe400078e0203 */
[----:B-1----:R-:W1:Y:S03]  /*1c4f0*/  MUFU.RCP R4, R11 ;  /* 0x0000000b00047308 */ /* 0x002e660000001000 */
[----:B------:R-:W-:-:S13]  /*1c500*/  ISETP.GT.U32.AND P0, PT, R2, R3, PT ;  /* 0x000000030200720c */ /* 0x000fda0003f04070 */
[----:B------:R-:W-:Y:S01]  /*1c510*/  @!P0 IMAD.IADD R3, R3, 0x1, -R2 ;  /* 0x0000000103038824 */ /* 0x000fe200078e0a02 */
[----:B-1----:R-:W-:Y:S02]  /*1c520*/  IADD3 R4, R4, 0xffffffe, RZ ;  /* 0x0ffffffe04047810 */ /* 0x002fe40007ffe0ff */
[----:B------:R-:W-:Y:S02]  /*1c530*/  @!P0 IADD3 R0, R0, 0x1, RZ ;  /* 0x0000000100008810 */ /* 0x000fe40007ffe0ff */
[----:B------:R-:W-:Y:S02]  /*1c540*/  ISETP.GE.U32.AND P2, PT, R3, R2, PT ;  /* 0x000000020300720c */ /* 0x000fe40003f46070 */
[----:B------:R-:W1:Y:S01]  /*1c550*/  F2I.FTZ.U32.TRUNC.NTZ R3, R4 ;  /* 0x0000000400037305 */ /* 0x000e62000021f000 */
[----:B------:R-:W-:Y:S02]  /*1c560*/  LOP3.LUT R2, R9, R8, RZ, 0x3c, !PT ;  /* 0x0000000809027212 */ /* 0x000fe400078e3cff */
[----:B------:R-:W-:-:S02]  /*1c570*/  ISETP.NE.AND P0, PT, R8, RZ, PT ;  /* 0x000000ff0800720c */ /* 0x000fc40003f05270 */
[----:B------:R-:W-:-:S06]  /*1c580*/  ISETP.GE.AND P1, PT, R2, RZ, PT ;  /* 0x000000ff0200720c */ /* 0x000fcc0003f26270 */
[----:B------:R-:W-:Y:S01]  /*1c590*/  @P2 IADD3 R0, R0, 0x1, RZ ;  /* 0x0000000100002810 */ /* 0x000fe20007ffe0ff */
[----:B-1----:R-:W-:-:S06]  /*1c5a0*/  IMAD.MOV R2, RZ, RZ, -R3 ;  /* 0x000000ffff027224 */ /* 0x002fcc00078e0a03 */
[----:B------:R-:W-:Y:S01]  /*1c5b0*/  @!P1 IMAD.MOV R0, RZ, RZ, -R0 ;  /* 0x000000ffff009224 */ /* 0x000fe200078e0a00 */
[----:B------:R-:W-:Y:S02]  /*1c5c0*/  @!P0 LOP3.LUT R0, RZ, R8, RZ, 0x33, !PT ;  /* 0x00000008ff008212 */ /* 0x000fe400078e33ff */
[----:B------:R-:W-:Y:S02]  /*1c5d0*/  MOV R4, R2 ;  /* 0x0000000200047202 */ /* 0x000fe40000000f00 */
[----:B------:R-:W-:Y:S02]  /*1c5e0*/  IABS R2, R7 ;  /* 0x0000000700027213 */ /* 0x000fe40000000000 */
[----:B------:R-:W-:Y:S01]  /*1c5f0*/  IABS R10, R0 ;  /* 0x00000000000a7213 */ /* 0x000fe20000000000 */
[----:B------:R-:W-:Y:S02]  /*1c600*/  IMAD R4, R4, R6, RZ ;  /* 0x0000000604047224 */ /* 0x000fe400078e02ff */
[----:B------:R-:W-:-:S02]  /*1c610*/  IMAD.MOV R5, RZ, RZ, -R2 ;  /* 0x000000ffff057224 */ /* 0x000fc400078e0a02 */
[----:B------:R-:W-:-:S04]  /*1c620*/  IMAD.MOV.U32 R2, RZ, RZ, RZ ;  /* 0x000000ffff027224 */ /* 0x000fc800078e00ff */
[----:B------:R-:W-:Y:S01]  /*1c630*/  IMAD.HI.U32 R2, R3, R4, R2 ;  /* 0x0000000403027227 */ /* 0x000fe200078e0002 */
[----:B------:R-:W-:-:S03]  /*1c640*/  MOV R4, R5 ;  /* 0x0000000500047202 */ /* 0x000fc60000000f00 */
[----:B------:R-:W-:-:S04]  /*1c650*/  IMAD.MOV.U32 R3, RZ, RZ, R10 ;  /* 0x000000ffff037224 */ /* 0x000fc800078e000a */
[----:B------:R-:W-:-:S04]  /*1c660*/  IMAD.HI.U32 R2, R2, R3, RZ ;  /* 0x0000000302027227 */ /* 0x000fc800078e00ff */
[----:B------:R-:W-:Y:S01]  /*1c670*/  IMAD R3, R2, R4, R3 ;  /* 0x0000000402037224 */ /* 0x000fe200078e0203 */
[----:B------:R-:W-:-:S04]  /*1c680*/  IADD3 R4, -R0, RZ, RZ ;  /* 0x000000ff00047210 */ /* 0x000fc80007ffe1ff */
        /* <DEDUP_REMOVED lines=9> */
[----:B------:R-:W-:-:S05]  /*1c720*/  @!P0 LOP3.LUT R2, RZ, R7, RZ, 0x33, !PT ;  /* 0x00000007ff028212 */ /* 0x000fca00078e33ff */
[----:B------:R-:W-:-:S04]  /*1c730*/  IMAD.MOV R3, RZ, RZ, -R2 ;  /* 0x000000ffff037224 */ /* 0x000fc800078e0a02 */
[C---:B------:R-:W-:Y:S02]  /*1c740*/  IMAD R3, R7.reuse, R3, R0 ;  /* 0x0000000307037224 */ /* 0x040fe400078e0200 */
[----:B------:R-:W-:Y:S02]  /*1c750*/  IMAD R0, R7, 0x1000000, R2 ;  /* 0x0100000007007824 */ /* 0x000fe400078e0202 */
[----:B------:R-:W-:Y:S02]  /*1c760*/  IMAD R2, R8, R4, R9 ;  /* 0x0000000408027224 */ /* 0x000fe400078e0209 */
[----:B------:R-:W-:-:S05]  /*1c770*/  IMAD R0, R3, 0x10000, R0 ;  /* 0x0001000003007824 */ /* 0x000fca00078e0200 */
[----:B------:R1:W-:Y:S01]  /*1c780*/  STL [R1+0x58], R0 ;  /* 0x0000580001007387 */ /* 0x0003e20000100800 */
[----:B------:R-:W-:Y:S05]  /*1c790*/  BRA `(.L_x_801) ;  /* 0x0000044000007947 */ /* 0x000fea0003800000 */
.L_x_800:
[----:B-1----:R-:W2:Y:S01]  /*1c7a0*/  LDL R0, [R1+0x5c] ;  /* 0x00005c0001007983 */ /* 0x002ea20000100800 */
[----:B------:R-:W-:-:S04]  /*1c7b0*/  IMAD.MOV.U32 R2, RZ, RZ, 0x4 ;  /* 0x00000004ff027424 */ /* 0x000fc800078e00ff */
[----:B--2---:R-:W-:-:S05]  /*1c7c0*/  IMAD.WIDE R2, R0, R2, c[0x0][0x590] ;  /* 0x0001640000027625 */ /* 0x004fca00078e0202 */
[----:B------:R-:W2:Y:S02]  /*1c7d0*/  LDG.E R4, [R2.64] ;  /* 0x0000000602047981 */ /* 0x000ea4000c1e1900 */
[----:B--2-4-:R-:W-:-:S05]  /*1c7e0*/  IMAD R10, R4, R8, RZ ;  /* 0x00000008040a7224 */ /* 0x014fca00078e02ff */
[-C--:B------:R-:W-:Y:S02]  /*1c7f0*/  IABS R0, R10.reuse ;  /* 0x0000000a00007213 */ /* 0x080fe40000000000 */
        /* <DEDUP_REMOVED lines=27> */
[----:B------:R-:W-:Y:S02]  /*1c9b0*/  IMAD R11, R4, R2, RZ ;  /* 0x00000002040b7224 */ /* 0x000fe400078e02ff */
[----:B------:R-:W-:-:S03]  /*1c9c0*/  IMAD.MOV R2, RZ, RZ, -R2 ;  /* 0x000000ffff027224 */ /* 0x000fc600078e0a02 */
[----:B------:R-:W-:Y:S01]  /*1c9d0*/  IADD3 R0, -R11, c[0x0][0x538], RZ ;  /* 0x00014e000b007a10 */ /* 0x000fe20007ffe1ff */
[----:B------:R-:W-:-:S03]  /*1c9e0*/  IMAD R6, R10, R2, R9 ;  /* 0x000000020a067224 */ /* 0x000fc600078e0209 */
[----:B------:R-:W-:Y:S02]  /*1c9f0*/  IMNMX R0, R4, R0, PT ;  /* 0x0000000004007217 */ /* 0x000fe40003800200 */
[----:B------:R-:W-:Y:S02]  /*1ca00*/  IABS R2, R6 ;  /* 0x0000000600027213 */ /* 0x000fe40000000000 */
[-C--:B------:R-:W-:Y:S02]  /*1ca10*/  IABS R3, R0.reuse ;  /* 0x0000000000037213 */ /* 0x080fe40000000000 */
[----:B------:R-:W-:Y:S02]  /*1ca20*/  IABS R10, R0 ;  /* 0x00000000000a7213 */ /* 0x000fe40000000000 */
[----:B------:R-:W1:Y:S01]  /*1ca30*/  I2F.RP R4, R3 ;  /* 0x0000000300047306 */ /* 0x000e620000209400 */
[----:B------:R-:W-:Y:S02]  /*1ca40*/  MOV R7, R2 ;  /* 0x0000000200077202 */ /* 0x000fe40000000f00 */
[----:B------:R-:W-:-:S05]  /*1ca50*/  IMAD.MOV R2, RZ, RZ, -R10 ;  /* 0x000000ffff027224 */ /* 0x000fca00078e0a0a */
[----:B-1----:R-:W1:Y:S02]  /*1ca60*/  MUFU.RCP R4, R4 ;  /* 0x0000000400047308 */ /* 0x002e640000001000 */
[----:B-1----:R-:W-:-:S06]  /*1ca70*/  IADD3 R4, R4, 0xffffffe, RZ ;  /* 0x0ffffffe04047810 */ /* 0x002fcc0007ffe0ff */
[----:B------:R-:W1:Y:S02]  /*1ca80*/  F2I.FTZ.U32.TRUNC.NTZ R5, R4 ;  /* 0x0000000400057305 */ /* 0x000e64000021f000 */
[----:B-1----:R-:W-:-:S04]  /*1ca90*/  IMAD.MOV R4, RZ, RZ, -R5 ;  /* 0x000000ffff047224 */ /* 0x002fc800078e0a05 */
[----:B------:R-:W-:Y:S02]  /*1caa0*/  IMAD R9, R4, R3, RZ ;  /* 0x0000000304097224 */ /* 0x000fe400078e02ff */
[----:B------:R-:W-:-:S04]  /*1cab0*/  IMAD.MOV.U32 R4, RZ, RZ, RZ ;  /* 0x000000ffff047224 */ /* 0x000fc800078e00ff */
[----:B------:R-:W-:-:S04]  /*1cac0*/  IMAD.HI.U32 R5, R5, R9, R4 ;  /* 0x0000000905057227 */ /* 0x000fc800078e0004 */
[----:B------:R-:W-:Y:S02]  /*1cad0*/  IMAD.MOV.U32 R4, RZ, RZ, R2 ;  /* 0x000000ffff047224 */ /* 0x000fe400078e0002 */
[----:B------:R-:W-:-:S04]  /*1cae0*/  IMAD.HI.U32 R2, R5, R7, RZ ;  /* 0x0000000705027227 */ /* 0x000fc800078e00ff */
[----:B------:R-:W-:-:S05]  /*1caf0*/  IMAD R4, R2, R4, R7 ;  /* 0x0000000402047224 */ /* 0x000fca00078e0207 */
[----:B------:R-:W-:-:S13]  /*1cb00*/  ISETP.GT.U32.AND P0, PT, R3, R4, PT ;  /* 0x000000040300720c */ /* 0x000fda0003f04070 */
[-C--:B------:R-:W-:Y:S02]  /*1cb10*/  @!P0 IADD3 R4, R4, -R3.reuse, RZ ;  /* 0x8000000304048210 */ /* 0x080fe40007ffe0ff */
[----:B------:R-:W-:Y:S02]  /*1cb20*/  @!P0 IADD3 R2, R2, 0x1, RZ ;  /* 0x0000000102028810 */ /* 0x000fe40007ffe0ff */
[----:B------:R-:W-:Y:S02]  /*1cb30*/  ISETP.GE.U32.AND P2, PT, R4, R3, PT ;  /* 0x000000030400720c */ /* 0x000fe40003f46070 */
[----:B------:R-:W-:Y:S02]  /*1cb40*/  LOP3.LUT R3, R6, R0, RZ, 0x3c, !PT ;  /* 0x0000000006037212 */ /* 0x000fe400078e3cff */
[----:B------:R-:W-:Y:S02]  /*1cb50*/  ISETP.NE.AND P0, PT, R0, RZ, PT ;  /* 0x000000ff0000720c */ /* 0x000fe40003f05270 */
[----:B------:R-:W-:Y:S01]  /*1cb60*/  ISETP.GE.AND P1, PT, R3, RZ, PT ;  /* 0x000000ff0300720c */ /* 0x000fe20003f26270 */
[----:B------:R-:W-:Y:S01]  /*1cb70*/  IMAD.MOV R3, RZ, RZ, -R0 ;  /* 0x000000ffff037224 */ /* 0x000fe200078e0a00 */
[----:B------:R-:W-:-:S05]  /*1cb80*/  IADD3 R6, R11, 0x1000000, R6 ;  /* 0x010000000b067810 */ /* 0x000fca0007ffe006 */
[----:B------:R-:W-:-:S06]  /*1cb90*/  @P2 IADD3 R2, R2, 0x1, RZ ;  /* 0x0000000102022810 */ /* 0x000fcc0007ffe0ff */
[----:B------:R-:W-:Y:S01]  /*1cba0*/  @!P1 IMAD.MOV R2, RZ, RZ, -R2 ;  /* 0x000000ffff029224 */ /* 0x000fe200078e0a02 */
[----:B------:R-:W-:-:S05]  /*1cbb0*/  @!P0 LOP3.LUT R2, RZ, R0, RZ, 0x33, !PT ;  /* 0x00000000ff028212 */ /* 0x000fca00078e33ff */
[----:B------:R-:W-:-:S05]  /*1cbc0*/  IMAD R0, R2, R3, R6 ;  /* 0x0000000302007224 */ /* 0x000fca00078e0206 */
[----:B------:R1:W-:Y:S02]  /*1cbd0*/  STL [R1+0x58], R0 ;  /* 0x0000580001007387 */ /* 0x0003e40000100800 */
.L_x_801:
[----:B------:R-:W-:Y:S05]  /*1cbe0*/  BSYNC B0 ;  /* 0x0000000000007941 */ /* 0x000fea0003800000 */
.L_x_799:
[----:B------:R-:W-:-:S04]  /*1cbf0*/  LOP3.LUT R2, RZ, R2, RZ, 0x33, !PT ;  /* 0x00000002ff027212 */ /* 0x000fc800078e33ff */
[----:B-1----:R-:W-:-:S05]  /*1cc00*/  IADD3 R0, R2, R8, RZ ;  /* 0x0000000802007210 */ /* 0x002fca0007ffe0ff */
[----:B------:R1:W-:Y:S01]  /*1cc10*/  STL [R1+0x54], R0 ;  /* 0x0000540001007387 */ /* 0x0003e20000100800 */
[----:B------:R-:W-:Y:S05]  /*1cc20*/  BRA `(.L_x_802) ;  /* 0x0000005000007947 */ /* 0x000fea0003800000 */
.L_x_790:
[----:B------:R-:W-:Y:S01]  /*1cc30*/  MOV R0, c[0x0][0x53c] ;  /* 0x00014f0000007a02 */ /* 0x000fe20000000f00 */
[----:B------:R2:W-:Y:S04]  /*1cc40*/  STL [R1+0x50], R9 ;  /* 0x0000500901007387 */ /* 0x0005e80000100800 */
[----:B------:R2:W-:Y:S04]  /*1cc50*/  STL [R1+0x54], RZ ;  /* 0x000054ff01007387 */ /* 0x0005e80000100800 */
[----:B------:R2:W-:Y:S04]  /*1cc60*/  STL [R1+0x58], RZ ;  /* 0x000058ff01007387 */ /* 0x0005e80000100800 */
[----:B------:R2:W-:Y:S02]  /*1cc70*/  STL [R1+0x5c], R0 ;  /* 0x00005c0001007387 */ /* 0x0005e40000100800 */
.L_x_802:
[----:B------:R-:W-:Y:S05]  /*1cc80*/  BSYNC B1 ;  /* 0x0000000000017941 */ /* 0x000fea0003800000 */
.L_x_788:
[----:B-1----:R-:W3:Y:S04]  /*1cc90*/  LDL R4, [R1+0x50] ;  /* 0x0000500001047983 */ /* 0x002ee80000100800 */
[----:B------:R-:W3:Y:S04]  /*1cca0*/  LDL R5, [R1+0x54] ;  /* 0x0000540001057983 */ /* 0x000ee80000100800 */
[----:B------:R-:W3:Y:S04]  /*1ccb0*/  LDL R6, [R1+0x58] ;  /* 0x0000580001067983 */ /* 0x000ee80000100800 */
[----:B------:R-:W3:Y:S01]  /*1ccc0*/  LDL R7, [R1+0x5c] ;  /* 0x00005c0001077983 */ /* 0x000ee20000100800 */
[----:B------:R-:W-:Y:S03]  /*1ccd0*/  WARPSYNC 0xffffffff ;  /* 0xffffffff00007948 */ /* 0x000fe60003800000 */
[----:B------:R-:W-:Y:S01]  /*1cce0*/  BAR.SYNC.DEFER_BLOCKING 0x4, 0x80 ;  /* 0x0102000000007b1d */ /* 0x000fe20000010000 */
[----:B------:R-:W-:-:S13]  /*1ccf0*/  ISETP.NE.AND P0, PT, R12, RZ, PT ;  /* 0x000000ff0c00720c */ /* 0x000fda0003f05270 */
[----:B---3--:R1:W-:Y:S04]  /*1cd00*/  @!P0 STS.128 [0x9100], R4 ;  /* 0x00910004ff008388 */ /* 0x0083e80000000c00 */
[----:B------:R-:W-:Y:S06]  /*1cd10*/  BAR.ARV 0x5, 0x80 ;  /* 0x0142000000007b1d */ /* 0x000fec0000002000 */
.L_x_783:
[----:B--2---:R-:W2:Y:S02]  /*1cd20*/  LDL R0, [R1+0x5c] ;  /* 0x00005c0001007983 */ /* 0x004ea40000100800 */
[----:B--2---:R-:W-:-:S13]  /*1cd30*/  ISETP.GE.AND P0, PT, R0, c[0x0][0x53c], PT ;  /* 0x00014f0000007a0c */ /* 0x004fda0003f06270 */
[----:B-1--4-:R-:W-:Y:S01]  /*1cd40*/  @P0 CALL.REL.NOINC `(.L_x_803) ;  /* 0x0000001000000944 */ /* 0x012fe20003c00000 */
[----:B------:R-:W-:Y:S05]  /*1cd50*/  BRA `(.L_x_804) ;  /* 0xfffe4e1000007947 */ /* 0x000fea000383ffff */
.L_x_803:
[----:B------:R-:W-:Y:S05]  /*1cd60*/  EXIT ;  /* 0x000000000000794d */ /* 0x000fea0003800000 */
.L_x_576:
[----:B------:R-:W-:Y:S01]  /*1cd70*/  IMAD.MOV.U32 R0, RZ, RZ, R5 ;  /* 0x000000ffff007224 */ /* 0x000fe200078e0005 */
[----:B------:R-:W-:Y:S02]  /*1cd80*/  MOV R2, 0x1 ;  /* 0x0000000100027802 */ /* 0x000fe40000000f00 */
[----:B------:R-:W-:Y:S02]  /*1cd90*/  MOV R3, 0x1cdb0 ;  /* 0x0001cdb000037802 */ /* 0x000fe40000000f00 */
[----:B------:R-:W-:Y:S05]  /*1cda0*/  CALL.REL.NOINC `($__internal_10_$__cuda_sm70_shflsync_up_p) ;  /* 0x000052e000007944 */ /* 0x000fea0003c00000 */
[----:B------:R-:W-:Y:S01]  /*1cdb0*/  MOV R0, R4 ;  /* 0x0000000400007202 */ /* 0x000fe20000000f00 */
[----:B------:R-:W-:Y:S05]  /*1cdc0*/  BRA `(.L_x_805) ;  /* 0xfffe369000007947 */ /* 0x000fea000383ffff */
.L_x_577:
[----:B------:R-:W-:Y:S01]  /*1cdd0*/  IMAD.MOV.U32 R0, RZ, RZ, R5 ;  /* 0x000000ffff007224 */ /* 0x000fe200078e0005 */
[----:B------:R-:W-:Y:S02]  /*1cde0*/  MOV R2, 0x2 ;  /* 0x0000000200027802 */ /* 0x000fe40000000f00 */
[----:B------:R-:W-:Y:S02]  /*1cdf0*/  MOV R3, 0x1ce10 ;  /* 0x0001ce1000037802 */ /* 0x000fe40000000f00 */
[----:B------:R-:W-:Y:S05]  /*1ce00*/  CALL.REL.NOINC `($__internal_10_$__cuda_sm70_shflsync_up_p) ;  /* 0x0000528000007944 */ /* 0x000fea0003c00000 */
[----:B------:R-:W-:Y:S01]  /*1ce10*/  SEL R0, R4, RZ, P4 ;  /* 0x000000ff04007207 */ /* 0x000fe20002000000 */
[----:B------:R-:W-:Y:S01]  /*1ce20*/  IMAD.MOV.U32 R2, RZ, RZ, 0x4 ;  /* 0x00000004ff027424 */ /* 0x000fe200078e00ff */
[----:B------:R-:W-:-:S03]  /*1ce30*/  MOV R3, 0x1ce60 ;  /* 0x0001ce6000037802 */ /* 0x000fc60000000f00 */
[----:B------:R-:W-:Y:S02]  /*1ce40*/  IMAD.IADD R0, R5, 0x1, R0 ;  /* 0x0000000105007824 */ /* 0x000fe400078e0200 */
        /* <DEDUP_REMOVED lines=13> */
[----:B------:R-:W-:Y:S02]  /*1cf20*/  MOV R57, 0x1f ;  /* 0x0000001f00397802 */ /* 0x000fe40000000f00 */
[----:B------:R-:W-:Y:S01]  /*1cf30*/  MOV R3, 0x1cf70 ;  /* 0x0001cf7000037802 */ /* 0x000fe20000000f00 */
[----:B------:R-:W-:-:S04]  /*1cf40*/  IMAD.IADD R4, R0, 0x1, R4 ;  /* 0x0000000100047824 */ /* 0x000fc800078e0204 */
[----:B------:R-:W-:Y:S02]  /*1cf50*/  IMAD.MOV.U32 R52, RZ, RZ, R4 ;  /* 0x000000ffff347224 */ /* 0x000fe400078e0004 */
[----:B------:R-:W-:Y:S05]  /*1cf60*/  CALL.REL.NOINC `($__internal_9_$__cuda_sm70_shflsync_idx_p) ;  /* 0x000050c000007944 */ /* 0x000fea0003c00000 */
[----:B------:R-:W-:Y:S01]  /*1cf70*/  MOV R0, R57 ;  /* 0x0000003900007202 */ /* 0x000fe20000000f00 */
[----:B------:R-:W-:Y:S05]  /*1cf80*/  BRA `(.L_x_806) ;  /* 0xfffe35d000007947 */ /* 0x000fea000383ffff */
.L_x_579:
[----:B------:R-:W-:Y:S02]  /*1cf90*/  SEL R0, RZ, 0x1, P0 ;  /* 0x00000001ff007807 */ /* 0x000fe40000000000 */
[----:B------:R-:W-:Y:S02]  /*1cfa0*/  MOV R2, 0x1cfc0 ;  /* 0x0001cfc000027802 */ /* 0x000fe40000000f00 */
[----:B------:R-:W-:Y:S05]  /*1cfb0*/  CALL.REL.NOINC `($__internal_11_$__cuda_sm70_votesync_ballot) ;  /* 0x0000514000007944 */ /* 0x000fea0003c00000 */
[----:B------:R-:W-:Y:S01]  /*1cfc0*/  MOV R7, R0 ;  /* 0x0000000000077202 */ /* 0x000fe20000000f00 */
[----:B------:R-:W-:Y:S05]  /*1cfd0*/  BRA `(.L_x_807) ;  /* 0xfffe361000007947 */ /* 0x000fea000383ffff */
.L_x_580:
[----:B------:R-:W-:Y:S01]  /*1cfe0*/  IMAD.MOV.U32 R52, RZ, RZ, R9 ;  /* 0x000000ffff347224 */ /* 0x000fe200078e0009 */
[----:B-1----:R-:W-:Y:S01]  /*1cff0*/  MOV R2, R0 ;  /* 0x0000000000027202 */ /* 0x002fe20000000f00 */
[----:B------:R-:W-:Y:S01]  /*1d000*/  IMAD.MOV.U32 R57, RZ, RZ, 0x1f ;  /* 0x0000001fff397424 */ /* 0x000fe200078e00ff */
[----:B------:R-:W-:Y:S02]  /*1d010*/  MOV R3, 0x1d030 ;  /* 0x0001d03000037802 */ /* 0x000fe40000000f00 */
[----:B------:R-:W-:Y:S05]  /*1d020*/  CALL.REL.NOINC `($__internal_9_$__cuda_sm70_shflsync_idx_p) ;  /* 0x0000500000007944 */ /* 0x000fea0003c00000 */
[----:B------:R-:W-:Y:S01]  /*1d030*/  IMAD.MOV.U32 R12, RZ, RZ, R57 ;  /* 0x000000ffff0c7224 */ /* 0x000fe200078e0039 */
[----:B------:R-:W-:Y:S01]  /*1d040*/  MOV R52, R8 ;  /* 0x0000000800347202 */ /* 0x000fe20000000f00 */
[----:B------:R-:W-:Y:S01]  /*1d050*/  IMAD.MOV.U32 R5, RZ, RZ, RZ ;  /* 0x000000ffff057224 */ /* 0x000fe200078e00ff */
[----:B------:R-:W-:Y:S01]  /*1d060*/  MOV R2, R0 ;  /* 0x0000000000027202 */ /* 0x000fe20000000f00 */
[----:B------:R-:W-:Y:S01]  /*1d070*/  IMAD.MOV.U32 R57, RZ, RZ, 0x1f ;  /* 0x0000001fff397424 */ /* 0x000fe200078e00ff */
[----:B------:R-:W-:-:S02]  /*1d080*/  MOV R3, 0x1d0a0 ;  /* 0x0001d0a000037802 */ /* 0x000fc40000000f00 */
[----:B------:R-:W-:Y:S05]  /*1d090*/  CALL.REL.NOINC `($__internal_9_$__cuda_sm70_shflsync_idx_p) ;  /* 0x00004f9000007944 */ /* 0x000fea0003c00000 */
[----:B------:R-:W-:Y:S01]  /*1d0a0*/  MOV R9, R57 ;  /* 0x0000003900097202 */ /* 0x000fe20000000f00 */
[----:B------:R-:W-:Y:S05]  /*1d0b0*/  BRA `(.L_x_808) ;  /* 0xfffe35a000007947 */ /* 0x000fea000383ffff */
.L_x_583:
[----:B------:R-:W-:Y:S01]  /*1d0c0*/  IMAD.MOV.U32 R52, RZ, RZ, R4 ;  /* 0x000000ffff347224 */ /* 0x000fe200078e0004 */
[----:B-1----:R-:W-:Y:S01]  /*1d0d0*/  MOV R2, R0 ;  /* 0x0000000000027202 */ /* 0x002fe20000000f00 */
[----:B------:R-:W-:Y:S01]  /*1d0e0*/  IMAD.MOV.U32 R57, RZ, RZ, 0x1f ;  /* 0x0000001fff397424 */ /* 0x000fe200078e00ff */
[----:B------:R-:W-:-:S02]  /*1d0f0*/  MOV R3, 0x1d110 ;  /* 0x0001d11000037802 */ /* 0x000fc40000000f00 */
[----:B---34-:R-:W-:Y:S05]  /*1d100*/  CALL.REL.NOINC `($__internal_9_$__cuda_sm70_shflsync_idx_p) ;  /* 0x00004f2000007944 */ /* 0x018fea0003c00000 */
[----:B------:R-:W-:Y:S01]  /*1d110*/  MOV R5, R57 ;  /* 0x0000003900057202 */ /* 0x000fe20000000f00 */
[----:B------:R-:W-:Y:S05]  /*1d120*/  BRA `(.L_x_582) ;  /* 0xfffe359000007947 */ /* 0x000fea000383ffff */
.L_x_602:
[----:B------:R-:W-:Y:S01]  /*1d130*/  IMAD.MOV.U32 R52, RZ, RZ, R5 ;  /* 0x000000ffff347224 */ /* 0x000fe200078e0005 */
[----:B------:R-:W-:Y:S01]  /*1d140*/  MOV R2, RZ ;  /* 0x000000ff00027202 */ /* 0x000fe20000000f00 */
[----:B------:R-:W-:Y:S01]  /*1d150*/  IMAD.MOV.U32 R57, RZ, RZ, 0x181f ;  /* 0x0000181fff397424 */ /* 0x000fe200078e00ff */
[----:B------:R-:W-:-:S02]  /*1d160*/  MOV R3, 0x1d180 ;  /* 0x0001d18000037802 */ /* 0x000fc40000000f00 */
[----:B-1---5:R-:W-:Y:S05]  /*1d170*/  CALL.REL.NOINC `($__internal_9_$__cuda_sm70_shflsync_idx_p) ;  /* 0x00004eb000007944 */ /* 0x022fea0003c00000 */
[----:B------:R-:W-:Y:S01]  /*1d180*/  MOV R7, R57 ;  /* 0x0000003900077202 */ /* 0x000fe20000000f00 */
[----:B------:R-:W-:Y:S05]  /*1d190*/  BRA `(.L_x_809) ;  /* 0xfffe58b000007947 */ /* 0x000fea000383ffff */
.L_x_603:
[----:B------:R-:W-:Y:S01]  /*1d1a0*/  IMAD.MOV.U32 R52, RZ, RZ, R6 ;  /* 0x000000ffff347224 */ /* 0x000fe200078e0006 */
[----:B------:R-:W-:Y:S01]  /*1d1b0*/  MOV R2, RZ ;  /* 0x000000ff00027202 */ /* 0x000fe20000000f00 */
[----:B------:R-:W-:Y:S01]  /*1d1c0*/  IMAD.MOV.U32 R57, RZ, RZ, 0x181f ;  /* 0x0000181fff397424 */ /* 0x000fe200078e00ff */
[----:B------:R-:W-:-:S02]  /*1d1d0*/  MOV R3, 0x1d1f0 ;  /* 0x0001d1f000037802 */ /* 0x000fc40000000f00 */
[----:B-123-5:R-:W-:Y:S05]  /*1d1e0*/  CALL.REL.NOINC `($__internal_9_$__cuda_sm70_shflsync_idx_p) ;  /* 0x00004e4000007944 */ /* 0x02efea0003c00000 */
[----:B------:R-:W-:Y:S01]  /*1d1f0*/  MOV R2, R57 ;  /* 0x0000003900027202 */ /* 0x000fe20000000f00 */
[----:B------:R-:W-:Y:S05]  /*1d200*/  BRA `(.L_x_810) ;  /* 0xfffe586000007947 */ /* 0x000fea000383ffff */
.L_x_606:
[----:B------:R-:W-:Y:S01]  /*1d210*/  IMAD.MOV.U32 R52, RZ, RZ, R5 ;  /* 0x000000ffff347224 */ /* 0x000fe200078e0005 */
[----:B-1----:R-:W-:Y:S01]  /*1d220*/  MOV R2, 0x1 ;  /* 0x0000000100027802 */ /* 0x002fe20000000f00 */
[----:B------:R-:W-:Y:S01]  /*1d230*/  IMAD.MOV.U32 R57, RZ, RZ, 0x181f ;  /* 0x0000181fff397424 */ /* 0x000fe200078e00ff */
[----:B------:R-:W-:-:S02]  /*1d240*/  MOV R3, 0x1d260 ;  /* 0x0001d26000037802 */ /* 0x000fc40000000f00 */
[----:B---3-5:R-:W-:Y:S05]  /*1d250*/  CALL.REL.NOINC `($__internal_9_$__cuda_sm70_shflsync_idx_p) ;  /* 0x00004dd000007944 */ /* 0x028fea0003c00000 */
[----:B------:R-:W-:Y:S01]  /*1d260*/  IMAD.MOV.U32 R7, RZ, RZ, R57 ;  /* 0x000000ffff077224 */ /* 0x000fe200078e0039 */
[----:B------:R-:W-:Y:S01]  /*1d270*/  MOV R2, 0x1 ;  /* 0x0000000100027802 */ /* 0x000fe20000000f00 */
[----:B------:R-:W-:Y:S01]  /*1d280*/  IMAD.MOV.U32 R52, RZ, RZ, R6 ;  /* 0x000000ffff347224 */ /* 0x000fe200078e0006 */
[----:B------:R-:W-:-:S02]  /*1d290*/  MOV R57, 0x181f ;  /* 0x0000181f00397802 */ /* 0x000fc40000000f00 */
[----:B------:R-:W-:Y:S02]  /*1d2a0*/  MOV R3, 0x1d2c0 ;  /* 0x0001d2c000037802 */ /* 0x000fe40000000f00 */
[----:B------:R-:W-:Y:S05]  /*1d2b0*/  CALL.REL.NOINC `($__internal_9_$__cuda_sm70_shflsync_idx_p) ;  /* 0x00004d7000007944 */ /* 0x000fea0003c00000 */
[----:B------:R-:W-:Y:S01]  /*1d2c0*/  MOV R2, R57 ;  /* 0x0000003900027202 */ /* 0x000fe20000000f00 */
[----:B------:R-:W-:Y:S05]  /*1d2d0*/  BRA `(.L_x_811) ;  /* 0xfffe58e000007947 */ /* 0x000fea000383ffff */
.L_x_609:
[----:B------:R-:W-:Y:S01]  /*1d2e0*/  IMAD.MOV.U32 R52, RZ, RZ, R5 ;  /* 0x000000ffff347224 */ /* 0x000fe200078e0005 */
[----:B-1----:R-:W-:Y:S01]  /*1d2f0*/  MOV R2, 0x2 ;  /* 0x0000000200027802 */ /* 0x002fe20000000f00 */
[----:B------:R-:W-:Y:S01]  /*1d300*/  IMAD.MOV.U32 R57, RZ, RZ, 0x181f ;  /* 0x0000181fff397424 */ /* 0x000fe200078e00ff */
[----:B------:R-:W-:Y:S02]  /*1d310*/  MOV R3, 0x1d330 ;  /* 0x0001d33000037802 */ /* 0x000fe40000000f00 */
[----:B--23-5:R-:W-:Y:S05]  /*1d320*/  CALL.REL.NOINC `($__internal_9_$__cuda_sm70_shflsync_idx_p) ;  /* 0x00004d0000007944 */ /* 0x02cfea0003c00000 */
[----:B------:R-:W-:Y:S01]  /*1d330*/  MOV R7, R57 ;  /* 0x0000003900077202 */ /* 0x000fe20000000f00 */
[----:B------:R-:W-:Y:S05]  /*1d340*/  BRA `(.L_x_812) ;  /* 0xfffe595000007947 */ /* 0x000fea000383ffff */
.L_x_610:
[----:B------:R-:W-:Y:S01]  /*1d350*/  IMAD.MOV.U32 R52, RZ, RZ, R6 ;  /* 0x000000ffff347224 */ /* 0x000fe200078e0006 */
[----:B-1----:R-:W-:Y:S01]  /*1d360*/  MOV R2, 0x2 ;  /* 0x0000000200027802 */ /* 0x002fe20000000f00 */
[----:B------:R-:W-:Y:S01]  /*1d370*/  IMAD.MOV.U32 R57, RZ, RZ, 0x181f ;  /* 0x0000181fff397424 */ /* 0x000fe200078e00ff */
[----:B------:R-:W-:Y:S02]  /*1d380*/  MOV R3, 0x1d3a0 ;  /* 0x0001d3a000037802 */ /* 0x000fe40000000f00 */
[----:B--2345:R-:W-:Y:S05]  /*1d390*/  CALL.REL.NOINC `($__internal_9_$__cuda_sm70_shflsync_idx_p) ;  /* 0x00004c9000007944 */ /* 0x03cfea0003c00000 */
[----:B------:R-:W-:Y:S01]  /*1d3a0*/  MOV R2, R57 ;  /* 0x0000003900027202 */ /* 0x000fe20000000f00 */
[----:B------:R-:W-:Y:S05]  /*1d3b0*/  BRA `(.L_x_813) ;  /* 0xfffe590000007947 */ /* 0x000fea000383ffff */
.L_x_613:
[----:B------:R-:W-:Y:S01]  /*1d3c0*/  IMAD.MOV.U32 R52, RZ, RZ, R5 ;  /* 0x000000ffff347224 */ /* 0x000fe200078e0005 */
[----:B--2---:R-:W-:Y:S01]  /*1d3d0*/  MOV R2, 0x3 ;  /* 0x0000000300027802 */ /* 0x004fe20000000f00 */
[----:B------:R-:W-:Y:S01]  /*1d3e0*/  IMAD.MOV.U32 R57, RZ, RZ, 0x181f ;  /* 0x0000181fff397424 */ /* 0x000fe200078e00ff */
[----:B------:R-:W-:-:S02]  /*1d3f0*/  MOV R3, 0x1d410 ;  /* 0x0001d41000037802 */ /* 0x000fc40000000f00 */
[----:B-1-345:R-:W-:Y:S05]  /*1d400*/  CALL.REL.NOINC `($__internal_9_$__cuda_sm70_shflsync_idx_p) ;  /* 0x00004c2000007944 */ /* 0x03afea0003c00000 */
        /* <DEDUP_REMOVED lines=8> */
.L_x_616:
[----:B------:R-:W-:Y:S01]  /*1d490*/  IMAD.MOV.U32 R52, RZ, RZ, R5 ;  /* 0x000000ffff347224 */ /* 0x000fe200078e0005 */
[----:B-12---:R-:W-:Y:S01]  /*1d4a0*/  MOV R2, 0x4 ;  /* 0x0000000400027802 */ /* 0x006fe20000000f00 */
[----:B------:R-:W-:Y:S01]  /*1d4b0*/  IMAD.MOV.U32 R57, RZ, RZ, 0x181f ;  /* 0x0000181fff397424 */ /* 0x000fe200078e00ff */
[----:B------:R-:W-:Y:S02]  /*1d4c0*/  MOV R3, 0x1d4e0 ;  /* 0x0001d4e000037802 */ /* 0x000fe40000000f00 */
[----:B---345:R-:W-:Y:S05]  /*1d4d0*/  CALL.REL.NOINC `($__internal_9_$__cuda_sm70_shflsync_idx_p) ;  /* 0x00004b5000007944 */ /* 0x038fea0003c00000 */
[----:B------:R-:W-:Y:S01]  /*1d4e0*/  MOV R7, R57 ;  /* 0x0000003900077202 */ /* 0x000fe20000000f00 */
[----:B------:R-:W-:Y:S05]  /*1d4f0*/  BRA `(.L_x_815) ;  /* 0xfffe599000007947 */ /* 0x000fea000383ffff */
.L_x_617:
[----:B------:R-:W-:Y:S01]  /*1d500*/  IMAD.MOV.U32 R52, RZ, RZ, R6 ;  /* 0x000000ffff347224 */ /* 0x000fe200078e0006 */
[----:B--2---:R-:W-:Y:S01]  /*1d510*/  MOV R2, 0x4 ;  /* 0x0000000400027802 */ /* 0x004fe20000000f00 */
[----:B------:R-:W-:Y:S01]  /*1d520*/  IMAD.MOV.U32 R57, RZ, RZ, 0x181f ;  /* 0x0000181fff397424 */ /* 0x000fe200078e00ff */
[----:B------:R-:W-:Y:S02]  /*1d530*/  MOV R3, 0x1d550 ;  /* 0x0001d55000037802 */ /* 0x000fe40000000f00 */
[----:B-1-345:R-:W-:Y:S05]  /*1d540*/  CALL.REL.NOINC `($__internal_9_$__cuda_sm70_shflsync_idx_p) ;  /* 0x00004ae000007944 */ /* 0x03afea0003c00000 */
[----:B------:R-:W-:Y:S01]  /*1d550*/  MOV R2, R57 ;  /* 0x0000003900027202 */ /* 0x000fe20000000f00 */
[----:B------:R-:W-:Y:S05]  /*1d560*/  BRA `(.L_x_816) ;  /* 0xfffe594000007947 */ /* 0x000fea000383ffff */
.L_x_620:
[----:B------:R-:W-:Y:S01]  /*1d570*/  IMAD.MOV.U32 R52, RZ, RZ, R5 ;  /* 0x000000ffff347224 */ /* 0x000fe200078e0005 */
[----:B-1----:R-:W-:Y:S01]  /*1d580*/  MOV R2, 0x5 ;  /* 0x0000000500027802 */ /* 0x002fe20000000f00 */
[----:B------:R-:W-:Y:S01]  /*1d590*/  IMAD.MOV.U32 R57, RZ, RZ, 0x181f ;  /* 0x0000181fff397424 */ /* 0x000fe200078e00ff */
[----:B------:R-:W-:-:S02]  /*1d5a0*/  MOV R3, 0x1d5c0 ;  /* 0x0001d5c000037802 */ /* 0x000fc40000000f00 */
[----:B--2345:R-:W-:Y:S05]  /*1d5b0*/  CALL.REL.NOINC `($__internal_9_$__cuda_sm70_shflsync_idx_p) ;  /* 0x00004a7000007944 */ /* 0x03cfea0003c00000 */
        /* <DEDUP_REMOVED lines=8> */
.L_x_623:
[----:B------:R-:W-:Y:S01]  /*1d640*/  IMAD.MOV.U32 R52, RZ, RZ, R5 ;  /* 0x000000ffff347224 */ /* 0x000fe200078e0005 */
[----:B-1----:R-:W-:Y:S01]  /*1d650*/  MOV R2, 0x6 ;  /* 0x0000000600027802 */ /* 0x002fe20000000f00 */
[----:B------:R-:W-:Y:S01]  /*1d660*/  IMAD.MOV.U32 R57, RZ, RZ, 0x181f ;  /* 0x0000181fff397424 */ /* 0x000fe200078e00ff */
[----:B------:R-:W-:Y:S02]  /*1d670*/  MOV R3, 0x1d690 ;  /* 0x0001d69000037802 */ /* 0x000fe40000000f00 */
[----:B--2345:R-:W-:Y:S05]  /*1d680*/  CALL.REL.NOINC `($__internal_9_$__cuda_sm70_shflsync_idx_p) ;  /* 0x000049a000007944 */ /* 0x03cfea0003c00000 */
[----:B------:R-:W-:Y:S01]  /*1d690*/  MOV R7, R57 ;  /* 0x0000003900077202 */ /* 0x000fe20000000f00 */
[----:B------:R-:W-:Y:S05]  /*1d6a0*/  BRA `(.L_x_818) ;  /* 0xfffe59d000007947 */ /* 0x000fea000383ffff */
.L_x_624:
[----:B------:R-:W-:Y:S01]  /*1d6b0*/  IMAD.MOV.U32 R52, RZ, RZ, R6 ;  /* 0x000000ffff347224 */ /* 0x000fe200078e0006 */
[----:B-1----:R-:W-:Y:S01]  /*1d6c0*/  MOV R2, 0x6 ;  /* 0x0000000600027802 */ /* 0x002fe20000000f00 */
[----:B------:R-:W-:Y:S01]  /*1d6d0*/  IMAD.MOV.U32 R57, RZ, RZ, 0x181f ;  /* 0x0000181fff397424 */ /* 0x000fe200078e00ff */
[----:B------:R-:W-:Y:S02]  /*1d6e0*/  MOV R3, 0x1d700 ;  /* 0x0001d70000037802 */ /* 0x000fe40000000f00 */
[----:B--2345:R-:W-:Y:S05]  /*1d6f0*/  CALL.REL.NOINC `($__internal_9_$__cuda_sm70_shflsync_idx_p) ;  /* 0x0000493000007944 */ /* 0x03cfea0003c00000 */
[----:B------:R-:W-:Y:S01]  /*1d700*/  MOV R2, R57 ;  /* 0x0000003900027202 */ /* 0x000fe20000000f00 */
[----:B------:R-:W-:Y:S05]  /*1d710*/  BRA `(.L_x_819) ;  /* 0xfffe598000007947 */ /* 0x000fea000383ffff */
.L_x_627:
        /* <DEDUP_REMOVED lines=13> */
.L_x_630:
[----:B------:R-:W-:Y:S01]  /*1d7f0*/  IMAD.MOV.U32 R52, RZ, RZ, R5 ;  /* 0x000000ffff347224 */ /* 0x000fe200078e0005 */
[----:B------:R-:W-:Y:S01]  /*1d800*/  MOV R2, RZ ;  /* 0x000000ff00027202 */ /* 0x000fe20000000f00 */
[----:B------:R-:W-:Y:S01]  /*1d810*/  IMAD.MOV.U32 R57, RZ, RZ, 0x181f ;  /* 0x0000181fff397424 */ /* 0x000fe200078e00ff */
[----:B------:R-:W-:Y:S02]  /*1d820*/  MOV R3, 0x1d840 ;  /* 0x0001d84000037802 */ /* 0x000fe40000000f00 */
[----:B-1----:R-:W-:Y:S05]  /*1d830*/  CALL.REL.NOINC `($__internal_9_$__cuda_sm70_shflsync_idx_p) ;  /* 0x000047f000007944 */ /* 0x002fea0003c00000 */
[----:B------:R-:W-:Y:S01]  /*1d840*/  MOV R8, R57 ;  /* 0x0000003900087202 */ /* 0x000fe20000000f00 */
[----:B------:R-:W-:Y:S05]  /*1d850*/  BRA `(.L_x_821) ;  /* 0xfffe75d000007947 */ /* 0x000fea000383ffff */
.L_x_631:
[----:B------:R-:W-:Y:S01]  /*1d860*/  IMAD.MOV.U32 R52, RZ, RZ, R0 ;  /* 0x000000ffff347224 */ /* 0x000fe200078e0000 */
[----:B------:R-:W-:Y:S01]  /*1d870*/  MOV R2, RZ ;  /* 0x000000ff00027202 */ /* 0x000fe20000000f00 */
[----:B------:R-:W-:Y:S01]  /*1d880*/  IMAD.MOV.U32 R57, RZ, RZ, 0x181f ;  /* 0x0000181fff397424 */ /* 0x000fe200078e00ff */
[----:B------:R-:W-:Y:S02]  /*1d890*/  MOV R3, 0x1d8b0 ;  /* 0x0001d8b000037802 */ /* 0x000fe40000000f00 */
[----:B-123--:R-:W-:Y:S05]  /*1d8a0*/  CALL.REL.NOINC `($__internal_9_$__cuda_sm70_shflsync_idx_p) ;  /* 0x0000478000007944 */ /* 0x00efea0003c00000 */
[----:B------:R-:W-:Y:S01]  /*1d8b0*/  IADD3 R2, P0, R57, R138, RZ ;  /* 0x0000008a39027210 */ /* 0x000fe20007f1e0ff */
[----:B------:R-:W-:Y:S02]  /*1d8c0*/  IMAD.MOV.U32 R52, RZ, RZ, R5 ;  /* 0x000000ffff347224 */ /* 0x000fe400078e0005 */
[----:B------:R-:W-:-:S02]  /*1d8d0*/  IMAD.MOV.U32 R57, RZ, RZ, 0x181f ;  /* 0x0000181fff397424 */ /* 0x000fc400078e00ff */
[----:B------:R-:W-:-:S05]  /*1d8e0*/  IMAD.X R3, R8, 0x1, R6, P0 ;  /* 0x0000000108037824 */ /* 0x000fca00000e0606 */
[----:B------:R-:W-:Y:S01]  /*1d8f0*/  @!PT LDS RZ, [RZ] ;  /* 0x00000000fffff984 */ /* 0x000fe20000000800 */
[----:B------:R-:W-:Y:S01]  /*1d900*/  @!PT LDS RZ, [RZ] ;  /* 0x00000000fffff984 */ /* 0x000fe20000000800 */
[----:B------:R-:W-:Y:S01]  /*1d910*/  @!PT LDS RZ, [RZ] ;  /* 0x00000000fffff984 */ /* 0x000fe20000000800 */
[----:B------:R1:W-:Y:S02]  /*1d920*/  LDGSTS.E.BYPASS.LTC128B.128 [R203+0x2900], [R2.64], !P3 ;  /* 0x0290000002cb7fae */ /* 0x0003e4000d901d46 */
[----:B-1----:R-:W-:Y:S02]  /*1d930*/  MOV R2, 0x1 ;  /* 0x0000000100027802 */ /* 0x002fe40000000f00 */
[----:B------:R-:W-:Y:S02]  /*1d940*/  MOV R3, 0x1d960 ;  /* 0x0001d96000037802 */ /* 0x000fe40000000f00 */
[----:B------:R-:W-:Y:S05]  /*1d950*/  CALL.REL.NOINC `($__internal_9_$__cuda_sm70_shflsync_idx_p) ;  /* 0x000046d000007944 */ /* 0x000fea0003c00000 */
[----:B------:R-:W-:Y:S01]  /*1d960*/  IMAD.MOV.U32 R7, RZ, RZ, R57 ;  /* 0x000000ffff077224 */ /* 0x000fe200078e0039 */
[----:B------:R-:W-:Y:S01]  /*1d970*/  MOV R2, 0x1 ;  /* 0x0000000100027802 */ /* 0x000fe20000000f00 */
[----:B------:R-:W-:Y:S01]  /*1d980*/  IMAD.MOV.U32 R52, RZ, RZ, R0 ;  /* 0x000000ffff347224 */ /* 0x000fe200078e0000 */
[----:B------:R-:W-:Y:S02]  /*1d990*/  MOV R57, 0x181f ;  /* 0x0000181f00397802 */ /* 0x000fe40000000f00 */
[----:B------:R-:W-:Y:S02]  /*1d9a0*/  MOV R3, 0x1d9c0 ;  /* 0x0001d9c000037802 */ /* 0x000fe40000000f00 */
[----:B------:R-:W-:Y:S05]  /*1d9b0*/  CALL.REL.NOINC `($__internal_9_$__cuda_sm70_shflsync_idx_p) ;  /* 0x0000467000007944 */ /* 0x000fea0003c00000 */
[----:B------:R-:W-:Y:S01]  /*1d9c0*/  IADD3 R2, P0, R57, R138, RZ ;  /* 0x0000008a39027210 */ /* 0x000fe20007f1e0ff */
[----:B------:R-:W-:-:S02]  /*1d9d0*/  IMAD.MOV.U32 R52, RZ, RZ, R5 ;  /* 0x000000ffff347224 */ /* 0x000fc400078e0005 */
[----:B------:R-:W-:Y:S02]  /*1d9e0*/  IMAD.MOV.U32 R57, RZ, RZ, 0x181f ;  /* 0x0000181fff397424 */ /* 0x000fe400078e00ff */
        /* <DEDUP_REMOVED lines=48> */
[----:B------:R-:W-:Y:S01]  /*1dcf0*/  MOV R0, R57 ;  /* 0x0000003900007202 */ /* 0x000fe20000000f00 */
[----:B------:R-:W-:Y:S05]  /*1dd00*/  BRA `(.L_x_822) ;  /* 0xfffe728000007947 */ /* 0x000fea000383ffff */
.L_x_632:
[----:B------:R-:W-:Y:S01]  /*1dd10*/  IMAD.MOV.U32 R52, RZ, RZ, R5 ;  /* 0x000000ffff347224 */ /* 0x000fe200078e0005 */
[----:B------:R-:W-:Y:S01]  /*1dd20*/  MOV R2, RZ ;  /* 0x000000ff00027202 */ /* 0x000fe20000000f00 */
[----:B------:R-:W-:Y:S01]  /*1dd30*/  IMAD.MOV.U32 R57, RZ, RZ, 0x1c1f ;  /* 0x00001c1fff397424 */ /* 0x000fe200078e00ff */
[----:B------:R-:W-:-:S02]  /*1dd40*/  MOV R3, 0x1dd60 ;  /* 0x0001dd6000037802 */ /* 0x000fc40000000f00 */
[----:B------:R-:W-:Y:S05]  /*1dd50*/  CALL.REL.NOINC `($__internal_9_$__cuda_sm70_shflsync_idx_p) ;  /* 0x000042d000007944 */ /* 0x000fea0003c00000 */
[----:B------:R-:W-:Y:S01]  /*1dd60*/  MOV R3, R57 ;  /* 0x0000003900037202 */ /* 0x000fe20000000f00 */
[----:B------:R-:W-:Y:S05]  /*1dd70*/  BRA `(.L_x_823) ;  /* 0xfffe73c000007947 */ /* 0x000fea000383ffff */
.L_x_637:
[----:B------:R-:W-:Y:S01]  /*1dd80*/  IMAD.MOV.U32 R52, RZ, RZ, R5 ;  /* 0x000000ffff347224 */ /* 0x000fe200078e0005 */
[----:B------:R-:W-:Y:S01]  /*1dd90*/  MOV R2, 0x1 ;  /* 0x0000000100027802 */ /* 0x000fe20000000f00 */
[----:B------:R-:W-:Y:S01]  /*1dda0*/  IMAD.MOV.U32 R57, RZ, RZ, 0x1c1f ;  /* 0x00001c1fff397424 */ /* 0x000fe200078e00ff */
[----:B------:R-:W-:-:S02]  /*1ddb0*/  MOV R3, 0x1ddd0 ;  /* 0x0001ddd000037802 */ /* 0x000fc40000000f00 */
[----:B-1----:R-:W-:Y:S05]  /*1ddc0*/  CALL.REL.NOINC `($__internal_9_$__cuda_sm70_shflsync_idx_p) ;  /* 0x0000426000007944 */ /* 0x002fea0003c00000 */
[----:B------:R-:W-:Y:S01]  /*1ddd0*/  MOV R3, R57 ;  /* 0x0000003900037202 */ /* 0x000fe20000000f00 */
[----:B------:R-:W-:Y:S05]  /*1dde0*/  BRA `(.L_x_824) ;  /* 0xfffe7bf000007947 */ /* 0x000fea000383ffff */
.L_x_642:
[----:B------:R-:W-:Y:S01]  /*1ddf0*/  IMAD.MOV.U32 R52, RZ, RZ, R5 ;  /* 0x000000ffff347224 */ /* 0x000fe200078e0005 */
[----:B------:R-:W-:Y:S01]  /*1de00*/  MOV R2, 0x2 ;  /* 0x0000000200027802 */ /* 0x000fe20000000f00 */
[----:B------:R-:W-:Y:S01]  /*1de10*/  IMAD.MOV.U32 R57, RZ, RZ, 0x1c1f ;  /* 0x00001c1fff397424 */ /* 0x000fe200078e00ff */
[----:B------:R-:W-:-:S02]  /*1de20*/  MOV R3, 0x1de40 ;  /* 0x0001de4000037802 */ /* 0x000fc40000000f00 */
[----:B-12---:R-:W-:Y:S05]  /*1de30*/  CALL.REL.NOINC `($__internal_9_$__cuda_sm70_shflsync_idx_p) ;  /* 0x000041f000007944 */ /* 0x006fea0003c00000 */
[----:B------:R-:W-:Y:S01]  /*1de40*/  MOV R3, R57 ;  /* 0x0000003900037202 */ /* 0x000fe20000000f00 */
[----:B------:R-:W-:Y:S05]  /*1de50*/  BRA `(.L_x_825) ;  /* 0xfffe81f000007947 */ /* 0x000fea000383ffff */
.L_x_647:
[----:B------:R-:W-:Y:S01]  /*1de60*/  IMAD.MOV.U32 R52, RZ, RZ, R5 ;  /* 0x000000ffff347224 */ /* 0x000fe200078e0005 */
[----:B------:R-:W-:Y:S01]  /*1de70*/  MOV R2, 0x3 ;  /* 0x0000000300027802 */ /* 0x000fe20000000f00 */
[----:B------:R-:W-:Y:S01]  /*1de80*/  IMAD.MOV.U32 R57, RZ, RZ, 0x1c1f ;  /* 0x00001c1fff397424 */ /* 0x000fe200078e00ff */
[----:B------:R-:W-:-:S02]  /*1de90*/  MOV R3, 0x1deb0 ;  /* 0x0001deb000037802 */ /* 0x000fc40000000f00 */
[----:B-123--:R-:W-:Y:S05]  /*1dea0*/  CALL.REL.NOINC `($__internal_9_$__cuda_sm70_shflsync_idx_p) ;  /* 0x0000418000007944 */ /* 0x00efea0003c00000 */
[----:B------:R-:W-:Y:S01]  /*1deb0*/  MOV R3, R57 ;  /* 0x0000003900037202 */ /* 0x000fe20000000f00 */
[----:B------:R-:W-:Y:S05]  /*1dec0*/  BRA `(.L_x_826) ;  /* 0xfffe87f000007947 */ /* 0x000fea000383ffff */
.L_x_652:
[----:B------:R-:W-:Y:S01]  /*1ded0*/  IMAD.MOV.U32 R4, RZ, RZ, R0 ;  /* 0x000000ffff047224 */ /* 0x000fe200078e0000 */
[----:B------:R-:W-:-:S02]  /*1dee0*/  MOV R3, 0x2 ;  /* 0x0000000200037802 */ /* 0x000fc40000000f00 */
[----:B------:R-:W-:Y:S02]  /*1def0*/  MOV R2, 0x1df10 ;  /* 0x0001df1000027802 */ /* 0x000fe40000000f00 */
[----:B------:R-:W-:Y:S05]  /*1df00*/  CALL.REL.NOINC `($__internal_8_$__cuda_sm70_shflsync_bfly_p) ;  /* 0x000040c000007944 */ /* 0x000fea0003c00000 */
[----:B------:R-:W-:Y:S01]  /*1df10*/  MOV R2, R9 ;  /* 0x0000000900027202 */ /* 0x000fe20000000f00 */
[----:B------:R-:W-:Y:S05]  /*1df20*/  BRA `(.L_x_827) ;  /* 0xfffe92c000007947 */ /* 0x000fea000383ffff */
.L_x_653:
[----:B------:R-:W-:Y:S02]  /*1df30*/  MOV R3, 0x1 ;  /* 0x0000000100037802 */ /* 0x000fe40000000f00 */
[----:B------:R-:W-:Y:S02]  /*1df40*/  MOV R2, 0x1df60 ;  /* 0x0001df6000027802 */ /* 0x000fe40000000f00 */
[----:B-1----:R-:W-:Y:S05]  /*1df50*/  CALL.REL.NOINC `($__internal_8_$__cuda_sm70_shflsync_bfly_p) ;  /* 0x0000407000007944 */ /* 0x002fea0003c00000 */
[----:B------:R-:W-:Y:S01]  /*1df60*/  FMNMX.FTZ R72, R4, R9, !PT ;  /* 0x0000000904487209 */ /* 0x000fe20007810000 */
[----:B------:R-:W-:Y:S01]  /*1df70*/  IMAD.MOV.U32 R4, RZ, RZ, R5 ;  /* 0x000000ffff047224 */ /* 0x000fe200078e0005 */
[----:B------:R-:W-:Y:S01]  /*1df80*/  MOV R2, 0x1dfb0 ;  /* 0x0001dfb000027802 */ /* 0x000fe20000000f00 */
[----:B------:R-:W-:Y:S02]  /*1df90*/  IMAD.MOV.U32 R3, RZ, RZ, 0x2 ;  /* 0x00000002ff037424 */ /* 0x000fe400078e00ff */
[----:B------:R-:W-:Y:S05]  /*1dfa0*/  CALL.REL.NOINC `($__internal_8_$__cuda_sm70_shflsync_bfly_p) ;  /* 0x0000402000007944 */ /* 0x000fea0003c00000 */
[----:B------:R-:W-:Y:S01]  /*1dfb0*/  FMNMX.FTZ R5, R5, R9, !PT ;  /* 0x0000000905057209 */ /* 0x000fe20007810000 */
[----:B------:R-:W-:Y:S01]  /*1dfc0*/  IMAD.MOV.U32 R3, RZ, RZ, 0x1 ;  /* 0x00000001ff037424 */ /* 0x000fe200078e00ff */
[----:B------:R-:W-:-:S03]  /*1dfd0*/  MOV R2, 0x1e000 ;  /* 0x0001e00000027802 */ /* 0x000fc60000000f00 */
[----:B------:R-:W-:Y:S02]  /*1dfe0*/  IMAD.MOV.U32 R4, RZ, RZ, R5 ;  /* 0x000000ffff047224 */ /* 0x000fe400078e0005 */
[----:B------:R-:W-:Y:S05]  /*1dff0*/  CALL.REL.NOINC `($__internal_8_$__cuda_sm70_shflsync_bfly_p) ;  /* 0x00003fd000007944 */ /* 0x000fea0003c00000 */
        /* <DEDUP_REMOVED lines=20> */
[----:B------:R-:W-:Y:S05]  /*1e140*/  BRA `(.L_x_828) ;  /* 0xfffe919000007947 */ /* 0x000fea000383ffff */
.L_x_661:
[----:B------:R-:W-:Y:S01]  /*1e150*/  MOV R2, RZ ;  /* 0x000000ff00027202 */ /* 0x000fe20000000f00 */
[----:B------:R-:W-:Y:S01]  /*1e160*/  IMAD.MOV.U32 R52, RZ, RZ, R4 ;  /* 0x000000ffff347224 */ /* 0x000fe200078e0004 */
[----:B------:R-:W-:Y:S01]  /*1e170*/  MOV R3, 0x1e1a0 ;  /* 0x0001e1a000037802 */ /* 0x000fe20000000f00 */
[----:B------:R-:W-:Y:S02]  /*1e180*/  IMAD.MOV.U32 R57, RZ, RZ, 0x181f ;  /* 0x0000181fff397424 */ /* 0x000fe400078e00ff */
[----:B------:R-:W-:Y:S05]  /*1e190*/  CALL.REL.NOINC `($__internal_9_$__cuda_sm70_shflsync_idx_p) ;  /* 0x00003e9000007944 */ /* 0x000fea0003c00000 */
[----:B------:R-:W-:Y:S01]  /*1e1a0*/  MOV R7, R57 ;  /* 0x0000003900077202 */ /* 0x000fe20000000f00 */
[----:B------:R-:W-:-:S05]  /*1e1b0*/  BRA `(.L_x_829) ;  /* 0xfffeaf0000007947 */ /* 0x000fca000383ffff */
.L_x_662:
[----:B------:R-:W-:Y:S01]  /*1e1c0*/  MOV R2, RZ ;  /* 0x000000ff00027202 */ /* 0x000fe20000000f00 */
[----:B------:R-:W-:Y:S01]  /*1e1d0*/  IMAD.MOV.U32 R52, RZ, RZ, R0 ;  /* 0x000000ffff347224 */ /* 0x000fe200078e0000 */
[----:B------:R-:W-:Y:S01]  /*1e1e0*/  MOV R3, 0x1e210 ;  /* 0x0001e21000037802 */ /* 0x000fe20000000f00 */
[----:B------:R-:W-:Y:S02]  /*1e1f0*/  IMAD.MOV.U32 R57, RZ, RZ, 0x181f ;  /* 0x0000181fff397424 */ /* 0x000fe400078e00ff */
[----:B-12---:R-:W-:Y:S05]  /*1e200*/  CALL.REL.NOINC `($__internal_9_$__cuda_sm70_shflsync_idx_p) ;  /* 0x00003e2000007944 */ /* 0x006fea0003c00000 */
[----:B------:R-:W-:Y:S01]  /*1e210*/  IMAD.MOV.U32 R52, RZ, RZ, R4 ;  /* 0x000000ffff347224 */ /* 0x000fe200078e0004 */
[----:B------:R-:W-:Y:S01]  /*1e220*/  IADD3 R2, P0, R57, R15, RZ ;  /* 0x0000000f39027210 */ /* 0x000fe20007f1e0ff */
[----:B------:R-:W-:Y:S04]  /*1e230*/  IMAD.MOV.U32 R57, RZ, RZ, 0x181f ;  /* 0x0000181fff397424 */ /* 0x000fe800078e00ff */
[----:B------:R-:W-:Y:S05]  /*1e240*/  IMAD.X R3, R7, 0x1, R5, P0 ;  /* 0x0000000107037824 */ /* 0x000fea00000e0605 */
[----:B------:R-:W-:Y:S01]  /*1e250*/  @!PT LDS RZ, [RZ] ;  /* 0x00000000fffff984 */ /* 0x000fe20000000800 */
[----:B------:R-:W-:Y:S01]  /*1e260*/  @!PT LDS RZ, [RZ] ;  /* 0x00000000fffff984 */ /* 0x000fe20000000800 */
[----:B------:R-:W-:Y:S01]  /*1e270*/  @!PT LDS RZ, [RZ] ;  /* 0x00000000fffff984 */ /* 0x000fe20000000800 */
[----:B------:R1:W-:Y:S02]  /*1e280*/  LDGSTS.E.BYPASS.LTC128B.128 [R203+0x100], [R2.64], !P3 ;  /* 0x0010000002cb7fae */ /* 0x0003e4000d901d46 */
[----:B-1----:R-:W-:Y:S02]  /*1e290*/  MOV R2, 0x1 ;  /* 0x0000000100027802 */ /* 0x002fe40000000f00 */
[----:B------:R-:W-:Y:S02]  /*1e2a0*/  MOV R3, 0x1e2c0 ;  /* 0x0001e2c000037802 */ /* 0x000fe40000000f00 */
[----:B------:R-:W-:Y:S05]  /*1e2b0*/  CALL.REL.NOINC `($__internal_9_$__cuda_sm70_shflsync_idx_p) ;  /* 0x00003d7000007944 */ /* 0x000fea0003c00000 */
[----:B------:R-:W-:Y:S01]  /*1e2c0*/  MOV R2, 0x1 ;  /* 0x0000000100027802 */ /* 0x000fe20000000f00 */
[----:B------:R-:W-:Y:S01]  /*1e2d0*/  IMAD.MOV.U32 R6, RZ, RZ, R57 ;  /* 0x000000ffff067224 */ /* 0x000fe200078e0039 */
[----:B------:R-:W-:Y:S01]  /*1e2e0*/  MOV R57, 0x181f ;  /* 0x0000181f00397802 */ /* 0x000fe20000000f00 */
[----:B------:R-:W-:Y:S01]  /*1e2f0*/  IMAD.MOV.U32 R52, RZ, RZ, R0 ;  /* 0x000000ffff347224 */ /* 0x000fe200078e0000 */
[----:B------:R-:W-:Y:S02]  /*1e300*/  MOV R3, 0x1e320 ;  /* 0x0001e32000037802 */ /* 0x000fe40000000f00 */
[----:B------:R-:W-:Y:S05]  /*1e310*/  CALL.REL.NOINC `($__internal_9_$__cuda_sm70_shflsync_idx_p) ;  /* 0x00003d1000007944 */ /* 0x000fea0003c00000 */
        /* <DEDUP_REMOVED lines=51> */
[----:B------:R-:W-:Y:S01]  /*1e650*/  MOV R0, R57 ;  /* 0x0000003900007202 */ /* 0x000fe20000000f00 */
[----:B------:R-:W-:-:S05]  /*1e660*/  BRA `(.L_x_830) ;  /* 0xfffeabb000007947 */ /* 0x000fca000383ffff */
.L_x_665:
[----:B------:R-:W-:Y:S01]  /*1e670*/  MOV R2, RZ ;  /* 0x000000ff00027202 */ /* 0x000fe20000000f00 */
[----:B------:R-:W-:Y:S01]  /*1e680*/  IMAD.MOV.U32 R52, RZ, RZ, R4 ;  /* 0x000000ffff347224 */ /* 0x000fe200078e0004 */
[----:B------:R-:W-:Y:S01]  /*1e690*/  MOV R3, 0x1e6c0 ;  /* 0x0001e6c000037802 */ /* 0x000fe20000000f00 */
[----:B------:R-:W-:Y:S02]  /*1e6a0*/  IMAD.MOV.U32 R57, RZ, RZ, 0x181f ;  /* 0x0000181fff397424 */ /* 0x000fe400078e00ff */
[----:B------:R-:W-:Y:S05]  /*1e6b0*/  CALL.REL.NOINC `($__internal_9_$__cuda_sm70_shflsync_idx_p) ;  /* 0x0000397000007944 */ /* 0x000fea0003c00000 */
[----:B------:R-:W-:Y:S01]  /*1e6c0*/  MOV R7, R57 ;  /* 0x0000003900077202 */ /* 0x000fe20000000f00 */
[----:B------:R-:W-:-:S05]  /*1e6d0*/  BRA `(.L_x_831) ;  /* 0xfffebe9000007947 */ /* 0x000fca000383ffff */
.L_x_666:
        /* <DEDUP_REMOVED lines=75> */
.L_x_667:
[----:B------:R-:W-:Y:S01]  /*1eb90*/  MOV R2, RZ ;  /* 0x000000ff00027202 */ /* 0x000fe20000000f00 */
[----:B------:R-:W-:Y:S01]  /*1eba0*/  IMAD.MOV.U32 R52, RZ, RZ, R5 ;  /* 0x000000ffff347224 */ /* 0x000fe200078e0005 */
[----:B------:R-:W-:Y:S01]  /*1ebb0*/  MOV R3, 0x1ebe0 ;  /* 0x0001ebe000037802 */ /* 0x000fe20000000f00 */
[----:B------:R-:W-:Y:S02]  /*1ebc0*/  IMAD.MOV.U32 R57, RZ, RZ, 0x1c1f ;  /* 0x00001c1fff397424 */ /* 0x000fe400078e00ff */
[----:B------:R-:W-:Y:S05]  /*1ebd0*/  CALL.REL.NOINC `($__internal_9_$__cuda_sm70_shflsync_idx_p) ;  /* 0x0000345000007944 */ /* 0x000fea0003c00000 */
[----:B------:R-:W-:Y:S01]  /*1ebe0*/  MOV R4, R57 ;  /* 0x0000003900047202 */ /* 0x000fe20000000f00 */
[----:B------:R-:W-:-:S05]  /*1ebf0*/  BRA `(.L_x_833) ;  /* 0xfffebc4000007947 */ /* 0x000fca000383ffff */
.L_x_672:
[----:B------:R-:W-:Y:S01]  /*1ec00*/  MOV R2, 0x1 ;  /* 0x0000000100027802 */ /* 0x000fe20000000f00 */
[----:B------:R-:W-:Y:S01]  /*1ec10*/  IMAD.MOV.U32 R52, RZ, RZ, R5 ;  /* 0x000000ffff347224 */ /* 0x000fe200078e0005 */
[----:B------:R-:W-:Y:S01]  /*1ec20*/  MOV R3, 0x1ec50 ;  /* 0x0001ec5000037802 */ /* 0x000fe20000000f00 */
[----:B------:R-:W-:Y:S02]  /*1ec30*/  IMAD.MOV.U32 R57, RZ, RZ, 0x1c1f ;  /* 0x00001c1fff397424 */ /* 0x000fe400078e00ff */
[----:B-1----:R-:W-:Y:S05]  /*1ec40*/  CALL.REL.NOINC `($__internal_9_$__cuda_sm70_shflsync_idx_p) ;  /* 0x000033e000007944 */ /* 0x002fea0003c00000 */
[----:B------:R-:W-:Y:S01]  /*1ec50*/  MOV R4, R57 ;  /* 0x0000003900047202 */ /* 0x000fe20000000f00 */
[----:B------:R-:W-:-:S05]  /*1ec60*/  BRA `(.L_x_834) ;  /* 0xfffec49000007947 */ /* 0x000fca000383ffff */
.L_x_677:
[----:B------:R-:W-:Y:S01]  /*1ec70*/  MOV R2, 0x2 ;  /* 0x0000000200027802 */ /* 0x000fe20000000f00 */
[----:B------:R-:W-:Y:S01]  /*1ec80*/  IMAD.MOV.U32 R52, RZ, RZ, R5 ;  /* 0x000000ffff347224 */ /* 0x000fe200078e0005 */
[----:B------:R-:W-:Y:S01]  /*1ec90*/  MOV R3, 0x1ecc0 ;  /* 0x0001ecc000037802 */ /* 0x000fe20000000f00 */
[----:B------:R-:W-:Y:S02]  /*1eca0*/  IMAD.MOV.U32 R57, RZ, RZ, 0x1c1f ;  /* 0x00001c1fff397424 */ /* 0x000fe400078e00ff */
[----:B-12---:R-:W-:Y:S05]  /*1ecb0*/  CALL.REL.NOINC `($__internal_9_$__cuda_sm70_shflsync_idx_p) ;  /* 0x0000337000007944 */ /* 0x006fea0003c00000 */
[----:B------:R-:W-:Y:S01]  /*1ecc0*/  MOV R4, R57 ;  /* 0x0000003900047202 */ /* 0x000fe20000000f00 */
[----:B------:R-:W-:-:S05]  /*1ecd0*/  BRA `(.L_x_835) ;  /* 0xfffecaa000007947 */ /* 0x000fca000383ffff */
.L_x_682:
[----:B------:R-:W-:Y:S01]  /*1ece0*/  MOV R2, 0x3 ;  /* 0x0000000300027802 */ /* 0x000fe20000000f00 */
[----:B------:R-:W-:Y:S01]  /*1ecf0*/  IMAD.MOV.U32 R52, RZ, RZ, R5 ;  /* 0x000000ffff347224 */ /* 0x000fe200078e0005 */
[----:B------:R-:W-:Y:S01]  /*1ed00*/  MOV R3, 0x1ed30 ;  /* 0x0001ed3000037802 */ /* 0x000fe20000000f00 */
[----:B------:R-:W-:Y:S02]  /*1ed10*/  IMAD.MOV.U32 R57, RZ, RZ, 0x1c1f ;  /* 0x00001c1fff397424 */ /* 0x000fe400078e00ff */
[----:B-123--:R-:W-:Y:S05]  /*1ed20*/  CALL.REL.NOINC `($__internal_9_$__cuda_sm70_shflsync_idx_p) ;  /* 0x0000330000007944 */ /* 0x00efea0003c00000 */
[----:B------:R-:W-:Y:S01]  /*1ed30*/  MOV R4, R57 ;  /* 0x0000003900047202 */ /* 0x000fe20000000f00 */
[----:B------:R-:W-:-:S05]  /*1ed40*/  BRA `(.L_x_836) ;  /* 0xfffed0b000007947 */ /* 0x000fca000383ffff */
.L_x_687:
[----:B------:R-:W-:Y:S02]  /*1ed50*/  MOV R3, 0x2 ;  /* 0x0000000200037802 */ /* 0x000fe40000000f00 */
[----:B------:R-:W-:Y:S02]  /*1ed60*/  MOV R2, 0x1ed80 ;  /* 0x0001ed8000027802 */ /* 0x000fe40000000f00 */
[----:B------:R-:W-:Y:S05]  /*1ed70*/  CALL.REL.NOINC `($__internal_8_$__cuda_sm70_shflsync_bfly_p) ;  /* 0x0000325000007944 */ /* 0x000fea0003c00000 */
[----:B------:R-:W-:Y:S01]  /*1ed80*/  MOV R2, R9 ;  /* 0x0000000900027202 */ /* 0x000fe20000000f00 */
[----:B------:R-:W-:-:S05]  /*1ed90*/  BRA `(.L_x_837) ;  /* 0xfffedbe000007947 */ /* 0x000fca000383ffff */
.L_x_688:
[----:B------:R-:W-:Y:S01]  /*1eda0*/  MOV R3, 0x1 ;  /* 0x0000000100037802 */ /* 0x000fe20000000f00 */
[----:B-1----:R-:W-:Y:S01]  /*1edb0*/  IMAD.MOV.U32 R4, RZ, RZ, R5 ;  /* 0x000000ffff047224 */ /* 0x002fe200078e0005 */
[----:B------:R-:W-:Y:S02]  /*1edc0*/  MOV R2, 0x1ede0 ;  /* 0x0001ede000027802 */ /* 0x000fe40000000f00 */
[----:B------:R-:W-:Y:S05]  /*1edd0*/  CALL.REL.NOINC `($__internal_8_$__cuda_sm70_shflsync_bfly_p) ;  /* 0x000031f000007944 */ /* 0x000fea0003c00000 */
[----:B------:R-:W-:Y:S01]  /*1ede0*/  IMAD.MOV.U32 R4, RZ, RZ, R0 ;  /* 0x000000ffff047224 */ /* 0x000fe200078e0000 */
[----:B------:R-:W-:Y:S01]  /*1edf0*/  FMNMX.FTZ R72, R5, R9, !PT ;  /* 0x0000000905487209 */ /* 0x000fe20007810000 */
[----:B------:R-:W-:Y:S01]  /*1ee00*/  IMAD.MOV.U32 R3, RZ, RZ, 0x2 ;  /* 0x00000002ff037424 */ /* 0x000fe200078e00ff */
[----:B------:R-:W-:Y:S02]  /*1ee10*/  MOV R2, 0x1ee30 ;  /* 0x0001ee3000027802 */ /* 0x000fe40000000f00 */
[----:B------:R-:W-:Y:S05]  /*1ee20*/  CALL.REL.NOINC `($__internal_8_$__cuda_sm70_shflsync_bfly_p) ;  /* 0x000031a000007944 */ /* 0x000fea0003c00000 */
[----:B------:R-:W-:Y:S01]  /*1ee30*/  FMNMX.FTZ R4, R0, R9, !PT ;  /* 0x0000000900047209 */ /* 0x000fe20007810000 */
[----:B------:R-:W-:Y:S01]  /*1ee40*/  IMAD.MOV.U32 R3, RZ, RZ, 0x1 ;  /* 0x00000001ff037424 */ /* 0x000fe200078e00ff */
[----:B------:R-:W-:Y:S02]  /*1ee50*/  MOV R2, 0x1ee70 ;  /* 0x0001ee7000027802 */ /* 0x000fe40000000f00 */
[----:B------:R-:W-:Y:S05]  /*1ee60*/  CALL.REL.NOINC `($__internal_8_$__cuda_sm70_shflsync_bfly_p) ;  /* 0x0000316000007944 */ /* 0x000fea0003c00000 */
[----:B------:R-:W-:Y:S01]  /*1ee70*/  IMAD.MOV.U32 R3, RZ, RZ, 0x2 ;  /* 0x00000002ff037424 */ /* 0x000fe200078e00ff */
[----:B------:R-:W-:Y:S01]  /*1ee80*/  FMNMX.FTZ R71, R4, R9, !PT ;  /* 0x0000000904477209 */ /* 0x000fe20007810000 */
[----:B------:R-:W-:Y:S01]  /*1ee90*/  IMAD.MOV.U32 R4, RZ, RZ, R6 ;  /* 0x000000ffff047224 */ /* 0x000fe200078e0006 */
        /* <DEDUP_REMOVED lines=15> */
[----:B------:R-:W-:Y:S01]  /*1ef90*/  MOV R3, R9 ;  /* 0x0000000900037202 */ /* 0x000fe20000000f00 */
[----:B------:R-:W-:-:S05]  /*1efa0*/  BRA `(.L_x_838) ;  /* 0xfffedac000007947 */ /* 0x000fca000383ffff */
.L_x_697:
[----:B------:R-:W-:Y:S01]  /*1efb0*/  MOV R2, RZ ;  /* 0x000000ff00027202 */ /* 0x000fe20000000f00 */
[----:B------:R-:W-:Y:S01]  /*1efc0*/  IMAD.MOV.U32 R52, RZ, RZ, R5 ;  /* 0x000000ffff347224 */ /* 0x000fe200078e0005 */
[----:B------:R-:W-:Y:S01]  /*1efd0*/  MOV R3, 0x1f000 ;  /* 0x0001f00000037802 */ /* 0x000fe20000000f00 */
[----:B------:R-:W-:Y:S02]  /*1efe0*/  IMAD.MOV.U32 R57, RZ, RZ, 0x181f ;  /* 0x0000181fff397424 */ /* 0x000fe400078e00ff */
[----:B------:R-:W-:Y:S05]  /*1eff0*/  CALL.REL.NOINC `($__internal_9_$__cuda_sm70_shflsync_idx_p) ;  /* 0x0000303000007944 */ /* 0x000fea0003c00000 */
[----:B------:R-:W-:Y:S01]  /*1f000*/  MOV R8, R57 ;  /* 0x0000003900087202 */ /* 0x000fe20000000f00 */
[----:B------:R-:W-:-:S05]  /*1f010*/  BRA `(.L_x_839) ;  /* 0xfffefe1000007947 */ /* 0x000fca000383ffff */
.L_x_698:
        /* <DEDUP_REMOVED lines=75> */
.L_x_701:
[----:B------:R-:W-:Y:S01]  /*1f4d0*/  MOV R2, RZ ;  /* 0x000000ff00027202 */ /* 0x000fe20000000f00 */
[----:B------:R-:W-:Y:S01]  /*1f4e0*/  IMAD.MOV.U32 R52, RZ, RZ, R5 ;  /* 0x000000ffff347224 */ /* 0x000fe200078e0005 */
[----:B------:R-:W-:Y:S01]  /*1f4f0*/  MOV R3, 0x1f520 ;  /* 0x0001f52000037802 */ /* 0x000fe20000000f00 */
[----:B------:R-:W-:Y:S02]  /*1f500*/  IMAD.MOV.U32 R57, RZ, RZ, 0x181f ;  /* 0x0000181fff397424 */ /* 0x000fe400078e00ff */
[----:B------:R-:W-:Y:S05]  /*1f510*/  CALL.REL.NOINC `($__internal_9_$__cuda_sm70_shflsync_idx_p) ;  /* 0x00002b1000007944 */ /* 0x000fea0003c00000 */
[----:B------:R-:W-:Y:S01]  /*1f520*/  MOV R8, R57 ;  /* 0x0000003900087202 */ /* 0x000fe20000000f00 */
[----:B------:R-:W-:-:S05]  /*1f530*/  BRA `(.L_x_841) ;  /* 0xffff0da000007947 */ /* 0x000fca000383ffff */
.L_x_702:
        /* <DEDUP_REMOVED lines=75> */
.L_x_703:
[----:B------:R-:W-:Y:S02]  /*1f9f0*/  MOV R3, 0x2 ;  /* 0x0000000200037802 */ /* 0x000fe40000000f00 */
[----:B------:R-:W-:Y:S02]  /*1fa00*/  MOV R2, 0x1fa20 ;  /* 0x0001fa2000027802 */ /* 0x000fe40000000f00 */
[----:B------:R-:W-:Y:S05]  /*1fa10*/  CALL.REL.NOINC `($__internal_8_$__cuda_sm70_shflsync_bfly_p) ;  /* 0x000025b000007944 */ /* 0x000fea0003c00000 */
[----:B------:R-:W-:Y:S01]  /*1fa20*/  MOV R2, R9 ;  /* 0x0000000900027202 */ /* 0x000fe20000000f00 */
[----:B------:R-:W-:-:S05]  /*1fa30*/  BRA `(.L_x_843) ;  /* 0xffff0fa000007947 */ /* 0x000fca000383ffff */
.L_x_704:
        /* <DEDUP_REMOVED lines=33> */
.L_x_707:
[----:B-1--4-:R-:W-:Y:S01]  /*1fc50*/  MOV R57, 0x181f ;  /* 0x0000181f00397802 */ /* 0x012fe20000000f00 */
[----:B------:R-:W-:Y:S01]  /*1fc60*/  IMAD.MOV.U32 R2, RZ, RZ, RZ ;  /* 0x000000ffff027224 */ /* 0x000fe200078e00ff */
[----:B------:R-:W-:Y:S02]  /*1fc70*/  MOV R3, 0x1fc90 ;  /* 0x0001fc9000037802 */ /* 0x000fe40000000f00 */
[----:B------:R-:W-:Y:S05]  /*1fc80*/  CALL.REL.NOINC `($__internal_9_$__cuda_sm70_shflsync_idx_p) ;  /* 0x000023a000007944 */ /* 0x000fea0003c00000 */
[----:B------:R-:W-:-:S05]  /*1fc90*/  BRA `(.L_x_845) ;  /* 0xffff2ed000007947 */ /* 0x000fca000383ffff */
.L_x_710:
[----:B------:R-:W-:Y:S01]  /*1fca0*/  MOV R2, RZ ;  /* 0x000000ff00027202 */ /* 0x000fe20000000f00 */
[----:B------:R-:W-:Y:S01]  /*1fcb0*/  IMAD.MOV.U32 R52, RZ, RZ, R4 ;  /* 0x000000ffff347224 */ /* 0x000fe200078e0004 */
[----:B------:R-:W-:Y:S01]  /*1fcc0*/  MOV R3, 0x1fcf0 ;  /* 0x0001fcf000037802 */ /* 0x000fe20000000f00 */
[----:B------:R-:W-:Y:S02]  /*1fcd0*/  IMAD.MOV.U32 R57, RZ, RZ, 0x181f ;  /* 0x0000181fff397424 */ /* 0x000fe400078e00ff */
[----:B------:R-:W-:Y:S05]  /*1fce0*/  CALL.REL.NOINC `($__internal_9_$__cuda_sm70_shflsync_idx_p) ;  /* 0x0000234000007944 */ /* 0x000fea0003c00000 */
[----:B------:R-:W-:Y:S01]  /*1fcf0*/  MOV R7, R57 ;  /* 0x0000003900077202 */ /* 0x000fe20000000f00 */
[----:B------:R-:W-:-:S05]  /*1fd00*/  BRA `(.L_x_846) ;  /* 0xffff42b000007947 */ /* 0x000fca000383ffff */
.L_x_711:
        /* <DEDUP_REMOVED lines=75> */
.L_x_712:
[----:B------:R-:W-:Y:S01]  /*201c0*/  MOV R2, RZ ;  /* 0x000000ff00027202 */ /* 0x000fe20000000f00 */
[----:B------:R-:W-:Y:S01]  /*201d0*/  IMAD.MOV.U32 R52, RZ, RZ, R5 ;  /* 0x000000ffff347224 */ /* 0x000fe200078e0005 */
[----:B------:R-:W-:Y:S01]  /*201e0*/  MOV R3, 0x20210 ;  /* 0x0002021000037802 */ /* 0x000fe20000000f00 */
[----:B------:R-:W-:Y:S02]  /*201f0*/  IMAD.MOV.U32 R57, RZ, RZ, 0x1c1f ;  /* 0x00001c1fff397424 */ /* 0x000fe400078e00ff */
[----:B------:R-:W-:Y:S05]  /*20200*/  CALL.REL.NOINC `($__internal_9_$__cuda_sm70_shflsync_idx_p) ;  /* 0x00001e2000007944 */ /* 0x000fea0003c00000 */
[----:B------:R-:W-:Y:S01]  /*20210*/  MOV R4, R57 ;  /* 0x0000003900047202 */ /* 0x000fe20000000f00 */
[----:B------:R-:W-:-:S05]  /*20220*/  BRA `(.L_x_848) ;  /* 0xffff408000007947 */ /* 0x000fca000383ffff */
.L_x_717:
[----:B------:R-:W-:Y:S01]  /*20230*/  MOV R2, 0x1 ;  /* 0x0000000100027802 */ /* 0x000fe20000000f00 */
[----:B------:R-:W-:Y:S01]  /*20240*/  IMAD.MOV.U32 R52, RZ, RZ, R5 ;  /* 0x000000ffff347224 */ /* 0x000fe200078e0005 */
[----:B------:R-:W-:Y:S01]  /*20250*/  MOV R3, 0x20280 ;  /* 0x0002028000037802 */ /* 0x000fe20000000f00 */
[----:B------:R-:W-:Y:S02]  /*20260*/  IMAD.MOV.U32 R57, RZ, RZ, 0x1c1f ;  /* 0x00001c1fff397424 */ /* 0x000fe400078e00ff */
[----:B-1----:R-:W-:Y:S05]  /*20270*/  CALL.REL.NOINC `($__internal_9_$__cuda_sm70_shflsync_idx_p) ;  /* 0x00001db000007944 */ /* 0x002fea0003c00000 */
[----:B------:R-:W-:Y:S01]  /*20280*/  MOV R4, R57 ;  /* 0x0000003900047202 */ /* 0x000fe20000000f00 */
[----:B------:R-:W-:-:S05]  /*20290*/  BRA `(.L_x_849) ;  /* 0xffff48c000007947 */ /* 0x000fca000383ffff */
.L_x_722:
[----:B------:R-:W-:Y:S01]  /*202a0*/  MOV R2, 0x2 ;  /* 0x0000000200027802 */ /* 0x000fe20000000f00 */
[----:B------:R-:W-:Y:S01]  /*202b0*/  IMAD.MOV.U32 R52, RZ, RZ, R5 ;  /* 0x000000ffff347224 */ /* 0x000fe200078e0005 */
[----:B------:R-:W-:Y:S01]  /*202c0*/  MOV R3, 0x202f0 ;  /* 0x000202f000037802 */ /* 0x000fe20000000f00 */
[----:B------:R-:W-:Y:S02]  /*202d0*/  IMAD.MOV.U32 R57, RZ, RZ, 0x1c1f ;  /* 0x00001c1fff397424 */ /* 0x000fe400078e00ff */
[----:B-12---:R-:W-:Y:S05]  /*202e0*/  CALL.REL.NOINC `($__internal_9_$__cuda_sm70_shflsync_idx_p) ;  /* 0x00001d4000007944 */ /* 0x006fea0003c00000 */
[----:B------:R-:W-:Y:S01]  /*202f0*/  MOV R4, R57 ;  /* 0x0000003900047202 */ /* 0x000fe20000000f00 */
[----:B------:R-:W-:-:S05]  /*20300*/  BRA `(.L_x_850) ;  /* 0xffff4ed000007947 */ /* 0x000fca000383ffff */
.L_x_727:
[----:B------:R-:W-:Y:S01]  /*20310*/  MOV R2, 0x3 ;  /* 0x0000000300027802 */ /* 0x000fe20000000f00 */
[----:B------:R-:W-:Y:S01]  /*20320*/  IMAD.MOV.U32 R52, RZ, RZ, R5 ;  /* 0x000000ffff347224 */ /* 0x000fe200078e0005 */
[----:B------:R-:W-:Y:S01]  /*20330*/  MOV R3, 0x20360 ;  /* 0x0002036000037802 */ /* 0x000fe20000000f00 */
[----:B------:R-:W-:Y:S02]  /*20340*/  IMAD.MOV.U32 R57, RZ, RZ, 0x1c1f ;  /* 0x00001c1fff397424 */ /* 0x000fe400078e00ff */
[----:B-123--:R-:W-:Y:S05]  /*20350*/  CALL.REL.NOINC `($__internal_9_$__cuda_sm70_shflsync_idx_p) ;  /* 0x00001cd000007944 */ /* 0x00efea0003c00000 */
[----:B------:R-:W-:Y:S01]  /*20360*/  MOV R4, R57 ;  /* 0x0000003900047202 */ /* 0x000fe20000000f00 */
[----:B------:R-:W-:-:S05]  /*20370*/  BRA `(.L_x_851) ;  /* 0xffff54e000007947 */ /* 0x000fca000383ffff */
.L_x_732:
[----:B------:R-:W-:Y:S02]  /*20380*/  MOV R3, 0x2 ;  /* 0x0000000200037802 */ /* 0x000fe40000000f00 */
[----:B------:R-:W-:Y:S02]  /*20390*/  MOV R2, 0x203b0 ;  /* 0x000203b000027802 */ /* 0x000fe40000000f00 */
[----:B------:R-:W-:Y:S05]  /*203a0*/  CALL.REL.NOINC `($__internal_8_$__cuda_sm70_shflsync_bfly_p) ;  /* 0x00001c2000007944 */ /* 0x000fea0003c00000 */
[----:B------:R-:W-:Y:S01]  /*203b0*/  MOV R2, R9 ;  /* 0x0000000900027202 */ /* 0x000fe20000000f00 */
[----:B------:R-:W-:-:S05]  /*203c0*/  BRA `(.L_x_852) ;  /* 0xffff601000007947 */ /* 0x000fca000383ffff */
.L_x_733:
        /* <DEDUP_REMOVED lines=33> */
.L_x_735:
[----:B------:R1:W5:Y:S01]  /*205e0*/  LDL R4, [R1+0x4] ;  /* 0x0000040001047983 */ /* 0x0003620000100800 */
[----:B------:R-:W-:-:S02]  /*205f0*/  MOV R3, 0x2 ;  /* 0x0000000200037802 */ /* 0x000fc40000000f00 */
[----:B------:R-:W-:Y:S02]  /*20600*/  MOV R2, 0x20620 ;  /* 0x0002062000027802 */ /* 0x000fe40000000f00 */
[----:B-1---5:R-:W-:Y:S05]  /*20610*/  CALL.REL.NOINC `($__internal_8_$__cuda_sm70_shflsync_bfly_p) ;  /* 0x000019b000007944 */ /* 0x022fea0003c00000 */
[----:B------:R-:W-:Y:S01]  /*20620*/  MOV R0, R9 ;  /* 0x0000000900007202 */ /* 0x000fe20000000f00 */
[----:B------:R-:W-:Y:S05]  /*20630*/  BRA `(.L_x_854) ;  /* 0xffff7d7000007947 */ /* 0x000fea000383ffff */
.L_x_736:
[----:B------:R-:W-:Y:S01]  /*20640*/  IMAD.MOV.U32 R4, RZ, RZ, R5 ;  /* 0x000000ffff047224 */ /* 0x000fe200078e0005 */
[----:B------:R-:W-:Y:S02]  /*20650*/  MOV R3, 0x1 ;  /* 0x0000000100037802 */ /* 0x000fe40000000f00 */
[----:B------:R-:W-:Y:S02]  /*20660*/  MOV R2, 0x20680 ;  /* 0x0002068000027802 */ /* 0x000fe40000000f00 */
[----:B------:R-:W-:Y:S05]  /*20670*/  CALL.REL.NOINC `($__internal_8_$__cuda_sm70_shflsync_bfly_p) ;  /* 0x0000195000007944 */ /* 0x000fea0003c00000 */
[----:B------:R1:W5:Y:S01]  /*20680*/  LDL R4, [R1+0x8] ;  /* 0x0000080001047983 */ /* 0x0003620000100800 */
[----:B------:R-:W-:Y:S01]  /*20690*/  FADD.FTZ R5, R5, R9 ;  /* 0x0000000905057221 */ /* 0x000fe20000010000 */
[----:B------:R-:W-:Y:S02]  /*206a0*/  MOV R3, 0x2 ;  /* 0x0000000200037802 */ /* 0x000fe40000000f00 */
[----:B------:R-:W-:Y:S02]  /*206b0*/  MOV R2, 0x206d0 ;  /* 0x000206d000027802 */ /* 0x000fe40000000f00 */
[----:B-1---5:R-:W-:Y:S05]  /*206c0*/  CALL.REL.NOINC `($__internal_8_$__cuda_sm70_shflsync_bfly_p) ;  /* 0x0000190000007944 */ /* 0x022fea0003c00000 */
[----:B------:R-:W2:Y:S01]  /*206d0*/  LDL.LU R0, [R1+0x8] ;  /* 0x0000080001007983 */ /* 0x000ea20000300800 */
[----:B------:R-:W-:Y:S02]  /*206e0*/  MOV R3, 0x1 ;  /* 0x0000000100037802 */ /* 0x000fe40000000f00 */
[----:B------:R-:W-:Y:S01]  /*206f0*/  MOV R2, 0x20730 ;  /* 0x0002073000027802 */ /* 0x000fe20000000f00 */
[----:B--2---:R-:W-:-:S05]  /*20700*/  FADD.FTZ R6, R0, R9 ;  /* 0x0000000900067221 */ /* 0x004fca0000010000 */
[----:B------:R-:W-:Y:S02]  /*20710*/  MOV R4, R6 ;  /* 0x0000000600047202 */ /* 0x000fe40000000f00 */
        /* <DEDUP_REMOVED lines=20> */
[----:B--2---:R-:W-:Y:S02]  /*20860*/  FADD.FTZ R4, R0, R9 ;  /* 0x0000000900047221 */ /* 0x004fe40000010000 */
[----:B------:R-:W-:Y:S05]  /*20870*/  CALL.REL.NOINC `($__internal_8_$__cuda_sm70_shflsync_bfly_p) ;  /* 0x0000175000007944 */ /* 0x000fea0003c00000 */
[----:B------:R-:W-:Y:S05]  /*20880*/  BRA `(.L_x_855) ;  /* 0xffff7c5000007947 */ /* 0x000fea000383ffff */
.L_x_743:
[----:B-1-34-:R-:W-:Y:S01]  /*20890*/  IMAD.MOV.U32 R52, RZ, RZ, R5 ;  /* 0x000000ffff347224 */ /* 0x01afe200078e0005 */
[----:B------:R-:W-:Y:S01]  /*208a0*/  MOV R2, RZ ;  /* 0x000000ff00027202 */ /* 0x000fe20000000f00 */
[----:B------:R-:W-:Y:S01]  /*208b0*/  IMAD.MOV.U32 R57, RZ, RZ, 0x181f ;  /* 0x0000181fff397424 */ /* 0x000fe200078e00ff */
[----:B------:R-:W-:-:S02]  /*208c0*/  MOV R3, 0x208e0 ;  /* 0x000208e000037802 */ /* 0x000fc40000000f00 */
[----:B------:R-:W-:Y:S05]  /*208d0*/  CALL.REL.NOINC `($__internal_9_$__cuda_sm70_shflsync_idx_p) ;  /* 0x0000175000007944 */ /* 0x000fea0003c00000 */
[----:B------:R-:W-:Y:S01]  /*208e0*/  MOV R7, R57 ;  /* 0x0000003900077202 */ /* 0x000fe20000000f00 */
[----:B------:R-:W-:Y:S05]  /*208f0*/  BRA `(.L_x_856) ;  /* 0xffff921000007947 */ /* 0x000fea000383ffff */
.L_x_744:
[----:B------:R-:W-:Y:S01]  /*20900*/  IMAD.MOV.U32 R52, RZ, RZ, R6 ;  /* 0x000000ffff347224 */ /* 0x000fe200078e0006 */
[----:B------:R-:W-:Y:S01]  /*20910*/  MOV R2, RZ ;  /* 0x000000ff00027202 */ /* 0x000fe20000000f00 */
[----:B------:R-:W-:Y:S01]  /*20920*/  IMAD.MOV.U32 R57, RZ, RZ, 0x181f ;  /* 0x0000181fff397424 */ /* 0x000fe200078e00ff */
[----:B------:R-:W-:-:S02]  /*20930*/  MOV R3, 0x20950 ;  /* 0x0002095000037802 */ /* 0x000fc40000000f00 */
[----:B-12---:R-:W-:Y:S05]  /*20940*/  CALL.REL.NOINC `($__internal_9_$__cuda_sm70_shflsync_idx_p) ;  /* 0x000016e000007944 */ /* 0x006fea0003c00000 */
[----:B------:R-:W-:Y:S01]  /*20950*/  MOV R2, R57 ;  /* 0x0000003900027202 */ /* 0x000fe20000000f00 */
[----:B------:R-:W-:Y:S05]  /*20960*/  BRA `(.L_x_857) ;  /* 0xffff91c000007947 */ /* 0x000fea000383ffff */
.L_x_745:
[----:B------:R-:W-:Y:S01]  /*20970*/  IMAD.MOV.U32 R52, RZ, RZ, R5 ;  /* 0x000000ffff347224 */ /* 0x000fe200078e0005 */
[----:B-1----:R-:W-:Y:S01]  /*20980*/  MOV R2, 0x1 ;  /* 0x0000000100027802 */ /* 0x002fe20000000f00 */
[----:B------:R-:W-:Y:S01]  /*20990*/  IMAD.MOV.U32 R57, RZ, RZ, 0x181f ;  /* 0x0000181fff397424 */ /* 0x000fe200078e00ff */
[----:B------:R-:W-:-:S02]  /*209a0*/  MOV R3, 0x209c0 ;  /* 0x000209c000037802 */ /* 0x000fc40000000f00 */
[----:B---3--:R-:W-:Y:S05]  /*209b0*/  CALL.REL.NOINC `($__internal_9_$__cuda_sm70_shflsync_idx_p) ;  /* 0x0000167000007944 */ /* 0x008fea0003c00000 */
        /* <DEDUP_REMOVED lines=8> */
.L_x_746:
[----:B------:R-:W-:Y:S01]  /*20a40*/  IMAD.MOV.U32 R52, RZ, RZ, R5 ;  /* 0x000000ffff347224 */ /* 0x000fe200078e0005 */
[----:B-1----:R-:W-:Y:S01]  /*20a50*/  MOV R2, 0x2 ;  /* 0x0000000200027802 */ /* 0x002fe20000000f00 */
[----:B------:R-:W-:Y:S01]  /*20a60*/  IMAD.MOV.U32 R57, RZ, RZ, 0x181f ;  /* 0x0000181fff397424 */ /* 0x000fe200078e00ff */
[----:B------:R-:W-:Y:S02]  /*20a70*/  MOV R3, 0x20a90 ;  /* 0x00020a9000037802 */ /* 0x000fe40000000f00 */
[----:B--23--:R-:W-:Y:S05]  /*20a80*/  CALL.REL.NOINC `($__internal_9_$__cuda_sm70_shflsync_idx_p) ;  /* 0x000015a000007944 */ /* 0x00cfea0003c00000 */
[----:B------:R-:W-:Y:S01]  /*20a90*/  MOV R7, R57 ;  /* 0x0000003900077202 */ /* 0x000fe20000000f00 */
[----:B------:R-:W-:Y:S05]  /*20aa0*/  BRA `(.L_x_859) ;  /* 0xffff91e000007947 */ /* 0x000fea000383ffff */
.L_x_747:
[----:B------:R-:W-:Y:S01]  /*20ab0*/  IMAD.MOV.U32 R52, RZ, RZ, R6 ;  /* 0x000000ffff347224 */ /* 0x000fe200078e0006 */
[----:B-1----:R-:W-:Y:S01]  /*20ac0*/  MOV R2, 0x2 ;  /* 0x0000000200027802 */ /* 0x002fe20000000f00 */
[----:B------:R-:W-:Y:S01]  /*20ad0*/  IMAD.MOV.U32 R57, RZ, RZ, 0x181f ;  /* 0x0000181fff397424 */ /* 0x000fe200078e00ff */
[----:B------:R-:W-:Y:S02]  /*20ae0*/  MOV R3, 0x20b00 ;  /* 0x00020b0000037802 */ /* 0x000fe40000000f00 */
[----:B--234-:R-:W-:Y:S05]  /*20af0*/  CALL.REL.NOINC `($__internal_9_$__cuda_sm70_shflsync_idx_p) ;  /* 0x0000153000007944 */ /* 0x01cfea0003c00000 */
[----:B------:R-:W-:Y:S01]  /*20b00*/  MOV R2, R57 ;  /* 0x0000003900027202 */ /* 0x000fe20000000f00 */
[----:B------:R-:W-:Y:S05]  /*20b10*/  BRA `(.L_x_860) ;  /* 0xffff919000007947 */ /* 0x000fea000383ffff */
.L_x_748:
[----:B------:R-:W-:Y:S01]  /*20b20*/  IMAD.MOV.U32 R52, RZ, RZ, R5 ;  /* 0x000000ffff347224 */ /* 0x000fe200078e0005 */
[----:B--2---:R-:W-:Y:S01]  /*20b30*/  MOV R2, 0x3 ;  /* 0x0000000300027802 */ /* 0x004fe20000000f00 */
[----:B------:R-:W-:Y:S01]  /*20b40*/  IMAD.MOV.U32 R57, RZ, RZ, 0x181f ;  /* 0x0000181fff397424 */ /* 0x000fe200078e00ff */
[----:B------:R-:W-:-:S02]  /*20b50*/  MOV R3, 0x20b70 ;  /* 0x00020b7000037802 */ /* 0x000fc40000000f00 */
[----:B-1-34-:R-:W-:Y:S05]  /*20b60*/  CALL.REL.NOINC `($__internal_9_$__cuda_sm70_shflsync_idx_p) ;  /* 0x000014c000007944 */ /* 0x01afea0003c00000 */
        /* <DEDUP_REMOVED lines=8> */
.L_x_749:
[----:B------:R-:W-:Y:S01]  /*20bf0*/  IMAD.MOV.U32 R52, RZ, RZ, R5 ;  /* 0x000000ffff347224 */ /* 0x000fe200078e0005 */
[----:B--2---:R-:W-:Y:S01]  /*20c00*/  MOV R2, 0x4 ;  /* 0x0000000400027802 */ /* 0x004fe20000000f00 */
[----:B------:R-:W-:Y:S01]  /*20c10*/  IMAD.MOV.U32 R57, RZ, RZ, 0x181f ;  /* 0x0000181fff397424 */ /* 0x000fe200078e00ff */
[----:B------:R-:W-:Y:S02]  /*20c20*/  MOV R3, 0x20c40 ;  /* 0x00020c4000037802 */ /* 0x000fe40000000f00 */
[----:B-1-34-:R-:W-:Y:S05]  /*20c30*/  CALL.REL.NOINC `($__internal_9_$__cuda_sm70_shflsync_idx_p) ;  /* 0x000013f000007944 */ /* 0x01afea0003c00000 */
[----:B------:R-:W-:Y:S01]  /*20c40*/  MOV R7, R57 ;  /* 0x0000003900077202 */ /* 0x000fe20000000f00 */
[----:B------:R-:W-:Y:S05]  /*20c50*/  BRA `(.L_x_862) ;  /* 0xffff916000007947 */ /* 0x000fea000383ffff */
.L_x_750:
[----:B------:R-:W-:Y:S01]  /*20c60*/  IMAD.MOV.U32 R52, RZ, RZ, R6 ;  /* 0x000000ffff347224 */ /* 0x000fe200078e0006 */
[----:B--2---:R-:W-:Y:S01]  /*20c70*/  MOV R2, 0x4 ;  /* 0x0000000400027802 */ /* 0x004fe20000000f00 */
[----:B------:R-:W-:Y:S01]  /*20c80*/  IMAD.MOV.U32 R57, RZ, RZ, 0x181f ;  /* 0x0000181fff397424 */ /* 0x000fe200078e00ff */
[----:B------:R-:W-:Y:S02]  /*20c90*/  MOV R3, 0x20cb0 ;  /* 0x00020cb000037802 */ /* 0x000fe40000000f00 */
[----:B-1-34-:R-:W-:Y:S05]  /*20ca0*/  CALL.REL.NOINC `($__internal_9_$__cuda_sm70_shflsync_idx_p) ;  /* 0x0000138000007944 */ /* 0x01afea0003c00000 */
[----:B------:R-:W-:Y:S01]  /*20cb0*/  MOV R2, R57 ;  /* 0x0000003900027202 */ /* 0x000fe20000000f00 */
[----:B------:R-:W-:Y:S05]  /*20cc0*/  BRA `(.L_x_863) ;  /* 0xffff911000007947 */ /* 0x000fea000383ffff */
.L_x_751:
[----:B------:R-:W-:Y:S01]  /*20cd0*/  IMAD.MOV.U32 R52, RZ, RZ, R5 ;  /* 0x000000ffff347224 */ /* 0x000fe200078e0005 */
[----:B-1----:R-:W-:Y:S01]  /*20ce0*/  MOV R2, 0x5 ;  /* 0x0000000500027802 */ /* 0x002fe20000000f00 */
[----:B------:R-:W-:Y:S01]  /*20cf0*/  IMAD.MOV.U32 R57, RZ, RZ, 0x181f ;  /* 0x0000181fff397424 */ /* 0x000fe200078e00ff */
[----:B------:R-:W-:-:S02]  /*20d00*/  MOV R3, 0x20d20 ;  /* 0x00020d2000037802 */ /* 0x000fc40000000f00 */
[----:B--234-:R-:W-:Y:S05]  /*20d10*/  CALL.REL.NOINC `($__internal_9_$__cuda_sm70_shflsync_idx_p) ;  /* 0x0000131000007944 */ /* 0x01cfea0003c00000 */
        /* <DEDUP_REMOVED lines=8> */
.L_x_752:
[----:B------:R-:W-:Y:S01]  /*20da0*/  IMAD.MOV.U32 R52, RZ, RZ, R5 ;  /* 0x000000ffff347224 */ /* 0x000fe200078e0005 */
[----:B--2---:R-:W-:Y:S01]  /*20db0*/  MOV R2, 0x6 ;  /* 0x0000000600027802 */ /* 0x004fe20000000f00 */
[----:B------:R-:W-:Y:S01]  /*20dc0*/  IMAD.MOV.U32 R57, RZ, RZ, 0x181f ;  /* 0x0000181fff397424 */ /* 0x000fe200078e00ff */
[----:B------:R-:W-:Y:S02]  /*20dd0*/  MOV R3, 0x20df0 ;  /* 0x00020df000037802 */ /* 0x000fe40000000f00 */
[----:B-1--4-:R-:W-:Y:S05]  /*20de0*/  CALL.REL.NOINC `($__internal_9_$__cuda_sm70_shflsync_idx_p) ;  /* 0x0000124000007944 */ /* 0x012fea0003c00000 */
[----:B------:R-:W-:Y:S01]  /*20df0*/  MOV R7, R57 ;  /* 0x0000003900077202 */ /* 0x000fe20000000f00 */
[----:B------:R-:W-:Y:S05]  /*20e00*/  BRA `(.L_x_865) ;  /* 0xffff90e000007947 */ /* 0x000fea000383ffff */
.L_x_753:
[----:B------:R-:W-:Y:S01]  /*20e10*/  IMAD.MOV.U32 R52, RZ, RZ, R6 ;  /* 0x000000ffff347224 */ /* 0x000fe200078e0006 */
[----:B--2---:R-:W-:Y:S01]  /*20e20*/  MOV R2, 0x6 ;  /* 0x0000000600027802 */ /* 0x004fe20000000f00 */
[----:B------:R-:W-:Y:S01]  /*20e30*/  IMAD.MOV.U32 R57, RZ, RZ, 0x181f ;  /* 0x0000181fff397424 */ /* 0x000fe200078e00ff */
[----:B------:R-:W-:Y:S02]  /*20e40*/  MOV R3, 0x20e60 ;  /* 0x00020e6000037802 */ /* 0x000fe40000000f00 */
[----:B-1-34-:R-:W-:Y:S05]  /*20e50*/  CALL.REL.NOINC `($__internal_9_$__cuda_sm70_shflsync_idx_p) ;  /* 0x000011d000007944 */ /* 0x01afea0003c00000 */
[----:B------:R-:W-:Y:S01]  /*20e60*/  MOV R2, R57 ;  /* 0x0000003900027202 */ /* 0x000fe20000000f00 */
[----:B------:R-:W-:Y:S05]  /*20e70*/  BRA `(.L_x_866) ;  /* 0xffff909000007947 */ /* 0x000fea000383ffff */
.L_x_754:
[----:B------:R-:W-:Y:S01]  /*20e80*/  IMAD.MOV.U32 R52, RZ, RZ, R5 ;  /* 0x000000ffff347224 */ /* 0x000fe200078e0005 */
[----:B-1----:R-:W-:Y:S01]  /*20e90*/  MOV R2, 0x7 ;  /* 0x0000000700027802 */ /* 0x002fe20000000f00 */
[----:B------:R-:W-:Y:S01]  /*20ea0*/  IMAD.MOV.U32 R57, RZ, RZ, 0x181f ;  /* 0x0000181fff397424 */ /* 0x000fe200078e00ff */
[----:B------:R-:W-:-:S02]  /*20eb0*/  MOV R3, 0x20ed0 ;  /* 0x00020ed000037802 */ /* 0x000fc40000000f00 */
[----:B--2-4-:R-:W-:Y:S05]  /*20ec0*/  CALL.REL.NOINC `($__internal_9_$__cuda_sm70_shflsync_idx_p) ;  /* 0x0000116000007944 */ /* 0x014fea0003c00000 */
        /* <DEDUP_REMOVED lines=8> */
.L_x_756:
[----:B------:R-:W-:Y:S01]  /*20f50*/  IMAD.MOV.U32 R52, RZ, RZ, R5 ;  /* 0x000000ffff347224 */ /* 0x000fe200078e0005 */
[----:B------:R-:W-:Y:S01]  /*20f60*/  MOV R2, RZ ;  /* 0x000000ff00027202 */ /* 0x000fe20000000f00 */
[----:B------:R-:W-:Y:S01]  /*20f70*/  IMAD.MOV.U32 R57, RZ, RZ, 0x1c1f ;  /* 0x00001c1fff397424 */ /* 0x000fe200078e00ff */
[----:B------:R-:W-:Y:S02]  /*20f80*/  MOV R3, 0x20fa0 ;  /* 0x00020fa000037802 */ /* 0x000fe40000000f00 */
[----:B------:R-:W-:Y:S05]  /*20f90*/  CALL.REL.NOINC `($__internal_9_$__cuda_sm70_shflsync_idx_p) ;  /* 0x0000109000007944 */ /* 0x000fea0003c00000 */
[----:B------:R-:W-:Y:S01]  /*20fa0*/  MOV R4, R57 ;  /* 0x0000003900047202 */ /* 0x000fe20000000f00 */
[----:B------:R-:W-:Y:S05]  /*20fb0*/  BRA `(.L_x_868) ;  /* 0xffff927000007947 */ /* 0x000fea000383ffff */
.L_x_757:
[----:B------:R-:W-:Y:S01]  /*20fc0*/  IMAD.MOV.U32 R52, RZ, RZ, R12 ;  /* 0x000000ffff347224 */ /* 0x000fe200078e000c */
[----:B------:R-:W-:Y:S01]  /*20fd0*/  MOV R2, RZ ;  /* 0x000000ff00027202 */ /* 0x000fe20000000f00 */
[----:B------:R-:W-:Y:S01]  /*20fe0*/  IMAD.MOV.U32 R57, RZ, RZ, 0x1c1f ;  /* 0x00001c1fff397424 */ /* 0x000fe200078e00ff */
[----:B------:R-:W-:Y:S02]  /*20ff0*/  MOV R3, 0x21010 ;  /* 0x0002101000037802 */ /* 0x000fe40000000f00 */
[----:B-12---:R-:W-:Y:S05]  /*21000*/  CALL.REL.NOINC `($__internal_9_$__cuda_sm70_shflsync_idx_p) ;  /* 0x0000102000007944 */ /* 0x006fea0003c00000 */
[----:B------:R-:W-:Y:S01]  /*21010*/  MOV R0, R57 ;  /* 0x0000003900007202 */ /* 0x000fe20000000f00 */
[----:B------:R-:W-:Y:S05]  /*21020*/  BRA `(.L_x_869) ;  /* 0xffff922000007947 */ /* 0x000fea000383ffff */
.L_x_760:
[----:B------:R-:W-:Y:S01]  /*21030*/  IMAD.MOV.U32 R52, RZ, RZ, R5 ;  /* 0x000000ffff347224 */ /* 0x000fe200078e0005 */
[----:B---3--:R-:W-:Y:S01]  /*21040*/  MOV R2, 0x1 ;  /* 0x0000000100027802 */ /* 0x008fe20000000f00 */
        /* <DEDUP_REMOVED lines=11> */
.L_x_763:
[----:B------:R-:W-:Y:S01]  /*21100*/  IMAD.MOV.U32 R52, RZ, RZ, R5 ;  /* 0x000000ffff347224 */ /* 0x000fe200078e0005 */
[----:B--23--:R-:W-:Y:S01]  /*21110*/  MOV R2, 0x2 ;  /* 0x0000000200027802 */ /* 0x00cfe20000000f00 */
[----:B------:R-:W-:Y:S01]  /*21120*/  IMAD.MOV.U32 R57, RZ, RZ, 0x1c1f ;  /* 0x00001c1fff397424 */ /* 0x000fe200078e00ff */
[----:B------:R-:W-:Y:S02]  /*21130*/  MOV R3, 0x21150 ;  /* 0x0002115000037802 */ /* 0x000fe40000000f00 */
[----:B-1--4-:R-:W-:Y:S05]  /*21140*/  CALL.REL.NOINC `($__internal_9_$__cuda_sm70_shflsync_idx_p) ;  /* 0x00000ee000007944 */ /* 0x012fea0003c00000 */
[----:B------:R-:W-:Y:S01]  /*21150*/  MOV R4, R57 ;  /* 0x0000003900047202 */ /* 0x000fe20000000f00 */
[----:B------:R-:W-:Y:S05]  /*21160*/  BRA `(.L_x_871) ;  /* 0xffff979000007947 */ /* 0x000fea000383ffff */
.L_x_764:
[----:B------:R-:W-:Y:S01]  /*21170*/  IMAD.MOV.U32 R52, RZ, RZ, R12 ;  /* 0x000000ffff347224 */ /* 0x000fe200078e000c */
[----:B--23--:R-:W-:Y:S01]  /*21180*/  MOV R2, 0x2 ;  /* 0x0000000200027802 */ /* 0x00cfe20000000f00 */
[----:B------:R-:W-:Y:S01]  /*21190*/  IMAD.MOV.U32 R57, RZ, RZ, 0x1c1f ;  /* 0x00001c1fff397424 */ /* 0x000fe200078e00ff */
[----:B------:R-:W-:Y:S02]  /*211a0*/  MOV R3, 0x211c0 ;  /* 0x000211c000037802 */ /* 0x000fe40000000f00 */
[----:B-1--4-:R-:W-:Y:S05]  /*211b0*/  CALL.REL.NOINC `($__internal_9_$__cuda_sm70_shflsync_idx_p) ;  /* 0x00000e7000007944 */ /* 0x012fea0003c00000 */
[----:B------:R-:W-:Y:S01]  /*211c0*/  MOV R0, R57 ;  /* 0x0000003900007202 */ /* 0x000fe20000000f00 */
[----:B------:R-:W-:Y:S05]  /*211d0*/  BRA `(.L_x_872) ;  /* 0xffff974000007947 */ /* 0x000fea000383ffff */
.L_x_767:
[----:B------:R-:W-:Y:S01]  /*211e0*/  IMAD.MOV.U32 R52, RZ, RZ, R5 ;  /* 0x000000ffff347224 */ /* 0x000fe200078e0005 */
[----:B--23--:R-:W-:Y:S01]  /*211f0*/  MOV R2, 0x3 ;  /* 0x0000000300027802 */ /* 0x00cfe20000000f00 */
[----:B------:R-:W-:Y:S01]  /*21200*/  IMAD.MOV.U32 R57, RZ, RZ, 0x1c1f ;  /* 0x00001c1fff397424 */ /* 0x000fe200078e00ff */
[----:B------:R-:W-:-:S02]  /*21210*/  MOV R3, 0x21230 ;  /* 0x0002123000037802 */ /* 0x000fc40000000f00 */
[----:B-1--4-:R-:W-:Y:S05]  /*21220*/  CALL.REL.NOINC `($__internal_9_$__cuda_sm70_shflsync_idx_p) ;  /* 0x00000e0000007944 */ /* 0x012fea0003c00000 */
        /* <DEDUP_REMOVED lines=8> */
.L_x_771:
[----:B------:R-:W-:Y:S01]  /*212b0*/  IMAD.MOV.U32 R52, RZ, RZ, R5 ;  /* 0x000000ffff347224 */ /* 0x000fe200078e0005 */
[----:B------:R-:W-:Y:S01]  /*212c0*/  MOV R2, RZ ;  /* 0x000000ff00027202 */ /* 0x000fe20000000f00 */
[----:B------:R-:W-:Y:S01]  /*212d0*/  IMAD.MOV.U32 R57, RZ, RZ, 0x181f ;  /* 0x0000181fff397424 */ /* 0x000fe200078e00ff */
[----:B------:R-:W-:Y:S02]  /*212e0*/  MOV R3, 0x21300 ;  /* 0x0002130000037802 */ /* 0x000fe40000000f00 */
[----:B------:R-:W-:Y:S05]  /*212f0*/  CALL.REL.NOINC `($__internal_9_$__cuda_sm70_shflsync_idx_p) ;  /* 0x00000d3000007944 */ /* 0x000fea0003c00000 */
[----:B------:R-:W-:Y:S01]  /*21300*/  MOV R7, R57 ;  /* 0x0000003900077202 */ /* 0x000fe20000000f00 */
[----:B------:R-:W-:Y:S05]  /*21310*/  BRA `(.L_x_874) ;  /* 0xffffa42000007947 */ /* 0x000fea000383ffff */
.L_x_772:
[----:B------:R-:W-:Y:S01]  /*21320*/  IMAD.MOV.U32 R52, RZ, RZ, R6 ;  /* 0x000000ffff347224 */ /* 0x000fe200078e0006 */
[----:B------:R-:W-:Y:S01]  /*21330*/  MOV R2, RZ ;  /* 0x000000ff00027202 */ /* 0x000fe20000000f00 */
[----:B------:R-:W-:Y:S01]  /*21340*/  IMAD.MOV.U32 R57, RZ, RZ, 0x181f ;  /* 0x0000181fff397424 */ /* 0x000fe200078e00ff */
[----:B------:R-:W-:Y:S02]  /*21350*/  MOV R3, 0x21370 ;  /* 0x0002137000037802 */ /* 0x000fe40000000f00 */
[----:B-12---:R-:W-:Y:S05]  /*21360*/  CALL.REL.NOINC `($__internal_9_$__cuda_sm70_shflsync_idx_p) ;  /* 0x00000cc000007944 */ /* 0x006fea0003c00000 */
[----:B------:R-:W-:Y:S01]  /*21370*/  MOV R2, R57 ;  /* 0x0000003900027202 */ /* 0x000fe20000000f00 */
[----:B------:R-:W-:Y:S05]  /*21380*/  BRA `(.L_x_875) ;  /* 0xffffa3d000007947 */ /* 0x000fea000383ffff */
.L_x_773:
        /* <DEDUP_REMOVED lines=13> */
.L_x_774:
[----:B------:R-:W-:Y:S01]  /*21460*/  IMAD.MOV.U32 R52, RZ, RZ, R5 ;  /* 0x000000ffff347224 */ /* 0x000fe200078e0005 */
[----:B-1----:R-:W-:Y:S01]  /*21470*/  MOV R2, 0x2 ;  /* 0x0000000200027802 */ /* 0x002fe20000000f00 */
[----:B------:R-:W-:Y:S01]  /*21480*/  IMAD.MOV.U32 R57, RZ, RZ, 0x181f ;  /* 0x0000181fff397424 */ /* 0x000fe200078e00ff */
[----:B------:R-:W-:Y:S02]  /*21490*/  MOV R3, 0x214b0 ;  /* 0x000214b000037802 */ /* 0x000fe40000000f00 */
[----:B--23--:R-:W-:Y:S05]  /*214a0*/  CALL.REL.NOINC `($__internal_9_$__cuda_sm70_shflsync_idx_p) ;  /* 0x00000b8000007944 */ /* 0x00cfea0003c00000 */
[----:B------:R-:W-:Y:S01]  /*214b0*/  MOV R7, R57 ;  /* 0x0000003900077202 */ /* 0x000fe20000000f00 */
[----:B------:R-:W-:Y:S05]  /*214c0*/  BRA `(.L_x_877) ;  /* 0xffffa40000007947 */ /* 0x000fea000383ffff */
.L_x_775:
[----:B------:R-:W-:Y:S01]  /*214d0*/  IMAD.MOV.U32 R52, RZ, RZ, R6 ;  /* 0x000000ffff347224 */ /* 0x000fe200078e0006 */
[----:B-1----:R-:W-:Y:S01]  /*214e0*/  MOV R2, 0x2 ;  /* 0x0000000200027802 */ /* 0x002fe20000000f00 */
[----:B------:R-:W-:Y:S01]  /*214f0*/  IMAD.MOV.U32 R57, RZ, RZ, 0x181f ;  /* 0x0000181fff397424 */ /* 0x000fe200078e00ff */
[----:B------:R-:W-:Y:S02]  /*21500*/  MOV R3, 0x21520 ;  /* 0x0002152000037802 */ /* 0x000fe40000000f00 */
[----:B--234-:R-:W-:Y:S05]  /*21510*/  CALL.REL.NOINC `($__internal_9_$__cuda_sm70_shflsync_idx_p) ;  /* 0x00000b1000007944 */ /* 0x01cfea0003c00000 */
[----:B------:R-:W-:Y:S01]  /*21520*/  MOV R2, R57 ;  /* 0x0000003900027202 */ /* 0x000fe20000000f00 */
[----:B------:R-:W-:Y:S05]  /*21530*/  BRA `(.L_x_878) ;  /* 0xffffa3b000007947 */ /* 0x000fea000383ffff */
.L_x_776:
        /* <DEDUP_REMOVED lines=13> */
.L_x_777:
[----:B------:R-:W-:Y:S01]  /*21610*/  IMAD.MOV.U32 R52, RZ, RZ, R5 ;  /* 0x000000ffff347224 */ /* 0x000fe200078e0005 */
[----:B--2---:R-:W-:Y:S01]  /*21620*/  MOV R2, 0x4 ;  /* 0x0000000400027802 */ /* 0x004fe20000000f00 */
[----:B------:R-:W-:Y:S01]  /*21630*/  IMAD.MOV.U32 R57, RZ, RZ, 0x181f ;  /* 0x0000181fff397424 */ /* 0x000fe200078e00ff */
[----:B------:R-:W-:Y:S02]  /*21640*/  MOV R3, 0x21660 ;  /* 0x0002166000037802 */ /* 0x000fe40000000f00 */
[----:B-1-34-:R-:W-:Y:S05]  /*21650*/  CALL.REL.NOINC `($__internal_9_$__cuda_sm70_shflsync_idx_p) ;  /* 0x000009d000007944 */ /* 0x01afea0003c00000 */
[----:B------:R-:W-:Y:S01]  /*21660*/  MOV R7, R57 ;  /* 0x0000003900077202 */ /* 0x000fe20000000f00 */
[----:B------:R-:W-:Y:S05]  /*21670*/  BRA `(.L_x_880) ;  /* 0xffffa38000007947 */ /* 0x000fea000383ffff */
.L_x_778:
[----:B------:R-:W-:Y:S01]  /*21680*/  IMAD.MOV.U32 R52, RZ, RZ, R6 ;  /* 0x000000ffff347224 */ /* 0x000fe200078e0006 */
[----:B--2---:R-:W-:Y:S01]  /*21690*/  MOV R2, 0x4 ;  /* 0x0000000400027802 */ /* 0x004fe20000000f00 */
[----:B------:R-:W-:Y:S01]  /*216a0*/  IMAD.MOV.U32 R57, RZ, RZ, 0x181f ;  /* 0x0000181fff397424 */ /* 0x000fe200078e00ff */
[----:B------:R-:W-:Y:S02]  /*216b0*/  MOV R3, 0x216d0 ;  /* 0x000216d000037802 */ /* 0x000fe40000000f00 */
[----:B-1-34-:R-:W-:Y:S05]  /*216c0*/  CALL.REL.NOINC `($__internal_9_$__cuda_sm70_shflsync_idx_p) ;  /* 0x0000096000007944 */ /* 0x01afea0003c00000 */
[----:B------:R-:W-:Y:S01]  /*216d0*/  MOV R2, R57 ;  /* 0x0000003900027202 */ /* 0x000fe20000000f00 */
[----:B------:R-:W-:Y:S05]  /*216e0*/  BRA `(.L_x_881) ;  /* 0xffffa33000007947 */ /* 0x000fea000383ffff */
.L_x_779:
        /* <DEDUP_REMOVED lines=13> */
.L_x_780:
[----:B------:R-:W-:Y:S01]  /*217c0*/  IMAD.MOV.U32 R52, RZ, RZ, R5 ;  /* 0x000000ffff347224 */ /* 0x000fe200078e0005 */
[----:B--2---:R-:W-:Y:S01]  /*217d0*/  MOV R2, 0x6 ;  /* 0x0000000600027802 */ /* 0x004fe20000000f00 */
[----:B------:R-:W-:Y:S01]  /*217e0*/  IMAD.MOV.U32 R57, RZ, RZ, 0x181f ;  /* 0x0000181fff397424 */ /* 0x000fe200078e00ff */
[----:B------:R-:W-:Y:S02]  /*217f0*/  MOV R3, 0x21810 ;  /* 0x0002181000037802 */ /* 0x000fe40000000f00 */
[----:B-1--4-:R-:W-:Y:S05]  /*21800*/  CALL.REL.NOINC `($__internal_9_$__cuda_sm70_shflsync_idx_p) ;  /* 0x0000082000007944 */ /* 0x012fea0003c00000 */
[----:B------:R-:W-:Y:S01]  /*21810*/  MOV R7, R57 ;  /* 0x0000003900077202 */ /* 0x000fe20000000f00 */
[----:B------:R-:W-:Y:S05]  /*21820*/  BRA `(.L_x_883) ;  /* 0xffffa30000007947 */ /* 0x000fea000383ffff */
.L_x_781:
[----:B------:R-:W-:Y:S01]  /*21830*/  IMAD.MOV.U32 R52, RZ, RZ, R6 ;  /* 0x000000ffff347224 */ /* 0x000fe200078e0006 */
[----:B--2---:R-:W-:Y:S01]  /*21840*/  MOV R2, 0x6 ;  /* 0x0000000600027802 */ /* 0x004fe20000000f00 */
[----:B------:R-:W-:Y:S01]  /*21850*/  IMAD.MOV.U32 R57, RZ, RZ, 0x181f ;  /* 0x0000181fff397424 */ /* 0x000fe200078e00ff */
[----:B------:R-:W-:Y:S02]  /*21860*/  MOV R3, 0x21880 ;  /* 0x0002188000037802 */ /* 0x000fe40000000f00 */
[----:B-1-34-:R-:W-:Y:S05]  /*21870*/  CALL.REL.NOINC `($__internal_9_$__cuda_sm70_shflsync_idx_p) ;  /* 0x000007b000007944 */ /* 0x01afea0003c00000 */
[----:B------:R-:W-:Y:S01]  /*21880*/  MOV R2, R57 ;  /* 0x0000003900027202 */ /* 0x000fe20000000f00 */
[----:B------:R-:W-:Y:S05]  /*21890*/  BRA `(.L_x_884) ;  /* 0xffffa2b000007947 */ /* 0x000fea000383ffff */
.L_x_782:
        /* <DEDUP_REMOVED lines=13> */
.L_x_784:
[----:B------:R-:W-:Y:S01]  /*21970*/  IMAD.MOV.U32 R52, RZ, RZ, R53 ;  /* 0x000000ffff347224 */ /* 0x000fe200078e0035 */
[----:B------:R-:W-:Y:S01]  /*21980*/  MOV R2, RZ ;  /* 0x000000ff00027202 */ /* 0x000fe20000000f00 */
[----:B------:R-:W-:Y:S01]  /*21990*/  IMAD.MOV.U32 R57, RZ, RZ, 0x1f ;  /* 0x0000001fff397424 */ /* 0x000fe200078e00ff */
[----:B------:R-:W-:Y:S02]  /*219a0*/  MOV R3, 0x219c0 ;  /* 0x000219c000037802 */ /* 0x000fe40000000f00 */
[----:B------:R-:W-:Y:S05]  /*219b0*/  CALL.REL.NOINC `($__internal_9_$__cuda_sm70_shflsync_idx_p) ;  /* 0x0000067000007944 */ /* 0x000fea0003c00000 */
[----:B------:R-:W-:Y:S01]  /*219c0*/  MOV R9, R57 ;  /* 0x0000003900097202 */ /* 0x000fe20000000f00 */
[----:B------:R-:W-:Y:S05]  /*219d0*/  BRA `(.L_x_886) ;  /* 0xffffa36000007947 */ /* 0x000fea000383ffff */
.L_x_785:
[----:B------:R-:W-:Y:S01]  /*219e0*/  IMAD.MOV.U32 R52, RZ, RZ, R53 ;  /* 0x000000ffff347224 */ /* 0x000fe200078e0035 */
[----:B------:R-:W-:Y:S01]  /*219f0*/  MOV R2, 0x1 ;  /* 0x0000000100027802 */ /* 0x000fe20000000f00 */
[----:B------:R-:W-:Y:S01]  /*21a00*/  IMAD.MOV.U32 R57, RZ, RZ, 0x1f ;  /* 0x0000001fff397424 */ /* 0x000fe200078e00ff */
[----:B------:R-:W-:Y:S02]  /*21a10*/  MOV R3, 0x21a30 ;  /* 0x00021a3000037802 */ /* 0x000fe40000000f00 */
[----:B-12---:R-:W-:Y:S05]  /*21a20*/  CALL.REL.NOINC `($__internal_9_$__cuda_sm70_shflsync_idx_p) ;  /* 0x0000060000007944 */ /* 0x006fea0003c00000 */
[----:B------:R-:W-:Y:S01]  /*21a30*/  MOV R8, R57 ;  /* 0x0000003900087202 */ /* 0x000fe20000000f00 */
[----:B------:R-:W-:Y:S05]  /*21a40*/  BRA `(.L_x_887) ;  /* 0xffffa31000007947 */ /* 0x000fea000383ffff */
.L_x_786:
[----:B------:R-:W-:Y:S02]  /*21a50*/  MOV R2, 0x1 ;  /* 0x0000000100027802 */ /* 0x000fe40000000f00 */
[----:B------:R-:W-:-:S02]  /*21a60*/  MOV R3, 0x21a80 ;  /* 0x00021a8000037802 */ /* 0x000fc40000000f00 */
[----:B-1234-:R-:W-:Y:S05]  /*21a70*/  CALL.REL.NOINC `($__internal_10_$__cuda_sm70_shflsync_up_p) ;  /* 0x0000061000007944 */ /* 0x01efea0003c00000 */
[----:B------:R-:W-:Y:S05]  /*21a80*/  BRA `(.L_x_888) ;  /* 0xffffa40000007947 */ /* 0x000fea000383ffff */
.L_x_787:
[----:B------:R-:W-:Y:S02]  /*21a90*/  MOV R2, 0x2 ;  /* 0x0000000200027802 */ /* 0x000fe40000000f00 */
[----:B------:R-:W-:-:S02]  /*21aa0*/  MOV R3, 0x21ac0 ;  /* 0x00021ac000037802 */ /* 0x000fc40000000f00 */
[----:B--2-4-:R-:W-:Y:S05]  /*21ab0*/  CALL.REL.NOINC `($__internal_10_$__cuda_sm70_shflsync_up_p) ;  /* 0x000005d000007944 */ /* 0x014fea0003c00000 */
        /* <DEDUP_REMOVED lines=24> */
.L_x_791:
[----:B------:R-:W-:Y:S02]  /*21c40*/  MOV R2, 0x1 ;  /* 0x0000000100027802 */ /* 0x000fe40000000f00 */
[----:B------:R-:W-:Y:S02]  /*21c50*/  MOV R3, 0x21c70 ;  /* 0x00021c7000037802 */ /* 0x000fe40000000f00 */
[----:B------:R-:W-:Y:S05]  /*21c60*/  CALL.REL.NOINC `($__internal_10_$__cuda_sm70_shflsync_up_p) ;  /* 0x0000042000007944 */ /* 0x000fea0003c00000 */
[----:B------:R-:W-:Y:S01]  /*21c70*/  MOV R2, R4 ;  /* 0x0000000400027202 */ /* 0x000fe20000000f00 */
[----:B------:R-:W-:Y:S05]  /*21c80*/  BRA `(.L_x_890) ;  /* 0xffffa46000007947 */ /* 0x000fea000383ffff */
.L_x_792:
        /* <DEDUP_REMOVED lines=27> */
.L_x_794:
[----:B------:R-:W-:Y:S02]  /*21e40*/  SEL R0, RZ, 0x1, P0 ;  /* 0x00000001ff007807 */ /* 0x000fe40000000000 */
[----:B------:R-:W-:Y:S02]  /*21e50*/  MOV R2, 0x21e70 ;  /* 0x00021e7000027802 */ /* 0x000fe40000000f00 */
[----:B-1----:R-:W-:Y:S05]  /*21e60*/  CALL.REL.NOINC `($__internal_11_$__cuda_sm70_votesync_ballot) ;  /* 0x0000029000007944 */ /* 0x002fea0003c00000 */
[----:B------:R-:W-:Y:S01]  /*21e70*/  MOV R10, R0 ;  /* 0x00000000000a7202 */ /* 0x000fe20000000f00 */
[----:B------:R-:W-:Y:S05]  /*21e80*/  BRA `(.L_x_892) ;  /* 0xffffa3f000007947 */ /* 0x000fea000383ffff */
.L_x_795:
[----:B------:R-:W-:Y:S01]  /*21e90*/  IMAD.MOV.U32 R52, RZ, RZ, R6 ;  /* 0x000000ffff347224 */ /* 0x000fe200078e0006 */
[----:B--2---:R-:W-:Y:S01]  /*21ea0*/  MOV R2, R0 ;  /* 0x0000000000027202 */ /* 0x004fe20000000f00 */
[----:B------:R-:W-:Y:S01]  /*21eb0*/  IMAD.MOV.U32 R57, RZ, RZ, 0x1f ;  /* 0x0000001fff397424 */ /* 0x000fe200078e00ff */
[----:B------:R-:W-:Y:S02]  /*21ec0*/  MOV R3, 0x21ee0 ;  /* 0x00021ee000037802 */ /* 0x000fe40000000f00 */
[----:B-1----:R-:W-:Y:S05]  /*21ed0*/  CALL.REL.NOINC `($__internal_9_$__cuda_sm70_shflsync_idx_p) ;  /* 0x0000015000007944 */ /* 0x002fea0003c00000 */
[----:B------:R-:W-:Y:S01]  /*21ee0*/  IMAD.MOV.U32 R8, RZ, RZ, R57 ;  /* 0x000000ffff087224 */ /* 0x000fe200078e0039 */
[----:B------:R-:W-:Y:S01]  /*21ef0*/  MOV R2, R0 ;  /* 0x0000000000027202 */ /* 0x000fe20000000f00 */
[----:B------:R-:W-:Y:S01]  /*21f00*/  IMAD.MOV.U32 R52, RZ, RZ, R7 ;  /* 0x000000ffff347224 */ /* 0x000fe200078e0007 */
[----:B------:R-:W-:-:S02]  /*21f10*/  MOV R57, 0x1f ;  /* 0x0000001f00397802 */ /* 0x000fc40000000f00 */
[----:B------:R-:W-:Y:S02]  /*21f20*/  MOV R3, 0x21f40 ;  /* 0x00021f4000037802 */ /* 0x000fe40000000f00 */
[----:B------:R-:W-:Y:S05]  /*21f30*/  CALL.REL.NOINC `($__internal_9_$__cuda_sm70_shflsync_idx_p) ;  /* 0x000000f000007944 */ /* 0x000fea0003c00000 */
[----:B------:R-:W-:Y:S01]  /*21f40*/  MOV R7, R57 ;  /* 0x0000003900077202 */ /* 0x000fe20000000f00 */
[----:B------:R-:W-:Y:S05]  /*21f50*/  BRA `(.L_x_893) ;  /* 0xffffa39000007947 */ /* 0x000fea000383ffff */
.L_x_798:
[----:B------:R-:W-:Y:S01]  /*21f60*/  IMAD.MOV.U32 R52, RZ, RZ, R4 ;  /* 0x000000ffff347224 */ /* 0x000fe200078e0004 */
[----:B--2---:R-:W-:Y:S01]  /*21f70*/  MOV R2, R0 ;  /* 0x0000000000027202 */ /* 0x004fe20000000f00 */
[----:B------:R-:W-:Y:S01]  /*21f80*/  IMAD.MOV.U32 R57, RZ, RZ, 0x1f ;  /* 0x0000001fff397424 */ /* 0x000fe200078e00ff */
[----:B------:R-:W-:Y:S02]  /*21f90*/  MOV R3, 0x21fb0 ;  /* 0x00021fb000037802 */ /* 0x000fe40000000f00 */
[----:B-1--4-:R-:W-:Y:S05]  /*21fa0*/  CALL.REL.NOINC `($__internal_9_$__cuda_sm70_shflsync_idx_p) ;  /* 0x0000008000007944 */ /* 0x012fea0003c00000 */
[----:B------:R-:W-:Y:S01]  /*21fb0*/  MOV R11, R57 ;  /* 0x00000039000b7202 */ /* 0x000fe20000000f00 */
[----:B------:R-:W-:Y:S05]  /*21fc0*/  BRA `(.L_x_797) ;  /* 0xffffa38000007947 */ /* 0x000fea000383ffff */
        .weak           $__internal_8_$__cuda_sm70_shflsync_bfly_p
        .type           $__internal_8_$__cuda_sm70_shflsync_bfly_p,@function
        .size           $__internal_8_$__cuda_sm70_shflsync_bfly_p,($__internal_9_$__cuda_sm70_shflsync_idx_p - $__internal_8_$__cuda_sm70_shflsync_bfly_p)
$__internal_8_$__cuda_sm70_shflsync_bfly_p:
[----:B------:R-:W-:Y:S02]  /*21fd0*/  MOV R9, 0x1f ;  /* 0x0000001f00097802 */ /* 0x000fe40000000f00 */
[----:B------:R-:W-:-:S04]  /*21fe0*/  MOV R52, 0xffffffff ;  /* 0xffffffff00347802 */ /* 0x000fc80000000f00 */
[----:B------:R-:W-:Y:S04]  /*21ff0*/  WARPSYNC R52 ;  /* 0x0000003400007348 */ /* 0x000fe80003800000 */
[----:B------:R1:W2:Y:S02]  /*22000*/  SHFL.BFLY PT, R9, R4, R3, R9 ;  /* 0x0c00000304097389 */ /* 0x0002a400000e0009 */
[----:B-1----:R-:W-:-:S04]  /*22010*/  MOV R3, 0x0 ;  /* 0x0000000000037802 */ /* 0x002fc80000000f00 */
[----:B--2---:R-:W-:Y:S05]  /*22020*/  RET.REL.NODEC R2 `(_ZN7cutlass13device_kernelIN5flash19enable_sm80_to_sm89INS1_16FlashAttnFwdSm80INS1_25CollectiveMainloopFwdSm80ILi4ELi1ELb0EN4cute5tupleIJNS5_1CILi128EEENS7_ILi80EEENS7_ILi64EEEEEELi64ENS_10bfloat16_tEfNS_4arch4Sm80ELb0ELb1ELb1ELb1ELb1ELb0ELb1ELb1EEENS1_21CollectiveEpilogueFwdINS6_IJS8_SA_S9_EEENS6_IJNS7_ILi1EEESI_SI_EEESC_SE_Li128ELb1ELb1ELb1ELb0EEENS1_36VarlenDynamicPersistentTileSchedulerILi128ELi80ELi128ELi128ELb1ELb1ELb0ELb1ELb0ELb1EEEEEEEEEvNT_6ParamsE) ;  /* 0xfffddfd002007950 */ /* 0x004fea0003c3ffff */
        .weak           $__internal_9_$__cuda_sm70_shflsync_idx_p
        .type           $__internal_9_$__cuda_sm70_shflsync_idx_p,@function
        .size           $__internal_9_$__cuda_sm70_shflsync_idx_p,($__internal_10_$__cuda_sm70_shflsync_up_p - $__internal_9_$__cuda_sm70_shflsync_idx_p)
$__internal_9_$__cuda_sm70_shflsync_idx_p:
[----:B------:R-:W-:-:S04]  /*22030*/  MOV R69, 0xffffffff ;  /* 0xffffffff00457802 */ /* 0x000fc80000000f00 */
[----:B------:R-:W-:Y:S04]  /*22040*/  WARPSYNC R69 ;  /* 0x0000004500007348 */ /* 0x000fe80003800000 */
[----:B------:R1:W2:Y:S02]  /*22050*/  SHFL.IDX PT, R57, R52, R2, R57 ;  /* 0x0000000234397389 */ /* 0x0002a400000e0039 */
[----:B-1----:R-:W-:Y:S02]  /*22060*/  MOV R2, R3 ;  /* 0x0000000300027202 */ /* 0x002fe40000000f00 */
[----:B------:R-:W-:-:S04]  /*22070*/  MOV R3, 0x0 ;  /* 0x0000000000037802 */ /* 0x000fc80000000f00 */
[----:B--2---:R-:W-:Y:S05]  /*22080*/  RET.REL.NODEC R2 `(_ZN7cutlass13device_kernelIN5flash19enable_sm80_to_sm89INS1_16FlashAttnFwdSm80INS1_25CollectiveMainloopFwdSm80ILi4ELi1ELb0EN4cute5tupleIJNS5_1CILi128EEENS7_ILi80EEENS7_ILi64EEEEEELi64ENS_10bfloat16_tEfNS_4arch4Sm80ELb0ELb1ELb1ELb1ELb1ELb0ELb1ELb1EEENS1_21CollectiveEpilogueFwdINS6_IJS8_SA_S9_EEENS6_IJNS7_ILi1EEESI_SI_EEESC_SE_Li128ELb1ELb1ELb1ELb0EEENS1_36VarlenDynamicPersistentTileSchedulerILi128ELi80ELi128ELi128ELb1ELb1ELb0ELb1ELb0ELb1EEEEEEEEEvNT_6ParamsE) ;  /* 0xfffddf7002007950 */ /* 0x004fea0003c3ffff */
        .weak           $__internal_10_$__cuda_sm70_shflsync_up_p
        .type           $__internal_10_$__cuda_sm70_shflsync_up_p,@function
        .size           $__internal_10_$__cuda_sm70_shflsync_up_p,($__internal_11_$__cuda_sm70_votesync_ballot - $__internal_10_$__cuda_sm70_shflsync_up_p)
$__internal_10_$__cuda_sm70_shflsync_up_p:
[----:B------:R-:W-:Y:S02]  /*22090*/  IMAD.MOV.U32 R4, RZ, RZ, RZ ;  /* 0x000000ffff047224 */ /* 0x000fe400078e00ff */
[----:B------:R-:W-:-:S04]  /*220a0*/  IMAD.MOV.U32 R10, RZ, RZ, -0x1 ;  /* 0xffffffffff0a7424 */ /* 0x000fc800078e00ff */
[----:B------:R-:W-:Y:S04]  /*220b0*/  WARPSYNC R10 ;  /* 0x0000000a00007348 */ /* 0x000fe80003800000 */
[----:B------:R1:W2:Y:S02]  /*220c0*/  SHFL.UP PT, R4, R0, R2, R4 ;  /* 0x0400000200047389 */ /* 0x0002a400000e0004 */
[----:B-1----:R-:W-:Y:S02]  /*220d0*/  MOV R2, R3 ;  /* 0x0000000300027202 */ /* 0x002fe40000000f00 */
[----:B------:R-:W-:-:S04]  /*220e0*/  MOV R3, 0x0 ;  /* 0x0000000000037802 */ /* 0x000fc80000000f00 */
[----:B--2---:R-:W-:Y:S05]  /*220f0*/  RET.REL.NODEC R2 `(_ZN7cutlass13device_kernelIN5flash19enable_sm80_to_sm89INS1_16FlashAttnFwdSm80INS1_25CollectiveMainloopFwdSm80ILi4ELi1ELb0EN4cute5tupleIJNS5_1CILi128EEENS7_ILi80EEENS7_ILi64EEEEEELi64ENS_10bfloat16_tEfNS_4arch4Sm80ELb0ELb1ELb1ELb1ELb1ELb0ELb1ELb1EEENS1_21CollectiveEpilogueFwdINS6_IJS8_SA_S9_EEENS6_IJNS7_ILi1EEESI_SI_EEESC_SE_Li128ELb1ELb1ELb1ELb0EEENS1_36VarlenDynamicPersistentTileSchedulerILi128ELi80ELi128ELi128ELb1ELb1ELb0ELb1ELb0ELb1EEEEEEEEEvNT_6ParamsE) ;  /* 0xfffddf0002007950 */ /* 0x004fea0003c3ffff */
        .weak           $__internal_11_$__cuda_sm70_votesync_ballot
        .type           $__internal_11_$__cuda_sm70_votesync_ballot,@function
        .size           $__internal_11_$__cuda_sm70_votesync_ballot,(.L_x_1921 - $__internal_11_$__cuda_sm70_votesync_ballot)
$__internal_11_$__cuda_sm70_votesync_ballot:
[----:B------:R-:W-:Y:S01]  /*22100*/  ISETP.NE.U32.AND P0, PT, R0, 0x1, PT ;  /* 0x000000010000780c */ /* 0x000fe20003f05070 */
[----:B------:R-:W-:-:S04]  /*22110*/  IMAD.MOV.U32 R3, RZ, RZ, -0x1 ;  /* 0xffffffffff037424 */ /* 0x000fc800078e00ff */
[----:B------:R-:W-:Y:S08]  /*22120*/  WARPSYNC R3 ;  /* 0x0000000300007348 */ /* 0x000ff00003800000 */
[----:B------:R-:W-:-:S04]  /*22130*/  VOTE.ANY R0, PT, !P0 ;  /* 0x0000000000007806 */ /* 0x000fc800040e0100 */
[----:B------:R-:W-:Y:S01]  /*22140*/  LOP3.LUT R0, R0, R3, RZ, 0xc0, !PT ;  /* 0x0000000300007212 */ /* 0x000fe200078ec0ff */
[----:B------:R-:W-:-:S04]  /*22150*/  IMAD.MOV.U32 R3, RZ, RZ, 0x0 ;  /* 0x00000000ff037424 */ /* 0x000fc800078e00ff */
[----:B------:R-:W-:Y:S05]  /*22160*/  RET.REL.NODEC R2 `(_ZN7cutlass13device_kernelIN5flash19enable_sm80_to_sm89INS1_16FlashAttnFwdSm80INS1_25CollectiveMainloopFwdSm80ILi4ELi1ELb0EN4cute5tupleIJNS5_1CILi128EEENS7_ILi80EEENS7_ILi64EEEEEELi64ENS_10bfloat16_tEfNS_4arch4Sm80ELb0ELb1ELb1ELb1ELb1ELb0ELb1ELb1EEENS1_21CollectiveEpilogueFwdINS6_IJS8_SA_S9_EEENS6_IJNS7_ILi1EEESI_SI_EEESC_SE_Li128ELb1ELb1ELb1ELb0EEENS1_36VarlenDynamicPersistentTileSchedulerILi128ELi80ELi128ELi128ELb1ELb1ELb0ELb1ELb0ELb1EEEEEEEEEvNT_6ParamsE) ;  /* 0xfffdde9002007950 */ /* 0x000fea0003c3ffff */
.L_x_894:
        /* <DEDUP_REMOVED lines=9> */
.L_x_1921:


//--------------------- .text._ZN7cutlass13device_kernelIN5flash19enable_sm80_to_sm89INS1_16FlashAttnFwdSm80INS1_25CollectiveMainloopFwdSm80ILi4ELi1ELb0EN4cute5tupleIJNS5_1CILi128EEENS7_ILi80EEENS7_ILi64EEEEEELi64ENS_10bfloat16_tEfNS_4arch4Sm80ELb0ELb1ELb1ELb1ELb1ELb1ELb1ELb1EEENS1_21CollectiveEpilogueFwdINS6_IJS8_SA_S9_EEENS6_IJNS7_ILi1EEESI_SI_EEESC_SE_Li128ELb1ELb1ELb1ELb0EEENS1_36VarlenDynamicPersistentTileSchedulerILi128ELi80ELi128ELi128ELb1ELb1ELb0ELb1ELb0ELb1EEEEEEEEEvNT_6ParamsE --------------------------
	.section	.text._ZN7cutlass13device_kernelIN5flash19enable_sm80_to_sm89INS1_16FlashAttnFwdSm80INS1_25CollectiveMainloopFwdSm80ILi4ELi1ELb0EN4cute5tupleIJNS5_1CILi128EEENS7_ILi80EEENS7_ILi64EEEEEELi64ENS_10bfloat16_tEfNS_4arch4Sm80ELb0ELb1ELb1ELb1ELb1ELb1ELb1ELb1EEENS1_21CollectiveEpilogueFwdINS6_IJS8_SA_S9_EEENS6_IJNS7_ILi1EEESI_SI_EEESC_SE_Li128ELb1ELb1ELb1ELb0EEENS1_36VarlenDynamicPersistentTileSchedulerILi128ELi80ELi128ELi128ELb1ELb1ELb0ELb1ELb0ELb1EEEEEEEEEvNT_6ParamsE,"ax",@progbits
	.sectioninfo	@"SHI_REGISTERS=255"
	.align	128
.text._ZN7cutlass13device_kernelIN5flash19enable_sm80_to_sm89INS1_16FlashAttnFwdSm80INS1_25CollectiveMainloopFwdSm80ILi4ELi1ELb0EN4cute5tupleIJNS5_1CILi128EEENS7_ILi80EEENS7_ILi64EEEEEELi64ENS_10bfloat16_tEfNS_4arch4Sm80ELb0ELb1ELb1ELb1ELb1ELb1ELb1ELb1EEENS1_21CollectiveEpilogueFwdINS6_IJS8_SA_S9_EEENS6_IJNS7_ILi1EEESI_SI_EEESC_SE_Li128ELb1ELb1ELb1ELb0EEENS1_36VarlenDynamicPersistentTileSchedulerILi128ELi80ELi128ELi128ELb1ELb1ELb0ELb1ELb0ELb1EEEEEEEEEvNT_6ParamsE:
        .type           _ZN7cutlass13device_kernelIN5flash19enable_sm80_to_sm89INS1_16FlashAttnFwdSm80INS1_25CollectiveMainloopFwdSm80ILi4ELi1ELb0EN4cute5tupleIJNS5_1CILi128EEENS7_ILi80EEENS7_ILi64EEEEEELi64ENS_10bfloat16_tEfNS_4arch4Sm80ELb0ELb1ELb1ELb1ELb1ELb1ELb1ELb1EEENS1_21CollectiveEpilogueFwdINS6_IJS8_SA_S9_EEENS6_IJNS7_ILi1EEESI_SI_EEESC_SE_Li128ELb1ELb1ELb1ELb0EEENS1_36VarlenDynamicPersistentTileSchedulerILi128ELi80ELi128ELi128ELb1ELb1ELb0ELb1ELb0ELb1EEEEEEEEEvNT_6ParamsE,@function
        .size           _ZN7cutlass13device_kernelIN5flash19enable_sm80_to_sm89INS1_16FlashAttnFwdSm80INS1_25CollectiveMainloopFwdSm80ILi4ELi1ELb0EN4cute5tupleIJNS5_1CILi128EEENS7_ILi80EEENS7_ILi64EEEEEELi64ENS_10bfloat16_tEfNS_4arch4Sm80ELb0ELb1ELb1ELb1ELb1ELb1ELb1ELb1EEENS1_21CollectiveEpilogueFwdINS6_IJS8_SA_S9_EEENS6_IJNS7_ILi1EEESI_SI_EEESC_SE_Li128ELb1ELb1ELb1ELb0EEENS1_36VarlenDynamicPersistentTileSchedulerILi128ELi80ELi128ELi128ELb1ELb1ELb0ELb1ELb0ELb1EEEEEEEEEvNT_6ParamsE,(.L_x_1926 - _ZN7cutlass13device_kernelIN5flash19enable_sm80_to_sm89INS1_16FlashAttnFwdSm80INS1_25CollectiveMainloopFwdSm80ILi4ELi1ELb0EN4cute5tupleIJNS5_1CILi128EEENS7_ILi80EEENS7_ILi64EEEEEELi64ENS_10bfloat16_tEfNS_4arch4Sm80ELb0ELb1ELb1ELb1ELb1ELb1ELb1ELb1EEENS1_21CollectiveEpilogueFwdINS6_IJS8_SA_S9_EEENS6_IJNS7_ILi1EEESI_SI_EEESC_SE_Li128ELb1ELb1ELb1ELb0EEENS1_36VarlenDynamicPersistentTileSchedulerILi128ELi80ELi128ELi128ELb1ELb1ELb0ELb1ELb0ELb1EEEEEEEEEvNT_6ParamsE)
        .other          _ZN7cutlass13device_kernelIN5flash19enable_sm80_to_sm89INS1_16FlashAttnFwdSm80INS1_25CollectiveMainloopFwdSm80ILi4ELi1ELb0EN4cute5tupleIJNS5_1CILi128EEENS7_ILi80EEENS7_ILi64EEEEEELi64ENS_10bfloat16_tEfNS_4arch4Sm80ELb0ELb1ELb1ELb1ELb1ELb1ELb1ELb1EEENS1_21CollectiveEpilogueFwdINS6_IJS8_SA_S9_EEENS6_IJNS7_ILi1EEESI_SI_EEESC_SE_Li128ELb1ELb1ELb1ELb0EEENS1_36VarlenDynamicPersistentTileSchedulerILi128ELi80ELi128ELi128ELb1ELb1ELb0ELb1ELb0ELb1EEEEEEEEEvNT_6ParamsE,@"STO_CUDA_ENTRY STV_DEFAULT"
_ZN7cutlass13device_kernelIN5flash19enable_sm80_to_sm89INS1_16FlashAttnFwdSm80INS1_25CollectiveMainloopFwdSm80ILi4ELi1ELb0EN4cute5tupleIJNS5_1CILi128EEENS7_ILi80EEENS7_ILi64EEEEEELi64ENS_10bfloat16_tEfNS_4arch4Sm80ELb0ELb1ELb1ELb1ELb1ELb1ELb1ELb1EEENS1_21CollectiveEpilogueFwdINS6_IJS8_SA_S9_EEENS6_IJNS7_ILi1EEESI_SI_EEESC_SE_Li128ELb1ELb1ELb1ELb0EEENS1_36VarlenDynamicPersistentTileSchedulerILi128ELi80ELi128ELi128ELb1ELb1ELb0ELb1ELb0ELb1EEEEEEEEEvNT_6ParamsE:
        /* <DEDUP_REMOVED lines=54> */
.L_x_900:
        /* <DEDUP_REMOVED lines=16> */
.L_x_1209:
        /* <DEDUP_REMOVED lines=16> */
.L_x_1210:
[----:B--2---:R-:W-:-:S05]  /*0560*/  IMAD R0, R0, c[0x0][0x538], RZ ;  /* 0x00014e0000007a24 */ /* 0x004fca00078e02ff */
[----:B------:R-:W-:-:S04]  /*0570*/  IADD3 R7, R0, R7, RZ ;  /* 0x0000000700077210 */ /* 0x000fc80007ffe0ff */
[----:B------:R-:W-:-:S13]  /*0580*/  ISETP.GT.AND P0, PT, R7, UR4, PT ;  /* 0x0000000407007c0c */ /* 0x000fda000bf04270 */
[----:B-1----:R-:W-:Y:S05]  /*0590*/  @!P0 BRA `(.L_x_900) ;  /* 0xfffffdc000008947 */ /* 0x002fea000383ffff */
.L_x_896:
[----:B------:R-:W-:-:S05]  /*05a0*/  IADD3 R10, -R0, R7, RZ ;  /* 0x00000007000a7210 */ /* 0x000fca0007ffe1ff */
[----:B------:R-:W-:-:S05]  /*05b0*/  IMAD R0, R4, c[0x0][0x538], R10 ;  /* 0x00014e0004007a24 */ /* 0x000fca00078e020a */
[----:B------:R-:W-:Y:S01]  /*05c0*/  ISETP.GT.AND P0, PT, R0, UR4, PT ;  /* 0x0000000400007c0c */ /* 0x000fe2000bf04270 */
[----:B------:R-:W-:-:S12]  /*05d0*/  BRA.DIV ~URZ, `(.L_x_901) ;  /* 0x00027ba27f007947 */ /* 0x000fd8000b800000 */
[----:B------:R-:W-:-:S04]  /*05e0*/  VOTE.ANY R7, PT, !P0 ;  /* 0x0000000000077806 */ /* 0x000fc800040e0100 */
.L_x_1211:
[----:B------:R-:W1:Y:S02]  /*05f0*/  POPC R0, R7 ;  /* 0x0000000700007309 */ /* 0x000e640000000000 */
[----:B-1----:R-:W-:-:S05]  /*0600*/  IADD3 R2, R0, R6, RZ ;  /* 0x0000000600027210 */ /* 0x002fca0007ffe0ff */
[----:B------:R1:W-:Y:S01]  /*0610*/  STL [R1+0x4c], R2 ;  /* 0x00004c0201007387 */ /* 0x0003e20000100800 */
[----:B------:R-:W-:Y:S05]  /*0620*/  BRA.DIV ~URZ, `(.L_x_902) ;  /* 0x00027ba27f007947 */ /* 0x000fea000b800000 */
[----:B------:R2:W3:Y:S01]  /*0630*/  SHFL.IDX PT, R12, R9, R0, 0x1f ;  /* 0x00001f00090c7589 */ /* 0x0004e200000e0000 */
[----:B------:R-:W-:-:S03]  /*0640*/  MOV R5, RZ ;  /* 0x000000ff00057202 */ /* 0x000fc60000000f00 */
[----:B------:R2:W4:Y:S04]  /*0650*/  SHFL.IDX PT, R9, R8, R0, 0x1f ;  /* 0x00001f0008097589 */ /* 0x00052800000e0000 */
.L_x_1212:
[----:B------:R-:W-:Y:S01]  /*0660*/  ISETP.NE.AND P0, PT, R7, RZ, PT ;  /* 0x000000ff0700720c */ /* 0x000fe20003f05270 */
[----:B------:R-:W-:-:S12]  /*0670*/  BSSY B0, `(.L_x_903) ;  /* 0x0000005000007945 */ /* 0x000fd80003800000 */
[----:B------:R-:W-:Y:S05]  /*0680*/  @!P0 BRA `(.L_x_904) ;  /* 0x0000003000008947 */ /* 0x000fea0003800000 */
[----:B--2---:R-:W-:Y:S01]  /*0690*/  IADD3 R0, R0, -0x1, RZ ;  /* 0xffffffff00007810 */ /* 0x004fe20007ffe0ff */
[----:B------:R-:W-:Y:S05]  /*06a0*/  BRA.DIV ~URZ, `(.L_x_905) ;  /* 0x00027c027f007947 */ /* 0x000fea000b800000 */
[----:B------:R2:W1:Y:S02]  /*06b0*/  SHFL.IDX PT, R5, R4, R0, 0x1f ;  /* 0x00001f0004057589 */ /* 0x00046400000e0000 */
.L_x_904:
[----:B------:R-:W-:Y:S05]  /*06c0*/  BSYNC B0 ;  /* 0x0000000000007941 */ /* 0x000fea0003800000 */
.L_x_903:
        /* <DEDUP_REMOVED lines=69> */
.L_x_907:
        /* <DEDUP_REMOVED lines=70> */
.L_x_908:
[----:B------:R-:W-:Y:S05]  /*0f80*/  BSYNC B0 ;  /* 0x0000000000007941 */ /* 0x000fea0003800000 */
.L_x_906:
[----:B------:R-:W-:-:S04]  /*0f90*/  LOP3.LUT R0, RZ, R0, RZ, 0x33, !PT ;  /* 0x00000000ff007212 */ /* 0x000fc800078e33ff */
[----:B------:R-:W-:-:S05]  /*0fa0*/  IADD3 R0, R0, R12, RZ ;  /* 0x0000000c00007210 */ /* 0x000fca0007ffe0ff */
[----:B------:R2:W-:Y:S01]  /*0fb0*/  STL [R1+0x44], R0 ;  /* 0x0000440001007387 */ /* 0x0005e20000100800 */
[----:B------:R-:W-:Y:S05]  /*0fc0*/  BRA `(.L_x_909) ;  /* 0x0000006000007947 */ /* 0x000fea0003800000 */
.L_x_897:
[----:B------:R-:W-:Y:S01]  /*0fd0*/  MOV R0, UR4 ;  /* 0x0000000400007c02 */ /* 0x000fe20008000f00 */
[----:B------:R-:W-:Y:S04]  /*0fe0*/  STL [R1+0x44], RZ ;  /* 0x000044ff01007387 */ /* 0x000fe80000100800 */
[----:B------:R-:W-:Y:S04]  /*0ff0*/  STL [R1+0x48], RZ ;  /* 0x000048ff01007387 */ /* 0x000fe80000100800 */
[----:B------:R1:W-:Y:S02]  /*1000*/  STL [R1+0x40], R0 ;  /* 0x0000400001007387 */ /* 0x0003e40000100800 */
[----:B-1----:R-:W-:-:S05]  /*1010*/  MOV R0, c[0x0][0x53c] ;  /* 0x00014f0000007a02 */ /* 0x002fca0000000f00 */
[----:B------:R1:W-:Y:S02]  /*1020*/  STL [R1+0x4c], R0 ;  /* 0x00004c0001007387 */ /* 0x0003e40000100800 */
.L_x_909:
        /* <DEDUP_REMOVED lines=8> */
.L_x_895:
[----:B-12---:R-:W2:Y:S02]  /*10b0*/  LDL R0, [R1+0x4c] ;  /* 0x00004c0001007983 */ /* 0x006ea40000100800 */
[----:B--2---:R-:W-:-:S13]  /*10c0*/  ISETP.GE.AND P0, PT, R0, c[0x0][0x53c], PT ;  /* 0x00014f0000007a0c */ /* 0x004fda0003f06270 */
[----:B------:R-:W-:Y:S05]  /*10d0*/  @P0 EXIT ;  /* 0x000000000000094d */ /* 0x000fea0003800000 */
[----:B------:R-:W1:Y:S01]  /*10e0*/  S2R R15, SR_TID.X ;  /* 0x00000000000f7919 */ /* 0x000e620000002100 */
[----:B------:R-:W-:Y:S01]  /*10f0*/  IMAD.MOV.U32 R16, RZ, RZ, 0x40 ;  /* 0x00000040ff107424 */ /* 0x000fe200078e00ff */
[----:B------:R-:W-:Y:S01]  /*1100*/  ULDC UR4, c[0x0][0x2ac] ;  /* 0x0000ab0000047ab9 */ /* 0x000fe20000000800 */
[----:B------:R-:W-:Y:S01]  /*1110*/  IMAD.MOV.U32 R17, RZ, RZ, 0x20 ;  /* 0x00000020ff117424 */ /* 0x000fe200078e00ff */
[----:B------:R-:W-:Y:S01]  /*1120*/  ULDC UR6, c[0x0][0x1d0] ;  /* 0x0000740000067ab9 */ /* 0x000fe20000000800 */
[----:B------:R-:W-:Y:S01]  /*1130*/  IMAD.MOV.U32 R18, RZ, RZ, -0x10 ;  /* 0xfffffff0ff127424 */ /* 0x000fe200078e00ff */
[----:B------:R-:W-:Y:S01]  /*1140*/  UIMAD UR6, UR4, UR6, URZ ;  /* 0x00000006040672a4 */ /* 0x000fe2000f8e023f */
[----:B-1----:R-:W-:-:S04]  /*1150*/  SHF.R.S32.HI R14, RZ, 0x1f, R15 ;  /* 0x0000001fff0e7819 */ /* 0x002fc8000001140f */
[CC--:B------:R-:W-:Y:S02]  /*1160*/  LEA.HI R10, R14.reuse, R15.reuse, RZ, 0x3 ;  /* 0x0000000f0e0a7211 */ /* 0x0c0fe400078f18ff */
[----:B------:R-:W-:Y:S02]  /*1170*/  LEA.HI R2, R14, R15, RZ, 0x4 ;  /* 0x0000000f0e027211 */ /* 0x000fe400078f20ff */
[----:B---3--:R-:W-:Y:S02]  /*1180*/  LOP3.LUT R4, R10, 0xfffffff8, RZ, 0xc0, !PT ;  /* 0xfffffff80a047812 */ /* 0x008fe400078ec0ff */
[----:B------:R-:W-:Y:S02]  /*1190*/  SHF.R.S32.HI R3, RZ, 0x4, R2 ;  /* 0x00000004ff037819 */ /* 0x000fe40000011402 */
[----:B------:R-:W-:Y:S01]  /*11a0*/  LOP3.LUT R0, R2, 0xfffffff0, RZ, 0xc0, !PT ;  /* 0xfffffff002007812 */ /* 0x000fe200078ec0ff */
[----:B------:R-:W-:Y:S01]  /*11b0*/  IMAD.IADD R9, R15, 0x1, -R4 ;  /* 0x000000010f097824 */ /* 0x000fe200078e0a04 */
[----:B------:R-:W-:-:S02]  /*11c0*/  SHF.R.S32.HI R27, RZ, 0x3, R10 ;  /* 0x00000003ff1b7819 */ /* 0x000fc4000001140a */
[----:B------:R-:W-:Y:S01]  /*11d0*/  LEA.HI R4, R2, R3, RZ, 0x1 ;  /* 0x0000000302047211 */ /* 0x000fe200078f08ff */
[----:B------:R-:W-:Y:S01]  /*11e0*/  IMAD.IADD R2, R15, 0x1, -R0 ;  /* 0x000000010f027824 */ /* 0x000fe200078e0a00 */
[----:B------:R-:W-:Y:S01]  /*11f0*/  LOP3.LUT P3, RZ, R9, 0x2, RZ, 0xc0, !PT ;  /* 0x0000000209ff7812 */ /* 0x000fe2000786c0ff */
[----:B------:R-:W-:Y:S01]  /*1200*/  IMAD.SHL.U32 R5, R27, 0x40, RZ ;  /* 0x000000401b057824 */ /* 0x000fe200078e00ff */
[----:B------:R-:W-:Y:S01]  /*1210*/  LOP3.LUT R4, R4, 0xfffffffe, RZ, 0xc0, !PT ;  /* 0xfffffffe04047812 */ /* 0x000fe200078ec0ff */
[C---:B------:R-:W-:Y:S01]  /*1220*/  IMAD.SHL.U32 R244, R9.reuse, 0x8, RZ ;  /* 0x0000000809f47824 */ /* 0x040fe200078e00ff */
[----:B------:R-:W-:Y:S01]  /*1230*/  SHF.R.S32.HI R8, RZ, 0x1f, R2 ;  /* 0x0000001fff087819 */ /* 0x000fe20000011402 */
[----:B------:R-:W-:Y:S01]  /*1240*/  IMAD.SHL.U32 R7, R9, 0x40, RZ ;  /* 0x0000004009077824 */ /* 0x000fe200078e00ff */
[----:B------:R-:W-:Y:S01]  /*1250*/  LOP3.LUT R0, R5, 0x1c0, RZ, 0xc0, !PT ;  /* 0x000001c005007812 */ /* 0x000fe200078ec0ff */
[----:B------:R-:W-:Y:S01]  /*1260*/  IMAD.IADD R12, R3, 0x1, -R4 ;  /* 0x00000001030c7824 */ /* 0x000fe200078e0a04 */
[----:B------:R-:W-:-:S02]  /*1270*/  LEA.HI R11, R8, R2, RZ, 0x3 ;  /* 0x00000002080b7211 */ /* 0x000fc400078f18ff */
[----:B------:R-:W-:Y:S02]  /*1280*/  LOP3.LUT R6, R0, 0x38, R244, 0xf8, !PT ;  /* 0x0000003800067812 */ /* 0x000fe400078ef8f4 */
[----:B------:R-:W-:Y:S02]  /*1290*/  SHF.R.U32.HI R5, RZ, 0x3, R0 ;  /* 0x00000003ff057819 */ /* 0x000fe40000011600 */
[----:B------:R-:W-:Y:S02]  /*12a0*/  LOP3.LUT R0, R7, 0x1c0, RZ, 0xc0, !PT ;  /* 0x000001c007007812 */ /* 0x000fe400078ec0ff */
[----:B------:R-:W-:Y:S02]  /*12b0*/  LEA.HI R7, R14, R15, RZ, 0x6 ;  /* 0x0000000f0e077211 */ /* 0x000fe400078f30ff */
[----:B------:R-:W-:Y:S02]  /*12c0*/  LOP3.LUT R4, R11, 0xfffffff8, RZ, 0xc0, !PT ;  /* 0xfffffff80b047812 */ /* 0x000fe400078ec0ff */
[----:B------:R-:W-:-:S02]  /*12d0*/  LOP3.LUT R6, R6, R5, RZ, 0x3c, !PT ;  /* 0x0000000506067212 */ /* 0x000fc400078e3cff */
[----:B------:R-:W-:Y:S01]  /*12e0*/  LOP3.LUT R5, R0, 0x8, R10, 0xf8, !PT ;  /* 0x0000000800057812 */ /* 0x000fe200078ef80a */
[----:B------:R-:W-:Y:S01]  /*12f0*/  IMAD.IADD R8, R2, 0x1, -R4 ;  /* 0x0000000102087824 */ /* 0x000fe200078e0a04 */
[----:B------:R-:W-:Y:S01]  /*1300*/  SHF.R.U32.HI R3, RZ, 0x3, R0 ;  /* 0x00000003ff037819 */ /* 0x000fe20000011600 */
[----:B------:R-:W-:Y:S01]  /*1310*/  IMAD.SHL.U32 R0, R7, 0x8, RZ ;  /* 0x0000000807007824 */ /* 0x000fe200078e00ff */
[CC--:B------:R-:W-:Y:S02]  /*1320*/  LEA.HI R10, R14.reuse, R15.reuse, RZ, 0x2 ;  /* 0x0000000f0e0a7211 */ /* 0x0c0fe400078f10ff */
[----:B------:R-:W-:Y:S02]  /*1330*/  LEA.HI R2, R14, R15, RZ, 0x5 ;  /* 0x0000000f0e027211 */ /* 0x000fe400078f28ff */
[----:B------:R-:W-:Y:S02]  /*1340*/  LOP3.LUT R13, R5, R3, RZ, 0x3c, !PT ;  /* 0x00000003050d7212 */ /* 0x000fe400078e3cff */
[----:B------:R-:W-:-:S02]  /*1350*/  SHF.R.S32.HI R125, RZ, 0x2, R10 ;  /* 0x00000002ff7d7819 */ /* 0x000fc4000001140a */
        /* <DEDUP_REMOVED lines=46> */
[----:B------:R-:W-:Y:S01]  /*1640*/  STL [R1+0x54], R21 ;  /* 0x0000541501007387 */ /* 0x000fe20000100800 */
[----:B------:R-:W-:Y:S01]  /*1650*/  LOP3.LUT R3, R3, 0xfffffe00, RZ, 0xc0, !PT ;  /* 0xfffffe0003037812 */ /* 0x000fe200078ec0ff */
[----:B------:R-:W-:Y:S01]  /*1660*/  IMAD.IADD R15, R6, 0x1, R4 ;  /* 0x00000001060f7824 */ /* 0x000fe200078e0204 */
[C---:B------:R-:W-:Y:S01]  /*1670*/  IADD3 R26, R125.reuse, 0x20, RZ ;  /* 0x000000207d1a7810 */ /* 0x040fe20007ffe0ff */
[----:B------:R-:W-:Y:S01]  /*1680*/  STL [R1+0x58], R20 ;  /* 0x0000581401007387 */ /* 0x000fe20000100800 */
[-C--:B------:R-:W-:Y:S01]  /*1690*/  IADD3 R4, R0, R3.reuse, R5 ;  /* 0x0000000300047210 */ /* 0x080fe20007ffe005 */
[----:B------:R-:W-:Y:S01]  /*16a0*/  IMAD R2, R12, 0x200, R13 ;  /* 0x000002000c027824 */ /* 0x000fe200078e020d */
[----:B------:R-:W-:Y:S01]  /*16b0*/  IADD3 R22, R125, 0x40, RZ ;  /* 0x000000407d167810 */ /* 0x000fe20007ffe0ff */
[----:B------:R-:W-:Y:S01]  /*16c0*/  IMAD.SHL.U32 R6, R26, 0x40, RZ ;  /* 0x000000401a067824 */ /* 0x000fe200078e00ff */
[----:B------:R-:W-:Y:S01]  /*16d0*/  LOP3.LUT R5, R0, R3, RZ, 0xfc, !PT ;  /* 0x0000000300057212 */ /* 0x000fe200078efcff */
[----:B------:R-:W-:Y:S01]  /*16e0*/  IMAD R0, R9, 0x10, R27 ;  /* 0x0000001009007824 */ /* 0x000fe200078e021b */
[----:B------:R-:W-:Y:S01]  /*16f0*/  IADD3 R24, R125, 0x60, RZ ;  /* 0x000000607d187810 */ /* 0x000fe20007ffe0ff */
[----:B------:R-:W-:Y:S01]  /*1700*/  IMAD.SHL.U32 R3, R22, 0x40, RZ ;  /* 0x0000004016037824 */ /* 0x000fe200078e00ff */
[----:B------:R-:W-:-:S02]  /*1710*/  LOP3.LUT P5, RZ, R8, 0x2, RZ, 0xc0, !PT ;  /* 0x0000000208ff7812 */ /* 0x000fc400078ac0ff */
[----:B------:R-:W-:Y:S01]  /*1720*/  LOP3.LUT P4, RZ, R8, 0x4, RZ, 0xc0, !PT ;  /* 0x0000000408ff7812 */ /* 0x000fe2000788c0ff */
[----:B------:R1:W-:Y:S01]  /*1730*/  STL [R1+0x10], R0 ;  /* 0x0000100001007387 */ /* 0x0003e20000100800 */
[----:B------:R-:W-:Y:S02]  /*1740*/  SHF.R.S32.HI R7, RZ, 0x1f, R26 ;  /* 0x0000001fff077819 */ /* 0x000fe4000001141a */
[----:B------:R-:W-:Y:S02]  /*1750*/  SHF.R.S32.HI R8, RZ, 0x1f, R22 ;  /* 0x0000001fff087819 */ /* 0x000fe40000011416 */
[----:B------:R-:W-:Y:S02]  /*1760*/  LOP3.LUT P2, RZ, R9, 0x4, RZ, 0xc0, !PT ;  /* 0x0000000409ff7812 */ /* 0x000fe4000784c0ff */
[----:B------:R-:W-:Y:S02]  /*1770*/  SHF.R.S32.HI R9, RZ, 0x1f, R24 ;  /* 0x0000001fff097819 */ /* 0x000fe40000011418 */
[----:B------:R-:W-:-:S02]  /*1780*/  LOP3.LUT R11, R6, 0x1c0, RZ, 0xc0, !PT ;  /* 0x000001c0060b7812 */ /* 0x000fc400078ec0ff */
[----:B------:R-:W-:Y:S02]  /*1790*/  LEA.HI R7, R7, R26, RZ, 0x3 ;  /* 0x0000001a07077211 */ /* 0x000fe400078f18ff */
[----:B------:R-:W-:Y:S02]  /*17a0*/  LEA.HI R6, R8, R22, RZ, 0x3 ;  /* 0x0000001608067211 */ /* 0x000fe400078f18ff */
[----:B------:R-:W-:Y:S01]  /*17b0*/  LOP3.LUT R22, R3, 0x1c0, RZ, 0xc0, !PT ;  /* 0x000001c003167812 */ /* 0x000fe200078ec0ff */
[----:B------:R-:W-:Y:S01]  /*17c0*/  IMAD.SHL.U32 R7, R7, 0x40, RZ ;  /* 0x0000004007077824 */ /* 0x000fe200078e00ff */
[----:B------:R-:W-:Y:S01]  /*17d0*/  LEA.HI R3, R9, R24, RZ, 0x3 ;  /* 0x0000001809037211 */ /* 0x000fe200078f18ff */
[----:B------:R-:W-:Y:S01]  /*17e0*/  IMAD.SHL.U32 R6, R6, 0x40, RZ ;  /* 0x0000004006067824 */ /* 0x000fe200078e00ff */
[----:B------:R-:W-:Y:S02]  /*17f0*/  IADD3 R124, R90, 0x10, RZ ;  /* 0x000000105a7c7810 */ /* 0x000fe40007ffe0ff */
[----:B------:R-:W-:Y:S01]  /*1800*/  IADD3 R241, R84, 0x20, RZ ;  /* 0x0000002054f17810 */ /* 0x000fe20007ffe0ff */
[----:B------:R-:W-:Y:S01]  /*1810*/  IMAD.SHL.U32 R3, R3, 0x40, RZ ;  /* 0x0000004003037824 */ /* 0x000fe200078e00ff */
[----:B------:R-:W-:Y:S01]  /*1820*/  LOP3.LUT R9, R10, 0x7ffffffc, RZ, 0xc0, !PT ;  /* 0x7ffffffc0a097812 */ /* 0x000fe200078ec0ff */
[----:B-1----:R-:W-:Y:S01]  /*1830*/  IMAD.SHL.U32 R0, R24, 0x40, RZ ;  /* 0x0000004018007824 */ /* 0x002fe200078e00ff */
[----:B------:R-:W-:-:S02]  /*1840*/  LOP3.LUT R12, R11, 0x38, R84, 0xf8, !PT ;  /* 0x000000380b0c7812 */ /* 0x000fc400078ef854 */
[----:B------:R-:W-:Y:S01]  /*1850*/  SHF.R.U32.HI R13, RZ, 0x3, R11 ;  /* 0x00000003ff0d7819 */ /* 0x000fe2000001160b */
[----:B------:R-:W-:Y:S01]  /*1860*/  IMAD.IADD R9, R23, 0x1, -R9 ;  /* 0x0000000117097824 */ /* 0x000fe200078e0a09 */
[----:B------:R-:W-:Y:S02]  /*1870*/  LOP3.LUT R8, R0, 0x1c0, RZ, 0xc0, !PT ;  /* 0x000001c000087812 */ /* 0x000fe400078ec0ff */
[----:B------:R-:W-:Y:S01]  /*1880*/  LOP3.LUT R11, R22, 0x38, R84, 0xf8, !PT ;  /* 0x00000038160b7812 */ /* 0x000fe200078ef854 */
[----:B------:R-:W-:Y:S01]  /*1890*/  IMAD.SHL.U32 R251, R9, 0x2, RZ ;  /* 0x0000000209fb7824 */ /* 0x000fe200078e00ff */
[----:B------:R-:W-:Y:S01]  /*18a0*/  SHF.R.U32.HI R24, RZ, 0x3, R22 ;  /* 0x00000003ff187819 */ /* 0x000fe20000011616 */
[----:B------:R-:W-:Y:S01]  /*18b0*/  IMAD.IADD R9, R25, 0x1, R14 ;  /* 0x0000000119097824 */ /* 0x000fe200078e020e */
[----:B------:R-:W-:Y:S02]  /*18c0*/  LOP3.LUT R10, R8, 0x38, R84, 0xf8, !PT ;  /* 0x00000038080a7812 */ /* 0x000fe400078ef854 */
[----:B------:R-:W-:-:S02]  /*18d0*/  SHF.R.U32.HI R22, RZ, 0x3, R8 ;  /* 0x00000003ff167819 */ /* 0x000fc40000011608 */
[----:B------:R-:W-:Y:S02]  /*18e0*/  SHF.R.S32.HI R26, RZ, 0x1f, R124 ;  /* 0x0000001fff1a7819 */ /* 0x000fe4000001147c */
[----:B------:R-:W-:Y:S02]  /*18f0*/  SHF.R.S32.HI R8, RZ, 0x1f, R241 ;  /* 0x0000001fff087819 */ /* 0x000fe400000114f1 */
[----:B------:R-:W-:Y:S01]  /*1900*/  LOP3.LUT R7, R7, 0xfffffe00, RZ, 0xc0, !PT ;  /* 0xfffffe0007077812 */ /* 0x000fe200078ec0ff */
[----:B------:R-:W-:Y:S01]  /*1910*/  STL [R1+0x68], R26 ;  /* 0x0000681a01007387 */ /* 0x000fe20000100800 */
[----:B------:R-:W-:Y:S02]  /*1920*/  LOP3.LUT R23, R6, 0xfffffe00, RZ, 0xc0, !PT ;  /* 0xfffffe0006177812 */ /* 0x000fe400078ec0ff */
[----:B------:R-:W-:Y:S01]  /*1930*/  LOP3.LUT R3, R3, 0xfffffe00, RZ, 0xc0, !PT ;  /* 0xfffffe0003037812 */ /* 0x000fe200078ec0ff */
[----:B------:R1:W-:Y:S01]  /*1940*/  STL [R1+0x4], R8 ;  /* 0x0000040801007387 */ /* 0x0003e20000100800 */
[----:B------:R-:W-:-:S02]  /*1950*/  LOP3.LUT R13, R7, R12, R13, 0xf6, !PT ;  /* 0x0000000c070d7212 */ /* 0x000fc400078ef60d */
[----:B------:R-:W-:Y:S01]  /*1960*/  LOP3.LUT R12, R23, R11, R24, 0xf6, !PT ;  /* 0x0000000b170c7212 */ /* 0x000fe200078ef618 */
[----:B------:R-:W-:Y:S01]  /*1970*/  STL [R1+0x60], R7 ;  /* 0x0000600701007387 */ /* 0x000fe20000100800 */
[----:B------:R-:W-:Y:S02]  /*1980*/  LOP3.LUT R11, R3, R10, R22, 0xf6, !PT ;  /* 0x0000000a030b7212 */ /* 0x000fe400078ef616 */
[----:B------:R-:W-:Y:S01]  /*1990*/  LOP3.LUT R10, R21, 0x38, R84, 0xf8, !PT ;  /* 0x00000038150a7812 */ /* 0x000fe200078ef854 */
[----:B------:R-:W-:Y:S01]  /*19a0*/  STL [R1+0x5c], R23 ;  /* 0x00005c1701007387 */ /* 0x000fe20000100800 */
[----:B------:R-:W-:Y:S02]  /*19b0*/  LEA R14, R13, 0x5100, 0x1 ;  /* 0x000051000d0e7811 */ /* 0x000fe400078e08ff */
[----:B------:R-:W-:Y:S01]  /*19c0*/  LOP3.LUT R10, R19, R10, R20, 0xf6, !PT ;  /* 0x0000000a130a7212 */ /* 0x000fe200078ef614 */
[----:B------:R2:W-:Y:S01]  /*19d0*/  STL [R1+0xa4], R3 ;  /* 0x0000a40301007387 */ /* 0x0005e20000100800 */
[----:B------:R-:W-:-:S02]  /*19e0*/  LEA R13, R12, 0x5100, 0x1 ;  /* 0x000051000c0d7811 */ /* 0x000fc400078e08ff */
[----:B------:R-:W-:Y:S01]  /*19f0*/  LEA R12, R11, 0x5100, 0x1 ;  /* 0x000051000b0c7811 */ /* 0x000fe200078e08ff */
[----:B------:R3:W-:Y:S01]  /*1a00*/  STL [R1+0x50], R9 ;  /* 0x0000500901007387 */ /* 0x0007e20000100800 */
[----:B------:R-:W-:Y:S02]  /*1a10*/  SEL R0, R16, 0xffffffc0, !P2 ;  /* 0xffffffc010007807 */ /* 0x000fe40005000000 */
[----:B------:R-:W-:Y:S01]  /*1a20*/  SHF.R.S32.HI R11, RZ, 0x1f, R251 ;  /* 0x0000001fff0b7819 */ /* 0x000fe200000114fb */
[----:B------:R-:W-:Y:S01]  /*1a30*/  STL [R1+0x9c], R14 ;  /* 0x00009c0e01007387 */ /* 0x000fe20000100800 */
[----:B------:R-:W-:Y:S02]  /*1a40*/  LEA R127, R2, 0x2900, 0x1 ;  /* 0x00002900027f7811 */ /* 0x000fe400078e08ff */
[----:B------:R-:W-:Y:S01]  /*1a50*/  IADD3 R11, R251, 0x30, RZ ;  /* 0x00000030fb0b7810 */ /* 0x000fe20007ffe0ff */
[----:B------:R4:W-:Y:S01]  /*1a60*/  STL [R1+0x98], R13 ;  /* 0x0000980d01007387 */ /* 0x0009e20000100800 */
[----:B-1----:R-:W-:Y:S01]  /*1a70*/  SEL R8, R16, 0xffffffc0, !P6 ;  /* 0xffffffc010087807 */ /* 0x002fe20007000000 */
[----:B------:R-:W-:Y:S01]  /*1a80*/  IMAD.IADD R197, R127, 0x1, R0 ;  /* 0x000000017fc57824 */ /* 0x000fe200078e0200 */
[C---:B------:R-:W-:Y:S01]  /*1a90*/  SEL R6, R17.reuse, 0xffffffe0, !P0 ;  /* 0xffffffe011067807 */ /* 0x040fe20004000000 */
[----:B------:R1:W-:Y:S01]  /*1aa0*/  STL [R1+0x94], R12 ;  /* 0x0000940c01007387 */ /* 0x0003e20000100800 */
[----:B------:R-:W-:-:S02]  /*1ab0*/  SEL R2, R17, 0xffffffe0, !P5 ;  /* 0xffffffe011027807 */ /* 0x000fc40006800000 */
[----:B------:R-:W-:Y:S02]  /*1ac0*/  IADD3 R17, R251, 0x10, RZ ;  /* 0x00000010fb117810 */ /* 0x000fe40007ffe0ff */
[C---:B------:R-:W-:Y:S02]  /*1ad0*/  IADD3 R202, R127.reuse, 0x20, RZ ;  /* 0x000000207fca7810 */ /* 0x040fe40007ffe0ff */
[----:B------:R-:W-:Y:S02]  /*1ae0*/  @P3 IADD3 R202, R127, -0x20, RZ ;  /* 0xffffffe07fca3810 */ /* 0x000fe40007ffe0ff */
[----:B--2---:R-:W-:Y:S02]  /*1af0*/  LOP3.LUT R3, R21, 0x18, R84, 0xf8, !PT ;  /* 0x0000001815037812 */ /* 0x004fe400078ef854 */
[----:B------:R-:W-:Y:S01]  /*1b00*/  SEL R7, R18, 0x10, !P1 ;  /* 0x0000001012077807 */ /* 0x000fe20004800000 */
[----:B------:R-:W-:Y:S01]  /*1b10*/  IMAD.IADD R194, R0, 0x1, R202 ;  /* 0x0000000100c27824 */ /* 0x000fe200078e02ca */
[----:B---3--:R-:W-:-:S02]  /*1b20*/  LOP3.LUT R9, R19, R3, R20, 0xf6, !PT ;  /* 0x0000000313097212 */ /* 0x008fc400078ef614 */
[----:B------:R-:W-:Y:S02]  /*1b30*/  SEL R3, R16, 0xffffffc0, !P4 ;  /* 0xffffffc010037807 */ /* 0x000fe40006000000 */
[----:B------:R-:W-:Y:S02]  /*1b40*/  LEA R252, R9, 0x100, 0x1 ;  /* 0x0000010009fc7811 */ /* 0x000fe400078e08ff */
[----:B------:R-:W-:Y:S02]  /*1b50*/  LEA R9, R10, 0x5100, 0x1 ;  /* 0x000051000a097811 */ /* 0x000fe400078e08ff */
[C---:B------:R-:W-:Y:S02]  /*1b60*/  IADD3 R16, R251.reuse, 0x18, RZ ;  /* 0x00000018fb107810 */ /* 0x040fe40007ffe0ff */
[C---:B----4-:R-:W-:Y:S01]  /*1b70*/  IADD3 R13, R251.reuse, 0x28, RZ ;  /* 0x00000028fb0d7810 */ /* 0x050fe20007ffe0ff */
[----:B------:R2:W-:Y:S01]  /*1b80*/  STL [R1+0x90], R9 ;  /* 0x0000900901007387 */ /* 0x0005e20000100800 */
[----:B-1----:R-:W-:-:S02]  /*1b90*/  IADD3 R12, R251, 0x38, RZ ;  /* 0x00000038fb0c7810 */ /* 0x002fc40007ffe0ff */
[----:B------:R-:W-:Y:S02]  /*1ba0*/  SHF.R.S32.HI R10, RZ, 0x1f, R17 ;  /* 0x0000001fff0a7819 */ /* 0x000fe40000011411 */
[----:B------:R-:W-:Y:S02]  /*1bb0*/  SHF.R.S32.HI R10, RZ, 0x1f, R13 ;  /* 0x0000001fff0a7819 */ /* 0x000fe4000001140d */
[----:B------:R-:W-:Y:S02]  /*1bc0*/  SHF.R.S32.HI R10, RZ, 0x1f, R12 ;  /* 0x0000001fff0a7819 */ /* 0x000fe4000001140c */
[----:B------:R-:W-:Y:S02]  /*1bd0*/  LEA R198, R4, 0x5100, 0x1 ;  /* 0x0000510004c67811 */ /* 0x000fe400078e08ff */
[----:B------:R-:W-:Y:S02]  /*1be0*/  LEA R192, R5, 0x100, 0x1 ;  /* 0x0000010005c07811 */ /* 0x000fe400078e08ff */
[C---:B------:R-:W-:Y:S01]  /*1bf0*/  IADD3 R18, R251.reuse, 0x8, RZ ;  /* 0x00000008fb127810 */ /* 0x040fe20007ffe0ff */
[C---:B------:R-:W-:Y:S01]  /*1c00*/  IMAD.IADD R199, R198.reuse, 0x1, R3 ;  /* 0x00000001c6c77824 */ /* 0x040fe200078e0203 */
[----:B------:R-:W-:Y:S01]  /*1c10*/  IADD3 R14, R251, 0x20, RZ ;  /* 0x00000020fb0e7810 */ /* 0x000fe20007ffe0ff */
[----:B------:R-:W-:Y:S01]  /*1c20*/  IMAD.IADD R193, R3, 0x1, R192 ;  /* 0x0000000103c17824 */ /* 0x000fe200078e02c0 */
[----:B------:R-:W-:Y:S01]  /*1c30*/  SHF.R.S32.HI R245, RZ, 0x1f, R244 ;  /* 0x0000001ffff57819 */ /* 0x000fe200000114f4 */
[----:B------:R-:W-:Y:S01]  /*1c40*/  IMAD.IADD R201, R198, 0x1, R2 ;  /* 0x00000001c6c97824 */ /* 0x000fe200078e0202 */
[----:B------:R-:W-:Y:S01]  /*1c50*/  SHF.R.S32.HI R85, RZ, 0x1f, R84 ;  /* 0x0000001fff557819 */ /* 0x000fe20000011454 */
[C---:B------:R-:W-:Y:S01]  /*1c60*/  IMAD.IADD R196, R2.reuse, 0x1, R192 ;  /* 0x0000000102c47824 */ /* 0x040fe200078e02c0 */
[----:B------:R-:W-:Y:S01]  /*1c70*/  SHF.R.S32.HI R91, RZ, 0x1f, R90 ;  /* 0x0000001fff5b7819 */ /* 0x000fe2000001145a */
[C---:B------:R-:W-:Y:S01]  /*1c80*/  IMAD.IADD R200, R2.reuse, 0x1, R199 ;  /* 0x0000000102c87824 */ /* 0x040fe200078e02c7 */
[----:B------:R-:W-:Y:S01]  /*1c90*/  SHF.R.S32.HI R18, RZ, 0x1f, R18 ;  /* 0x0000001fff127819 */ /* 0x000fe20000011412 */
[----:B------:R-:W-:Y:S01]  /*1ca0*/  IMAD.IADD R195, R2, 0x1, R193 ;  /* 0x0000000102c37824 */ /* 0x000fe200078e02c1 */
[----:B--2---:R-:W-:-:S02]  /*1cb0*/  SHF.R.S32.HI R9, RZ, 0x1f, R16 ;  /* 0x0000001fff097819 */ /* 0x004fc40000011410 */
[----:B------:R-:W-:Y:S01]  /*1cc0*/  SHF.R.S32.HI R9, RZ, 0x1f, R11 ;  /* 0x0000001fff097819 */ /* 0x000fe2000001140b */
[----:B------:R-:W-:Y:S01]  /*1cd0*/  IMAD.IADD R9, R252, 0x1, R8 ;  /* 0x00000001fc097824 */ /* 0x000fe200078e0208 */
[----:B------:R-:W-:Y:S02]  /*1ce0*/  LEA R11, R15, 0x80, 0x1 ;  /* 0x000000800f0b7811 */ /* 0x000fe400078e08ff */
[----:B------:R-:W-:Y:S02]  /*1cf0*/  SHF.R.S32.HI R14, RZ, 0x1f, R14 ;  /* 0x0000001fff0e7819 */ /* 0x000fe4000001140e */
[C---:B------:R-:W-:Y:S01]  /*1d00*/  IADD3 R206, R202.reuse, 0x800, RZ ;  /* 0x00000800cace7810 */ /* 0x040fe20007ffe0ff */
[C---:B------:R-:W-:Y:S01]  /*1d10*/  IMAD.IADD R10, R11.reuse, 0x1, R8 ;  /* 0x000000010b0a7824 */ /* 0x040fe200078e0208 */
[----:B------:R-:W-:Y:S01]  /*1d20*/  STL [R1+0x6c], R11 ;  /* 0x00006c0b01007387 */ /* 0x000fe20000100800 */
[----:B------:R-:W-:Y:S01]  /*1d30*/  IMAD.IADD R0, R11, 0x1, R6 ;  /* 0x000000010b007824 */ /* 0x000fe200078e0206 */
[----:B------:R-:W-:Y:S01]  /*1d40*/  IADD3 R205, R202, 0x1000, RZ ;  /* 0x00001000cacd7810 */ /* 0x000fe20007ffe0ff */
[----:B------:R-:W-:Y:S01]  /*1d50*/  IMAD.IADD R4, R6, 0x1, R10 ;  /* 0x0000000106047824 */ /* 0x000fe200078e020a */
[----:B------:R1:W-:Y:S01]  /*1d60*/  STL [R1], R9 ;  /* 0x0000000901007387 */ /* 0x0003e20000100800 */
[----:B------:R-:W-:-:S02]  /*1d70*/  IADD3 R204, R202, 0x1800, RZ ;  /* 0x00001800cacc7810 */ /* 0x000fc40007ffe0ff */
[----:B------:R-:W-:Y:S01]  /*1d80*/  IMAD.IADD R3, R7, 0x1, R4 ;  /* 0x0000000107037824 */ /* 0x000fe200078e0204 */
[----:B------:R-:W-:Y:S01]  /*1d90*/  STL [R1+0x70], R10 ;  /* 0x0000700a01007387 */ /* 0x000fe20000100800 */
[----:B------:R-:W-:-:S03]  /*1da0*/  IADD3 R203, R202, 0x2000, RZ ;  /* 0x00002000cacb7810 */ /* 0x000fc60007ffe0ff */
        /* <DEDUP_REMOVED lines=11> */
.L_x_1208:
[----:B------:R-:W3:Y:S01]  /*1e60*/  LDL R25, [R1+0x4c] ;  /* 0x00004c0001197983 */ /* 0x000ee20000100800 */
[----:B------:R-:W-:Y:S01]  /*1e70*/  ISETP.NE.U32.AND P0, PT, RZ, c[0x0][0x370], PT ;  /* 0x0000dc00ff007a0c */ /* 0x000fe20003f05070 */
[----:B------:R-:W-:Y:S01]  /*1e80*/  IMAD.MOV.U32 R148, RZ, RZ, 0x4 ;  /* 0x00000004ff947424 */ /* 0x000fe200078e00ff */
[----:B------:R-:W-:Y:S01]  /*1e90*/  ISETP.NE.U32.AND P1, PT, RZ, c[0x0][0x360], PT ;  /* 0x0000d800ff007a0c */ /* 0x000fe20003f25070 */
[----:B------:R-:W-:Y:S01]  /*1ea0*/  IMAD.MOV.U32 R12, RZ, RZ, RZ ;  /* 0x000000ffff0c7224 */ /* 0x000fe200078e00ff */
[----:B------:R-:W-:Y:S01]  /*1eb0*/  ISETP.NE.AND.EX P2, PT, RZ, c[0x0][0x374], PT, P0 ;  /* 0x0000dd00ff007a0c */ /* 0x000fe20003f45300 */
[----:B------:R-:W-:Y:S01]  /*1ec0*/  IMAD.MOV.U32 R143, RZ, RZ, RZ ;  /* 0x000000ffff8f7224 */ /* 0x000fe200078e00ff */
[----:B------:R-:W-:Y:S01]  /*1ed0*/  ISETP.NE.AND.EX P0, PT, RZ, c[0x0][0x364], PT, P1 ;  /* 0x0000d900ff007a0c */ /* 0x000fe20003f05310 */
[----:B------:R-:W-:Y:S01]  /*1ee0*/  CS2R R14, SRZ ;  /* 0x00000000000e7805 */ /* 0x000fe2000001ff00 */
[----:B------:R-:W-:Y:S02]  /*1ef0*/  ISETP.NE.U32.AND P1, PT, RZ, c[0x0][0x348], PT ;  /* 0x0000d200ff007a0c */ /* 0x000fe40003f25070 */
[----:B------:R-:W-:-:S02]  /*1f00*/  ISETP.NE.U32.AND P3, PT, RZ, c[0x0][0x350], PT ;  /* 0x0000d400ff007a0c */ /* 0x000fc40003f65070 */
[----:B------:R-:W-:Y:S02]  /*1f10*/  ISETP.NE.U32.AND P5, PT, RZ, c[0x0][0x358], PT ;  /* 0x0000d600ff007a0c */ /* 0x000fe40003fa5070 */
[----:B------:R-:W-:Y:S02]  /*1f20*/  ISETP.NE.AND.EX P1, PT, RZ, c[0x0][0x34c], PT, P1 ;  /* 0x0000d300ff007a0c */ /* 0x000fe40003f25310 */
[----:B------:R-:W-:Y:S02]  /*1f30*/  ISETP.NE.AND.EX P3, PT, RZ, c[0x0][0x354], PT, P3 ;  /* 0x0000d500ff007a0c */ /* 0x000fe40003f65330 */
[----:B------:R-:W-:Y:S01]  /*1f40*/  ISETP.NE.AND.EX P5, PT, RZ, c[0x0][0x35c], PT, P5 ;  /* 0x0000d700ff007a0c */ /* 0x000fe20003fa5350 */
[----:B---3--:R-:W-:-:S04]  /*1f50*/  @P2 IMAD.WIDE R10, R25, R148, c[0x0][0x370] ;  /* 0x0000dc00190a2625 */ /* 0x008fc800078e0294 */
[CC--:B------:R-:W-:Y:S01]  /*1f60*/  @P0 IMAD.WIDE R8, R25.reuse, R148.reuse, c[0x0][0x360] ;  /* 0x0000d80019080625 */ /* 0x0c0fe200078e0294 */
[----:B------:R-:W3:Y:S03]  /*1f70*/  @P2 LDG.E R12, [R10.64] ;  /* 0x000000080a0c2981 */ /* 0x000ee6000c1e1900 */
[CC--:B------:R-:W-:Y:S01]  /*1f80*/  IMAD.WIDE R6, R25.reuse, R148.reuse, c[0x0][0x348] ;  /* 0x0000d20019067625 */ /* 0x0c0fe200078e0294 */
[----:B------:R1:W5:Y:S03]  /*1f90*/  @P0 LDG.E R249, [R8.64] ;  /* 0x0000000808f90981 */ /* 0x000366000c1e1900 */
[CC--:B--2---:R-:W-:Y:S01]  /*1fa0*/  IMAD.WIDE R4, R25.reuse, R148.reuse, c[0x0][0x350] ;  /* 0x0000d40019047625 */ /* 0x0c4fe200078e0294 */
[----:B------:R1:W5:Y:S03]  /*1fb0*/  @P1 LDG.E R143, [R6.64] ;  /* 0x00000008068f1981 */ /* 0x000366000c1e1900 */
[----:B------:R-:W-:Y:S01]  /*1fc0*/  IMAD.WIDE R2, R25, R148, c[0x0][0x358] ;  /* 0x0000d60019027625 */ /* 0x000fe200078e0294 */
[----:B------:R1:W5:Y:S04]  /*1fd0*/  @P3 LDG.E R15, [R4.64] ;  /* 0x00000008040f3981 */ /* 0x000368000c1e1900 */
[----:B------:R1:W5:Y:S01]  /*1fe0*/  @P5 LDG.E R14, [R2.64] ;  /* 0x00000008020e5981 */ /* 0x000362000c1e1900 */
[----:B------:R-:W-:Y:S03]  /*1ff0*/  YIELD ;  /* 0x0000000000007946 */ /* 0x000fe60003800000 */
[----:B---3--:R1:W-:Y:S01]  /*2000*/  STL [R1+0x3c], R12 ;  /* 0x00003c0c01007387 */ /* 0x0083e20000100800 */
[----:B------:R-:W-:Y:S05]  /*2010*/  @P0 BRA `(.L_x_910) ;  /* 0x0000005000000947 */ /* 0x000fea0003800000 */
[----:B-----5:R-:W-:Y:S01]  /*2020*/  MOV R249, c[0x0][0x168] ;  /* 0x00005a0000f97a02 */ /* 0x020fe20000000f00 */
[----:B------:R-:W-:Y:S05]  /*2030*/  @!P1 BRA `(.L_x_910) ;  /* 0x0000003000009947 */ /* 0x000fea0003800000 */
[----:B-1----:R-:W2:Y:S04]  /*2040*/  LDG.E R8, [R6.64] ;  /* 0x0000000806087981 */ /* 0x002ea8000c1e1900 */
[----:B------:R-:W2:Y:S02]  /*2050*/  LDG.E R0, [R6.64+0x4] ;  /* 0x0000040806007981 */ /* 0x000ea4000c1e1900 */
[----:B--2---:R-:W-:-:S02]  /*2060*/  IADD3 R249, -R8, R0, RZ ;  /* 0x0000000008f97210 */ /* 0x004fc40007ffe1ff */
.L_x_910:
[----:B------:R-:W-:-:S04]  /*2070*/  ISETP.NE.U32.AND P0, PT, RZ, c[0x0][0x368], PT ;  /* 0x0000da00ff007a0c */ /* 0x000fc80003f05070 */
[----:B------:R-:W-:-:S13]  /*2080*/  ISETP.NE.AND.EX P0, PT, RZ, c[0x0][0x36c], PT, P0 ;  /* 0x0000db00ff007a0c */ /* 0x000fda0003f05300 */
[----:B------:R-:W-:Y:S05]  /*2090*/  @!P0 BRA `(.L_x_911) ;  /* 0x0000003000008947 */ /* 0x000fea0003800000 */
[----:B-1----:R-:W-:-:S05]  /*20a0*/  IMAD.WIDE R4, R25, R148, c[0x0][0x368] ;  /* 0x0000da0019047625 */ /* 0x002fca00078e0294 */
[----:B------:R1:W5:Y:S01]  /*20b0*/  LDG.E R13, [R4.64] ;  /* 0x00000008040d7981 */ /* 0x000362000c1e1900 */
[----:B------:R-:W-:Y:S05]  /*20c0*/  BRA `(.L_x_912) ;  /* 0x0000005000007947 */ /* 0x000fea0003800000 */
.L_x_911:
[----:B------:R-:W-:Y:S01]  /*20d0*/  MOV R13, UR6 ;  /* 0x00000006000d7c02 */ /* 0x000fe20008000f00 */
[----:B------:R-:W-:Y:S05]  /*20e0*/  @!P3 BRA `(.L_x_912) ;  /* 0x000000300000b947 */ /* 0x000fea0003800000 */
[----:B-1----:R-:W2:Y:S04]  /*20f0*/  LDG.E R6, [R4.64] ;  /* 0x0000000804067981 */ /* 0x002ea8000c1e1900 */
[----:B------:R-:W2:Y:S02]  /*2100*/  LDG.E R0, [R4.64+0x4] ;  /* 0x0000040804007981 */ /* 0x000ea4000c1e1900 */
[----:B--2---:R-:W-:Y:S02]  /*2110*/  IADD3 R13, -R6, R0, RZ ;  /* 0x00000000060d7210 */ /* 0x004fe40007ffe1ff */
.L_x_912:
[----:B-1----:R-:W2:Y:S04]  /*2120*/  LDL.LU R5, [R1+0x44] ;  /* 0x0000440001057983 */ /* 0x002ea80000300800 */
[----:B------:R1:W3:Y:S04]  /*2130*/  @P5 LDG.E R4, [R2.64] ;  /* 0x0000000802045981 */ /* 0x0002e8000c1e1900 */
[----:B------:R1:W3:Y:S01]  /*2140*/  @P5 LDG.E R0, [R2.64+0x4] ;  /* 0x0000040802005981 */ /* 0x0002e2000c1e1900 */
[----:B------:R-:W-:Y:S01]  /*2150*/  ISETP.NE.U32.AND P0, PT, RZ, c[0x0][0x378], PT ;  /* 0x0000de00ff007a0c */ /* 0x000fe20003f05070 */
[----:B-----5:R-:W-:-:S03]  /*2160*/  IMAD.MOV.U32 R136, RZ, RZ, R13 ;  /* 0x000000ffff887224 */ /* 0x020fc600078e000d */
[----:B------:R-:W-:Y:S01]  /*2170*/  ISETP.NE.AND.EX P0, PT, RZ, c[0x0][0x37c], PT, P0 ;  /* 0x0000df00ff007a0c */ /* 0x000fe20003f05300 */
[----:B------:R-:W-:-:S05]  /*2180*/  IMAD.MOV.U32 R6, RZ, RZ, c[0x0][0x2c4] ;  /* 0x0000b100ff067624 */ /* 0x000fca00078e00ff */
[----:B------:R-:W-:Y:S01]  /*2190*/  ISETP.NE.AND P2, PT, R6, 0x1, PT ;  /* 0x000000010600780c */ /* 0x000fe20003f45270 */
[----:B------:R-:W-:Y:S02]  /*21a0*/  IMAD.IADD R12, R13, 0x1, -R12 ;  /* 0x000000010d0c7824 */ /* 0x000fe400078e0a0c */
[----:B------:R-:W-:-:S04]  /*21b0*/  IMAD.MOV.U32 R6, RZ, RZ, c[0x0][0x32c] ;  /* 0x0000cb00ff067624 */ /* 0x000fc800078e00ff */
[----:B-1----:R-:W-:-:S05]  /*21c0*/  @P0 IMAD.WIDE R2, R25, R148, c[0x0][0x378] ;  /* 0x0000de0019020625 */ /* 0x002fca00078e0294 */
[----:B------:R1:W5:Y:S01]  /*21d0*/  @P0 LDG.E R136, [R2.64] ;  /* 0x0000000802880981 */ /* 0x000362000c1e1900 */
[----:B------:R-:W-:Y:S02]  /*21e0*/  ISETP.GE.AND P1, PT, R6, 0x1, PT ;  /* 0x000000010600780c */ /* 0x000fe40003f26270 */
[----:B------:R-:W-:-:S04]  /*21f0*/  LOP3.LUT R207, R207, 0xfffbffff, RZ, 0xc0, !PT ;  /* 0xfffbffffcfcf7812 */ /* 0x000fc800078ec0ff */
[----:B------:R-:W-:-:S04]  /*2200*/  @P2 LOP3.LUT R207, R207, 0x40000, RZ, 0xfc, !PT ;  /* 0x00040000cfcf2812 */ /* 0x000fc800078efcff */
[----:B------:R-:W-:-:S04]  /*2210*/  LOP3.LUT R207, R207, 0xfffeffff, RZ, 0xc0, !PT ;  /* 0xfffeffffcfcf7812 */ /* 0x000fc800078ec0ff */
[----:B------:R-:W-:Y:S01]  /*2220*/  @P1 LOP3.LUT R207, R207, 0x10000, RZ, 0xfc, !PT ;  /* 0x00010000cfcf1812 */ /* 0x000fe200078efcff */
[----:B-1----:R-:W-:Y:S02]  /*2230*/  IMAD.MOV.U32 R2, RZ, RZ, c[0x0][0x228] ;  /* 0x00008a00ff027624 */ /* 0x002fe400078e00ff */
[----:B--2---:R-:W-:-:S05]  /*2240*/  IMAD.SHL.U32 R7, R5, 0x80, RZ ;  /* 0x0000008005077824 */ /* 0x004fca00078e00ff */
[----:B------:R1:W-:Y:S01]  /*2250*/  STL [R1+0x38], R7 ;  /* 0x0000380701007387 */ /* 0x0003e20000100800 */
[----:B---3--:R-:W-:Y:S01]  /*2260*/  @P5 IMAD.IADD R2, R0, 0x1, -R4 ;  /* 0x0000000100025824 */ /* 0x008fe200078e0a04 */
[----:B------:R-:W-:-:S03]  /*2270*/  IADD3 R0, R7, 0x7f, RZ ;  /* 0x0000007f07007810 */ /* 0x000fc60007ffe0ff */
[----:B------:R-:W-:Y:S02]  /*2280*/  IMAD.IADD R250, R12, 0x1, R2 ;  /* 0x000000010cfa7824 */ /* 0x000fe400078e0202 */
[----:B------:R-:W-:-:S03]  /*2290*/  @P2 IMAD.HI.U32 R4, R0, c[0x0][0x2c8], RZ ;  /* 0x0000b20000042a27 */ /* 0x000fc600078e00ff */
[C---:B------:R-:W-:Y:S02]  /*22a0*/  IADD3 R3, R250.reuse, 0x4f, RZ ;  /* 0x0000004ffa037810 */ /* 0x040fe40007ffe0ff */
[----:B------:R-:W-:Y:S02]  /*22b0*/  @P2 SHF.R.U32.HI R0, RZ, c[0x0][0x2cc], R4 ;  /* 0x0000b300ff002a19 */ /* 0x000fe40000011604 */
[----:B------:R-:W-:Y:S01]  /*22c0*/  IADD3 R4, R250, 0x1, -R249 ;  /* 0x00000001fa047810 */ /* 0x000fe20007ffe8f9 */
[----:B------:R-:W-:-:S04]  /*22d0*/  IMAD.HI R3, R3, 0x66666667, RZ ;  /* 0x6666666703037827 */ /* 0x000fc800078e02ff */
[----:B------:R-:W-:Y:S01]  /*22e0*/  IMAD.IADD R0, R4, 0x1, R0 ;  /* 0x0000000104007824 */ /* 0x000fe200078e0200 */
[----:B------:R-:W-:-:S04]  /*22f0*/  SHF.R.U32.HI R5, RZ, 0x1f, R3 ;  /* 0x0000001fff057819 */ /* 0x000fc80000011603 */
[----:B------:R-:W-:Y:S02]  /*2300*/  LEA.HI.SX32 R144, R3, R5, 0x1b ;  /* 0x0000000503907211 */ /* 0x000fe400078fdaff */
[----:B------:R-:W-:Y:S01]  /*2310*/  IADD3 R4, R0, c[0x0][0x328], RZ ;  /* 0x0000ca0000047a10 */ /* 0x000fe20007ffe0ff */
[----:B------:R-:W-:Y:S05]  /*2320*/  @!P1 BRA `(.L_x_913) ;  /* 0x0000010000009947 */ /* 0x000fea0003800000 */
[C---:B-1----:R-:W-:Y:S01]  /*2330*/  ISETP.GT.AND P0, PT, R0.reuse, RZ, PT ;  /* 0x000000ff0000720c */ /* 0x042fe20003f04270 */
        /* <DEDUP_REMOVED lines=9> */
.L_x_915:
[----:B------:R-:W-:-:S13]  /*23d0*/  ISETP.NE.AND P0, PT, R6, 0x1, PT ;  /* 0x000000010600780c */ /* 0x000fda0003f05270 */
[----:B------:R-:W-:-:S05]  /*23e0*/  @P0 IMAD.HI.U32 R0, R3, c[0x0][0x330], RZ ;  /* 0x0000cc0003000a27 */ /* 0x000fca00078e00ff */
[----:B------:R-:W-:Y:S02]  /*23f0*/  @P0 SHF.R.U32.HI R3, RZ, c[0x0][0x334], R0 ;  /* 0x0000cd00ff030a19 */ /* 0x000fe40000011600 */
.L_x_916:
[----:B------:R-:W-:Y:S05]  /*2400*/  BSYNC B0 ;  /* 0x0000000000007941 */ /* 0x000fea0003800000 */
.L_x_914:
[----:B------:R-:W-:-:S05]  /*2410*/  IMAD R3, R3, R6, c[0x0][0x32c] ;  /* 0x0000cb0003037624 */ /* 0x000fca00078e0206 */
[----:B------:R-:W-:-:S04]  /*2420*/  IMNMX R4, R4, R3, PT ;  /* 0x0000000304047217 */ /* 0x000fc80003800200 */
.L_x_913:
[----:B-1----:R-:W-:Y:S01]  /*2430*/  IADD3 R4, R4, 0x4f, RZ ;  /* 0x0000004f04047810 */ /* 0x002fe20007ffe0ff */
[----:B------:R-:W-:-:S04]  /*2440*/  @P2 IMAD.HI.U32 R3, R7, c[0x0][0x2c8], RZ ;  /* 0x0000b20007032a27 */ /* 0x000fc800078e00ff */
[----:B------:R-:W-:-:S04]  /*2450*/  IMAD.HI R4, R4, 0x66666667, RZ ;  /* 0x6666666704047827 */ /* 0x000fc800078e02ff */
[----:B------:R-:W-:Y:S01]  /*2460*/  IMAD.MOV.U32 R0, RZ, RZ, R7 ;  /* 0x000000ffff007224 */ /* 0x000fe200078e0007 */
[----:B------:R-:W-:Y:S01]  /*2470*/  @P2 SHF.R.U32.HI R0, RZ, c[0x0][0x2cc], R3 ;  /* 0x0000b300ff002a19 */ /* 0x000fe20000011603 */
[----:B------:R-:W-:Y:S01]  /*2480*/  IMAD.IADD R230, R250, 0x1, -R249 ;  /* 0x00000001fae67824 */ /* 0x000fe200078e0af9 */
[----:B------:R-:W-:-:S03]  /*2490*/  SHF.R.U32.HI R3, RZ, 0x1f, R4 ;  /* 0x0000001fff037819 */ /* 0x000fc60000011604 */
[----:B------:R-:W-:Y:S01]  /*24a0*/  IMAD.IADD R0, R230, 0x1, R0 ;  /* 0x00000001e6007824 */ /* 0x000fe200078e0200 */
[----:B------:R-:W-:-:S04]  /*24b0*/  LEA.HI.SX32 R7, R4, R3, 0x1b ;  /* 0x0000000304077211 */ /* 0x000fc800078fdaff */
[----:B------:R-:W-:Y:S02]  /*24c0*/  IADD3 R3, R0, -c[0x0][0x324], RZ ;  /* 0x8000c90000037a10 */ /* 0x000fe40007ffe0ff */
        /* <DEDUP_REMOVED lines=11> */
.L_x_919:
[----:B------:R-:W-:-:S13]  /*2580*/  ISETP.NE.AND P0, PT, R6, 0x1, PT ;  /* 0x000000010600780c */ /* 0x000fda0003f05270 */
[----:B------:R-:W-:-:S05]  /*2590*/  @P0 IMAD.HI.U32 R4, R0, c[0x0][0x330], RZ ;  /* 0x0000cc0000040a27 */ /* 0x000fca00078e00ff */
[----:B------:R-:W-:Y:S02]  /*25a0*/  @P0 SHF.R.U32.HI R0, RZ, c[0x0][0x334], R4 ;  /* 0x0000cd00ff000a19 */ /* 0x000fe40000011604 */
.L_x_920:
[----:B------:R-:W-:Y:S05]  /*25b0*/  BSYNC B0 ;  /* 0x0000000000007941 */ /* 0x000fea0003800000 */
.L_x_918:
[----:B------:R-:W-:-:S05]  /*25c0*/  IMAD R0, R0, c[0x0][0x32c], RZ ;  /* 0x0000cb0000007a24 */ /* 0x000fca00078e02ff */
[----:B------:R-:W-:-:S04]  /*25d0*/  IMNMX R3, R3, R0, !PT ;  /* 0x0000000003037217 */ /* 0x000fc80007800200 */
.L_x_917:
        /* <DEDUP_REMOVED lines=12> */
[----:B------:R-:W-:Y:S02]  /*26a0*/  SHF.R.U32.HI R8, RZ, 0x10, R3 ;  /* 0x00000010ff087819 */ /* 0x000fe40000011603 */
[----:B------:R-:W-:Y:S02]  /*26b0*/  LOP3.LUT R17, R3, 0xff, RZ, 0xc0, !PT ;  /* 0x000000ff03117812 */ /* 0x000fe400078ec0ff */
[C---:B------:R-:W-:Y:S01]  /*26c0*/  ISETP.NE.AND P1, PT, R8.reuse, RZ, PT ;  /* 0x000000ff0800720c */ /* 0x040fe20003f25270 */
[----:B------:R1:W-:Y:S03]  /*26d0*/  STL [R1+0x44], R8 ;  /* 0x0000440801007387 */ /* 0x0003e60000100800 */
[----:B------:R-:W-:Y:S01]  /*26e0*/  SEL R130, R8, c[0x0][0x338], P1 ;  /* 0x0000ce0008827a07 */ /* 0x000fe20000800000 */
[----:B------:R1:W-:Y:S01]  /*26f0*/  STL [R1+0x64], R17 ;  /* 0x0000641101007387 */ /* 0x0003e20000100800 */
[----:B------:R-:W-:Y:S05]  /*2700*/  @!P0 BRA `(.L_x_922) ;  /* 0x000001d000008947 */ /* 0x000fea0003800000 */
[----:B------:R-:W-:Y:S02]  /*2710*/  IABS R3, R130 ;  /* 0x0000008200037213 */ /* 0x000fe40000000000 */
[----:B------:R-:W-:-:S02]  /*2720*/  IADD3 R4, R130, -0x1, R7 ;  /* 0xffffffff82047810 */ /* 0x000fc40007ffe007 */
[----:B------:R-:W2:Y:S03]  /*2730*/  I2F.RP R0, R3 ;  /* 0x0000000300007306 */ /* 0x000ea60000209400 */
[----:B-1----:R-:W-:Y:S02]  /*2740*/  IMAD.IADD R8, R4, 0x1, -R6 ;  /* 0x0000000104087824 */ /* 0x002fe400078e0a06 */
[----:B------:R-:W-:-:S03]  /*2750*/  IMAD.MOV.U32 R4, RZ, RZ, RZ ;  /* 0x000000ffff047224 */ /* 0x000fc600078e00ff */
[----:B------:R-:W-:Y:S01]  /*2760*/  IABS R11, R8 ;  /* 0x00000008000b7213 */ /* 0x000fe20000000000 */
[----:B--2---:R-:W1:Y:S02]  /*2770*/  MUFU.RCP R0, R0 ;  /* 0x0000000000007308 */ /* 0x004e640000001000 */
        /* <DEDUP_REMOVED lines=22> */
.L_x_922:
[----:B------:R-:W-:Y:S05]  /*28e0*/  BSYNC B0 ;  /* 0x0000000000007941 */ /* 0x000fea0003800000 */
.L_x_921:
[----:B------:R-:W-:-:S04]  /*28f0*/  IMAD R3, R17, R0, R6 ;  /* 0x0000000011037224 */ /* 0x000fc800078e0206 */
[C---:B------:R-:W-:Y:S02]  /*2900*/  IMAD.IADD R0, R3.reuse, 0x1, R0 ;  /* 0x0000000103007824 */ /* 0x040fe400078e0200 */
[----:B------:R-:W-:-:S03]  /*2910*/  IMAD R3, R3, 0x50, -R12 ;  /* 0x0000005003037824 */ /* 0x000fc600078e0a0c */
[----:B------:R-:W-:Y:S02]  /*2920*/  IMNMX R0, R7, R0, PT ;  /* 0x0000000007007217 */ /* 0x000fe40003800200 */
[----:B------:R-:W-:-:S03]  /*2930*/  IMNMX R3, RZ, R3, !PT ;  /* 0x00000003ff037217 */ /* 0x000fc60007800200 */
[----:B------:R-:W-:Y:S02]  /*2940*/  IMAD R0, R0, 0x50, -R12 ;  /* 0x0000005000007824 */ /* 0x000fe400078e0a0c */
[----:B------:R-:W-:-:S03]  /*2950*/  IMAD.WIDE.U32 R4, R3, -0x33333333, RZ ;  /* 0xcccccccd03047825 */ /* 0x000fc600078e00ff */
        /* <DEDUP_REMOVED lines=11> */
[----:B------:R-:W2:Y:S03]  /*2a10*/  S2R R9, SR_TID.X ;  /* 0x0000000000097919 */ /* 0x000ea60000002100 */
[----:B------:R-:W-:-:S13]  /*2a20*/  ISETP.NE.AND.EX P4, PT, RZ, c[0x0][0x344], PT, P0 ;  /* 0x0000d100ff007a0c */ /* 0x000fda0003f85300 */
[----:B------:R-:W-:-:S05]  /*2a30*/  @P4 IMAD.WIDE R4, R25, R148, c[0x0][0x340] ;  /* 0x0000d00019044625 */ /* 0x000fca00078e0294 */
[----:B------:R3:W4:Y:S01]  /*2a40*/  @P4 LDG.E R21, [R4.64] ;  /* 0x0000000804154981 */ /* 0x000722000c1e1900 */
[----:B-12---:R-:W-:-:S04]  /*2a50*/  SHF.R.S32.HI R8, RZ, 0x1f, R9 ;  /* 0x0000001fff087819 */ /* 0x006fc80000011409 */
[----:B------:R-:W-:-:S04]  /*2a60*/  LEA.HI R8, R8, R9, RZ, 0x3 ;  /* 0x0000000908087211 */ /* 0x000fc800078f18ff */
[----:B------:R-:W-:Y:S02]  /*2a70*/  SHF.R.S32.HI R8, RZ, 0x3, R8 ;  /* 0x00000003ff087819 */ /* 0x000fe40000011408 */
[----:B------:R-:W-:Y:S02]  /*2a80*/  SHF.R.S32.HI R3, RZ, 0x1f, R14 ;  /* 0x0000001fff037819 */ /* 0x000fe4000001140e */
[----:B------:R-:W-:-:S04]  /*2a90*/  IADD3 R104, P0, R8, R14, RZ ;  /* 0x0000000e08687210 */ /* 0x000fc80007f1e0ff */
[----:B------:R-:W-:-:S05]  /*2aa0*/  LEA.HI.X.SX32 R105, R8, R3, 0x1, P0 ;  /* 0x0000000308697211 */ /* 0x000fca00000f0eff */
[----:B------:R-:W-:Y:S02]  /*2ab0*/  IMAD R3, R105, c[0x0][0x238], RZ ;  /* 0x00008e0069037a24 */ /* 0x000fe400078e02ff */
[----:B---3--:R-:W-:Y:S01]  /*2ac0*/  IMAD.WIDE.U32 R4, R104, c[0x0][0x238], R244 ;  /* 0x00008e0068047a25 */ /* 0x008fe200078e00f4 */
[----:B------:R-:W-:-:S03]  /*2ad0*/  LOP3.LUT R24, R16, 0xffff, RZ, 0xc0, !PT ;  /* 0x0000ffff10187812 */ /* 0x000fc600078ec0ff */
[----:B------:R-:W-:Y:S01]  /*2ae0*/  IMAD R3, R104, c[0x0][0x23c], R3 ;  /* 0x00008f0068037a24 */ /* 0x000fe200078e0203 */
[----:B------:R-:W-:-:S03]  /*2af0*/  SHF.R.S32.HI R20, RZ, 0x1f, R25 ;  /* 0x0000001fff147819 */ /* 0x000fc60000011419 */
[----:B------:R-:W-:Y:S01]  /*2b00*/  IMAD.IADD R5, R5, 0x1, R3 ;  /* 0x0000000105057824 */ /* 0x000fe200078e0203 */
[----:B------:R-:W-:Y:S01]  /*2b10*/  SEL R22, R20, RZ, !P5 ;  /* 0x000000ff14167207 */ /* 0x000fe20006800000 */
[----:B------:R-:W-:Y:S01]  /*2b20*/  IMAD.MOV.U32 R134, RZ, RZ, 0x50 ;  /* 0x00000050ff867424 */ /* 0x000fe200078e00ff */
[----:B------:R-:W-:Y:S01]  /*2b30*/  IADD3 R29, R0, -0x1, RZ ;  /* 0xffffffff001d7810 */ /* 0x000fe20007ffe0ff */
[----:B------:R-:W-:Y:S01]  /*2b40*/  IMAD.WIDE.U32 R4, R24, c[0x0][0x240], R4 ;  /* 0x0000900018047a25 */ /* 0x000fe200078e0004 */
[----:B------:R-:W-:Y:S02]  /*2b50*/  IADD3 R103, -R8, R2, RZ ;  /* 0x0000000208677210 */ /* 0x000fe40007ffe1ff */
[----:B------:R-:W-:Y:S01]  /*2b60*/  SEL R23, R25, RZ, !P5 ;  /* 0x000000ff19177207 */ /* 0x000fe20006800000 */
[----:B------:R-:W-:Y:S02]  /*2b70*/  IMAD R5, R24, c[0x0][0x244], R5 ;  /* 0x0000910018057a24 */ /* 0x000fe400078e0205 */
[----:B------:R-:W-:-:S02]  /*2b80*/  IMAD R0, R22, c[0x0][0x248], RZ ;  /* 0x0000920016007a24 */ /* 0x000fc400078e02ff */
        /* <DEDUP_REMOVED lines=15> */
[----:B------:R-:W-:-:S03]  /*2c80*/  MOV R16, c[0x0][0x238] ;  /* 0x00008e0000107a02 */ /* 0x000fc60000000f00 */
[----:B------:R-:W-:Y:S01]  /*2c90*/  IMAD.IADD R5, R5, 0x1, R0 ;  /* 0x0000000105057824 */ /* 0x000fe200078e0200 */
[----:B------:R-:W-:Y:S02]  /*2ca0*/  @P0 LEA R6, P2, R4, c[0x0][0x220], 0x1 ;  /* 0x0000880004060a11 */ /* 0x000fe400078408ff */
[----:B------:R-:W-:Y:S02]  /*2cb0*/  SHF.L.U32 R153, R16, 0x4, RZ ;  /* 0x0000000410997819 */ /* 0x000fe400000006ff */
[----:B------:R-:W-:Y:S02]  /*2cc0*/  @P0 LEA.HI.X R7, R4, c[0x0][0x224], R5, 0x1, P2 ;  /* 0x0000890004070a11 */ /* 0x000fe400010f0c05 */
[----:B------:R-:W-:Y:S02]  /*2cd0*/  SHF.L.U64.HI R148, R16, R148, c[0x0][0x23c] ;  /* 0x00008f0010947619 */ /* 0x000fe40000010294 */
[----:B------:R-:W-:Y:S01]  /*2ce0*/  @P1 IADD3 R0, P3, R153, R4, RZ ;  /* 0x0000000499001210 */ /* 0x000fe20007f7e0ff */
[----:B------:R-:W-:Y:S01]  /*2cf0*/  @!PT LDS RZ, [RZ] ;  /* 0x00000000fffff984 */ /* 0x000fe20000000800 */
[----:B------:R-:W-:Y:S01]  /*2d00*/  @!PT LDS RZ, [RZ] ;  /* 0x00000000fffff984 */ /* 0x000fe20000000800 */
[----:B------:R-:W-:Y:S01]  /*2d10*/  @!PT LDS RZ, [RZ] ;  /* 0x00000000fffff984 */ /* 0x000fe20000000800 */
[----:B------:R1:W-:Y:S01]  /*2d20*/  @P0 LDGSTS.E.BYPASS.LTC128B.128 [R208+0x2900], [R6.64], !P6 ;  /* 0x0290000006d00fae */ /* 0x0003e2000f101d48 */
[----:B------:R-:W-:-:S03]  /*2d30*/  ISETP.GE.AND P2, PT, R3, 0x21, PT ;  /* 0x000000210300780c */ /* 0x000fc60003f46270 */
[----:B-1----:R-:W-:Y:S01]  /*2d40*/  @P1 IMAD.X R7, R5, 0x1, R148, P3 ;  /* 0x0000000105071824 */ /* 0x002fe200018e0694 */
[----:B------:R-:W-:-:S04]  /*2d50*/  @P1 LEA R6, P0, R0, c[0x0][0x220], 0x1 ;  /* 0x0000880000061a11 */ /* 0x000fc800078008ff */
[----:B------:R-:W-:Y:S02]  /*2d60*/  @P1 LEA.HI.X R7, R0, c[0x0][0x224], R7, 0x1, P0 ;  /* 0x0000890000071a11 */ /* 0x000fe400000f0c07 */
[----:B------:R-:W-:-:S03]  /*2d70*/  ISETP.GE.AND P0, PT, R3, 0x31, PT ;  /* 0x000000310300780c */ /* 0x000fc60003f06270 */
[----:B------:R1:W-:Y:S01]  /*2d80*/  @P1 LDGSTS.E.BYPASS.LTC128B.128 [R208+0x3100], [R6.64], !P6 ;  /* 0x0310000006d01fae */ /* 0x0003e2000f101d48 */
[----:B------:R-:W-:Y:S02]  /*2d90*/  @P2 LEA R0, P1, R16, R4, 0x5 ;  /* 0x0000000410002211 */ /* 0x000fe400078228ff */
[----:B-1----:R-:W-:-:S04]  /*2da0*/  @P2 MOV R6, c[0x0][0x23c] ;  /* 0x00008f0000062a02 */ /* 0x002fc80000000f00 */
[----:B------:R-:W-:Y:S02]  /*2db0*/  @P2 LEA.HI.X R6, R16, R5, R6, 0x5, P1 ;  /* 0x0000000510062211 */ /* 0x000fe400008f2c06 */
[----:B------:R-:W-:Y:S01]  /*2dc0*/  @P2 LEA R8, P1, R0, c[0x0][0x220], 0x1 ;  /* 0x0000880000082a11 */ /* 0x000fe200078208ff */
[----:B------:R-:W-:-:S03]  /*2dd0*/  @P0 IMAD.MOV.U32 R7, RZ, RZ, c[0x0][0x23c] ;  /* 0x00008f00ff070624 */ /* 0x000fc600078e00ff */
[----:B------:R-:W-:Y:S02]  /*2de0*/  @P2 LEA.HI.X R9, R0, c[0x0][0x224], R6, 0x1, P1 ;  /* 0x0000890000092a11 */ /* 0x000fe400008f0c06 */
[----:B------:R-:W-:Y:S01]  /*2df0*/  ISETP.GE.AND P1, PT, R3, 0x41, PT ;  /* 0x000000410300780c */ /* 0x000fe20003f26270 */
[----:B------:R-:W-:Y:S02]  /*2e00*/  @P0 IMAD R0, R7, 0x30, RZ ;  /* 0x0000003007000824 */ /* 0x000fe400078e02ff */
[----:B------:R-:W-:Y:S01]  /*2e10*/  @P0 IMAD.WIDE.U32 R6, R16, 0x30, R4 ;  /* 0x0000003010060825 */ /* 0x000fe200078e0004 */
[----:B------:R1:W-:Y:S01]  /*2e20*/  @P2 LDGSTS.E.BYPASS.LTC128B.128 [R208+0x3900], [R8.64], !P6 ;  /* 0x0390000008d02fae */ /* 0x0003e2000f101d48 */
[----:B------:R-:W-:-:S03]  /*2e30*/  SHF.R.S32.HI R3, RZ, 0x1f, R125 ;  /* 0x0000001fff037819 */ /* 0x000fc6000001147d */
[----:B------:R-:W-:Y:S02]  /*2e40*/  @P0 IADD3 R0, R7, R0, RZ ;  /* 0x0000000007000210 */ /* 0x000fe40007ffe0ff */
[----:B------:R-:W-:-:S03]  /*2e50*/  @P0 LEA R18, P2, R6, c[0x0][0x220], 0x1 ;  /* 0x0000880006120a11 */ /* 0x000fc600078408ff */
[----:B------:R-:W-:Y:S02]  /*2e60*/  @P1 MOV R12, c[0x0][0x23c] ;  /* 0x00008f00000c1a02 */ /* 0x000fe40000000f00 */
[----:B------:R-:W-:Y:S01]  /*2e70*/  @P0 LEA.HI.X R19, R6, c[0x0][0x224], R0, 0x1, P2 ;  /* 0x0000890006130a11 */ /* 0x000fe200010f0c00 */
[C---:B------:R-:W-:Y:S01]  /*2e80*/  IMAD R0, R3.reuse, c[0x0][0x280], RZ ;  /* 0x0000a00003007a24 */ /* 0x040fe200078e02ff */
[C---:B------:R-:W-:Y:S01]  /*2e90*/  @P1 LEA R4, P2, R16.reuse, R4, 0x6 ;  /* 0x0000000410041211 */ /* 0x040fe200078430ff */
[----:B------:R-:W-:Y:S02]  /*2ea0*/  IMAD R3, R3, c[0x0][0x290], RZ ;  /* 0x0000a40003037a24 */ /* 0x000fe400078e02ff */
[C---:B------:R-:W-:Y:S01]  /*2eb0*/  IMAD.WIDE.U32 R6, R125.reuse, c[0x0][0x280], R90 ;  /* 0x0000a0007d067a25 */ /* 0x040fe200078e005a */
[----:B------:R-:W-:Y:S01]  /*2ec0*/  @P1 LEA.HI.X R5, R16, R5, R12, 0x6, P2 ;  /* 0x0000000510051211 */ /* 0x000fe200010f340c */
[----:B------:R2:W-:Y:S01]  /*2ed0*/  @P0 LDGSTS.E.BYPASS.LTC128B.128 [R208+0x4100], [R18.64], !P6 ;  /* 0x0410000012d00fae */ /* 0x0005e2000f101d48 */
[----:B------:R-:W-:Y:S01]  /*2ee0*/  @P1 LEA R16, P2, R4, c[0x0][0x220], 0x1 ;  /* 0x0000880004101a11 */ /* 0x000fe200078408ff */
[----:B------:R-:W-:-:S02]  /*2ef0*/  IMAD R0, R125, c[0x0][0x284], R0 ;  /* 0x0000a1007d007a24 */ /* 0x000fc400078e0200 */
[----:B------:R-:W-:Y:S02]  /*2f00*/  IMAD.IADD R128, R13, 0x1, R15 ;  /* 0x000000010d807824 */ /* 0x000fe400078e020f */
[----:B-1----:R-:W-:Y:S01]  /*2f10*/  IMAD.WIDE.U32 R8, R125, c[0x0][0x280], R84 ;  /* 0x0000a0007d087a25 */ /* 0x002fe200078e0054 */
[----:B------:R-:W-:-:S03]  /*2f20*/  @P1 LEA.HI.X R17, R4, c[0x0][0x224], R5, 0x1, P2 ;  /* 0x0000890004111a11 */ /* 0x000fc600010f0c05 */
[----:B------:R-:W-:-:S04]  /*2f30*/  IMAD.WIDE.U32 R10, R125, c[0x0][0x290], R90 ;  /* 0x0000a4007d0a7a25 */ /* 0x000fc800078e005a */
[C---:B------:R-:W-:Y:S01]  /*2f40*/  IMAD R3, R125.reuse, c[0x0][0x294], R3 ;  /* 0x0000a5007d037a24 */ /* 0x040fe200078e0203 */
[----:B------:R2:W-:Y:S01]  /*2f50*/  @P1 LDGSTS.E.BYPASS.LTC128B.128 [R208+0x4900], [R16.64], !P6 ;  /* 0x0490000010d01fae */ /* 0x0005e2000f101d48 */
[----:B------:R-:W-:-:S04]  /*2f60*/  IMAD.WIDE.U32 R14, R125, c[0x0][0x290], R84 ;  /* 0x0000a4007d0e7a25 */ /* 0x000fc800078e0054 */
[----:B------:R-:W-:Y:S02]  /*2f70*/  IMAD.IADD R13, R7, 0x1, R0 ;  /* 0x00000001070d7824 */ /* 0x000fe400078e0200 */
[----:B------:R-:W-:Y:S01]  /*2f80*/  IMAD.IADD R9, R0, 0x1, R9 ;  /* 0x0000000100097824 */ /* 0x000fe200078e0209 */
[----:B-----5:R-:W-:Y:S01]  /*2f90*/  SHF.R.S32.HI R0, RZ, 0x1f, R136 ;  /* 0x0000001fff007819 */ /* 0x020fe20000011488 */
[----:B------:R-:W-:Y:S01]  /*2fa0*/  IMAD.MOV.U32 R12, RZ, RZ, R6 ;  /* 0x000000ffff0c7224 */ /* 0x000fe200078e0006 */
[----:B------:R-:W-:Y:S01]  /*2fb0*/  IADD3 R11, R11, R3, RZ ;  /* 0x000000030b0b7210 */ /* 0x000fe20007ffe0ff */
[----:B------:R-:W-:Y:S01]  /*2fc0*/  IMAD.MOV.U32 R131, RZ, RZ, c[0x0][0x280] ;  /* 0x0000a000ff837624 */ /* 0x000fe200078e00ff */
[----:B------:R-:W-:Y:S01]  /*2fd0*/  IADD3 R7, R3, R15, RZ ;  /* 0x0000000f03077210 */ /* 0x000fe20007ffe0ff */
[C---:B------:R-:W-:Y:S01]  /*2fe0*/  IMAD R3, R0.reuse, c[0x0][0x280], RZ ;  /* 0x0000a00000037a24 */ /* 0x040fe200078e02ff */
[----:B------:R-:W-:Y:S01]  /*2ff0*/  MOV R6, R14 ;  /* 0x0000000e00067202 */ /* 0x000fe20000000f00 */
[----:B------:R-:W-:Y:S01]  /*3000*/  IMAD R0, R0, c[0x0][0x290], RZ ;  /* 0x0000a40000007a24 */ /* 0x000fe200078e02ff */
[----:B------:R-:W-:Y:S01]  /*3010*/  MOV R142, 0x5 ;  /* 0x00000005008e7802 */ /* 0x000fe20000000f00 */
[----:B------:R-:W-:-:S02]  /*3020*/  IMAD R145, R134, c[0x0][0x284], RZ ;  /* 0x0000a10086917a24 */ /* 0x000fc400078e02ff */
[C---:B------:R-:W-:Y:S02]  /*3030*/  IMAD R146, R134.reuse, c[0x0][0x294], RZ ;  /* 0x0000a50086927a24 */ /* 0x040fe400078e02ff */
[----:B------:R-:W-:Y:S01]  /*3040*/  IMAD.WIDE.U32 R138, R134, c[0x0][0x280], RZ ;  /* 0x0000a000868a7a25 */ /* 0x000fe200078e00ff */
[----:B------:R-:W-:Y:S01]  /*3050*/  ISETP.GE.AND P1, PT, R241, c[0x0][0x1d4], PT ;  /* 0x00007500f1007a0c */ /* 0x000fe20003f26270 */
[----:B------:R-:W0:Y:S01]  /*3060*/  LDGDEPBAR ;  /* 0x00000000000079af */ /* 0x000e220000000000 */
        /* <DEDUP_REMOVED lines=19> */
[----:B------:R-:W-:Y:S01]  /*31a0*/  SHF.L.U64.HI R142, R150, R142, c[0x0][0x294] ;  /* 0x0000a500968e7619 */ /* 0x000fe2000001028e */
[----:B------:R-:W-:Y:S01]  /*31b0*/  IMAD R123, R24, c[0x0][0x1ec], R115 ;  /* 0x00007b00187b7a24 */ /* 0x000fe200078e0273 */
[----:B------:R-:W-:Y:S01]  /*31c0*/  SHF.L.U32 R152, R150, 0x5, RZ ;  /* 0x0000000596987819 */ /* 0x000fe200000006ff */
[----:B------:R-:W-:Y:S01]  /*31d0*/  IMAD R122, R24, c[0x0][0x214], R113 ;  /* 0x00008500187a7a24 */ /* 0x000fe200078e0271 */
[----:B------:R-:W-:Y:S01]  /*31e0*/  IADD3 R146, R135, R146, RZ ;  /* 0x0000009287927210 */ /* 0x000fe20007ffe0ff */
[----:B------:R-:W-:Y:S01]  /*31f0*/  IMAD.IADD R101, R93, 0x1, R3 ;  /* 0x000000015d657824 */ /* 0x000fe200078e0203 */
[----:B------:R-:W-:Y:S01]  /*3200*/  IADD3 R99, R3, R87, RZ ;  /* 0x0000005703637210 */ /* 0x000fe20007ffe0ff */
[----:B------:R-:W-:Y:S01]  /*3210*/  IMAD.IADD R100, R89, 0x1, R0 ;  /* 0x0000000159647824 */ /* 0x000fe200078e0200 */
[----:B------:R-:W-:-:S02]  /*3220*/  IADD3 R98, R0, R83, RZ ;  /* 0x0000005300627210 */ /* 0x000fc40007ffe0ff */
[--C-:B----4-:R-:W-:Y:S01]  /*3230*/  @P4 SHF.R.S32.HI R5, RZ, 0x1f, R21.reuse ;  /* 0x0000001fff054819 */ /* 0x110fe20000011415 */
[----:B------:R-:W-:Y:S02]  /*3240*/  @!P4 IMAD.MOV.U32 R5, RZ, RZ, R20 ;  /* 0x000000ffff05c224 */ /* 0x000fe400078e0014 */
[----:B------:R-:W-:Y:S01]  /*3250*/  @P4 IMAD.MOV.U32 R4, RZ, RZ, R21 ;  /* 0x000000ffff044224 */ /* 0x000fe200078e0015 */
[----:B------:R-:W-:Y:S01]  /*3260*/  @!P4 MOV R4, R25 ;  /* 0x000000190004c202 */ /* 0x000fe20000000f00 */
[----:B------:R-:W-:-:S04]  /*3270*/  IMAD R5, R5, c[0x0][0x2b0], RZ ;  /* 0x0000ac0005057a24 */ /* 0x000fc800078e02ff */
[C---:B------:R-:W-:Y:S02]  /*3280*/  IMAD R5, R4.reuse, c[0x0][0x2b4], R5 ;  /* 0x0000ad0004057a24 */ /* 0x040fe400078e0205 */
[----:B------:R-:W-:-:S05]  /*3290*/  IMAD.WIDE.U32 R110, R4, c[0x0][0x2b0], RZ ;  /* 0x0000ac00046e7a25 */ /* 0x000fca00078e00ff */
[----:B------:R-:W-:Y:S02]  /*32a0*/  IADD3 R120, R111, R5, RZ ;  /* 0x000000056f787210 */ /* 0x000fe40007ffe0ff */
[----:B--2---:R-:W2:Y:S04]  /*32b0*/  LDL R19, [R1+0x54] ;  /* 0x0000540001137983 */ /* 0x004ea80000100800 */
[----:B------:R-:W3:Y:S04]  /*32c0*/  LDL R16, [R1+0x58] ;  /* 0x0000580001107983 */ /* 0x000ee80000100800 */
[----:B------:R-:W4:Y:S04]  /*32d0*/  LDL R15, [R1+0x60] ;  /* 0x00006000010f7983 */ /* 0x000f280000100800 */
[----:B------:R-:W5:Y:S01]  /*32e0*/  LDL R14, [R1+0x5c] ;  /* 0x00005c00010e7983 */ /* 0x000f620000100800 */
[----:B------:R-:W-:Y:S01]  /*32f0*/  ISETP.GE.AND P0, PT, R84, c[0x0][0x27c], PT ;  /* 0x00009f0054007a0c */ /* 0x000fe20003f06270 */
[----:B------:R-:W-:Y:S01]  /*3300*/  IMAD R0, R22, c[0x0][0x268], RZ ;  /* 0x00009a0016007a24 */ /* 0x000fe200078e02ff */
[C---:B------:R-:W-:Y:S01]  /*3310*/  IADD3 R17, R125.reuse, 0x20, RZ ;  /* 0x000000207d117810 */ /* 0x040fe20007ffe0ff */
[----:B------:R-:W-:Y:S01]  /*3320*/  IMAD.WIDE.U32 R4, R24, c[0x0][0x260], R244 ;  /* 0x0000980018047a25 */ /* 0x000fe200078e00f4 */
[----:B------:R-:W-:Y:S01]  /*3330*/  SEL R3, RZ, c[0x0][0x27c], !P0 ;  /* 0x00009f00ff037a07 */ /* 0x000fe20004000000 */
[----:B------:R-:W-:Y:S01]  /*3340*/  ULDC.U8 UR5, c[0x0][0x298] ;  /* 0x0000a60000057ab9 */ /* 0x000fe20000000000 */
[----:B------:R-:W-:Y:S01]  /*3350*/  IADD3 R18, R125, 0x40, RZ ;  /* 0x000000407d127810 */ /* 0x000fe20007ffe0ff */
[----:B------:R-:W-:Y:S01]  /*3360*/  IMAD.SHL.U32 R17, R17, 0x40, RZ ;  /* 0x0000004011117824 */ /* 0x000fe200078e00ff */
[----:B------:R-:W-:Y:S01]  /*3370*/  P2R R121, PR, RZ, 0x1 ;  /* 0x00000001ff797803 */ /* 0x000fe20000000000 */
[----:B------:R-:W-:-:S02]  /*3380*/  IMAD.IADD R3, R84, 0x1, R3 ;  /* 0x0000000154037824 */ /* 0x000fc400078e0203 */
[----:B------:R-:W-:Y:S01]  /*3390*/  IMAD R6, R23, c[0x0][0x26c], R0 ;  /* 0x00009b0017067a24 */ /* 0x000fe200078e0200 */
[----:B------:R-:W-:Y:S01]  /*33a0*/  LOP3.LUT R17, R17, 0x1c0, RZ, 0xc0, !PT ;  /* 0x000001c011117812 */ /* 0x000fe200078ec0ff */
[----:B------:R-:W-:Y:S01]  /*33b0*/  IMAD R5, R24, c[0x0][0x264], R5 ;  /* 0x0000990018057a24 */ /* 0x000fe200078e0205 */
[----:B------:R-:W-:Y:S01]  /*33c0*/  SHF.R.S32.HI R0, RZ, 0x1f, R3 ;  /* 0x0000001fff007819 */ /* 0x000fe20000011403 */
[----:B------:R-:W-:Y:S02]  /*33d0*/  IMAD.SHL.U32 R18, R18, 0x40, RZ ;  /* 0x0000004012127824 */ /* 0x000fe400078e00ff */
[----:B------:R-:W-:Y:S01]  /*33e0*/  IMAD.WIDE.U32 R78, R23, c[0x0][0x268], R4 ;  /* 0x00009a00174e7a25 */ /* 0x000fe200078e0004 */
[----:B------:R-:W-:Y:S02]  /*33f0*/  LEA.HI R3, R0, R3, RZ, 0x3 ;  /* 0x0000000300037211 */ /* 0x000fe400078f18ff */
[----:B------:R-:W-:Y:S01]  /*3400*/  LOP3.LUT R18, R18, 0x1c0, RZ, 0xc0, !PT ;  /* 0x000001c012127812 */ /* 0x000fe200078ec0ff */
[----:B------:R-:W-:Y:S01]  /*3410*/  IMAD.IADD R80, R79, 0x1, R6 ;  /* 0x000000014f507824 */ /* 0x000fe200078e0206 */
[--C-:B------:R-:W-:Y:S01]  /*3420*/  LOP3.LUT R5, R17, 0x38, R3.reuse, 0xf8, !PT ;  /* 0x0000003811057812 */ /* 0x100fe200078ef803 */
[----:B------:R-:W-:Y:S01]  /*3430*/  IMAD.MOV.U32 R137, RZ, RZ, 0x6 ;  /* 0x00000006ff897424 */ /* 0x000fe200078e00ff */
[----:B------:R-:W1:Y:S01]  /*3440*/  S2R R17, SR_TID.X ;  /* 0x0000000000117919 */ /* 0x000e620000002100 */
[--C-:B------:R-:W-:Y:S01]  /*3450*/  LOP3.LUT R4, R18, 0x38, R3.reuse, 0xf8, !PT ;  /* 0x0000003812047812 */ /* 0x100fe200078ef803 */
[----:B------:R-:W-:Y:S01]  /*3460*/  IMAD.MOV.U32 R155, RZ, RZ, c[0x0][0x2b8] ;  /* 0x0000ae00ff9b7624 */ /* 0x000fe200078e00ff */
[----:B------:R-:W-:Y:S01]  /*3470*/  IADD3 R18, R125, 0x20, RZ ;  /* 0x000000207d127810 */ /* 0x000fe20007ffe0ff */
[----:B------:R-:W-:Y:S01]  /*3480*/  IMAD.MOV.U32 R154, RZ, RZ, c[0x0][0x27c] ;  /* 0x00009f00ff9a7624 */ /* 0x000fe200078e00ff */
        /* <DEDUP_REMOVED lines=8> */
[----:B------:R-:W-:-:S02]  /*3510*/  LOP3.LUT R18, R18, 0x1c0, RZ, 0xc0, !PT ;  /* 0x000001c012127812 */ /* 0x000fc400078ec0ff */
[----:B------:R-:W-:Y:S02]  /*3520*/  SHF.R.S32.HI R96, RZ, 0x1f, R77 ;  /* 0x0000001fff607819 */ /* 0x000fe4000001144d */
        /* <DEDUP_REMOVED lines=22> */
.L_x_958:
[----:B------:R-:W-:Y:S01]  /*3690*/  IMAD R3, R29, 0x50, R0 ;  /* 0x000000501d037824 */ /* 0x000fe200078e0200 */
[----:B------:R-:W-:Y:S01]  /*36a0*/  ISETP.NE.AND P1, PT, R155, 0x1, PT ;  /* 0x000000019b00780c */ /* 0x000fe20003f25270 */
[----:B------:R-:W-:Y:S01]  /*36b0*/  IMAD.MOV.U32 R73, RZ, RZ, RZ ;  /* 0x000000ffff497224 */ /* 0x000fe200078e00ff */
[----:B-1---5:R1:W5:Y:S01]  /*36c0*/  LDL R157, [R1+0x4] ;  /* 0x00000400019d7983 */ /* 0x0223620000100800 */
[----:B------:R-:W-:Y:S01]  /*36d0*/  IMAD.IADD R4, R128, 0x1, R3 ;  /* 0x0000000180047824 */ /* 0x000fe200078e0203 */
[----:B------:R-:W-:Y:S01]  /*36e0*/  ISETP.GE.AND P0, PT, R3, R2, PT ;  /* 0x000000020300720c */ /* 0x000fe20003f06270 */
[----:B------:R-:W-:Y:S04]  /*36f0*/  DEPBAR.LE SB0, 0x0 ;  /* 0x000080000000791a */ /* 0x000fe80000000000 */
[--C-:B------:R-:W-:Y:S01]  /*3700*/  IMAD.MOV.U32 R3, RZ, RZ, R4.reuse ;  /* 0x000000ffff037224 */ /* 0x100fe200078e0004 */
[----:B------:R-:W-:Y:S01]  /*3710*/  ISETP.GT.OR P0, PT, R0, 0x4f, P0 ;  /* 0x0000004f0000780c */ /* 0x000fe20000704670 */
[----:B------:R1:W5:Y:S01]  /*3720*/  LDL R156, [R1] ;  /* 0x00000000019c7983 */ /* 0x0003620000100800 */
[----:B------:R-:W-:Y:S01]  /*3730*/  WARPSYNC 0xffffffff ;  /* 0xffffffff00007948 */ /* 0x000fe20003800000 */
[----:B------:R-:W-:Y:S01]  /*3740*/  @P1 IMAD.HI.U32 R5, R4, c[0x0][0x2bc], RZ ;  /* 0x0000af0004051a27 */ /* 0x000fe200078e00ff */
[----:B------:R-:W-:Y:S01]  /*3750*/  ISETP.GE.AND P2, PT, R154, 0x1, PT ;  /* 0x000000019a00780c */ /* 0x000fe20003f46270 */
[----:B------:R-:W-:Y:S03]  /*3760*/  BSSY B2, `(.L_x_924) ;  /* 0x0000414000027945 */ /* 0x000fe60003800000 */
[----:B------:R-:W-:Y:S05]  /*3770*/  @P1 SHF.R.U32.HI R3, RZ, c[0x0][0x2c0], R5 ;  /* 0x0000b000ff031a19 */ /* 0x000fea0000011605 */
[C---:B------:R-:W-:Y:S04]  /*3780*/  @!P0 IADD3 R5, P1, R3.reuse, R110, RZ ;  /* 0x0000006e03058210 */ /* 0x040fe80007f3e0ff */
[----:B------:R-:W-:Y:S01]  /*3790*/  @!P0 LEA.HI.X.SX32 R7, R3, R120, 0x1, P1 ;  /* 0x0000007803078211 */ /* 0x000fe200008f0eff */
[----:B------:R-:W-:Y:S01]  /*37a0*/  IMAD.MOV R3, RZ, RZ, -R3 ;  /* 0x000000ffff037224 */ /* 0x000fe200078e0a03 */
[----:B------:R-:W-:Y:S03]  /*37b0*/  @!P0 LEA R6, P1, R5, c[0x0][0x2a0], 0x2 ;  /* 0x0000a80005068a11 */ /* 0x000fe600078210ff */
[----:B------:R-:W-:Y:S01]  /*37c0*/  IMAD R76, R3, c[0x0][0x2b8], R4 ;  /* 0x0000ae00034c7a24 */ /* 0x000fe200078e0204 */
[----:B------:R-:W-:Y:S03]  /*37d0*/  @!P0 LEA.HI.X R7, R5, c[0x0][0x2a4], R7, 0x2, P1 ;  /* 0x0000a90005078a11 */ /* 0x000fe600008f1407 */
[----:B------:R-:W-:Y:S01]  /*37e0*/  IMAD.WIDE.U32 R4, R76, c[0x0][0x1e0], RZ ;  /* 0x000078004c047a25 */ /* 0x000fe200078e00ff */
[----:B------:R-:W-:Y:S01]  /*37f0*/  SHF.R.S32.HI R94, RZ, 0x1f, R76 ;  /* 0x0000001fff5e7819 */ /* 0x000fe2000001144c */
[----:B--2---:R-:W2:Y:S04]  /*3800*/  @!P0 LDG.E R73, [R6.64] ;  /* 0x0000000806498981 */ /* 0x004ea8000c1e1900 */
[----:B------:R-:W-:Y:S01]  /*3810*/  IMAD R3, R94, c[0x0][0x1e0], RZ ;  /* 0x000078005e037a24 */ /* 0x000fe200078e02ff */
[----:B------:R-:W-:Y:S03]  /*3820*/  BAR.SYNC.DEFER_BLOCKING 0x0 ;  /* 0x0000000000007b1d */ /* 0x000fe60000010000 */
[----:B------:R-:W-:Y:S04]  /*3830*/  IMAD R3, R76, c[0x0][0x1e4], R3 ;  /* 0x000079004c037a24 */ /* 0x000fe800078e0203 */
[----:B------:R-:W-:Y:S01]  /*3840*/  IMAD.IADD R5, R5, 0x1, R3 ;  /* 0x0000000105057824 */ /* 0x000fe200078e0203 */
[----:B--2---:R-:W-:Y:S03]  /*3850*/  SHF.R.S32.HI R95, RZ, 0x1f, R73 ;  /* 0x0000001fff5f7819 */ /* 0x004fe60000011449 */
[----:B------:R-:W-:Y:S04]  /*3860*/  IMAD.WIDE.U32 R4, R73, c[0x0][0x1f0], R4 ;  /* 0x00007c0049047a25 */ /* 0x000fe800078e0004 */
[----:B------:R-:W-:Y:S01]  /*3870*/  IMAD R6, R95, c[0x0][0x1f0], RZ ;  /* 0x00007c005f067a24 */ /* 0x000fe200078e02ff */
[----:B------:R-:W-:Y:S03]  /*3880*/  IADD3 R3, P0, R114, R4, RZ ;  /* 0x0000000472037210 */ /* 0x000fe60007f1e0ff */
[----:B------:R-:W-:Y:S05]  /*3890*/  IMAD R6, R73, c[0x0][0x1f4], R6 ;  /* 0x00007d0049067a24 */ /* 0x000fea00078e0206 */
[----:B------:R-:W-:Y:S02]  /*38a0*/  IADD3.X R4, R123, R5, R6, P0, !PT ;  /* 0x000000057b047210 */ /* 0x000fe400007fe406 */
[C---:B------:R-:W-:Y:S04]  /*38b0*/  LEA R72, P0, R3.reuse, c[0x0][0x1c8], 0x1 ;  /* 0x0000720003487a11 */ /* 0x040fe800078008ff */
[----:B------:R-:W-:Y:S01]  /*38c0*/  LEA.HI.X R71, R3, c[0x0][0x1cc], R4, 0x1, P0 ;  /* 0x0000730003477a11 */ /* 0x000fe200000f0c04 */
[----:B------:R-:W-:-:S05]  /*38d0*/  @!P2 BRA `(.L_x_925) ;  /* 0x00003c400000a947 */ /* 0x000fca0003800000 */
[-C--:B-1----:R-:W-:Y:S01]  /*38e0*/  IMAD R6, R145, R29.reuse, RZ ;  /* 0x0000001d91067224 */ /* 0x082fe200078e02ff */
[----:B------:R-:W-:Y:S01]  /*38f0*/  ISETP.NE.AND P0, PT, RZ, UR5, PT ;  /* 0x00000005ff007c0c */ /* 0x000fe2000bf05270 */
[-C--:B------:R-:W-:Y:S01]  /*3900*/  IMAD R5, R146, R29.reuse, RZ ;  /* 0x0000001d92057224 */ /* 0x080fe200078e02ff */
[----:B------:R-:W-:Y:S01]  /*3910*/  SHF.R.S32.HI R4, RZ, 0x1f, R29 ;  /* 0x0000001fff047819 */ /* 0x000fe2000001141d */
[----:B------:R-:W-:Y:S02]  /*3920*/  IMAD R3, R29, -0x50, R2 ;  /* 0xffffffb01d037824 */ /* 0x000fe400078e0202 */
[-C--:B------:R-:W-:Y:S03]  /*3930*/  IMAD.WIDE.U32 R32, R138, R29.reuse, RZ ;  /* 0x0000001d8a207225 */ /* 0x080fe600078e00ff */
[----:B------:R-:W-:Y:S01]  /*3940*/  IMNMX R60, R3, 0x50, PT ;  /* 0x00000050033c7817 */ /* 0x000fe20003800200 */
[C---:B------:R-:W-:Y:S02]  /*3950*/  IMAD R6, R4.reuse, R138, R6 ;  /* 0x0000008a04067224 */ /* 0x040fe400078e0206 */
[----:B------:R-:W-:Y:S02]  /*3960*/  IMAD R5, R4, R134, R5 ;  /* 0x0000008604057224 */ /* 0x000fe400078e0205 */
[----:B------:R-:W-:Y:S01]  /*3970*/  IMAD.WIDE.U32 R10, R134, R29, RZ ;  /* 0x0000001d860a7225 */ /* 0x000fe200078e00ff */
[----:B------:R-:W-:Y:S04]  /*3980*/  IADD3 R34, R33, R6, RZ ;  /* 0x0000000621227210 */ /* 0x000fe80007ffe0ff */
        /* <DEDUP_REMOVED lines=30> */
.L_x_928:
[----:B------:R-:W-:Y:S05]  /*3b70*/  BSYNC B0 ;  /* 0x0000000000007941 */ /* 0x000fea0003800000 */
.L_x_927:
        /* <DEDUP_REMOVED lines=39> */
.L_x_930:
[----:B------:R-:W-:Y:S05]  /*3df0*/  BSYNC B0 ;  /* 0x0000000000007941 */ /* 0x000fea0003800000 */
.L_x_929:
        /* <DEDUP_REMOVED lines=38> */
.L_x_932:
[----:B------:R-:W-:Y:S05]  /*4060*/  BSYNC B0 ;  /* 0x0000000000007941 */ /* 0x000fea0003800000 */
.L_x_931:
        /* <DEDUP_REMOVED lines=74> */
.L_x_936:
[----:B------:R-:W-:Y:S05]  /*4510*/  BSYNC B0 ;  /* 0x0000000000007941 */ /* 0x000fea0003800000 */
.L_x_935:
        /* <DEDUP_REMOVED lines=57> */
.L_x_934:
[----:B------:R-:W-:Y:S05]  /*48b0*/  BSYNC B1 ;  /* 0x0000000000017941 */ /* 0x000fea0003800000 */
.L_x_933:
        /* <DEDUP_REMOVED lines=62> */
.L_x_940:
[----:B------:R-:W-:Y:S05]  /*4ca0*/  BSYNC B0 ;  /* 0x0000000000007941 */ /* 0x000fea0003800000 */
.L_x_939:
        /* <DEDUP_REMOVED lines=57> */
.L_x_938:
[----:B------:R-:W-:Y:S05]  /*5040*/  BSYNC B1 ;  /* 0x0000000000017941 */ /* 0x000fea0003800000 */
.L_x_937:
        /* <DEDUP_REMOVED lines=61> */
.L_x_943:
[----:B------:R-:W-:Y:S05]  /*5420*/  BSYNC B0 ;  /* 0x0000000000007941 */ /* 0x000fea0003800000 */
.L_x_942:
        /* <DEDUP_REMOVED lines=58> */
.L_x_926:
        /* <DEDUP_REMOVED lines=213> */
.L_x_945:
[----:B----4-:R-:W-:Y:S05]  /*6520*/  BSYNC B0 ;  /* 0x0000000000007941 */ /* 0x010fea0003800000 */
.L_x_944:
        /* <DEDUP_REMOVED lines=126> */
.L_x_947:
[----:B------:R-:W-:Y:S05]  /*6d10*/  BSYNC B0 ;  /* 0x0000000000007941 */ /* 0x000fea0003800000 */
.L_x_946:
[----:B------:R1:W2:Y:S01]  /*6d20*/  SHFL.IDX PT, R37, R71, 0x2, 0x1c1f ;  /* 0x005c1f0047257f89 */ /* 0x0002a200000e0000 */
[----:B------:R-:W-:Y:S03]  /*6d30*/  ISETP.GE.OR P0, PT, R158, R60, P5 ;  /* 0x0000003c9e00720c */ /* 0x000fe60002f06670 */
[----:B------:R1:W4:Y:S10]  /*6d40*/  SHFL.IDX PT, R36, R72, 0x2, 0x1c1f ;  /* 0x005c1f0048247f89 */ /* 0x00033400000e0000 */
[----:B------:R-:W-:-:S05]  /*6d50*/  @P0 BRA `(.L_x_941) ;  /* 0x00000b4000000947 */ /* 0x000fca0003800000 */
[----:B------:R-:W-:Y:S01]  /*6d60*/  SEL R3, R140, R129, !P4 ;  /* 0x000000818c037207 */ /* 0x000fe20006000000 */
[----:B------:R-:W5:Y:S01]  /*6d70*/  LDL R5, [R1+0x5c] ;  /* 0x00005c0001057983 */ /* 0x000f620000100800 */
[C---:B------:R-:W-:Y:S02]  /*6d80*/  IADD3 R6, R125.reuse, 0x40, RZ ;  /* 0x000000407d067810 */ /* 0x040fe40007ffe0ff */
[----:B------:R-:W-:Y:S01]  /*6d90*/  SHF.R.S32.HI R4, RZ, 0x1f, R3 ;  /* 0x0000001fff047819 */ /* 0x000fe20000011403 */
[----:B---34-:R-:W3:Y:S01]  /*6da0*/  LDS.128 R32, [R117+0x2900] ;  /* 0x0029000075207984 */ /* 0x018ee20000000c00 */
[----:B------:R-:W-:Y:S01]  /*6db0*/  IADD3 R7, R125, 0x40, RZ ;  /* 0x000000407d077810 */ /* 0x000fe20007ffe0ff */
[----:B------:R-:W-:Y:S01]  /*6dc0*/  IMAD.SHL.U32 R6, R6, 0x40, RZ ;  /* 0x0000004006067824 */ /* 0x000fe200078e00ff */
[----:B------:R-:W-:Y:S02]  /*6dd0*/  LEA.HI R3, R4, R3, RZ, 0x4 ;  /* 0x0000000304037211 */ /* 0x000fe400078f20ff */
[----:B-1----:R-:W-:Y:S01]  /*6de0*/  LEA R46, P0, R77, R36, 0x1 ;  /* 0x000000244d2e7211 */ /* 0x002fe200078008ff */
[----:B------:R-:W-:Y:S01]  /*6df0*/  IMAD.SHL.U32 R7, R7, 0x40, RZ ;  /* 0x0000004007077824 */ /* 0x000fe200078e00ff */
[----:B------:R-:W-:Y:S02]  /*6e00*/  LEA.HI.SX32 R3, R3, R97, 0x1c ;  /* 0x0000006103037211 */ /* 0x000fe400078fe2ff */
[----:B--2---:R-:W-:Y:S02]  /*6e10*/  LEA.HI.X R47, R77, R37, R96, 0x1, P0 ;  /* 0x000000254d2f7211 */ /* 0x004fe400000f0c60 */
[----:B------:R-:W-:Y:S01]  /*6e20*/  @!P1 SHF.R.U32.HI R10, RZ, 0x10, R55 ;  /* 0x00000010ff0a9819 */ /* 0x000fe20000011637 */
[----:B------:R-:W-:Y:S01]  /*6e30*/  IMAD.SHL.U32 R38, R3, 0x8, RZ ;  /* 0x0000000803267824 */ /* 0x000fe200078e00ff */
[----:B------:R-:W-:Y:S02]  /*6e40*/  LOP3.LUT R6, R6, 0x1c0, RZ, 0xc0, !PT ;  /* 0x000001c006067812 */ /* 0x000fe400078ec0ff */
[----:B------:R-:W-:Y:S02]  /*6e50*/  LOP3.LUT R7, R7, 0x1c0, RZ, 0xc0, !PT ;  /* 0x000001c007077812 */ /* 0x000fe400078ec0ff */
[----:B------:R-:W-:Y:S02]  /*6e60*/  SHF.R.U32.HI R6, RZ, 0x3, R6 ;  /* 0x00000003ff067819 */ /* 0x000fe40000011606 */
[----:B------:R-:W-:Y:S02]  /*6e70*/  LOP3.LUT R3, R7, 0x38, R38, 0xf8, !PT ;  /* 0x0000003807037812 */ /* 0x000fe400078ef826 */
[----:B------:R-:W-:Y:S02]  /*6e80*/  @!P1 PRMT R23, R59, 0x5410, R10 ;  /* 0x000054103b179816 */ /* 0x000fe4000000000a */
[----:B------:R-:W-:Y:S02]  /*6e90*/  LOP3.LUT R3, R3, R6, RZ, 0x3c, !PT ;  /* 0x0000000603037212 */ /* 0x000fe400078e3cff */
[----:B------:R-:W-:Y:S02]  /*6ea0*/  @!P1 SHF.R.U64 R7, R52, 0x10, R53 ;  /* 0x0000001034079819 */ /* 0x000fe40000001235 */
[----:B------:R-:W-:Y:S02]  /*6eb0*/  @!P1 SHF.R.U64 R16, R54, 0x10, R55 ;  /* 0x0000001036109819 */ /* 0x000fe40000001237 */
[----:B------:R-:W-:Y:S02]  /*6ec0*/  @!P1 PRMT R18, R58, 0x5410, R7 ;  /* 0x000054103a129816 */ /* 0x000fe40000000007 */
[----:B------:R-:W-:Y:S02]  /*6ed0*/  @!P1 SHF.R.U32.HI R6, RZ, 0x10, R27 ;  /* 0x00000010ff069819 */ /* 0x000fe4000001161b */
[----:B------:R-:W-:Y:S01]  /*6ee0*/  @!P1 LOP3.LUT R30, R23, 0xffff0000, RZ, 0xc0, !PT ;  /* 0xffff0000171e9812 */ /* 0x000fe200078ec0ff */
[----:B------:R-:W-:Y:S01]  /*6ef0*/  @!P1 IMAD.U32 R7, R18, 0x10000, RZ ;  /* 0x0001000012079824 */ /* 0x000fe200078e00ff */
[----:B------:R-:W-:Y:S02]  /*6f00*/  @!P1 PRMT R11, R28, 0x5410, R6 ;  /* 0x000054101c0b9816 */ /* 0x000fe40000000006 */
[----:B------:R-:W-:Y:S02]  /*6f10*/  @!P1 SHF.R.U32.HI R8, RZ, 0x10, R53 ;  /* 0x00000010ff089819 */ /* 0x000fe40000011635 */
[----:B------:R-:W-:Y:S01]  /*6f20*/  @!P1 SHF.R.U32.HI R4, RZ, 0x10, R25 ;  /* 0x00000010ff049819 */ /* 0x000fe20000011619 */
[----:B---3--:R-:W-:Y:S01]  /*6f30*/  @!P1 IMAD.U32 R20, R33, 0x10000, RZ ;  /* 0x0001000021149824 */ /* 0x008fe200078e00ff */
[----:B------:R-:W-:Y:S02]  /*6f40*/  @!P1 SHF.L.U32 R10, R32, 0x10, RZ ;  /* 0x00000010200a9819 */ /* 0x000fe400000006ff */
[----:B------:R-:W-:Y:S02]  /*6f50*/  @!P1 LOP3.LUT R31, R35, 0xffff0000, RZ, 0xc0, !PT ;  /* 0xffff0000231f9812 */ /* 0x000fe400078ec0ff */
[----:B------:R-:W-:Y:S02]  /*6f60*/  @!P1 PRMT R17, R58, 0x5432, R8 ;  /* 0x000054323a119816 */ /* 0x000fe40000000008 */
[----:B------:R-:W-:Y:S02]  /*6f70*/  @!P1 PRMT R8, R19, 0x5410, R4 ;  /* 0x0000541013089816 */ /* 0x000fe40000000004 */
[----:B------:R-:W-:Y:S03]  /*6f80*/  ISETP.GE.AND P0, PT, R38, c[0x0][0x1d4], PT ;  /* 0x0000750026007a0c */ /* 0x000fe60003f06270 */
[----:B------:R-:W-:Y:S02]  /*6f90*/  @!P1 IMAD.U32 R6, R8, 0x10000, RZ ;  /* 0x0001000008069824 */ /* 0x000fe400078e00ff */
[----:B-----5:R-:W-:Y:S01]  /*6fa0*/  IMAD.IADD R3, R5, 0x1, R3 ;  /* 0x0000000105037824 */ /* 0x020fe200078e0203 */
[----:B------:R-:W-:Y:S01]  /*6fb0*/  @!P1 SHF.R.U64 R5, R26, 0x10, R27 ;  /* 0x000000101a059819 */ /* 0x000fe2000000121b */
[----:B------:R-:W-:Y:S01]  /*6fc0*/  @!P1 IMAD.U32 R27, R23, 0x10000, RZ ;  /* 0x00010000171b9824 */ /* 0x000fe200078e00ff */
[----:B------:R-:W-:Y:S01]  /*6fd0*/  @!P1 LOP3.LUT R26, R34, 0xffff0000, RZ, 0xc0, !PT ;  /* 0xffff0000221a9812 */ /* 0x000fe200078ec0ff */
[----:B------:R-:W-:Y:S05]  /*6fe0*/  IMAD.SHL.U32 R3, R3, 0x2, RZ ;  /* 0x0000000203037824 */ /* 0x000fea00078e00ff */
[----:B------:R1:W2:Y:S02]  /*6ff0*/  LDS.128 R12, [R3+0x2900] ;  /* 0x00290000030c7984 */ /* 0x0002a40000000c00 */
[----:B-1----:R-:W-:Y:S02]  /*7000*/  @!P1 SHF.R.U64 R3, R24, 0x10, R25 ;  /* 0x0000001018039819 */ /* 0x002fe40000001219 */
[----:B------:R-:W-:Y:S02]  /*7010*/  @!P1 PRMT R25, R59, 0x5432, R16 ;  /* 0x000054323b199816 */ /* 0x000fe40000000010 */
[----:B------:R-:W-:Y:S01]  /*7020*/  @!P1 PRMT R16, R28, 0x5432, R5 ;  /* 0x000054321c109816 */ /* 0x000fe20000000005 */
[----:B------:R-:W-:Y:S01]  /*7030*/  @!P1 IMAD.U32 R28, R35, 0x10000, RZ ;  /* 0x00010000231c9824 */ /* 0x000fe200078e00ff */
[----:B------:R-:W-:Y:S01]  /*7040*/  @!P1 PRMT R9, R19, 0x5432, R3 ;  /* 0x0000543213099816 */ /* 0x000fe20000000003 */
[----:B------:R-:W-:Y:S04]  /*7050*/  @!P1 IMAD.U32 R19, R17, 0x10000, RZ ;  /* 0x0001000011139824 */ /* 0x000fe800078e00ff */
[----:B------:R-:W-:Y:S02]  /*7060*/  @!P1 IMAD.U32 R4, R9, 0x10000, RZ ;  /* 0x0001000009049824 */ /* 0x000fe400078e00ff */
[----:B--2---:R-:W-:Y:S01]  /*7070*/  @!P1 IMAD.U32 R3, R12, 0x10000, RZ ;  /* 0x000100000c039824 */ /* 0x004fe200078e00ff */
[----:B------:R-:W-:Y:S03]  /*7080*/  @!P1 SHF.L.U32 R5, R13, 0x10, RZ ;  /* 0x000000100d059819 */ /* 0x000fe600000006ff */
[C---:B------:R-:W-:Y:S02]  /*7090*/  @!P1 FMUL.FTZ R21, R3.reuse, R7 ;  /* 0x0000000703159220 */ /* 0x040fe40000410000 */
[-C--:B------:R-:W-:Y:S02]  /*70a0*/  @!P1 FMUL.FTZ R3, R3, R4.reuse ;  /* 0x0000000403039220 */ /* 0x080fe40000410000 */
        /* <DEDUP_REMOVED lines=8> */
[----:B------:R-:W-:Y:S02]  /*7130*/  @!P1 LOP3.LUT R22, R33, 0xffff0000, RZ, 0xc0, !PT ;  /* 0xffff000021169812 */ /* 0x000fe400078ec0ff */
[----:B------:R-:W-:Y:S02]  /*7140*/  @!P1 LOP3.LUT R7, R12, 0xffff0000, RZ, 0xc0, !PT ;  /* 0xffff00000c079812 */ /* 0x000fe400078ec0ff */
[----:B------:R-:W-:Y:S02]  /*7150*/  @!P1 LOP3.LUT R4, R8, 0xffff0000, RZ, 0xc0, !PT ;  /* 0xffff000008049812 */ /* 0x000fe400078ec0ff */
[----:B------:R-:W-:Y:S01]  /*7160*/  @!P1 LOP3.LUT R8, R9, 0xffff0000, RZ, 0xc0, !PT ;  /* 0xffff000009089812 */ /* 0x000fe200078ec0ff */
[----:B------:R-:W-:Y:S01]  /*7170*/  @!P1 FMUL.FTZ R10, R7, R17 ;  /* 0x00000011070a9220 */ /* 0x000fe20000410000 */
[----:B------:R-:W-:Y:S03]  /*7180*/  @!P1 LOP3.LUT R6, R13, 0xffff0000, RZ, 0xc0, !PT ;  /* 0xffff00000d069812 */ /* 0x000fe600078ec0ff */
[----:B------:R-:W-:Y:S01]  /*7190*/  @!P1 FFMA.FTZ R43, R18, R8, -R10 ;  /* 0x00000008122b9223 */ /* 0x000fe2000001080a */
[----:B------:R-:W-:Y:S01]  /*71a0*/  @!P1 LOP3.LUT R10, R15, 0xffff0000, RZ, 0xc0, !PT ;  /* 0xffff00000f0a9812 */ /* 0x000fe200078ec0ff */
[C---:B------:R-:W-:Y:S02]  /*71b0*/  @!P1 FMUL.FTZ R9, R6.reuse, R21 ;  /* 0x0000001506099220 */ /* 0x040fe40000410000 */
[-C--:B------:R-:W-:Y:S02]  /*71c0*/  @!P1 FMUL.FTZ R6, R6, R4.reuse ;  /* 0x0000000406069220 */ /* 0x080fe40000410000 */
[----:B------:R-:W-:Y:S02]  /*71d0*/  @!P1 FFMA.FTZ R44, R22, R4, -R9 ;  /* 0x00000004162c9223 */ /* 0x000fe40000010809 */
[----:B------:R-:W-:Y:S01]  /*71e0*/  @!P1 FMUL.FTZ R4, R7, R8 ;  /* 0x0000000807049220 */ /* 0x000fe20000410000 */
[----:B------:R-:W-:Y:S01]  /*71f0*/  @!P1 SHF.L.U32 R7, R15, 0x10, RZ ;  /* 0x000000100f079819 */ /* 0x000fe200000006ff */
[C---:B------:R-:W-:Y:S01]  /*7200*/  @!P1 IMAD.U32 R8, R11.reuse, 0x10000, RZ ;  /* 0x000100000b089824 */ /* 0x040fe200078e00ff */
[----:B------:R-:W-:Y:S01]  /*7210*/  @!P1 LOP3.LUT R11, R11, 0xffff0000, RZ, 0xc0, !PT ;  /* 0xffff00000b0b9812 */ /* 0x000fe200078ec0ff */
[C---:B------:R-:W-:Y:S02]  /*7220*/  @!P1 FMUL.FTZ R24, R10.reuse, R30 ;  /* 0x0000001e0a189220 */ /* 0x040fe40000410000 */
[----:B------:R-:W-:Y:S02]  /*7230*/  @!P1 FMUL.FTZ R23, R7, R27 ;  /* 0x0000001b07179220 */ /* 0x000fe40000410000 */
[-C--:B------:R-:W-:Y:S02]  /*7240*/  @!P1 FMUL.FTZ R10, R10, R11.reuse ;  /* 0x0000000b0a0a9220 */ /* 0x080fe40000410000 */
[-C--:B------:R-:W-:Y:S02]  /*7250*/  @!P1 FFMA.FTZ R42, R28, R8.reuse, -R23 ;  /* 0x000000081c2a9223 */ /* 0x080fe40000010817 */
        /* <DEDUP_REMOVED lines=11> */
[----:B------:R-:W-:Y:S02]  /*7310*/  @!P1 FFMA.FTZ R39, R24, R8, -R39 ;  /* 0x0000000818279223 */ /* 0x000fe40000010827 */
[----:B------:R-:W-:Y:S02]  /*7320*/  @!P1 FFMA.FTZ R40, R26, R16, -R40 ;  /* 0x000000101a289223 */ /* 0x000fe40000010828 */
[----:B------:R-:W-:Y:S02]  /*7330*/  @!P1 FMUL.FTZ R7, R7, R8 ;  /* 0x0000000807079220 */ /* 0x000fe40000410000 */
[----:B------:R-:W-:Y:S01]  /*7340*/  @!P1 FMUL.FTZ R8, R11, R16 ;  /* 0x000000100b089220 */ /* 0x000fe20000410000 */
[----:B------:R-:W-:Y:S01]  /*7350*/  @!P1 F2FP.BF16.PACK_AB R16, R41, R42 ;  /* 0x0000002a2910923e */ /* 0x000fe200000010ff */
[----:B------:R-:W-:Y:S01]  /*7360*/  @!P1 FFMA.FTZ R4, R17, R18, R4 ;  /* 0x0000001211049223 */ /* 0x000fe20000010004 */
[----:B------:R-:W-:Y:S01]  /*7370*/  @!P1 F2FP.BF16.PACK_AB R18, R44, R45 ;  /* 0x0000002d2c12923e */ /* 0x000fe200000010ff */
[----:B------:R-:W-:Y:S01]  /*7380*/  @!P1 FFMA.FTZ R5, R19, R20, R5 ;  /* 0x0000001413059223 */ /* 0x000fe20000010005 */
[----:B------:R-:W-:Y:S01]  /*7390*/  @!P1 F2FP.BF16.PACK_AB R17, R43, R48 ;  /* 0x000000302b11923e */ /* 0x000fe200000010ff */
[----:B------:R-:W-:Y:S01]  /*73a0*/  @!P1 IMAD.MOV.U32 R35, RZ, RZ, R16 ;  /* 0x000000ffff239224 */ /* 0x000fe200078e0010 */
[----:B------:R-:W-:Y:S01]  /*73b0*/  @!P1 F2FP.BF16.PACK_AB R11, R40, R39 ;  /* 0x00000027280b923e */ /* 0x000fe200000010ff */
[----:B------:R-:W-:Y:S01]  /*73c0*/  @!P1 IMAD.MOV.U32 R33, RZ, RZ, R18 ;  /* 0x000000ffff219224 */ /* 0x000fe200078e0012 */
[----:B------:R-:W-:Y:S01]  /*73d0*/  @!P1 F2FP.BF16.PACK_AB R4, R4, R3 ;  /* 0x000000030404923e */ /* 0x000fe200000010ff */
[----:B------:R-:W-:Y:S02]  /*73e0*/  @!P1 IMAD.MOV.U32 R32, RZ, RZ, R17 ;  /* 0x000000ffff209224 */ /* 0x000fe400078e0011 */
[----:B------:R-:W-:Y:S01]  /*73f0*/  @!P1 IMAD.MOV.U32 R34, RZ, RZ, R11 ;  /* 0x000000ffff229224 */ /* 0x000fe200078e000b */
[----:B------:R-:W-:Y:S01]  /*7400*/  @!P1 MOV R12, R4 ;  /* 0x00000004000c9202 */ /* 0x000fe20000000f00 */
[----:B------:R-:W-:Y:S02]  /*7410*/  @!P1 FFMA.FTZ R6, R21, R22, R6 ;  /* 0x0000001615069223 */ /* 0x000fe40000010006 */
[----:B------:R-:W-:Y:S01]  /*7420*/  @!P1 FFMA.FTZ R7, R23, R24, R7 ;  /* 0x0000001817079223 */ /* 0x000fe20000010007 */
[----:B------:R1:W-:Y:S01]  /*7430*/  ST.E.128 [R46.64], R32 ;  /* 0x000000202e007985 */ /* 0x0003e2000c101d08 */
[----:B------:R-:W-:Y:S01]  /*7440*/  @!P1 FFMA.FTZ R8, R25, R26, R8 ;  /* 0x0000001a19089223 */ /* 0x000fe20000010008 */
[----:B------:R-:W-:Y:S01]  /*7450*/  @!P1 F2FP.BF16.PACK_AB R5, R6, R5 ;  /* 0x000000050605923e */ /* 0x000fe200000010ff */
        /* <DEDUP_REMOVED lines=12> */
.L_x_925:
[----:B-1----:R1:W2:Y:S01]  /*7520*/  SHFL.IDX PT, R5, R71, RZ, 0x1c1f ;  /* 0x001c1fff47057589 */ /* 0x0022a200000e0000 */
        /* <DEDUP_REMOVED lines=16> */
[----:B-----5:R-:W-:Y:S01]  /*7630*/  @!P0 LEA.HI.X R5, R241, R5, R157, 0x1, P2 ;  /* 0x00000005f1058211 */ /* 0x020fe200010f0c9d */
[----:B-1----:R-:W-:Y:S04]  /*7640*/  @!P1 ST.E.128 [R6.64], R8 ;  /* 0x0000000806009985 */ /* 0x002fe8000c101d08 */
[----:B------:R-:W1:Y:S04]  /*7650*/  @!P0 LDS.128 R8, [R156+0x2800] ;  /* 0x002800009c088984 */ /* 0x000e680000000c00 */
[----:B-1----:R1:W-:Y:S02]  /*7660*/  @!P0 ST.E.128 [R4.64], R8 ;  /* 0x0000000804008985 */ /* 0x0023e4000c101d08 */
.L_x_949:
[----:B-12---:R-:W-:Y:S05]  /*7670*/  BSYNC B0 ;  /* 0x0000000000007941 */ /* 0x006fea0003800000 */
.L_x_948:
        /* <DEDUP_REMOVED lines=13> */
[----:B-----5:R-:W-:Y:S01]  /*7750*/  @!P0 LEA.HI.X R5, R241, R5, R157, 0x1, P2 ;  /* 0x00000005f1058211 */ /* 0x020fe200010f0c9d */
[----:B----4-:R-:W-:Y:S04]  /*7760*/  @!P1 ST.E.128 [R6.64], R8 ;  /* 0x0000000806009985 */ /* 0x010fe8000c101d08 */
[----:B------:R-:W2:Y:S04]  /*7770*/  @!P0 LDS.128 R8, [R156+0x3800] ;  /* 0x003800009c088984 */ /* 0x000ea80000000c00 */
[----:B--2---:R2:W-:Y:S02]  /*7780*/  @!P0 ST.E.128 [R4.64], R8 ;  /* 0x0000000804008985 */ /* 0x0045e4000c101d08 */
.L_x_951:
[----:B------:R-:W-:Y:S05]  /*7790*/  BSYNC B0 ;  /* 0x0000000000007941 */ /* 0x000fea0003800000 */
.L_x_950:
[----:B--2---:R2:W4:Y:S01]  /*77a0*/  SHFL.IDX PT, R5, R71, 0x2, 0x1c1f ;  /* 0x005c1f0047057f89 */ /* 0x00452200000e0000 */
[----:B------:R-:W-:Y:S03]  /*77b0*/  ISETP.GE.AND P0, PT, R3, 0x41, PT ;  /* 0x000000410300780c */ /* 0x000fe60003f06270 */
[----:B---3--:R2:W3:Y:S10]  /*77c0*/  SHFL.IDX PT, R4, R72, 0x2, 0x1c1f ;  /* 0x005c1f0048047f89 */ /* 0x0084f400000e0000 */
[----:B------:R-:W-:-:S05]  /*77d0*/  @!P0 BRA `(.L_x_941) ;  /* 0x000000c000008947 */ /* 0x000fca0003800000 */
[C---:B------:R-:W-:Y:S11]  /*77e0*/  ISETP.GE.AND P1, PT, R84.reuse, c[0x0][0x1d4], PT ;  /* 0x0000750054007a0c */ /* 0x040ff60003f26270 */
[----:B------:R-:W-:Y:S02]  /*77f0*/  @!UPT UIADD3 URZ, URZ, URZ, URZ ;  /* 0x0000003f3f3ff290 */ /* 0x000fe4000fffe03f */
[----:B------:R-:W1:Y:S01]  /*7800*/  @!P1 LDS.128 R8, [R252+0x4800] ;  /* 0x00480000fc089984 */ /* 0x000e620000000c00 */
[CC--:B---3--:R-:W-:Y:S04]  /*7810*/  @!P1 LEA R6, P0, R84.reuse, R4.reuse, 0x1 ;  /* 0x0000000454069211 */ /* 0x0c8fe800078008ff */
[-C--:B----4-:R-:W-:Y:S02]  /*7820*/  @!P1 LEA.HI.X R7, R84, R5.reuse, R85, 0x1, P0 ;  /* 0x0000000554079211 */ /* 0x090fe400000f0c55 */
[C---:B------:R-:W-:Y:S11]  /*7830*/  ISETP.GE.AND P0, PT, R241.reuse, c[0x0][0x1d4], PT ;  /* 0x00007500f1007a0c */ /* 0x040ff60003f06270 */
[----:B------:R-:W-:Y:S02]  /*7840*/  @!UPT UIADD3 URZ, URZ, URZ, URZ ;  /* 0x0000003f3f3ff290 */ /* 0x000fe4000fffe03f */
[C---:B------:R-:W-:Y:S04]  /*7850*/  @!P0 LEA R4, P2, R241.reuse, R4, 0x1 ;  /* 0x00000004f1048211 */ /* 0x040fe800078408ff */
[----:B-----5:R-:W-:Y:S01]  /*7860*/  @!P0 LEA.HI.X R5, R241, R5, R157, 0x1, P2 ;  /* 0x00000005f1058211 */ /* 0x020fe200010f0c9d */
[----:B-1----:R-:W-:Y:S04]  /*7870*/  @!P1 ST.E.128 [R6.64], R8 ;  /* 0x0000000806009985 */ /* 0x002fe8000c101d08 */
[----:B------:R-:W1:Y:S04]  /*7880*/  @!P0 LDS.128 R8, [R156+0x4800] ;  /* 0x004800009c088984 */ /* 0x000e680000000c00 */
[----:B-1----:R1:W-:Y:S02]  /*7890*/  @!P0 ST.E.128 [R4.64], R8 ;  /* 0x0000000804008985 */ /* 0x0023e4000c101d08 */
.L_x_941:
[----:B------:R-:W-:Y:S05]  /*78a0*/  BSYNC B2 ;  /* 0x0000000000027941 */ /* 0x000fea0003800000 */
.L_x_924:
[----:B------:R-:W-:Y:S01]  /*78b0*/  IMAD R20, R29, -0x50, RZ ;  /* 0xffffffb01d147824 */ /* 0x000fe200078e02ff */
[----:B------:R-:W-:Y:S01]  /*78c0*/  BSSY B0, `(.L_x_952) ;  /* 0x0000063000007945 */ /* 0x000fe20003800000 */
[----:B-123--:R-:W-:Y:S02]  /*78d0*/  IMAD R4, R94, c[0x0][0x208], RZ ;  /* 0x000082005e047a24 */ /* 0x00efe400078e02ff */
[----:B------:R-:W-:Y:S02]  /*78e0*/  IMAD.IADD R3, R103, 0x1, R20 ;  /* 0x0000000167037824 */ /* 0x000fe400078e0214 */
[C---:B------:R-:W-:Y:S02]  /*78f0*/  IMAD R8, R76.reuse, c[0x0][0x20c], R4 ;  /* 0x000083004c087a24 */ /* 0x040fe400078e0204 */
[----:B----4-:R-:W-:Y:S01]  /*7900*/  IMAD.WIDE.U32 R4, R76, c[0x0][0x208], RZ ;  /* 0x000082004c047a25 */ /* 0x010fe200078e00ff */
[C---:B------:R-:W-:Y:S02]  /*7910*/  ISETP.GE.AND P3, PT, R3.reuse, 0x11, PT ;  /* 0x000000110300780c */ /* 0x040fe40003f66270 */
[----:B------:R-:W-:Y:S01]  /*7920*/  ISETP.GE.AND P2, PT, R3, 0x21, PT ;  /* 0x000000210300780c */ /* 0x000fe20003f46270 */
[----:B------:R-:W-:Y:S01]  /*7930*/  IMAD.WIDE R6, R29, 0x50, R104 ;  /* 0x000000501d067825 */ /* 0x000fe200078e0268 */
[----:B------:R-:W-:Y:S02]  /*7940*/  IADD3 R5, R5, R8, RZ ;  /* 0x0000000805057210 */ /* 0x000fe40007ffe0ff */
[----:B------:R-:W-:Y:S01]  /*7950*/  ISETP.GE.AND P1, PT, R3, 0x31, PT ;  /* 0x000000310300780c */ /* 0x000fe20003f26270 */
[----:B------:R-:W-:Y:S02]  /*7960*/  IMAD R9, R95, c[0x0][0x218], RZ ;  /* 0x000086005f097a24 */ /* 0x000fe400078e02ff */
[C---:B------:R-:W-:Y:S04]  /*7970*/  IMAD.WIDE.U32 R4, R73.reuse, c[0x0][0x218], R4 ;  /* 0x0000860049047a25 */ /* 0x040fe800078e0004 */
[C---:B------:R-:W-:Y:S01]  /*7980*/  @P3 IADD3 R10, P0, R6.reuse, 0x10, RZ ;  /* 0x00000010060a3810 */ /* 0x040fe20007f1e0ff */
[----:B------:R-:W-:Y:S03]  /*7990*/  IMAD R9, R73, c[0x0][0x21c], R9 ;  /* 0x0000870049097a24 */ /* 0x000fe600078e0209 */
[----:B------:R-:W-:Y:S02]  /*79a0*/  @P3 IADD3.X R12, RZ, R7, RZ, P0, !PT ;  /* 0x00000007ff0c3210 */ /* 0x000fe400007fe4ff */
[----:B------:R-:W-:Y:S05]  /*79b0*/  @P2 IADD3 R11, P0, R6, 0x20, RZ ;  /* 0x00000020060b2810 */ /* 0x000fea0007f1e0ff */
[----:B------:R-:W-:Y:S01]  /*79c0*/  @P2 IMAD.X R22, RZ, RZ, R7, P0 ;  /* 0x000000ffff162224 */ /* 0x000fe200000e0607 */
[----:B------:R-:W-:Y:S04]  /*79d0*/  IADD3 R8, P0, R112, R4, RZ ;  /* 0x0000000470087210 */ /* 0x000fe80007f1e0ff */
[----:B------:R-:W-:Y:S02]  /*79e0*/  IADD3.X R9, R122, R5, R9, P0, !PT ;  /* 0x000000057a097210 */ /* 0x000fe400007fe409 */
[C---:B------:R-:W-:Y:S05]  /*79f0*/  @P1 IADD3 R16, P0, R6.reuse, 0x30, RZ ;  /* 0x0000003006101810 */ /* 0x040fea0007f1e0ff */
[----:B------:R-:W-:Y:S01]  /*7a00*/  @P1 IMAD.X R21, RZ, RZ, R7, P0 ;  /* 0x000000ffff151224 */ /* 0x000fe200000e0607 */
[C---:B------:R-:W-:Y:S11]  /*7a10*/  ISETP.GE.AND P0, PT, R3.reuse, 0x41, PT ;  /* 0x000000410300780c */ /* 0x040ff60003f06270 */
[----:B------:R-:W-:Y:S02]  /*7a20*/  @!UPT UIADD3 URZ, URZ, URZ, URZ ;  /* 0x0000003f3f3ff290 */ /* 0x000fe4000fffe03f */
[C---:B------:R-:W-:Y:S04]  /*7a30*/  @P0 IADD3 R19, P4, R6.reuse, 0x40, RZ ;  /* 0x0000004006130810 */ /* 0x040fe80007f9e0ff */
[----:B------:R-:W-:Y:S02]  /*7a40*/  @P0 IADD3.X R23, RZ, R7, RZ, P4, !PT ;  /* 0x00000007ff170210 */ /* 0x000fe400027fe4ff */
[----:B------:R-:W-:Y:S11]  /*7a50*/  ISETP.GE.AND P4, PT, R3, 0x1, PT ;  /* 0x000000010300780c */ /* 0x000ff60003f86270 */
[----:B------:R-:W-:Y:S02]  /*7a60*/  @!UPT UIADD3 URZ, URZ, URZ, URZ ;  /* 0x0000003f3f3ff290 */ /* 0x000fe4000fffe03f */
[----:B------:R-:W-:Y:S01]  /*7a70*/  @P4 MOV R5, R80 ;  /* 0x0000005000054202 */ /* 0x000fe20000000f00 */
[----:B------:R-:W-:Y:S02]  /*7a80*/  @P4 IMAD R3, R7, c[0x0][0x258], RZ ;  /* 0x0000960007034a24 */ /* 0x000fe400078e02ff */
[----:B------:R-:W-:Y:S02]  /*7a90*/  @P4 IMAD.MOV.U32 R4, RZ, RZ, R78 ;  /* 0x000000ffff044224 */ /* 0x000fe400078e004e */
[C---:B------:R-:W-:Y:S02]  /*7aa0*/  @P4 IMAD R3, R6.reuse, c[0x0][0x25c], R3 ;  /* 0x0000970006034a24 */ /* 0x040fe400078e0203 */
[----:B------:R-:W-:Y:S04]  /*7ab0*/  @P4 IMAD.WIDE.U32 R4, R6, c[0x0][0x258], R4 ;  /* 0x0000960006044a25 */ /* 0x000fe800078e0004 */
[----:B------:R-:W-:Y:S01]  /*7ac0*/  @P4 IMAD.IADD R3, R5, 0x1, R3 ;  /* 0x0000000105034824 */ /* 0x000fe200078e0203 */
[C---:B------:R-:W-:Y:S01]  /*7ad0*/  @P4 LEA R14, P5, R4.reuse, c[0x0][0x250], 0x1 ;  /* 0x00009400040e4a11 */ /* 0x040fe200078a08ff */
[----:B------:R-:W-:Y:S03]  /*7ae0*/  @P3 IMAD.MOV.U32 R5, RZ, RZ, R80 ;  /* 0x000000ffff053224 */ /* 0x000fe600078e0050 */
[----:B------:R-:W-:Y:S01]  /*7af0*/  @P4 LEA.HI.X R15, R4, c[0x0][0x254], R3, 0x1, P5 ;  /* 0x00009500040f4a11 */ /* 0x000fe200028f0c03 */
[----:B------:R-:W-:Y:S01]  /*7b00*/  @P3 IMAD R3, R12, c[0x0][0x258], RZ ;  /* 0x000096000c033a24 */ /* 0x000fe200078e02ff */
[----:B------:R-:W-:Y:S02]  /*7b10*/  @P3 MOV R4, R78 ;  /* 0x0000004e00043202 */ /* 0x000fe40000000f00 */
[----:B------:R-:W-:Y:S01]  /*7b20*/  LEA R18, P5, R8, c[0x0][0x1f8], 0x1 ;  /* 0x00007e0008127a11 */ /* 0x000fe200078a08ff */
[----:B------:R-:W-:Y:S01]  /*7b30*/  @!PT LDS RZ, [RZ] ;  /* 0x00000000fffff984 */ /* 0x000fe20000000800 */
[----:B------:R-:W-:Y:S01]  /*7b40*/  @!PT LDS RZ, [RZ] ;  /* 0x00000000fffff984 */ /* 0x000fe20000000800 */
[----:B------:R-:W-:Y:S01]  /*7b50*/  @!PT LDS RZ, [RZ] ;  /* 0x00000000fffff984 */ /* 0x000fe20000000800 */
[----:B------:R1:W-:Y:S01]  /*7b60*/  @P4 LDGSTS.E.BYPASS.LTC128B.128 [R208+0x100], [R14.64], !P6 ;  /* 0x001000000ed04fae */ /* 0x0003e2000f101d48 */
[C---:B------:R-:W-:Y:S02]  /*7b70*/  @P3 IMAD R3, R10.reuse, c[0x0][0x25c], R3 ;  /* 0x000097000a033a24 */ /* 0x040fe400078e0203 */
[----:B------:R-:W-:Y:S01]  /*7b80*/  @P3 IMAD.WIDE.U32 R4, R10, c[0x0][0x258], R4 ;  /* 0x000096000a043a25 */ /* 0x000fe200078e0004 */
[----:B------:R-:W-:Y:S04]  /*7b90*/  LEA.HI.X R17, R8, c[0x0][0x1fc], R9, 0x1, P5 ;  /* 0x00007f0008117a11 */ /* 0x000fe800028f0c09 */
[C---:B------:R-:W-:Y:S02]  /*7ba0*/  @P3 LEA R12, P5, R4.reuse, c[0x0][0x250], 0x1 ;  /* 0x00009400040c3a11 */ /* 0x040fe400078a08ff */
[----:B------:R-:W-:Y:S02]  /*7bb0*/  @P3 IADD3 R3, R5, R3, RZ ;  /* 0x0000000305033210 */ /* 0x000fe40007ffe0ff */
[----:B------:R-:W-:Y:S02]  /*7bc0*/  @P2 MOV R5, R80 ;  /* 0x0000005000052202 */ /* 0x000fe40000000f00 */
[----:B------:R-:W-:Y:S01]  /*7bd0*/  @P3 LEA.HI.X R13, R4, c[0x0][0x254], R3, 0x1, P5 ;  /* 0x00009500040d3a11 */ /* 0x000fe200028f0c03 */
[----:B------:R-:W-:Y:S02]  /*7be0*/  @P2 IMAD R3, R22, c[0x0][0x258], RZ ;  /* 0x0000960016032a24 */ /* 0x000fe400078e02ff */
[----:B------:R-:W-:Y:S02]  /*7bf0*/  @P2 IMAD.MOV.U32 R4, RZ, RZ, R78 ;  /* 0x000000ffff042224 */ /* 0x000fe400078e004e */
        /* <DEDUP_REMOVED lines=23> */
[----:B------:R1:W2:Y:S03]  /*7d70*/  SHFL.IDX PT, R5, R17, RZ, 0x1c1f ;  /* 0x001c1fff11057589 */ /* 0x0002a600000e0000 */
[----:B------:R-:W-:Y:S02]  /*7d80*/  @P0 LEA.HI.X R7, R4, c[0x0][0x254], R3, 0x1, P5 ;  /* 0x0000950004070a11 */ /* 0x000fe400028f0c03 */
[----:B------:R-:W-:Y:S02]  /*7d90*/  IADD3 R3, R20, R2, RZ ;  /* 0x0000000214037210 */ /* 0x000fe40007ffe0ff */
[----:B------:R1:W3:Y:S02]  /*7da0*/  SHFL.IDX PT, R4, R18, RZ, 0x1c1f ;  /* 0x001c1fff12047589 */ /* 0x0002e400000e0000 */
[----:B------:R-:W-:Y:S05]  /*7db0*/  IMNMX R3, R3, 0x50, PT ;  /* 0x0000005003037817 */ /* 0x000fea0003800200 */
[----:B------:R1:W-:Y:S01]  /*7dc0*/  @P0 LDGSTS.E.BYPASS.LTC128B.128 [R208+0x2100], [R6.64], !P6 ;  /* 0x0210000006d00fae */ /* 0x0003e2000f101d48 */
[----:B------:R-:W-:Y:S05]  /*7dd0*/  IMAD.IADD R3, R3, 0x1, -R125 ;  /* 0x0000000103037824 */ /* 0x000fea00078e0a7d */
[----:B------:R-:W-:Y:S01]  /*7de0*/  ISETP.GE.AND P0, PT, R3, 0x1, PT ;  /* 0x000000010300780c */ /* 0x000fe20003f06270 */
[----:B------:R-:W0:Y:S01]  /*7df0*/  LDGDEPBAR ;  /* 0x00000000000079af */ /* 0x000e220000000000 */
[----:B------:R-:W-:Y:S06]  /*7e00*/  DEPBAR.LE SB0, 0x0 ;  /* 0x000080000000791a */ /* 0x000fec0000000000 */
[----:B------:R-:W-:Y:S06]  /*7e10*/  BAR.SYNC.DEFER_BLOCKING 0x0 ;  /* 0x0000000000007b1d */ /* 0x000fec0000010000 */
[----:B------:R-:W-:-:S05]  /*7e20*/  @!P0 BRA `(.L_x_953) ;  /* 0x000000c000008947 */ /* 0x000fca0003800000 */
[C---:B-123--:R-:W-:Y:S11]  /*7e30*/  ISETP.GE.AND P1, PT, R84.reuse, c[0x0][0x1d4], PT ;  /* 0x0000750054007a0c */ /* 0x04eff60003f26270 */
[----:B------:R-:W-:Y:S02]  /*7e40*/  @!UPT UIADD3 URZ, URZ, URZ, URZ ;  /* 0x0000003f3f3ff290 */ /* 0x000fe4000fffe03f */
[----:B------:R-:W1:Y:S01]  /*7e50*/  @!P1 LDS.128 R8, [R252] ;  /* 0x00000000fc089984 */ /* 0x000e620000000c00 */
[CC--:B------:R-:W-:Y:S04]  /*7e60*/  @!P1 LEA R6, P0, R84.reuse, R4.reuse, 0x1 ;  /* 0x0000000454069211 */ /* 0x0c0fe800078008ff */
[-C--:B------:R-:W-:Y:S02]  /*7e70*/  @!P1 LEA.HI.X R7, R84, R5.reuse, R85, 0x1, P0 ;  /* 0x0000000554079211 */ /* 0x080fe400000f0c55 */
[C---:B------:R-:W-:Y:S11]  /*7e80*/  ISETP.GE.AND P0, PT, R241.reuse, c[0x0][0x1d4], PT ;  /* 0x00007500f1007a0c */ /* 0x040ff60003f06270 */
[----:B------:R-:W-:Y:S02]  /*7e90*/  @!UPT UIADD3 URZ, URZ, URZ, URZ ;  /* 0x0000003f3f3ff290 */ /* 0x000fe4000fffe03f */
[C---:B------:R-:W-:Y:S04]  /*7ea0*/  @!P0 LEA R4, P2, R241.reuse, R4, 0x1 ;  /* 0x00000004f1048211 */ /* 0x040fe800078408ff */
[----:B-----5:R-:W-:Y:S01]  /*7eb0*/  @!P0 LEA.HI.X R5, R241, R5, R157, 0x1, P2 ;  /* 0x00000005f1058211 */ /* 0x020fe200010f0c9d */
[----:B-1----:R-:W-:Y:S04]  /*7ec0*/  @!P1 ST.E.128 [R6.64], R8 ;  /* 0x0000000806009985 */ /* 0x002fe8000c101d08 */
[----:B------:R-:W1:Y:S04]  /*7ed0*/  @!P0 LDS.128 R8, [R156] ;  /* 0x000000009c088984 */ /* 0x000e680000000c00 */
[----:B-1----:R1:W-:Y:S02]  /*7ee0*/  @!P0 ST.E.128 [R4.64], R8 ;  /* 0x0000000804008985 */ /* 0x0023e4000c101d08 */
.L_x_953:
[----:B-123--:R-:W-:Y:S05]  /*7ef0*/  BSYNC B0 ;  /* 0x0000000000007941 */ /* 0x00efea0003800000 */
.L_x_952:
[----:B------:R1:W2:Y:S01]  /*7f00*/  SHFL.IDX PT, R5, R17, 0x1, 0x1c1f ;  /* 0x003c1f0011057f89 */ /* 0x0002a200000e0000 */
[----:B------:R-:W-:Y:S01]  /*7f10*/  ISETP.GE.AND P0, PT, R3, 0x21, PT ;  /* 0x000000210300780c */ /* 0x000fe20003f06270 */
[----:B------:R-:W-:Y:S02]  /*7f20*/  BSSY B0, `(.L_x_954) ;  /* 0x000000f000007945 */ /* 0x000fe40003800000 */
[----:B------:R1:W3:Y:S10]  /*7f30*/  SHFL.IDX PT, R4, R18, 0x1, 0x1c1f ;  /* 0x003c1f0012047f89 */ /* 0x0002f400000e0000 */
        /* <DEDUP_REMOVED lines=13> */
.L_x_955:
[----:B------:R-:W-:Y:S05]  /*8010*/  BSYNC B0 ;  /* 0x0000000000007941 */ /* 0x000fea0003800000 */
.L_x_954:
[----:B--2---:R2:W4:Y:S01]  /*8020*/  SHFL.IDX PT, R5, R17, 0x2, 0x1c1f ;  /* 0x005c1f0011057f89 */ /* 0x00452200000e0000 */
[----:B------:R-:W-:Y:S01]  /*8030*/  ISETP.GE.AND P0, PT, R3, 0x41, PT ;  /* 0x000000410300780c */ /* 0x000fe20003f06270 */
[----:B------:R-:W-:Y:S02]  /*8040*/  BSSY B0, `(.L_x_956) ;  /* 0x000000f000007945 */ /* 0x000fe40003800000 */
        /* <DEDUP_REMOVED lines=14> */
.L_x_957:
[----:B------:R-:W-:Y:S05]  /*8130*/  BSYNC B0 ;  /* 0x0000000000007941 */ /* 0x000fea0003800000 */
.L_x_956:
[C---:B------:R-:W-:Y:S02]  /*8140*/  ISETP.GT.AND P0, PT, R29.reuse, R116, PT ;  /* 0x000000741d00720c */ /* 0x040fe40003f04270 */
[----:B------:R-:W-:Y:S11]  /*8150*/  IADD3 R29, R29, -0x1, RZ ;  /* 0xffffffff1d1d7810 */ /* 0x000ff60007ffe0ff */
[----:B------:R-:W-:Y:S01]  /*8160*/  @P0 SHF.R.S32.HI R6, RZ, 0x1f, R29 ;  /* 0x0000001fff060819 */ /* 0x000fe2000001141d */
[----:B------:R-:W-:Y:S02]  /*8170*/  @P0 IMAD R3, R147, R29, RZ ;  /* 0x0000001d93030224 */ /* 0x000fe400078e02ff */
[----:B-1-3--:R-:W-:Y:S02]  /*8180*/  @P0 IMAD.MOV.U32 R4, RZ, RZ, R108 ;  /* 0x000000ffff040224 */ /* 0x00afe400078e006c */
[----:B----4-:R-:W-:Y:S02]  /*8190*/  @P0 IMAD.MOV.U32 R5, RZ, RZ, R107 ;  /* 0x000000ffff050224 */ /* 0x010fe400078e006b */
[-C--:B------:R-:W-:Y:S02]  /*81a0*/  @P0 IMAD R3, R6, R132.reuse, R3 ;  /* 0x0000008406030224 */ /* 0x080fe400078e0203 */
[----:B------:R-:W-:Y:S04]  /*81b0*/  @P0 IMAD.WIDE.U32 R4, R29, R132, R4 ;  /* 0x000000841d040225 */ /* 0x000fe800078e0004 */
[----:B------:R-:W-:Y:S01]  /*81c0*/  @P0 IMAD.IADD R3, R5, 0x1, R3 ;  /* 0x0000000105030824 */ /* 0x000fe200078e0203 */
[C---:B------:R-:W-:Y:S01]  /*81d0*/  @P0 LEA R10, P1, R4.reuse, c[0x0][0x220], 0x1 ;  /* 0x00008800040a0a11 */ /* 0x040fe200078208ff */
[C---:B------:R-:W-:Y:S03]  /*81e0*/  @P0 IMAD.SHL.U32 R12, R153.reuse, 0x2, RZ ;  /* 0x00000002990c0824 */ /* 0x040fe600078e00ff */
[----:B------:R-:W-:Y:S02]  /*81f0*/  @P0 LEA.HI.X R11, R4, c[0x0][0x224], R3, 0x1, P1 ;  /* 0x00008900040b0a11 */ /* 0x000fe400008f0c03 */
[----:B------:R-:W-:Y:S02]  /*8200*/  @P0 IADD3 R8, P1, R12, R10, RZ ;  /* 0x0000000a0c080210 */ /* 0x000fe40007f3e0ff */
[----:B------:R-:W-:Y:S01]  /*8210*/  @P0 SHF.L.U64.HI R3, R153, 0x1, R148 ;  /* 0x0000000199030819 */ /* 0x000fe20000010294 */
[----:B------:R-:W-:Y:S01]  /*8220*/  @!PT LDS RZ, [RZ] ;  /* 0x00000000fffff984 */ /* 0x000fe20000000800 */
[----:B------:R-:W-:Y:S01]  /*8230*/  @!PT LDS RZ, [RZ] ;  /* 0x00000000fffff984 */ /* 0x000fe20000000800 */
[----:B------:R-:W-:Y:S01]  /*8240*/  @!PT LDS RZ, [RZ] ;  /* 0x00000000fffff984 */ /* 0x000fe20000000800 */
[----:B------:R1:W-:Y:S03]  /*8250*/  @P0 LDGSTS.E.BYPASS.LTC128B.128 [R208+0x2900], [R10.64], !P6 ;  /* 0x029000000ad00fae */ /* 0x0003e6000f101d48 */
        /* <DEDUP_REMOVED lines=15> */
.L_x_923:
[----:B-1----:R-:W3:Y:S01]  /*8350*/  LDL R11, [R1+0x38] ;  /* 0x00003800010b7983 */ /* 0x002ee20000100800 */
[----:B------:R-:W-:-:S05]  /*8360*/  IMAD.MOV.U32 R0, RZ, RZ, c[0x0][0x2c4] ;  /* 0x0000b100ff007624 */ /* 0x000fca00078e00ff */
[----:B------:R-:W-:Y:S01]  /*8370*/  ISETP.NE.AND P3, PT, R0, 0x1, PT ;  /* 0x000000010000780c */ /* 0x000fe20003f65270 */
[----:B------:R-:W-:-:S05]  /*8380*/  IMAD.MOV.U32 R4, RZ, RZ, c[0x0][0x32c] ;  /* 0x0000cb00ff047624 */ /* 0x000fca00078e00ff */
[----:B------:R-:W-:Y:S02]  /*8390*/  ISETP.GE.AND P1, PT, R4, 0x1, PT ;  /* 0x000000010400780c */ /* 0x000fe40003f26270 */
[----:B------:R-:W-:Y:S02]  /*83a0*/  IADD3 R2, R250, 0x1, -R249 ;  /* 0x00000001fa027810 */ /* 0x000fe40007ffe8f9 */
[----:B---3--:R-:W-:-:S05]  /*83b0*/  IADD3 R0, R11, 0x7f, RZ ;  /* 0x0000007f0b007810 */ /* 0x008fca0007ffe0ff */
[----:B------:R-:W-:-:S05]  /*83c0*/  @P3 IMAD.HI.U32 R3, R0, c[0x0][0x2c8], RZ ;  /* 0x0000b20000033a27 */ /* 0x000fca00078e00ff */
[----:B------:R-:W-:-:S05]  /*83d0*/  @P3 SHF.R.U32.HI R0, RZ, c[0x0][0x2cc], R3 ;  /* 0x0000b300ff003a19 */ /* 0x000fca0000011603 */
[----:B------:R-:W-:-:S05]  /*83e0*/  IMAD.IADD R0, R2, 0x1, R0 ;  /* 0x0000000102007824 */ /* 0x000fca00078e0200 */
[----:B------:R-:W-:Y:S01]  /*83f0*/  IADD3 R3, R0, c[0x0][0x328], RZ ;  /* 0x0000ca0000037a10 */ /* 0x000fe20007ffe0ff */
[----:B------:R-:W-:Y:S05]  /*8400*/  @!P1 BRA `(.L_x_959) ;  /* 0x0000011000009947 */ /* 0x000fea0003800000 */
[C---:B------:R-:W-:Y:S01]  /*8410*/  ISETP.GT.AND P0, PT, R0.reuse, RZ, PT ;  /* 0x000000ff0000720c */ /* 0x040fe20003f04270 */
[----:B------:R-:W-:Y:S01]  /*8420*/  BSSY B0, `(.L_x_960) ;  /* 0x000000d000007945 */ /* 0x000fe20003800000 */
[----:B------:R-:W-:Y:S01]  /*8430*/  IADD3 R2, R0, -0x1, RZ ;  /* 0xffffffff00027810 */ /* 0x000fe20007ffe0ff */
[----:B------:R-:W-:-:S10]  /*8440*/  IMAD.MOV.U32 R4, RZ, RZ, c[0x0][0x32c] ;  /* 0x0000cb00ff047624 */ /* 0x000fd400078e00ff */
[----:B------:R-:W-:Y:S05]  /*8450*/  @P0 BRA `(.L_x_961) ;  /* 0x0000006000000947 */ /* 0x000fea0003800000 */
[----:B------:R-:W-:Y:S01]  /*8460*/  ISETP.NE.AND P0, PT, R4, 0x1, PT ;  /* 0x000000010400780c */ /* 0x000fe20003f05270 */
[----:B------:R-:W-:-:S12]  /*8470*/  IMAD.MOV R0, RZ, RZ, -R0 ;  /* 0x000000ffff007224 */ /* 0x000fd800078e0a00 */
[----:B------:R-:W-:-:S05]  /*8480*/  @P0 IMAD.HI.U32 R2, R0, c[0x0][0x330], RZ ;  /* 0x0000cc0000020a27 */ /* 0x000fca00078e00ff */
[----:B------:R-:W-:-:S04]  /*8490*/  @P0 SHF.R.U32.HI R0, RZ, c[0x0][0x334], R2 ;  /* 0x0000cd00ff000a19 */ /* 0x000fc80000011602 */
[----:B------:R-:W-:Y:S01]  /*84a0*/  LOP3.LUT R2, RZ, R0, RZ, 0x33, !PT ;  /* 0x00000000ff027212 */ /* 0x000fe200078e33ff */
[----:B------:R-:W-:Y:S05]  /*84b0*/  BRA `(.L_x_962) ;  /* 0x0000003000007947 */ /* 0x000fea0003800000 */
.L_x_961:
[----:B------:R-:W-:-:S13]  /*84c0*/  ISETP.NE.AND P0, PT, R4, 0x1, PT ;  /* 0x000000010400780c */ /* 0x000fda0003f05270 */
[----:B------:R-:W-:-:S05]  /*84d0*/  @P0 IMAD.HI.U32 R0, R2, c[0x0][0x330], RZ ;  /* 0x0000cc0002000a27 */ /* 0x000fca00078e00ff */
[----:B------:R-:W-:Y:S02]  /*84e0*/  @P0 SHF.R.U32.HI R2, RZ, c[0x0][0x334], R0 ;  /* 0x0000cd00ff020a19 */ /* 0x000fe40000011600 */
.L_x_962:
[----:B------:R-:W-:Y:S05]  /*84f0*/  BSYNC B0 ;  /* 0x0000000000007941 */ /* 0x000fea0003800000 */
.L_x_960:
[----:B------:R-:W-:-:S05]  /*8500*/  IMAD R2, R2, R4, c[0x0][0x32c] ;  /* 0x0000cb0002027624 */ /* 0x000fca00078e0204 */
[----:B------:R-:W-:-:S04]  /*8510*/  IMNMX R3, R3, R2, PT ;  /* 0x0000000203037217 */ /* 0x000fc80003800200 */
.L_x_959:
[----:B------:R-:W-:Y:S01]  /*8520*/  IADD3 R3, R3, 0x4f, RZ ;  /* 0x0000004f03037810 */ /* 0x000fe20007ffe0ff */
[----:B------:R-:W-:-:S04]  /*8530*/  @P3 IMAD.HI.U32 R2, R11, c[0x0][0x2c8], RZ ;  /* 0x0000b2000b023a27 */ /* 0x000fc800078e00ff */
[----:B------:R-:W-:-:S04]  /*8540*/  IMAD.HI R3, R3, 0x66666667, RZ ;  /* 0x6666666703037827 */ /* 0x000fc800078e02ff */
[----:B------:R-:W-:Y:S01]  /*8550*/  IMAD.MOV.U32 R0, RZ, RZ, R11 ;  /* 0x000000ffff007224 */ /* 0x000fe200078e000b */
[----:B------:R-:W-:Y:S02]  /*8560*/  @P3 SHF.R.U32.HI R0, RZ, c[0x0][0x2cc], R2 ;  /* 0x0000b300ff003a19 */ /* 0x000fe40000011602 */
        /* <DEDUP_REMOVED lines=16> */
.L_x_965:
[----:B------:R-:W-:-:S04]  /*8670*/  MOV R3, c[0x0][0x32c] ;  /* 0x0000cb0000037a02 */ /* 0x000fc80000000f00 */
[----:B------:R-:W-:-:S13]  /*8680*/  ISETP.NE.AND P0, PT, R3, 0x1, PT ;  /* 0x000000010300780c */ /* 0x000fda0003f05270 */
[----:B------:R-:W-:-:S05]  /*8690*/  @P0 IMAD.HI.U32 R3, R0, c[0x0][0x330], RZ ;  /* 0x0000cc0000030a27 */ /* 0x000fca00078e00ff */
[----:B------:R-:W-:Y:S02]  /*86a0*/  @P0 SHF.R.U32.HI R0, RZ, c[0x0][0x334], R3 ;  /* 0x0000cd00ff000a19 */ /* 0x000fe40000011603 */
.L_x_966:
[----:B------:R-:W-:Y:S05]  /*86b0*/  BSYNC B0 ;  /* 0x0000000000007941 */ /* 0x000fea0003800000 */
.L_x_964:
[----:B------:R-:W-:-:S05]  /*86c0*/  IMAD R0, R0, c[0x0][0x32c], RZ ;  /* 0x0000cb0000007a24 */ /* 0x000fca00078e02ff */
[----:B------:R-:W-:-:S05]  /*86d0*/  IMNMX R2, R2, R0, !PT ;  /* 0x0000000002027217 */ /* 0x000fca0007800200 */
.L_x_963:
[----:B------:R-:W-:Y:S01]  /*86e0*/  IMAD.HI R2, R2, 0x66666667, RZ ;  /* 0x6666666702027827 */ /* 0x000fe200078e02ff */
[----:B------:R-:W-:Y:S04]  /*86f0*/  BSSY B0, `(.L_x_967) ;  /* 0x0000024000007945 */ /* 0x000fe80003800000 */
[----:B------:R-:W-:-:S04]  /*8700*/  SHF.R.U32.HI R0, RZ, 0x1f, R2 ;  /* 0x0000001fff007819 */ /* 0x000fc80000011602 */
[----:B------:R-:W-:Y:S01]  /*8710*/  LEA.HI.SX32 R2, R2, R0, 0x1b ;  /* 0x0000000002027211 */ /* 0x000fe200078fdaff */
[----:B------:R-:W-:-:S03]  /*8720*/  IMAD.MOV.U32 R0, RZ, RZ, RZ ;  /* 0x000000ffff007224 */ /* 0x000fc600078e00ff */
[----:B------:R-:W-:-:S04]  /*8730*/  IMNMX R6, RZ, R2, !PT ;  /* 0x00000002ff067217 */ /* 0x000fc80007800200 */
[----:B------:R-:W-:-:S13]  /*8740*/  ISETP.GT.AND P0, PT, R7, R6, PT ;  /* 0x000000060700720c */ /* 0x000fda0003f04270 */
[----:B------:R-:W-:Y:S05]  /*8750*/  @!P0 BRA `(.L_x_968) ;  /* 0x000001d000008947 */ /* 0x000fea0003800000 */
[----:B------:R-:W-:Y:S02]  /*8760*/  IABS R2, R130 ;  /* 0x0000008200027213 */ /* 0x000fe40000000000 */
[----:B------:R-:W-:Y:S02]  /*8770*/  IADD3 R3, R130, -0x1, R7 ;  /* 0xffffffff82037810 */ /* 0x000fe40007ffe007 */
[----:B------:R-:W1:Y:S03]  /*8780*/  I2F.RP R0, R2 ;  /* 0x0000000200007306 */ /* 0x000e660000209400 */
[----:B------:R-:W-:-:S05]  /*8790*/  IMAD.IADD R8, R3, 0x1, -R6 ;  /* 0x0000000103087824 */ /* 0x000fca00078e0a06 */
[----:B------:R-:W-:Y:S01]  /*87a0*/  IABS R10, R8 ;  /* 0x00000008000a7213 */ /* 0x000fe20000000000 */
[----:B-1----:R-:W1:Y:S02]  /*87b0*/  MUFU.RCP R0, R0 ;  /* 0x0000000000007308 */ /* 0x002e640000001000 */
[----:B-1----:R-:W-:-:S06]  /*87c0*/  IADD3 R0, R0, 0xffffffe, RZ ;  /* 0x0ffffffe00007810 */ /* 0x002fcc0007ffe0ff */
[----:B------:R-:W1:Y:S02]  /*87d0*/  F2I.FTZ.U32.TRUNC.NTZ R5, R0 ;  /* 0x0000000000057305 */ /* 0x000e64000021f000 */
        /* <DEDUP_REMOVED lines=21> */
.L_x_968:
[----:B------:R-:W-:Y:S05]  /*8930*/  BSYNC B0 ;  /* 0x0000000000007941 */ /* 0x000fea0003800000 */
.L_x_967:
[----:B------:R-:W3:Y:S01]  /*8940*/  LDL R2, [R1+0x64] ;  /* 0x0000640001027983 */ /* 0x000ee20000100800 */
        /* <DEDUP_REMOVED lines=34> */
[----:B---3--:R-:W-:-:S04]  /*8b70*/  IMAD R3, R2, R0, R6 ;  /* 0x0000000002037224 */ /* 0x008fc800078e0206 */
[--C-:B------:R-:W-:Y:S01]  /*8b80*/  IMAD.IADD R2, R3, 0x1, R0.reuse ;  /* 0x0000000103027824 */ /* 0x100fe200078e0200 */
[----:B------:R1:W-:Y:S01]  /*8b90*/  STL [R1+0x8], R3 ;  /* 0x0000080301007387 */ /* 0x0003e20000100800 */
[----:B------:R-:W-:-:S03]  /*8ba0*/  PRMT R0, RZ, 0x7610, R0 ;  /* 0x00007610ff007816 */ /* 0x000fc60000000000 */
[----:B------:R-:W-:-:S04]  /*8bb0*/  IMNMX R228, R7, R2, PT ;  /* 0x0000000207e47217 */ /* 0x000fc80003800200 */
[----:B------:R-:W-:-:S13]  /*8bc0*/  ISETP.GT.AND P0, PT, R228, R3, PT ;  /* 0x00000003e400720c */ /* 0x000fda0003f04270 */
[----:B------:R-:W-:Y:S05]  /*8bd0*/  @!P0 BRA `(.L_x_969) ;  /* 0x0001b0e000008947 */ /* 0x000fea0003800000 */
[----:B------:R-:W3:Y:S04]  /*8be0*/  LDL R9, [R1+0x4c] ;  /* 0x00004c0001097983 */ /* 0x000ee80000100800 */
[----:B------:R-:W4:Y:S04]  /*8bf0*/  LDL R5, [R1+0x48] ;  /* 0x0000480001057983 */ /* 0x000f280000100800 */
[----:B--2---:R-:W2:Y:S01]  /*8c00*/  LDL R4, [R1+0x10] ;  /* 0x0000100001047983 */ /* 0x004ea20000100800 */
[----:B------:R-:W-:-:S04]  /*8c10*/  ISETP.NE.U32.AND P0, PT, RZ, c[0x0][0x340], PT ;  /* 0x0000d000ff007a0c */ /* 0x000fc80003f05070 */
[----:B------:R-:W-:-:S13]  /*8c20*/  ISETP.NE.AND.EX P1, PT, RZ, c[0x0][0x344], PT, P0 ;  /* 0x0000d100ff007a0c */ /* 0x000fda0003f25300 */
[----:B------:R-:W-:Y:S01]  /*8c30*/  @P1 IMAD.MOV.U32 R2, RZ, RZ, 0x4 ;  /* 0x00000004ff021424 */ /* 0x000fe200078e00ff */
[----:B------:R-:W-:-:S05]  /*8c40*/  SHF.R.S32.HI R0, RZ, 0x1f, R143 ;  /* 0x0000001fff007819 */ /* 0x000fca000001148f */
[----:B------:R-:W-:Y:S01]  /*8c50*/  IMAD R0, R0, c[0x0][0x178], RZ ;  /* 0x00005e0000007a24 */ /* 0x000fe200078e02ff */
[----:B------:R-:W-:-:S03]  /*8c60*/  ISETP.NE.U32.AND P0, PT, RZ, c[0x0][0x348], PT ;  /* 0x0000d200ff007a0c */ /* 0x000fc60003f05070 */
[----:B------:R-:W-:Y:S01]  /*8c70*/  IMAD R0, R143, c[0x0][0x17c], R0 ;  /* 0x00005f008f007a24 */ /* 0x000fe200078e0200 */
[----:B------:R-:W-:Y:S01]  /*8c80*/  ISETP.NE.AND.EX P0, PT, RZ, c[0x0][0x34c], PT, P0 ;  /* 0x0000d300ff007a0c */ /* 0x000fe20003f05300 */
[----:B-1-3--:R-:W-:-:S05]  /*8c90*/  @P1 IMAD.WIDE R2, R9, R2, c[0x0][0x340] ;  /* 0x0000d00009021625 */ /* 0x00afca00078e0202 */
[----:B------:R1:W5:Y:S01]  /*8ca0*/  @P1 LDG.E R8, [R2.64] ;  /* 0x0000000802081981 */ /* 0x000362000c1e1900 */
[----:B----4-:R-:W-:Y:S02]  /*8cb0*/  LOP3.LUT R69, R5, 0xffff, RZ, 0xc0, !PT ;  /* 0x0000ffff05457812 */ /* 0x010fe400078ec0ff */
[----:B--2---:R-:W-:Y:S01]  /*8cc0*/  IADD3 R4, R4, R11, RZ ;  /* 0x0000000b04047210 */ /* 0x004fe20007ffe0ff */
[----:B------:R-:W2:Y:S01]  /*8cd0*/  S2R R12, SR_TID.X ;  /* 0x00000000000c7919 */ /* 0x000ea20000002100 */
[----:B------:R-:W-:-:S03]  /*8ce0*/  SEL R5, R9, RZ, !P0 ;  /* 0x000000ff09057207 */ /* 0x000fc60004000000 */
[----:B------:R-:W-:-:S04]  /*8cf0*/  @P3 IMAD.HI.U32 R7, R4, c[0x0][0x2c8], RZ ;  /* 0x0000b20004073a27 */ /* 0x000fc800078e00ff */
[----:B-1----:R-:W-:-:S04]  /*8d00*/  IMAD.WIDE.U32 R2, R143, c[0x0][0x178], RZ ;  /* 0x00005e008f027a25 */ /* 0x002fc800078e00ff */
[----:B------:R-:W-:Y:S01]  /*8d10*/  IMAD.IADD R3, R3, 0x1, R0 ;  /* 0x0000000103037824 */ /* 0x000fe200078e0200 */
[----:B------:R-:W-:-:S03]  /*8d20*/  SHF.R.S32.HI R0, RZ, 0x1f, R9 ;  /* 0x0000001fff007819 */ /* 0x000fc60000011409 */
[----:B------:R-:W-:Y:S01]  /*8d30*/  IMAD.WIDE.U32 R2, R69, c[0x0][0x1b8], R2 ;  /* 0x00006e0045027a25 */ /* 0x000fe200078e0002 */
[----:B------:R-:W-:-:S03]  /*8d40*/  SEL R6, R0, RZ, !P0 ;  /* 0x000000ff00067207 */ /* 0x000fc60004000000 */
[----:B------:R-:W-:Y:S01]  /*8d50*/  IMAD.MOV.U32 R0, RZ, RZ, R4 ;  /* 0x000000ffff007224 */ /* 0x000fe200078e0004 */
[----:B------:R-:W-:Y:S01]  /*8d60*/  @P3 SHF.R.U32.HI R0, RZ, c[0x0][0x2cc], R7 ;  /* 0x0000b300ff003a19 */ /* 0x000fe20000011607 */
[----:B------:R-:W-:Y:S02]  /*8d70*/  IMAD R3, R69, c[0x0][0x1bc], R3 ;  /* 0x00006f0045037a24 */ /* 0x000fe400078e0203 */
[----:B------:R-:W-:Y:S02]  /*8d80*/  IMAD R6, R6, c[0x0][0x1c0], RZ ;  /* 0x0000700006067a24 */ /* 0x000fe400078e02ff */
[----:B------:R-:W-:Y:S01]  /*8d90*/  IMAD.WIDE.U32 R2, R5, c[0x0][0x1c0], R2 ;  /* 0x0000700005027a25 */ /* 0x000fe200078e0002 */
[----:B------:R-:W-:-:S03]  /*8da0*/  SHF.R.S32.HI R7, RZ, 0x1f, R0 ;  /* 0x0000001fff077819 */ /* 0x000fc60000011400 */
[----:B------:R-:W-:Y:S01]  /*8db0*/  IMAD R6, R5, c[0x0][0x1c4], R6 ;  /* 0x0000710005067a24 */ /* 0x000fe200078e0206 */
[----:B------:R-:W-:-:S03]  /*8dc0*/  IADD3 R5, -R0, RZ, RZ ;  /* 0x000000ff00057210 */ /* 0x000fc60007ffe1ff */
[----:B------:R-:W-:Y:S02]  /*8dd0*/  IMAD.IADD R3, R3, 0x1, R6 ;  /* 0x0000000103037824 */ /* 0x000fe400078e0206 */
[----:B------:R-:W-:Y:S02]  /*8de0*/  IMAD R4, R5, c[0x0][0x2c4], R4 ;  /* 0x0000b10005047a24 */ /* 0x000fe400078e0204 */
[----:B------:R-:W-:Y:S02]  /*8df0*/  IMAD R5, R7, c[0x0][0x1b0], RZ ;  /* 0x00006c0007057a24 */ /* 0x000fe400078e02ff */
[----:B------:R-:W-:-:S04]  /*8e00*/  IMAD.WIDE.U32 R2, R0, c[0x0][0x1b0], R2 ;  /* 0x00006c0000027a25 */ /* 0x000fc800078e0002 */
[----:B------:R-:W-:Y:S01]  /*8e10*/  IMAD R6, R0, c[0x0][0x1b4], R5 ;  /* 0x00006d0000067a24 */ /* 0x000fe200078e0205 */
[----:B------:R-:W-:Y:S02]  /*8e20*/  SHF.R.S32.HI R5, RZ, 0x1f, R4 ;  /* 0x0000001fff057819 */ /* 0x000fe40000011404 */
[----:B--2---:R-:W-:Y:S02]  /*8e30*/  SHF.R.S32.HI R10, RZ, 0x1f, R12 ;  /* 0x0000001fff0a7819 */ /* 0x004fe4000001140c */
[----:B------:R-:W-:Y:S01]  /*8e40*/  IADD3 R3, R3, R6, RZ ;  /* 0x0000000603037210 */ /* 0x000fe20007ffe0ff */
[----:B------:R-:W-:Y:S01]  /*8e50*/  IMAD R0, R5, c[0x0][0x1a8], RZ ;  /* 0x00006a0005007a24 */ /* 0x000fe200078e02ff */
[----:B------:R-:W-:-:S03]  /*8e60*/  LEA.HI R10, R10, R12, RZ, 0x3 ;  /* 0x0000000c0a0a7211 */ /* 0x000fc600078f18ff */
[C---:B------:R-:W-:Y:S02]  /*8e70*/  IMAD R0, R4.reuse, c[0x0][0x1ac], R0 ;  /* 0x00006b0004007a24 */ /* 0x040fe400078e0200 */
[----:B------:R-:W-:Y:S01]  /*8e80*/  IMAD.WIDE.U32 R2, R4, c[0x0][0x1a8], R2 ;  /* 0x00006a0004027a25 */ /* 0x000fe200078e0002 */
[----:B------:R-:W-:-:S03]  /*8e90*/  SHF.R.S32.HI R10, RZ, 0x3, R10 ;  /* 0x00000003ff0a7819 */ /* 0x000fc6000001140a */
[----:B------:R-:W-:Y:S01]  /*8ea0*/  IMAD.IADD R0, R3, 0x1, R0 ;  /* 0x0000000103007824 */ /* 0x000fe200078e0200 */
[----:B------:R-:W-:Y:S02]  /*8eb0*/  LEA R6, P0, R2, c[0x0][0x160], 0x1 ;  /* 0x0000580002067a11 */ /* 0x000fe400078008ff */
[----:B------:R-:W-:Y:S02]  /*8ec0*/  ISETP.GE.AND P2, PT, R244, c[0x0][0x198], PT ;  /* 0x00006600f4007a0c */ /* 0x000fe40003f46270 */
[----:B------:R-:W-:Y:S02]  /*8ed0*/  LEA.HI.X R5, R2, c[0x0][0x164], R0, 0x1, P0 ;  /* 0x0000590002057a11 */ /* 0x000fe400000f0c00 */
[----:B------:R-:W-:Y:S02]  /*8ee0*/  IADD3 R158, R228, -0x1, RZ ;  /* 0xffffffffe49e7810 */ /* 0x000fe40007ffe0ff */
[----:B------:R-:W-:Y:S01]  /*8ef0*/  IADD3 R4, R10, R11, RZ ;  /* 0x0000000b0a047210 */ /* 0x000fe20007ffe0ff */
[----:B------:R-:W-:Y:S01]  /*8f00*/  @!P1 IMAD.MOV.U32 R8, RZ, RZ, R9 ;  /* 0x000000ffff089224 */ /* 0x000fe200078e0009 */
[----:B------:R-:W-:Y:S05]  /*8f10*/  BRA.DIV ~URZ, `(.L_x_970) ;  /* 0x0001f4027f007947 */ /* 0x000fea000b800000 */
[----:B------:R1:W2:Y:S02]  /*8f20*/  SHFL.IDX PT, R7, R5, RZ, 0x181f ;  /* 0x00181fff05077589 */ /* 0x0002a400000e0000 */
.L_x_1213:
[----:B------:R-:W-:Y:S05]  /*8f30*/  BRA.DIV ~URZ, `(.L_x_971) ;  /* 0x0001f4527f007947 */ /* 0x000fea000b800000 */
[----:B------:R3:W4:Y:S02]  /*8f40*/  SHFL.IDX PT, R2, R6, RZ, 0x181f ;  /* 0x00181fff06027589 */ /* 0x00072400000e0000 */
.L_x_1214:
        /* <DEDUP_REMOVED lines=10> */
.L_x_973:
[----:B------:R-:W-:Y:S05]  /*8ff0*/  BSYNC B0 ;  /* 0x0000000000007941 */ /* 0x000fea0003800000 */
.L_x_972:
[----:B------:R-:W-:Y:S05]  /*9000*/  BRA.DIV ~URZ, `(.L_x_974) ;  /* 0x0001f3f27f007947 */ /* 0x000fea000b800000 */
[----:B--2---:R2:W1:Y:S04]  /*9010*/  SHFL.IDX PT, R7, R5, 0x1, 0x181f ;  /* 0x00381f0005077f89 */ /* 0x00446800000e0000 */
[----:B----4-:R2:W4:Y:S02]  /*9020*/  SHFL.IDX PT, R2, R6, 0x1, 0x181f ;  /* 0x00381f0006027f89 */ /* 0x01052400000e0000 */
.L_x_1215:
        /* <DEDUP_REMOVED lines=10> */
.L_x_976:
[----:B------:R-:W-:Y:S05]  /*90d0*/  BSYNC B0 ;  /* 0x0000000000007941 */ /* 0x000fea0003800000 */
.L_x_975:
[----:B------:R-:W-:Y:S05]  /*90e0*/  BRA.DIV ~URZ, `(.L_x_977) ;  /* 0x0001f3e27f007947 */ /* 0x000fea000b800000 */
[----:B-1----:R1:W2:Y:S02]  /*90f0*/  SHFL.IDX PT, R7, R5, 0x2, 0x181f ;  /* 0x00581f0005077f89 */ /* 0x0022a400000e0000 */
.L_x_1216:
[----:B------:R-:W-:Y:S05]  /*9100*/  BRA.DIV ~URZ, `(.L_x_978) ;  /* 0x0001f4327f007947 */ /* 0x000fea000b800000 */
[----:B----4-:R4:W1:Y:S02]  /*9110*/  SHFL.IDX PT, R2, R6, 0x2, 0x181f ;  /* 0x00581f0006027f89 */ /* 0x01086400000e0000 */
.L_x_1217:
        /* <DEDUP_REMOVED lines=10> */
.L_x_980:
[----:B------:R-:W-:Y:S05]  /*91c0*/  BSYNC B0 ;  /* 0x0000000000007941 */ /* 0x000fea0003800000 */
.L_x_979:
[----:B------:R-:W-:Y:S05]  /*91d0*/  BRA.DIV ~URZ, `(.L_x_981) ;  /* 0x0001f3d27f007947 */ /* 0x000fea000b800000 */
[----:B--2---:R2:W3:Y:S04]  /*91e0*/  SHFL.IDX PT, R7, R5, 0x3, 0x181f ;  /* 0x00781f0005077f89 */ /* 0x0044e800000e0000 */
[----:B-1----:R2:W1:Y:S02]  /*91f0*/  SHFL.IDX PT, R2, R6, 0x3, 0x181f ;  /* 0x00781f0006027f89 */ /* 0x00246400000e0000 */
.L_x_1218:
        /* <DEDUP_REMOVED lines=10> */
.L_x_983:
[----:B------:R-:W-:Y:S05]  /*92a0*/  BSYNC B0 ;  /* 0x0000000000007941 */ /* 0x000fea0003800000 */
.L_x_982:
[----:B------:R-:W-:Y:S05]  /*92b0*/  BRA.DIV ~URZ, `(.L_x_984) ;  /* 0x0001f3c27f007947 */ /* 0x000fea000b800000 */
[----:B---3--:R3:W2:Y:S02]  /*92c0*/  SHFL.IDX PT, R7, R5, 0x4, 0x181f ;  /* 0x00981f0005077f89 */ /* 0x0086a400000e0000 */
.L_x_1219:
[----:B------:R-:W-:Y:S05]  /*92d0*/  BRA.DIV ~URZ, `(.L_x_985) ;  /* 0x0001f4127f007947 */ /* 0x000fea000b800000 */
[----:B-1----:R1:W3:Y:S02]  /*92e0*/  SHFL.IDX PT, R2, R6, 0x4, 0x181f ;  /* 0x00981f0006027f89 */ /* 0x0022e400000e0000 */
.L_x_1220:
        /* <DEDUP_REMOVED lines=10> */
.L_x_987:
[----:B------:R-:W-:Y:S05]  /*9390*/  BSYNC B0 ;  /* 0x0000000000007941 */ /* 0x000fea0003800000 */
.L_x_986:
[----:B------:R-:W-:Y:S05]  /*93a0*/  BRA.DIV ~URZ, `(.L_x_988) ;  /* 0x0001f3b27f007947 */ /* 0x000fea000b800000 */
[----:B--2---:R2:W1:Y:S04]  /*93b0*/  SHFL.IDX PT, R7, R5, 0x5, 0x181f ;  /* 0x00b81f0005077f89 */ /* 0x00446800000e0000 */
[----:B---3--:R2:W3:Y:S02]  /*93c0*/  SHFL.IDX PT, R2, R6, 0x5, 0x181f ;  /* 0x00b81f0006027f89 */ /* 0x0084e400000e0000 */
.L_x_1221:
        /* <DEDUP_REMOVED lines=10> */
.L_x_990:
[----:B------:R-:W-:Y:S05]  /*9470*/  BSYNC B0 ;  /* 0x0000000000007941 */ /* 0x000fea0003800000 */
.L_x_989:
[----:B------:R-:W-:Y:S05]  /*9480*/  BRA.DIV ~URZ, `(.L_x_991) ;  /* 0x0001f3a27f007947 */ /* 0x000fea000b800000 */
[----:B-1----:R1:W2:Y:S02]  /*9490*/  SHFL.IDX PT, R7, R5, 0x6, 0x181f ;  /* 0x00d81f0005077f89 */ /* 0x0022a400000e0000 */
.L_x_1222:
[----:B------:R-:W-:Y:S05]  /*94a0*/  BRA.DIV ~URZ, `(.L_x_992) ;  /* 0x0001f3f27f007947 */ /* 0x000fea000b800000 */
[----:B---3--:R3:W1:Y:S02]  /*94b0*/  SHFL.IDX PT, R2, R6, 0x6, 0x181f ;  /* 0x00d81f0006027f89 */ /* 0x00866400000e0000 */
.L_x_1223:
        /* <DEDUP_REMOVED lines=10> */
.L_x_994:
[----:B------:R-:W-:Y:S05]  /*9560*/  BSYNC B0 ;  /* 0x0000000000007941 */ /* 0x000fea0003800000 */
.L_x_993:
[----:B------:R-:W-:Y:S05]  /*9570*/  BRA.DIV ~URZ, `(.L_x_995) ;  /* 0x0001f3927f007947 */ /* 0x000fea000b800000 */
[----:B-12---:R-:W1:Y:S04]  /*9580*/  SHFL.IDX PT, R5, R5, 0x7, 0x181f ;  /* 0x00f81f0005057f89 */ /* 0x006e6800000e0000 */
[----:B------:R2:W3:Y:S02]  /*9590*/  SHFL.IDX PT, R3, R6, 0x7, 0x181f ;  /* 0x00f81f0006037f89 */ /* 0x0004e400000e0000 */
.L_x_1224:
        /* <DEDUP_REMOVED lines=17> */
[----:B------:R-:W3:Y:S04]  /*96b0*/  LDL R163, [R1+0x10] ;  /* 0x0000100001a37983 */ /* 0x000ee80000100800 */
[----:B------:R-:W5:Y:S01]  /*96c0*/  LDL R166, [R1+0x3c] ;  /* 0x00003c0001a67983 */ /* 0x000f620000100800 */
[----:B------:R-:W-:Y:S02]  /*96d0*/  IMAD.MOV.U32 R86, RZ, RZ, 0x50 ;  /* 0x00000050ff567424 */ /* 0x000fe400078e00ff */
[----:B------:R-:W-:Y:S02]  /*96e0*/  IMAD.MOV.U32 R167, RZ, RZ, c[0x0][0x2b8] ;  /* 0x0000ae00ffa77624 */ /* 0x000fe400078e00ff */
[----:B------:R-:W-:-:S03]  /*96f0*/  IMAD R157, R228, R86, -0x50 ;  /* 0xffffffb0e49d7424 */ /* 0x000fc600078e0256 */
[----:B------:R-:W-:Y:S02]  /*9700*/  ISETP.NE.AND P1, PT, R167, 0x1, PT ;  /* 0x00000001a700780c */ /* 0x000fe40003f25270 */
[----:B------:R-:W-:Y:S01]  /*9710*/  LOP3.LUT R207, R207, 0xfffdffff, RZ, 0xc0, !PT ;  /* 0xfffdffffcfcf7812 */ /* 0x000fe200078ec0ff */
[----:B------:R-:W-:-:S10]  /*9720*/  IMAD.MOV.U32 R216, RZ, RZ, RZ ;  /* 0x000000ffffd87224 */ /* 0x000fd400078e00ff */
[----:B------:R-:W-:Y:S01]  /*9730*/  @P1 LOP3.LUT R207, R207, 0x20000, RZ, 0xfc, !PT ;  /* 0x00020000cfcf1812 */ /* 0x000fe200078efcff */
[----:B------:R-:W-:Y:S01]  /*9740*/  BAR.SYNC.DEFER_BLOCKING 0x0 ;  /* 0x0000000000007b1d */ /* 0x000fe20000010000 */
[----:B---3--:R-:W-:-:S05]  /*9750*/  IMAD.IADD R3, R163, 0x1, R157 ;  /* 0x00000001a3037824 */ /* 0x008fca00078e029d */
[C---:B------:R-:W-:Y:S01]  /*9760*/  ISETP.GE.AND P0, PT, R3.reuse, R250, PT ;  /* 0x000000fa0300720c */ /* 0x040fe20003f06270 */
[----:B-----5:R-:W-:-:S03]  /*9770*/  IMAD.IADD R3, R3, 0x1, R166 ;  /* 0x0000000103037824 */ /* 0x020fc600078e02a6 */
[----:B------:R-:W-:Y:S01]  /*9780*/  ISETP.GT.OR P0, PT, R163, 0x4f, P0 ;  /* 0x0000004fa300780c */ /* 0x000fe20000704670 */
[----:B------:R-:W-:-:S04]  /*9790*/  @P1 IMAD.HI.U32 R4, R3, c[0x0][0x2bc], RZ ;  /* 0x0000af0003041a27 */ /* 0x000fc800078e00ff */
[----:B------:R-:W-:Y:S01]  /*97a0*/  IMAD.MOV.U32 R2, RZ, RZ, R3 ;  /* 0x000000ffff027224 */ /* 0x000fe200078e0003 */
[----:B------:R-:W-:-:S07]  /*97b0*/  @P1 SHF.R.U32.HI R2, RZ, c[0x0][0x2c0], R4 ;  /* 0x0000b000ff021a19 */ /* 0x000fce0000011604 */
[----:B------:R-:W-:-:S04]  /*97c0*/  @!P0 IADD3 R5, P1, R2, R164, RZ ;  /* 0x000000a402058210 */ /* 0x000fc80007f3e0ff */
[----:B--2-4-:R-:W-:Y:S02]  /*97d0*/  @!P0 LEA.HI.X.SX32 R6, R2, R162, 0x1, P1 ;  /* 0x000000a202068211 */ /* 0x014fe400008f0eff */
[----:B------:R-:W-:-:S04]  /*97e0*/  @!P0 LEA R4, P1, R5, c[0x0][0x2a0], 0x2 ;  /* 0x0000a80005048a11 */ /* 0x000fc800078210ff */
[----:B------:R-:W-:-:S05]  /*97f0*/  @!P0 LEA.HI.X R5, R5, c[0x0][0x2a4], R6, 0x2, P1 ;  /* 0x0000a90005058a11 */ /* 0x000fca00008f1406 */
[----:B------:R1:W2:Y:S01]  /*9800*/  @!P0 LDG.E R216, [R4.64] ;  /* 0x0000000804d88981 */ /* 0x0002a2000c1e1900 */
[----:B------:R-:W-:-:S04]  /*9810*/  IMAD.MOV R2, RZ, RZ, -R2 ;  /* 0x000000ffff027224 */ /* 0x000fc800078e0a02 */
[----:B------:R-:W-:Y:S01]  /*9820*/  IMAD R229, R2, c[0x0][0x2b8], R3 ;  /* 0x0000ae0002e57a24 */ /* 0x000fe200078e0203 */
[----:B------:R-:W3:Y:S04]  /*9830*/  S2R R9, SR_TID.X ;  /* 0x0000000000097919 */ /* 0x000ee80000002100 */
[----:B------:R-:W-:Y:S01]  /*9840*/  SHF.R.S32.HI R74, RZ, 0x1f, R229 ;  /* 0x0000001fff4a7819 */ /* 0x000fe200000114e5 */
[----:B------:R-:W-:-:S04]  /*9850*/  IMAD.WIDE.U32 R2, R229, c[0x0][0x1e0], RZ ;  /* 0x00007800e5027a25 */ /* 0x000fc800078e00ff */
[----:B-1----:R-:W-:-:S04]  /*9860*/  IMAD R4, R74, c[0x0][0x1e0], RZ ;  /* 0x000078004a047a24 */ /* 0x002fc800078e02ff */
[----:B------:R-:W-:-:S04]  /*9870*/  IMAD R4, R229, c[0x0][0x1e4], R4 ;  /* 0x00007900e5047a24 */ /* 0x000fc800078e0204 */
[----:B------:R-:W-:Y:S02]  /*9880*/  IMAD.IADD R3, R3, 0x1, R4 ;  /* 0x0000000103037824 */ /* 0x000fe400078e0204 */
[----:B------:R-:W-:-:S04]  /*9890*/  IMAD.WIDE.U32 R160, R69, c[0x0][0x1e8], RZ ;  /* 0x00007a0045a07a25 */ /* 0x000fc800078e00ff */
[----:B------:R-:W-:Y:S01]  /*98a0*/  IMAD R159, R69, c[0x0][0x1ec], R161 ;  /* 0x00007b00459f7a24 */ /* 0x000fe200078e02a1 */
[----:B---3--:R-:W-:Y:S01]  /*98b0*/  SHF.R.S32.HI R7, RZ, 0x1f, R9 ;  /* 0x0000001fff077819 */ /* 0x008fe20000011409 */
[----:B------:R-:W-:-:S03]  /*98c0*/  IMAD R86, R228, -0x50, R86 ;  /* 0xffffffb0e4567824 */ /* 0x000fc600078e0256 */
[----:B------:R-:W-:Y:S01]  /*98d0*/  LEA.HI R7, R7, R9, RZ, 0x3 ;  /* 0x0000000907077211 */ /* 0x000fe200078f18ff */
[----:B------:R-:W-:-:S03]  /*98e0*/  IMAD.IADD R156, R250, 0x1, R86 ;  /* 0x00000001fa9c7824 */ /* 0x000fc600078e0256 */
[----:B------:R-:W-:-:S05]  /*98f0*/  SHF.R.S32.HI R7, RZ, 0x3, R7 ;  /* 0x00000003ff077819 */ /* 0x000fca0000011407 */
[----:B------:R-:W-:Y:S01]  /*9900*/  IMAD.IADD R60, R156, 0x1, -R7 ;  /* 0x000000019c3c7824 */ /* 0x000fe200078e0a07 */
[----:B------:R-:W-:-:S04]  /*9910*/  ISETP.GE.AND P2, PT, R244, c[0x0][0x1d4], PT ;  /* 0x00007500f4007a0c */ /* 0x000fc80003f46270 */
[C---:B------:R-:W-:Y:S02]  /*9920*/  ISETP.GE.AND P5, PT, R60.reuse, 0x11, PT ;  /* 0x000000113c00780c */ /* 0x040fe40003fa6270 */
[----:B------:R-:W-:Y:S01]  /*9930*/  ISETP.GE.AND P4, PT, R60, 0x21, PT ;  /* 0x000000213c00780c */ /* 0x000fe20003f86270 */
[----:B------:R-:W-:Y:S04]  /*9940*/  STL.64 [R1+0x20], R160 ;  /* 0x000020a001007387 */ /* 0x000fe80000100a00 */
[----:B------:R-:W-:Y:S01]  /*9950*/  STL [R1+0x30], R159 ;  /* 0x0000309f01007387 */ /* 0x000fe20000100800 */
[----:B------:R-:W-:Y:S02]  /*9960*/  ISETP.GT.AND P6, PT, R163, 0x4f, PT ;  /* 0x0000004fa300780c */ /* 0x000fe40003fc4270 */
[----:B------:R-:W-:-:S11]  /*9970*/  LOP3.LUT R207, R207, 0xffff7fff, RZ, 0xc0, !PT ;  /* 0xffff7fffcfcf7812 */ /* 0x000fd600078ec0ff */
[----:B------:R-:W-:Y:S02]  /*9980*/  @P6 LOP3.LUT R207, R207, 0x8000, RZ, 0xfc, !PT ;  /* 0x00008000cfcf6812 */ /* 0x000fe400078efcff */
        /* <DEDUP_REMOVED lines=14> */
[----:B------:R-:W5:Y:S01]  /*9a70*/  SHFL.IDX PT, R11, R10, 0x2, 0x181f ;  /* 0x00581f000a0b7f89 */ /* 0x000f6200000e0000 */
[----:B-1----:R-:W-:-:S03]  /*9a80*/  @P0 LEA R4, P1, R244, R3, 0x1 ;  /* 0x00000003f4040211 */ /* 0x002fc600078208ff */
[----:B------:R-:W1:Y:S01]  /*9a90*/  SHFL.IDX PT, R3, R2, 0x3, 0x181f ;  /* 0x00781f0002037f89 */ /* 0x000e6200000e0000 */
[----:B--2---:R-:W-:-:S05]  /*9aa0*/  @P0 LEA.HI.X R5, R244, R5, R245, 0x1, P1 ;  /* 0x00000005f4050211 */ /* 0x004fca00008f0cf5 */
[----:B------:R2:W-:Y:S01]  /*9ab0*/  @P0 LDGSTS.E.BYPASS.LTC128B.128 [R208+0x2900], [R4.64], !P2 ;  /* 0x0290000004d00fae */ /* 0x0005e2000d101d48 */
[----:B------:R-:W-:Y:S02]  /*9ac0*/  ISETP.GE.AND P1, PT, R60, 0x31, PT ;  /* 0x000000313c00780c */ /* 0x000fe40003f26270 */
[C---:B---3--:R-:W-:Y:S01]  /*9ad0*/  @P5 LEA R8, P0, R244.reuse, R6, 0x1 ;  /* 0x00000006f4085211 */ /* 0x048fe200078008ff */
[----:B------:R-:W-:Y:S03]  /*9ae0*/  SHFL.IDX PT, R2, R2, 0x4, 0x181f ;  /* 0x00981f0002027f89 */ /* 0x000fe600000e0000 */
[C---:B----4-:R-:W-:Y:S02]  /*9af0*/  @P5 LEA.HI.X R9, R244.reuse, R9, R245, 0x1, P0 ;  /* 0x00000009f4095211 */ /* 0x050fe400000f0cf5 */
[----:B-----5:R-:W-:-:S03]  /*9b00*/  @P4 LEA R6, P0, R244, R7, 0x1 ;  /* 0x00000007f4064211 */ /* 0x020fc600078008ff */
[----:B------:R3:W-:Y:S04]  /*9b10*/  @P5 LDGSTS.E.BYPASS.LTC128B.128 [R208+0x3100], [R8.64], !P2 ;  /* 0x0310000008d05fae */ /* 0x0007e8000d101d48 */
[----:B--2---:R-:W2:Y:S01]  /*9b20*/  SHFL.IDX PT, R5, R10, 0x3, 0x181f ;  /* 0x00781f000a057f89 */ /* 0x004ea200000e0000 */
[C-C-:B------:R-:W-:Y:S02]  /*9b30*/  @P4 LEA.HI.X R7, R244.reuse, R11, R245.reuse, 0x1, P0 ;  /* 0x0000000bf4074211 */ /* 0x140fe400000f0cf5 */
[C---:B-1----:R-:W-:Y:S02]  /*9b40*/  @P1 LEA R4, P0, R244.reuse, R3, 0x1 ;  /* 0x00000003f4041211 */ /* 0x042fe400078008ff */
[----:B------:R-:W1:Y:S04]  /*9b50*/  SHFL.IDX PT, R3, R10, 0x4, 0x181f ;  /* 0x00981f000a037f89 */ /* 0x000e6800000e0000 */
[----:B------:R3:W-:Y:S01]  /*9b60*/  @P4 LDGSTS.E.BYPASS.LTC128B.128 [R208+0x3900], [R6.64], !P2 ;  /* 0x0390000006d04fae */ /* 0x0007e2000d101d48 */
[----:B--2---:R-:W-:-:S02]  /*9b70*/  @P1 LEA.HI.X R5, R244, R5, R245, 0x1, P0 ;  /* 0x00000005f4051211 */ /* 0x004fc400000f0cf5 */
[----:B------:R-:W-:-:S03]  /*9b80*/  ISETP.GE.AND P0, PT, R60, 0x41, PT ;  /* 0x000000413c00780c */ /* 0x000fc60003f06270 */
[----:B------:R3:W-:Y:S10]  /*9b90*/  @P1 LDGSTS.E.BYPASS.LTC128B.128 [R208+0x4100], [R4.64], !P2 ;  /* 0x0410000004d01fae */ /* 0x0007f4000d101d48 */
[----:B------:R-:W-:-:S04]  /*9ba0*/  @P0 LEA R2, P3, R244, R2, 0x1 ;  /* 0x00000002f4020211 */ /* 0x000fc800078608ff */
[----:B-1----:R-:W-:-:S05]  /*9bb0*/  @P0 LEA.HI.X R3, R244, R3, R245, 0x1, P3 ;  /* 0x00000003f4030211 */ /* 0x002fca00018f0cf5 */
[----:B------:R3:W-:Y:S01]  /*9bc0*/  @P0 LDGSTS.E.BYPASS.LTC128B.128 [R208+0x4900], [R2.64], !P2 ;  /* 0x0490000002d00fae */ /* 0x0007e2000d101d48 */
[----:B------:R-:W-:-:S03]  /*9bd0*/  ISETP.LT.AND P0, PT, RZ, c[0x0][0x27c], PT ;  /* 0x00009f00ff007a0c */ /* 0x000fc60003f01270 */
[----:B------:R-:W0:Y:S10]  /*9be0*/  LDGDEPBAR ;  /* 0x00000000000079af */ /* 0x000e340000000000 */
[----:B------:R-:W-:Y:S05]  /*9bf0*/  @P0 BRA `(.L_x_996) ;  /* 0x0000002000000947 */ /* 0x000fea0003800000 */
[----:B------:R-:W-:-:S04]  /*9c00*/  DEPBAR.LE SB0, 0x1 ;  /* 0x000080400000791a */ /* 0x000fc80000000000 */
[----:B------:R-:W-:Y:S05]  /*9c10*/  BRA `(.L_x_997) ;  /* 0x00004dc000007947 */ /* 0x000fea0003800000 */
.L_x_996:
[----:B------:R-:W2:Y:S01]  /*9c20*/  LDL R76, [R1+0x38] ;  /* 0x00003800014c7983 */ /* 0x000ea20000100800 */
[----:B------:R-:W-:Y:S01]  /*9c30*/  ULDC.U8 UR4, c[0x0][0x298] ;  /* 0x0000a60000047ab9 */ /* 0x000fe20000000000 */
[----:B---3--:R-:W-:Y:S01]  /*9c40*/  SHF.R.S32.HI R2, RZ, 0x1f, R136 ;  /* 0x0000001fff027819 */ /* 0x008fe20000011488 */
[----:B------:R-:W-:Y:S01]  /*9c50*/  IMAD.WIDE.U32 R6, R136, c[0x0][0x280], RZ ;  /* 0x0000a00088067a25 */ /* 0x000fe200078e00ff */
[----:B------:R-:W-:Y:S01]  /*9c60*/  ISETP.NE.AND P0, PT, RZ, UR4, PT ;  /* 0x00000004ff007c0c */ /* 0x000fe2000bf05270 */
[----:B------:R-:W-:Y:S02]  /*9c70*/  BSSY B2, `(.L_x_997) ;  /* 0x00004d6000027945 */ /* 0x000fe40003800000 */
[C---:B------:R-:W-:Y:S02]  /*9c80*/  IMAD R3, R2.reuse, c[0x0][0x280], RZ ;  /* 0x0000a00002037a24 */ /* 0x040fe400078e02ff */
[----:B------:R-:W-:Y:S02]  /*9c90*/  IMAD R2, R2, c[0x0][0x290], RZ ;  /* 0x0000a40002027a24 */ /* 0x000fe400078e02ff */
[----:B------:R-:W-:-:S02]  /*9ca0*/  IMAD R3, R136, c[0x0][0x284], R3 ;  /* 0x0000a10088037a24 */ /* 0x000fc400078e0203 */
[C---:B------:R-:W-:Y:S02]  /*9cb0*/  IMAD R8, R136.reuse, c[0x0][0x294], R2 ;  /* 0x0000a50088087a24 */ /* 0x040fe400078e0202 */
[----:B------:R-:W-:Y:S01]  /*9cc0*/  IMAD.WIDE.U32 R4, R136, c[0x0][0x290], RZ ;  /* 0x0000a40088047a25 */ /* 0x000fe200078e00ff */
[----:B------:R-:W-:-:S04]  /*9cd0*/  IADD3 R3, R3, R7, RZ ;  /* 0x0000000703037210 */ /* 0x000fc80007ffe0ff */
[----:B------:R-:W-:Y:S02]  /*9ce0*/  IADD3 R8, R8, R5, RZ ;  /* 0x0000000508087210 */ /* 0x000fe40007ffe0ff */
[----:B--2---:R-:W-:-:S04]  /*9cf0*/  IADD3 R14, R125, R76, RZ ;  /* 0x0000004c7d0e7210 */ /* 0x004fc80007ffe0ff */
[----:B------:R-:W-:Y:S01]  /*9d00*/  LEA R2, R126, R14, 0x5 ;  /* 0x0000000e7e027211 */ /* 0x000fe200078e28ff */
[----:B------:R-:W-:Y:S05]  /*9d10*/  @!P0 BRA `(.L_x_998) ;  /* 0x0000272000008947 */ /* 0x000fea0003800000 */
[----:B------:R1:W5:Y:S01]  /*9d20*/  LDL R45, [R1+0x68] ;  /* 0x00006800012d7983 */ /* 0x0003620000100800 */
[----:B------:R-:W-:-:S05]  /*9d30*/  IMAD.MOV.U32 R9, RZ, RZ, c[0x0][0x2c4] ;  /* 0x0000b100ff097624 */ /* 0x000fca00078e00ff */
[----:B------:R-:W-:-:S13]  /*9d40*/  ISETP.NE.AND P1, PT, R9, 0x1, PT ;  /* 0x000000010900780c */ /* 0x000fda0003f25270 */
[----:B------:R-:W-:-:S05]  /*9d50*/  @P1 IMAD.HI.U32 R5, R2, c[0x0][0x2c8], RZ ;  /* 0x0000b20002051a27 */ /* 0x000fca00078e00ff */
[----:B------:R-:W-:-:S04]  /*9d60*/  @P1 SHF.R.U32.HI R2, RZ, c[0x0][0x2cc], R5 ;  /* 0x0000b300ff021a19 */ /* 0x000fc80000011605 */
[----:B------:R-:W-:Y:S01]  /*9d70*/  SHF.R.S32.HI R5, RZ, 0x1f, R2 ;  /* 0x0000001fff057819 */ /* 0x000fe20000011402 */
[----:B------:R-:W-:Y:S01]  /*9d80*/  IMAD.MOV.U32 R7, RZ, RZ, R3 ;  /* 0x000000ffff077224 */ /* 0x000fe200078e0003 */
[----:B------:R-:W-:Y:S01]  /*9d90*/  MOV R9, R8 ;  /* 0x0000000800097202 */ /* 0x000fe20000000f00 */
[----:B------:R-:W-:Y:S02]  /*9da0*/  IMAD.MOV.U32 R8, RZ, RZ, R4 ;  /* 0x000000ffff087224 */ /* 0x000fe400078e0004 */
[C---:B------:R-:W-:Y:S02]  /*9db0*/  IMAD R3, R5.reuse, c[0x0][0x280], RZ ;  /* 0x0000a00005037a24 */ /* 0x040fe400078e02ff */
[----:B------:R-:W-:Y:S02]  /*9dc0*/  IMAD R10, R5, c[0x0][0x290], RZ ;  /* 0x0000a400050a7a24 */ /* 0x000fe400078e02ff */
[----:B------:R-:W-:-:S04]  /*9dd0*/  IMAD.WIDE.U32 R6, R2, c[0x0][0x280], R6 ;  /* 0x0000a00002067a25 */ /* 0x000fc800078e0006 */
[----:B------:R-:W-:-:S04]  /*9de0*/  IMAD.WIDE.U32 R4, R2, c[0x0][0x290], R8 ;  /* 0x0000a40002047a25 */ /* 0x000fc800078e0008 */
[C---:B------:R-:W-:Y:S02]  /*9df0*/  IMAD R3, R2.reuse, c[0x0][0x284], R3 ;  /* 0x0000a10002037a24 */ /* 0x040fe400078e0203 */
[----:B------:R-:W-:Y:S01]  /*9e00*/  IMAD R2, R2, c[0x0][0x294], R10 ;  /* 0x0000a50002027a24 */ /* 0x000fe200078e020a */
[----:B------:R-:W-:-:S04]  /*9e10*/  LEA R27, P0, R4, c[0x0][0x288], 0x1 ;  /* 0x0000a200041b7a11 */ /* 0x000fc800078008ff */
[----:B------:R-:W-:-:S04]  /*9e20*/  IADD3 R2, R5, R2, RZ ;  /* 0x0000000205027210 */ /* 0x000fc80007ffe0ff */
[----:B------:R-:W-:Y:S02]  /*9e30*/  LEA.HI.X R15, R4, c[0x0][0x28c], R2, 0x1, P0 ;  /* 0x0000a300040f7a11 */ /* 0x000fe400000f0c02 */
[----:B------:R-:W-:Y:S02]  /*9e40*/  ISETP.GE.AND P0, PT, R14, R0, PT ;  /* 0x000000000e00720c */ /* 0x000fe40003f06270 */
[----:B------:R-:W-:Y:S02]  /*9e50*/  LEA R26, P1, R6, c[0x0][0x270], 0x1 ;  /* 0x00009c00061a7a11 */ /* 0x000fe400078208ff */
[----:B------:R-:W-:-:S04]  /*9e60*/  IADD3 R3, R7, R3, RZ ;  /* 0x0000000307037210 */ /* 0x000fc80007ffe0ff */
[----:B------:R-:W-:Y:S01]  /*9e70*/  LEA.HI.X R24, R6, c[0x0][0x274], R3, 0x1, P1 ;  /* 0x00009d0006187a11 */ /* 0x000fe200008f0c03 */
[----:B------:R1:W2:Y:S01]  /*9e80*/  SHFL.IDX PT, R20, R26, RZ, 0x1c1f ;  /* 0x001c1fff1a147589 */ /* 0x0002a200000e0000 */
[----:B------:R-:W-:Y:S03]  /*9e90*/  BSSY B0, `(.L_x_999) ;  /* 0x0000020000007945 */ /* 0x000fe60003800000 */
[----:B------:R1:W3:Y:S01]  /*9ea0*/  SHFL.IDX PT, R21, R27, RZ, 0x1c1f ;  /* 0x001c1fff1b157589 */ /* 0x0002e200000e0000 */
[----:B------:R-:W-:-:S03]  /*9eb0*/  CS2R R36, SRZ ;  /* 0x0000000000247805 */ /* 0x000fc6000001ff00 */
[----:B------:R1:W4:Y:S01]  /*9ec0*/  SHFL.IDX PT, R22, R24, RZ, 0x1c1f ;  /* 0x001c1fff18167589 */ /* 0x00032200000e0000 */
[----:B------:R-:W-:-:S03]  /*9ed0*/  CS2R R12, SRZ ;  /* 0x00000000000c7805 */ /* 0x000fc6000001ff00 */
[----:B------:R1:W1:Y:S01]  /*9ee0*/  SHFL.IDX PT, R23, R15, RZ, 0x1c1f ;  /* 0x001c1fff0f177589 */ /* 0x00026200000e0000 */
[----:B------:R-:W-:Y:S01]  /*9ef0*/  CS2R R10, SRZ ;  /* 0x00000000000a7805 */ /* 0x000fe2000001ff00 */
[----:B------:R-:W-:Y:S01]  /*9f00*/  CS2R R8, SRZ ;  /* 0x0000000000087805 */ /* 0x000fe2000001ff00 */
[----:B------:R-:W-:Y:S01]  /*9f10*/  CS2R R6, SRZ ;  /* 0x0000000000067805 */ /* 0x000fe2000001ff00 */
[----:B------:R-:W-:Y:S05]  /*9f20*/  @P0 BRA `(.L_x_1000) ;  /* 0x0000016000000947 */ /* 0x000fea0003800000 */
[----:B------:R-:W-:Y:S01]  /*9f30*/  ISETP.GE.AND P1, PT, R90, c[0x0][0x27c], PT ;  /* 0x00009f005a007a0c */ /* 0x000fe20003f26270 */
[----:B------:R-:W-:Y:S01]  /*9f40*/  CS2R R12, SRZ ;  /* 0x00000000000c7805 */ /* 0x000fe2000001ff00 */
[----:B------:R-:W-:-:S11]  /*9f50*/  CS2R R10, SRZ ;  /* 0x00000000000a7805 */ /* 0x000fd6000001ff00 */
[C---:B------:R-:W-:Y:S01]  /*9f60*/  @!P1 IMAD.SHL.U32 R3, R90.reuse, 0x2, RZ ;  /* 0x000000025a039824 */ /* 0x040fe200078e00ff */
[----:B------:R-:W-:-:S04]  /*9f70*/  @!P1 SHF.L.U64.HI R2, R90, 0x1, R91 ;  /* 0x000000015a029819 */ /* 0x000fc8000001025b */
[----:B--2---:R-:W-:-:S05]  /*9f80*/  @!P1 IADD3 R18, P0, R20, R3, RZ ;  /* 0x0000000314129210 */ /* 0x004fca0007f1e0ff */
[--C-:B----4-:R-:W-:Y:S01]  /*9f90*/  @!P1 IMAD.X R19, R22, 0x1, R2.reuse, P0 ;  /* 0x0000000116139824 */ /* 0x110fe200000e0602 */
[----:B---3--:R-:W-:Y:S01]  /*9fa0*/  @!P1 IADD3 R16, P0, R21, R3, RZ ;  /* 0x0000000315109210 */ /* 0x008fe20007f1e0ff */
[----:B------:R-:W-:Y:S01]  /*9fb0*/  CS2R R6, SRZ ;  /* 0x0000000000067805 */ /* 0x000fe2000001ff00 */
[----:B------:R-:W-:Y:S02]  /*9fc0*/  CS2R R8, SRZ ;  /* 0x0000000000087805 */ /* 0x000fe4000001ff00 */
[----:B------:R2:W5:Y:S01]  /*9fd0*/  @!P1 LD.E.64 R10, [R18.64] ;  /* 0x00000008120a9980 */ /* 0x000562000c101b00 */
[----:B-1----:R-:W-:Y:S01]  /*9fe0*/  @!P1 IMAD.X R17, R23, 0x1, R2, P0 ;  /* 0x0000000117119824 */ /* 0x002fe200000e0602 */
[----:B------:R-:W-:-:S04]  /*9ff0*/  ISETP.GE.AND P0, PT, R124, c[0x0][0x27c], PT ;  /* 0x00009f007c007a0c */ /* 0x000fc80003f06270 */
[----:B------:R2:W5:Y:S09]  /*a000*/  @!P1 LD.E.64 R6, [R16.64] ;  /* 0x0000000810069980 */ /* 0x000572000c101b00 */
[C---:B------:R-:W-:Y:S01]  /*a010*/  @!P0 IMAD.SHL.U32 R4, R124.reuse, 0x2, RZ ;  /* 0x000000027c048824 */ /* 0x040fe200078e00ff */
[----:B-----5:R-:W-:-:S04]  /*a020*/  @!P0 SHF.L.U64.HI R5, R124, 0x1, R45 ;  /* 0x000000017c058819 */ /* 0x020fc8000001022d */
[----:B------:R-:W-:-:S05]  /*a030*/  @!P0 IADD3 R2, P3, R20, R4, RZ ;  /* 0x0000000414028210 */ /* 0x000fca0007f7e0ff */
[----:B------:R-:W-:Y:S01]  /*a040*/  @!P0 IMAD.X R3, R22, 0x1, R5, P3 ;  /* 0x0000000116038824 */ /* 0x000fe200018e0605 */
[----:B------:R-:W-:-:S04]  /*a050*/  @!P0 IADD3 R4, P3, R21, R4, RZ ;  /* 0x0000000415048210 */ /* 0x000fc80007f7e0ff */
[----:B------:R2:W5:Y:S01]  /*a060*/  @!P0 LD.E.64 R12, [R2.64] ;  /* 0x00000008020c8980 */ /* 0x000562000c101b00 */
[----:B------:R-:W-:-:S05]  /*a070*/  @!P0 IMAD.X R5, R23, 0x1, R5, P3 ;  /* 0x0000000117058824 */ /* 0x000fca00018e0605 */
[----:B------:R2:W5:Y:S03]  /*a080*/  @!P0 LD.E.64 R8, [R4.64] ;  /* 0x0000000804088980 */ /* 0x000566000c101b00 */
.L_x_1000:
[----:B------:R-:W-:Y:S05]  /*a090*/  BSYNC B0 ;  /* 0x0000000000007941 */ /* 0x000fea0003800000 */
.L_x_999:
[----:B--2---:R-:W-:Y:S01]  /*a0a0*/  IADD3 R2, R14, 0x20, RZ ;  /* 0x000000200e027810 */ /* 0x004fe20007ffe0ff */
[----:B-----5:R-:W-:Y:S01]  /*a0b0*/  IMAD.MOV.U32 R5, RZ, RZ, R12 ;  /* 0x000000ffff057224 */ /* 0x020fe200078e000c */
[----:B----4-:R2:W4:Y:S01]  /*a0c0*/  SHFL.IDX PT, R22, R24, 0x1, 0x1c1f ;  /* 0x003c1f0018167f89 */ /* 0x01052200000e0000 */
[----:B------:R-:W-:Y:S01]  /*a0d0*/  IMAD.MOV.U32 R4, RZ, RZ, R13 ;  /* 0x000000ffff047224 */ /* 0x000fe200078e000d */
[----:B------:R-:W-:Y:S01]  /*a0e0*/  ISETP.GE.AND P0, PT, R2, R0, PT ;  /* 0x000000000200720c */ /* 0x000fe20003f06270 */
[----:B------:R-:W-:Y:S01]  /*a0f0*/  IMAD.MOV.U32 R3, RZ, RZ, R10 ;  /* 0x000000ffff037224 */ /* 0x000fe200078e000a */
[----:B------:R2:W3:Y:S01]  /*a100*/  SHFL.IDX PT, R16, R26, 0x1, 0x1c1f ;  /* 0x003c1f001a107f89 */ /* 0x0004e200000e0000 */
[----:B------:R-:W-:Y:S01]  /*a110*/  IMAD.MOV.U32 R2, RZ, RZ, R11 ;  /* 0x000000ffff027224 */ /* 0x000fe200078e000b */
[----:B------:R-:W-:Y:S01]  /*a120*/  PRMT R48, R4, 0x5410, R5 ;  /* 0x0000541004307816 */ /* 0x000fe20000000005 */
[----:B------:R-:W-:Y:S01]  /*a130*/  IMAD.MOV.U32 R4, RZ, RZ, R9 ;  /* 0x000000ffff047224 */ /* 0x000fe200078e0009 */
[----:B------:R-:W-:Y:S01]  /*a140*/  MOV R5, R8 ;  /* 0x0000000800057202 */ /* 0x000fe20000000f00 */
[----:B-1----:R2:W1:Y:S01]  /*a150*/  SHFL.IDX PT, R23, R15, 0x1, 0x1c1f ;  /* 0x003c1f000f177f89 */ /* 0x00246200000e0000 */
[----:B------:R-:W-:Y:S01]  /*a160*/  PRMT R46, R2, 0x5410, R3 ;  /* 0x00005410022e7816 */ /* 0x000fe20000000003 */
[----:B------:R-:W-:Y:S01]  /*a170*/  IMAD.MOV.U32 R3, RZ, RZ, R6 ;  /* 0x000000ffff037224 */ /* 0x000fe200078e0006 */
[----:B------:R-:W-:Y:S01]  /*a180*/  MOV R2, R7 ;  /* 0x0000000700027202 */ /* 0x000fe20000000f00 */
[----:B------:R2:W1:Y:S01]  /*a190*/  SHFL.IDX PT, R17, R27, 0x1, 0x1c1f ;  /* 0x003c1f001b117f89 */ /* 0x00046200000e0000 */
[----:B------:R-:W-:Y:S01]  /*a1a0*/  BSSY B0, `(.L_x_1001) ;  /* 0x000001d000007945 */ /* 0x000fe20003800000 */
[----:B------:R-:W-:Y:S01]  /*a1b0*/  PRMT R47, R4, 0x5410, R5 ;  /* 0x00005410042f7816 */ /* 0x000fe20000000005 */
[----:B------:R-:W-:Y:S01]  /*a1c0*/  CS2R R30, SRZ ;  /* 0x00000000001e7805 */ /* 0x000fe2000001ff00 */
[----:B------:R-:W-:Y:S01]  /*a1d0*/  PRMT R44, R2, 0x5410, R3 ;  /* 0x00005410022c7816 */ /* 0x000fe20000000003 */
[----:B------:R-:W-:Y:S01]  /*a1e0*/  CS2R R4, SRZ ;  /* 0x0000000000047805 */ /* 0x000fe2000001ff00 */
[----:B------:R-:W-:Y:S01]  /*a1f0*/  CS2R R2, SRZ ;  /* 0x0000000000027805 */ /* 0x000fe2000001ff00 */
[----:B------:R-:W-:Y:S05]  /*a200*/  @P0 BRA `(.L_x_1002) ;  /* 0x0000016000000947 */ /* 0x000fea0003800000 */
[----:B------:R-:W-:Y:S01]  /*a210*/  ISETP.GE.AND P1, PT, R90, c[0x0][0x27c], PT ;  /* 0x00009f005a007a0c */ /* 0x000fe20003f26270 */
[----:B------:R-:W-:-:S12]  /*a220*/  CS2R R36, SRZ ;  /* 0x0000000000247805 */ /* 0x000fd8000001ff00 */
[C---:B------:R-:W-:Y:S01]  /*a230*/  @!P1 IMAD.SHL.U32 R2, R90.reuse, 0x2, RZ ;  /* 0x000000025a029824 */ /* 0x040fe200078e00ff */
[----:B------:R-:W-:-:S04]  /*a240*/  @!P1 SHF.L.U64.HI R3, R90, 0x1, R91 ;  /* 0x000000015a039819 */ /* 0x000fc8000001025b */
[----:B---3--:R-:W-:-:S05]  /*a250*/  @!P1 IADD3 R20, P0, R16, R2, RZ ;  /* 0x0000000210149210 */ /* 0x008fca0007f1e0ff */
[----:B----4-:R-:W-:Y:S01]  /*a260*/  @!P1 IMAD.X R21, R22, 0x1, R3, P0 ;  /* 0x0000000116159824 */ /* 0x010fe200000e0603 */
[----:B-1----:R-:W-:-:S05]  /*a270*/  @!P1 IADD3 R18, P0, R17, R2, RZ ;  /* 0x0000000211129210 */ /* 0x002fca0007f1e0ff */
[----:B------:R-:W-:Y:S01]  /*a280*/  @!P1 IMAD.X R19, R23, 0x1, R3, P0 ;  /* 0x0000000117139824 */ /* 0x000fe200000e0603 */
[----:B------:R-:W-:-:S13]  /*a290*/  ISETP.GE.AND P0, PT, R124, c[0x0][0x27c], PT ;  /* 0x00009f007c007a0c */ /* 0x000fda0003f06270 */
[C---:B------:R-:W-:Y:S01]  /*a2a0*/  @!P0 IMAD.SHL.U32 R4, R124.reuse, 0x2, RZ ;  /* 0x000000027c048824 */ /* 0x040fe200078e00ff */
[----:B------:R-:W-:-:S04]  /*a2b0*/  @!P0 SHF.L.U64.HI R5, R124, 0x1, R45 ;  /* 0x000000017c058819 */ /* 0x000fc8000001022d */
[----:B------:R-:W-:-:S05]  /*a2c0*/  @!P0 IADD3 R2, P3, R16, R4, RZ ;  /* 0x0000000410028210 */ /* 0x000fca0007f7e0ff */
[----:B------:R-:W-:Y:S01]  /*a2d0*/  @!P0 IMAD.X R3, R22, 0x1, R5, P3 ;  /* 0x0000000116038824 */ /* 0x000fe200018e0605 */
[----:B------:R-:W-:Y:S01]  /*a2e0*/  @!P0 IADD3 R16, P3, R17, R4, RZ ;  /* 0x0000000411108210 */ /* 0x000fe20007f7e0ff */
[----:B------:R-:W-:-:S03]  /*a2f0*/  CS2R R30, SRZ ;  /* 0x00000000001e7805 */ /* 0x000fc6000001ff00 */
[----:B------:R1:W5:Y:S01]  /*a300*/  @!P0 LD.E.64 R36, [R2.64] ;  /* 0x0000000802248980 */ /* 0x000362000c101b00 */
[----:B------:R-:W-:Y:S02]  /*a310*/  @!P0 IMAD.X R17, R23, 0x1, R5, P3 ;  /* 0x0000000117118824 */ /* 0x000fe400018e0605 */
[----:B------:R-:W-:-:S03]  /*a320*/  CS2R R4, SRZ ;  /* 0x0000000000047805 */ /* 0x000fc6000001ff00 */
[----:B------:R3:W5:Y:S04]  /*a330*/  @!P0 LD.E.64 R30, [R16.64] ;  /* 0x00000008101e8980 */ /* 0x000768000c101b00 */
[----:B------:R3:W5:Y:S01]  /*a340*/  @!P1 LD.E.64 R4, [R20.64] ;  /* 0x0000000814049980 */ /* 0x000762000c101b00 */
[----:B-1----:R-:W-:-:S06]  /*a350*/  CS2R R2, SRZ ;  /* 0x0000000000027805 */ /* 0x002fcc000001ff00 */
[----:B------:R3:W5:Y:S02]  /*a360*/  @!P1 LD.E.64 R2, [R18.64] ;  /* 0x0000000812029980 */ /* 0x000764000c101b00 */
.L_x_1002:
[----:B------:R-:W-:Y:S05]  /*a370*/  BSYNC B0 ;  /* 0x0000000000007941 */ /* 0x000fea0003800000 */
.L_x_1001:
[----:B---3--:R-:W-:Y:S01]  /*a380*/  IADD3 R16, R14, 0x40, RZ ;  /* 0x000000400e107810 */ /* 0x008fe20007ffe0ff */
[----:B-----5:R-:W-:Y:S01]  /*a390*/  IMAD.MOV.U32 R21, RZ, RZ, R36 ;  /* 0x000000ffff157224 */ /* 0x020fe200078e0024 */
[----:B------:R3:W2:Y:S01]  /*a3a0*/  SHFL.IDX PT, R19, R24, 0x2, 0x1c1f ;  /* 0x005c1f0018137f89 */ /* 0x0006a200000e0000 */
[----:B------:R-:W-:Y:S01]  /*a3b0*/  IMAD.MOV.U32 R20, RZ, RZ, R37 ;  /* 0x000000ffff147224 */ /* 0x000fe200078e0025 */
[----:B------:R-:W-:Y:S01]  /*a3c0*/  ISETP.GE.AND P0, PT, R16, R0, PT ;  /* 0x000000001000720c */ /* 0x000fe20003f06270 */
[----:B-1----:R-:W-:Y:S01]  /*a3d0*/  IMAD.MOV.U32 R17, RZ, RZ, R4 ;  /* 0x000000ffff117224 */ /* 0x002fe200078e0004 */
[----:B------:R3:W1:Y:S01]  /*a3e0*/  SHFL.IDX PT, R18, R26, 0x2, 0x1c1f ;  /* 0x005c1f001a127f89 */ /* 0x00066200000e0000 */
[----:B------:R-:W-:Y:S01]  /*a3f0*/  IMAD.MOV.U32 R16, RZ, RZ, R5 ;  /* 0x000000ffff107224 */ /* 0x000fe200078e0005 */
[----:B------:R-:W-:Y:S01]  /*a400*/  PRMT R52, R20, 0x5410, R21 ;  /* 0x0000541014347816 */ /* 0x000fe20000000015 */
[----:B------:R-:W-:Y:S01]  /*a410*/  IMAD.MOV.U32 R20, RZ, RZ, R31 ;  /* 0x000000ffff147224 */ /* 0x000fe200078e001f */
[----:B------:R-:W-:Y:S01]  /*a420*/  MOV R21, R30 ;  /* 0x0000001e00157202 */ /* 0x000fe20000000f00 */
[----:B------:R3:W4:Y:S01]  /*a430*/  SHFL.IDX PT, R28, R15, 0x2, 0x1c1f ;  /* 0x005c1f000f1c7f89 */ /* 0x00072200000e0000 */
        /* <DEDUP_REMOVED lines=18> */
[----:B-1--4-:R-:W-:-:S05]  /*a560*/  @!P1 IADD3 R22, P0, R18, R16, RZ ;  /* 0x0000001012169210 */ /* 0x012fca0007f1e0ff */
[--C-:B--2---:R-:W-:Y:S01]  /*a570*/  @!P1 IMAD.X R23, R19, 0x1, R17.reuse, P0 ;  /* 0x0000000113179824 */ /* 0x104fe200000e0611 */
[----:B------:R-:W-:Y:S01]  /*a580*/  @!P1 IADD3 R20, P0, R25, R16, RZ ;  /* 0x0000001019149210 */ /* 0x000fe20007f1e0ff */
[----:B------:R-:W-:Y:S01]  /*a590*/  CS2R R34, SRZ ;  /* 0x0000000000227805 */ /* 0x000fe2000001ff00 */
[----:B------:R-:W-:Y:S02]  /*a5a0*/  CS2R R40, SRZ ;  /* 0x0000000000287805 */ /* 0x000fe4000001ff00 */
[----:B------:R1:W5:Y:S01]  /*a5b0*/  @!P1 LD.E.64 R32, [R22.64] ;  /* 0x0000000816209980 */ /* 0x000362000c101b00 */
[----:B------:R-:W-:Y:S01]  /*a5c0*/  @!P1 IMAD.X R21, R28, 0x1, R17, P0 ;  /* 0x000000011c159824 */ /* 0x000fe200000e0611 */
[----:B------:R-:W-:-:S04]  /*a5d0*/  ISETP.GE.AND P0, PT, R124, c[0x0][0x27c], PT ;  /* 0x00009f007c007a0c */ /* 0x000fc80003f06270 */
[----:B------:R1:W5:Y:S09]  /*a5e0*/  @!P1 LD.E.64 R34, [R20.64] ;  /* 0x0000000814229980 */ /* 0x000372000c101b00 */
[C---:B------:R-:W-:Y:S01]  /*a5f0*/  @!P0 IMAD.SHL.U32 R16, R124.reuse, 0x2, RZ ;  /* 0x000000027c108824 */ /* 0x040fe200078e00ff */
[----:B------:R-:W-:-:S04]  /*a600*/  @!P0 SHF.L.U64.HI R17, R124, 0x1, R45 ;  /* 0x000000017c118819 */ /* 0x000fc8000001022d */
[----:B------:R-:W-:-:S05]  /*a610*/  @!P0 IADD3 R18, P3, R18, R16, RZ ;  /* 0x0000001012128210 */ /* 0x000fca0007f7e0ff */
[----:B------:R-:W-:Y:S01]  /*a620*/  @!P0 IMAD.X R19, R19, 0x1, R17, P3 ;  /* 0x0000000113138824 */ /* 0x000fe200018e0611 */
[----:B------:R-:W-:-:S04]  /*a630*/  @!P0 IADD3 R16, P3, R25, R16, RZ ;  /* 0x0000001019108210 */ /* 0x000fc80007f7e0ff */
[----:B------:R1:W5:Y:S01]  /*a640*/  @!P0 LD.E.64 R38, [R18.64] ;  /* 0x0000000812268980 */ /* 0x000362000c101b00 */
[----:B------:R-:W-:-:S05]  /*a650*/  @!P0 IMAD.X R17, R28, 0x1, R17, P3 ;  /* 0x000000011c118824 */ /* 0x000fca00018e0611 */
[----:B------:R1:W5:Y:S03]  /*a660*/  @!P0 LD.E.64 R40, [R16.64] ;  /* 0x0000000810288980 */ /* 0x000366000c101b00 */
.L_x_1004:
[----:B------:R-:W-:Y:S05]  /*a670*/  BSYNC B0 ;  /* 0x0000000000007941 */ /* 0x000fea0003800000 */
.L_x_1003:
[----:B------:R-:W-:Y:S01]  /*a680*/  IADD3 R14, R14, 0x60, RZ ;  /* 0x000000600e0e7810 */ /* 0x000fe20007ffe0ff */
[----:B-1----:R1:W3:Y:S01]  /*a690*/  SHFL.IDX PT, R23, R15, 0x3, 0x1c1f ;  /* 0x007c1f000f177f89 */ /* 0x0022e200000e0000 */
[----:B--2--5:R-:W-:Y:S01]  /*a6a0*/  IMAD.MOV.U32 R19, RZ, RZ, R38 ;  /* 0x000000ffff137224 */ /* 0x024fe200078e0026 */
[----:B------:R-:W-:Y:S01]  /*a6b0*/  BSSY B0, `(.L_x_1005) ;  /* 0x000002a000007945 */ /* 0x000fe20003800000 */
[----:B------:R-:W-:Y:S01]  /*a6c0*/  ISETP.GE.AND P0, PT, R14, R0, PT ;  /* 0x000000000e00720c */ /* 0x000fe20003f06270 */
[----:B------:R-:W-:Y:S01]  /*a6d0*/  IMAD.MOV.U32 R18, RZ, RZ, R39 ;  /* 0x000000ffff127224 */ /* 0x000fe200078e0027 */
[----:B------:R2:W4:Y:S01]  /*a6e0*/  SHFL.IDX PT, R17, R24, 0x3, 0x1c1f ;  /* 0x007c1f0018117f89 */ /* 0x00052200000e0000 */
[----:B------:R-:W-:Y:S01]  /*a6f0*/  IMAD.MOV.U32 R14, RZ, RZ, R33 ;  /* 0x000000ffff0e7224 */ /* 0x000fe200078e0021 */
[----:B----4-:R-:W-:Y:S02]  /*a700*/  CS2R R28, SRZ ;  /* 0x00000000001c7805 */ /* 0x010fe4000001ff00 */
[----:B------:R-:W-:Y:S01]  /*a710*/  PRMT R56, R18, 0x5410, R19 ;  /* 0x0000541012387816 */ /* 0x000fe20000000013 */
[----:B------:R-:W-:Y:S01]  /*a720*/  IMAD.MOV.U32 R18, RZ, RZ, R41 ;  /* 0x000000ffff127224 */ /* 0x000fe200078e0029 */
[----:B------:R-:W-:Y:S01]  /*a730*/  MOV R19, R40 ;  /* 0x0000002800137202 */ /* 0x000fe20000000f00 */
[----:B------:R-:W4:Y:S03]  /*a740*/  SHFL.IDX PT, R16, R26, 0x3, 0x1c1f ;  /* 0x007c1f001a107f89 */ /* 0x000f2600000e0000 */
[----:B------:R-:W-:Y:S01]  /*a750*/  PRMT R55, R18, 0x5410, R19 ;  /* 0x0000541012377816 */ /* 0x000fe20000000013 */
[----:B------:R3:W4:Y:S02]  /*a760*/  SHFL.IDX PT, R22, R27, 0x3, 0x1c1f ;  /* 0x007c1f001b167f89 */ /* 0x00072400000e0000 */
[----:B-1-3--:R-:W-:-:S05]  /*a770*/  IMAD.MOV.U32 R15, RZ, RZ, R32 ;  /* 0x000000ffff0f7224 */ /* 0x00afca00078e0020 */
[----:B------:R-:W-:Y:S01]  /*a780*/  PRMT R54, R14, 0x5410, R15 ;  /* 0x000054100e367816 */ /* 0x000fe2000000000f */
[----:B------:R-:W-:Y:S01]  /*a790*/  IMAD.MOV.U32 R15, RZ, RZ, R34 ;  /* 0x000000ffff0f7224 */ /* 0x000fe200078e0022 */
[----:B------:R-:W-:Y:S01]  /*a7a0*/  MOV R14, R35 ;  /* 0x00000023000e7202 */ /* 0x000fe20000000f00 */
[----:B--2---:R-:W-:-:S03]  /*a7b0*/  CS2R R24, SRZ ;  /* 0x0000000000187805 */ /* 0x004fc6000001ff00 */
[----:B------:R-:W-:Y:S01]  /*a7c0*/  PRMT R53, R14, 0x5410, R15 ;  /* 0x000054100e357816 */ /* 0x000fe2000000000f */
[----:B------:R-:W-:Y:S01]  /*a7d0*/  CS2R R26, SRZ ;  /* 0x00000000001a7805 */ /* 0x000fe2000001ff00 */
[----:B------:R-:W-:Y:S05]  /*a7e0*/  @P0 BRA `(.L_x_1006) ;  /* 0x0000016000000947 */ /* 0x000fea0003800000 */
[----:B----4-:R-:W-:Y:S01]  /*a7f0*/  ISETP.GE.AND P1, PT, R90, c[0x0][0x27c], PT ;  /* 0x00009f005a007a0c */ /* 0x010fe20003f26270 */
[----:B------:R-:W-:Y:S01]  /*a800*/  CS2R R42, SRZ ;  /* 0x00000000002a7805 */ /* 0x000fe2000001ff00 */
[----:B------:R-:W-:-:S11]  /*a810*/  CS2R R24, SRZ ;  /* 0x0000000000187805 */ /* 0x000fd6000001ff00 */
[C---:B------:R-:W-:Y:S01]  /*a820*/  @!P1 IMAD.SHL.U32 R14, R90.reuse, 0x2, RZ ;  /* 0x000000025a0e9824 */ /* 0x040fe200078e00ff */
[----:B------:R-:W-:-:S04]  /*a830*/  @!P1 SHF.L.U64.HI R15, R90, 0x1, R91 ;  /* 0x000000015a0f9819 */ /* 0x000fc8000001025b */
[----:B------:R-:W-:-:S05]  /*a840*/  @!P1 IADD3 R20, P0, R16, R14, RZ ;  /* 0x0000000e10149210 */ /* 0x000fca0007f1e0ff */
[--C-:B------:R-:W-:Y:S01]  /*a850*/  @!P1 IMAD.X R21, R17, 0x1, R15.reuse, P0 ;  /* 0x0000000111159824 */ /* 0x100fe200000e060f */
        /* <DEDUP_REMOVED lines=15> */
.L_x_1006:
[----:B----4-:R-:W-:Y:S05]  /*a950*/  BSYNC B0 ;  /* 0x0000000000007941 */ /* 0x010fea0003800000 */
.L_x_1005:
[----:B-1---5:R-:W-:Y:S01]  /*a960*/  IMAD.MOV.U32 R14, RZ, RZ, R42 ;  /* 0x000000ffff0e7224 */ /* 0x022fe200078e002a */
[----:B------:R-:W-:-:S04]  /*a970*/  DEPBAR.LE SB0, 0x1 ;  /* 0x000080400000791a */ /* 0x000fc80000000000 */
[----:B------:R-:W-:Y:S01]  /*a980*/  IMAD.MOV.U32 R16, RZ, RZ, R43 ;  /* 0x000000ffff107224 */ /* 0x000fe200078e002b */
[----:B------:R-:W-:Y:S01]  /*a990*/  BSSY B1, `(.L_x_1007) ;  /* 0x0000073000017945 */ /* 0x000fe20003800000 */
[----:B------:R-:W-:-:S03]  /*a9a0*/  IMAD.MOV.U32 R15, RZ, RZ, R24 ;  /* 0x000000ffff0f7224 */ /* 0x000fc600078e0018 */
[----:B------:R-:W-:Y:S01]  /*a9b0*/  PRMT R61, R16, 0x5410, R14 ;  /* 0x00005410103d7816 */ /* 0x000fe2000000000e */
[----:B------:R-:W-:Y:S01]  /*a9c0*/  IMAD.MOV.U32 R16, RZ, RZ, R28 ;  /* 0x000000ffff107224 */ /* 0x000fe200078e001c */
[----:B------:R-:W-:Y:S01]  /*a9d0*/  IADD3 R14, -R76, R0, RZ ;  /* 0x000000004c0e7210 */ /* 0x000fe20007ffe1ff */
[----:B------:R-:W-:-:S03]  /*a9e0*/  IMAD.MOV.U32 R0, RZ, RZ, R25 ;  /* 0x000000ffff007224 */ /* 0x000fc600078e0019 */
[----:B------:R-:W-:Y:S01]  /*a9f0*/  IMNMX R45, R14, 0x80, PT ;  /* 0x000000800e2d7817 */ /* 0x000fe20003800200 */
[----:B------:R-:W-:Y:S01]  /*aa00*/  IMAD.MOV.U32 R14, RZ, RZ, R26 ;  /* 0x000000ffff0e7224 */ /* 0x000fe200078e001a */
[----:B------:R-:W-:Y:S01]  /*aa10*/  PRMT R58, R0, 0x5410, R15 ;  /* 0x00005410003a7816 */ /* 0x000fe2000000000f */
[----:B------:R-:W-:Y:S01]  /*aa20*/  BAR.SYNC.DEFER_BLOCKING 0x0 ;  /* 0x0000000000007b1d */ /* 0x000fe20000010000 */
[----:B------:R-:W-:Y:S02]  /*aa30*/  ISETP.GE.AND P0, PT, R125, R45, PT ;  /* 0x0000002d7d00720c */ /* 0x000fe40003f06270 */
[----:B------:R-:W-:Y:S02]  /*aa40*/  MOV R15, R29 ;  /* 0x0000001d000f7202 */ /* 0x000fe40000000f00 */
[----:B------:R-:W-:Y:S02]  /*aa50*/  MOV R0, R27 ;  /* 0x0000001b00007202 */ /* 0x000fe40000000f00 */
[----:B------:R-:W-:-:S02]  /*aa60*/  PRMT R59, R15, 0x5410, R16 ;  /* 0x000054100f3b7816 */ /* 0x000fc40000000010 */
[----:B------:R-:W-:-:S05]  /*aa70*/  PRMT R57, R0, 0x5410, R14 ;  /* 0x0000541000397816 */ /* 0x000fca000000000e */
[----:B------:R-:W-:Y:S05]  /*aa80*/  @P0 BRA `(.L_x_1008) ;  /* 0x0000063000000947 */ /* 0x000fea0003800000 */
[----:B------:R-:W-:Y:S01]  /*aa90*/  ISETP.GE.AND P0, PT, R90, c[0x0][0x27c], PT ;  /* 0x00009f005a007a0c */ /* 0x000fe20003f06270 */
[----:B------:R-:W-:-:S12]  /*aaa0*/  BSSY B0, `(.L_x_1009) ;  /* 0x0000030000007945 */ /* 0x000fd80003800000 */
[----:B------:R-:W-:Y:S05]  /*aab0*/  @P0 BRA `(.L_x_1010) ;  /* 0x000002e000000947 */ /* 0x000fea0003800000 */
[----:B------:R-:W1:Y:S01]  /*aac0*/  LDS.128 R16, [R252+0x5000] ;  /* 0x00500000fc107984 */ /* 0x000e620000000c00 */
[--C-:B------:R-:W-:Y:S02]  /*aad0*/  SHF.R.U64 R10, R10, 0x10, R11.reuse ;  /* 0x000000100a0a7819 */ /* 0x100fe4000000120b */
[----:B------:R-:W-:Y:S02]  /*aae0*/  SHF.R.U32.HI R0, RZ, 0x10, R11 ;  /* 0x00000010ff007819 */ /* 0x000fe4000001160b */
[--C-:B------:R-:W-:Y:S02]  /*aaf0*/  SHF.R.U64 R11, R6, 0x10, R7.reuse ;  /* 0x00000010060b7819 */ /* 0x100fe40000001207 */
[----:B------:R-:W-:Y:S02]  /*ab00*/  SHF.R.U32.HI R6, RZ, 0x10, R7 ;  /* 0x00000010ff067819 */ /* 0x000fe40000011607 */
[----:B------:R-:W-:Y:S02]  /*ab10*/  PRMT R14, R46, 0x5410, R0 ;  /* 0x000054102e0e7816 */ /* 0x000fe40000000000 */
[----:B------:R-:W-:-:S02]  /*ab20*/  PRMT R0, R44, 0x5410, R6 ;  /* 0x000054102c007816 */ /* 0x000fc40000000006 */
[----:B------:R-:W-:Y:S02]  /*ab30*/  PRMT R21, R46, 0x5432, R10 ;  /* 0x000054322e157816 */ /* 0x000fe4000000000a */
[----:B------:R-:W-:Y:S01]  /*ab40*/  PRMT R20, R44, 0x5432, R11 ;  /* 0x000054322c147816 */ /* 0x000fe2000000000b */
[C---:B------:R-:W-:Y:S01]  /*ab50*/  IMAD.U32 R23, R0.reuse, 0x10000, RZ ;  /* 0x0001000000177824 */ /* 0x040fe200078e00ff */
[----:B------:R-:W-:Y:S02]  /*ab60*/  LOP3.LUT R46, R0, 0xffff0000, RZ, 0xc0, !PT ;  /* 0xffff0000002e7812 */ /* 0x000fe400078ec0ff */
[----:B------:R-:W-:Y:S01]  /*ab70*/  LOP3.LUT R44, R14, 0xffff0000, RZ, 0xc0, !PT ;  /* 0xffff00000e2c7812 */ /* 0x000fe200078ec0ff */
[C---:B-1----:R-:W-:Y:S01]  /*ab80*/  IMAD.U32 R22, R18.reuse, 0x10000, RZ ;  /* 0x0001000012167824 */ /* 0x042fe200078e00ff */
[----:B------:R-:W-:Y:S01]  /*ab90*/  LOP3.LUT R15, R18, 0xffff0000, RZ, 0xc0, !PT ;  /* 0xffff0000120f7812 */ /* 0x000fe200078ec0ff */
[C---:B------:R-:W-:Y:S01]  /*aba0*/  IMAD.U32 R18, R19.reuse, 0x10000, RZ ;  /* 0x0001000013127824 */ /* 0x040fe200078e00ff */
[----:B------:R-:W-:Y:S01]  /*abb0*/  LOP3.LUT R6, R19, 0xffff0000, RZ, 0xc0, !PT ;  /* 0xffff000013067812 */ /* 0x000fe200078ec0ff */
[----:B------:R-:W-:Y:S01]  /*abc0*/  IMAD.U32 R19, R14, 0x10000, RZ ;  /* 0x000100000e137824 */ /* 0x000fe200078e00ff */
[----:B------:R-:W-:-:S02]  /*abd0*/  SHF.L.U32 R11, R16, 0x10, RZ ;  /* 0x00000010100b7819 */ /* 0x000fc400000006ff */
[----:B------:R-:W-:Y:S01]  /*abe0*/  LOP3.LUT R10, R16, 0xffff0000, RZ, 0xc0, !PT ;  /* 0xffff0000100a7812 */ /* 0x000fe200078ec0ff */
[----:B------:R-:W-:Y:S01]  /*abf0*/  FMUL.FTZ R16, R15, R23 ;  /* 0x000000170f107220 */ /* 0x000fe20000410000 */
[----:B------:R-:W-:Y:S01]  /*ac00*/  SHF.L.U32 R7, R17, 0x10, RZ ;  /* 0x0000001011077819 */ /* 0x000fe200000006ff */
[-C--:B------:R-:W-:Y:S01]  /*ac10*/  FMUL.FTZ R15, R15, R19.reuse ;  /* 0x000000130f0f7220 */ /* 0x080fe20000410000 */
[----:B------:R-:W-:Y:S01]  /*ac20*/  LOP3.LUT R0, R17, 0xffff0000, RZ, 0xc0, !PT ;  /* 0xffff000011007812 */ /* 0x000fe200078ec0ff */
[C---:B------:R-:W-:Y:S02]  /*ac30*/  FFMA.FTZ R17, R22.reuse, R19, -R16 ;  /* 0x0000001316117223 */ /* 0x040fe40000010810 */
[----:B------:R-:W-:Y:S01]  /*ac40*/  FFMA.FTZ R16, R22, R23, R15 ;  /* 0x0000001716107223 */ /* 0x000fe2000001000f */
[C---:B------:R-:W-:Y:S01]  /*ac50*/  SHF.L.U32 R22, R21.reuse, 0x10, RZ ;  /* 0x0000001015167819 */ /* 0x040fe200000006ff */
[----:B------:R-:W-:Y:S01]  /*ac60*/  FMUL.FTZ R14, R6, R46 ;  /* 0x0000002e060e7220 */ /* 0x000fe20000410000 */
[----:B------:R-:W-:Y:S01]  /*ac70*/  LOP3.LUT R21, R21, 0xffff0000, RZ, 0xc0, !PT ;  /* 0xffff000015157812 */ /* 0x000fe200078ec0ff */
[C---:B------:R-:W-:Y:S01]  /*ac80*/  IMAD.U32 R23, R20.reuse, 0x10000, RZ ;  /* 0x0001000014177824 */ /* 0x040fe200078e00ff */
[----:B------:R-:W-:Y:S01]  /*ac90*/  LOP3.LUT R20, R20, 0xffff0000, RZ, 0xc0, !PT ;  /* 0xffff000014147812 */ /* 0x000fe200078ec0ff */
[----:B------:R-:W-:-:S02]  /*aca0*/  FMUL.FTZ R6, R6, R44 ;  /* 0x0000002c06067220 */ /* 0x000fc40000410000 */
[C---:B------:R-:W-:Y:S02]  /*acb0*/  FFMA.FTZ R19, R18.reuse, R44, -R14 ;  /* 0x0000002c12137223 */ /* 0x040fe4000001080e */
[----:B------:R-:W-:Y:S01]  /*acc0*/  FFMA.FTZ R15, R18, R46, R6 ;  /* 0x0000002e120f7223 */ /* 0x000fe20000010006 */
[----:B------:R-:W-:Y:S01]  /*acd0*/  F2FP.BF16.PACK_AB R18, R16, R17 ;  /* 0x000000111012723e */ /* 0x000fe200000010ff */
[----:B------:R-:W-:Y:S02]  /*ace0*/  FMUL.FTZ R14, R10, R23 ;  /* 0x000000170a0e7220 */ /* 0x000fe40000410000 */
[----:B------:R-:W-:Y:S01]  /*acf0*/  FMUL.FTZ R6, R0, R20 ;  /* 0x0000001400067220 */ /* 0x000fe20000410000 */
[----:B------:R-:W-:Y:S01]  /*ad00*/  F2FP.BF16.PACK_AB R19, R15, R19 ;  /* 0x000000130f13723e */ /* 0x000fe200000010ff */
[----:B------:R-:W-:Y:S02]  /*ad10*/  FMUL.FTZ R10, R10, R22 ;  /* 0x000000160a0a7220 */ /* 0x000fe40000410000 */
[----:B------:R-:W-:-:S02]  /*ad20*/  FMUL.FTZ R0, R0, R21 ;  /* 0x0000001500007220 */ /* 0x000fc40000410000 */
[C---:B------:R-:W-:Y:S02]  /*ad30*/  FFMA.FTZ R14, R11.reuse, R22, -R14 ;  /* 0x000000160b0e7223 */ /* 0x040fe4000001080e */
[----:B------:R-:W-:Y:S02]  /*ad40*/  FFMA.FTZ R10, R11, R23, R10 ;  /* 0x000000170b0a7223 */ /* 0x000fe4000001000a */
[C---:B------:R-:W-:Y:S02]  /*ad50*/  FFMA.FTZ R6, R7.reuse, R21, -R6 ;  /* 0x0000001507067223 */ /* 0x040fe40000010806 */
[----:B------:R-:W-:Y:S01]  /*ad60*/  FFMA.FTZ R0, R7, R20, R0 ;  /* 0x0000001407007223 */ /* 0x000fe20000010000 */
[----:B------:R-:W-:-:S04]  /*ad70*/  F2FP.BF16.PACK_AB R16, R10, R14 ;  /* 0x0000000e0a10723e */ /* 0x000fc800000010ff */
[----:B------:R-:W-:-:S05]  /*ad80*/  F2FP.BF16.PACK_AB R17, R0, R6 ;  /* 0x000000060011723e */ /* 0x000fca00000010ff */
[----:B------:R1:W-:Y:S02]  /*ad90*/  STS.128 [R252+0x5000], R16 ;  /* 0x00500010fc007388 */ /* 0x0003e40000000c00 */
.L_x_1010:
[----:B------:R-:W-:Y:S05]  /*ada0*/  BSYNC B0 ;  /* 0x0000000000007941 */ /* 0x000fea0003800000 */
.L_x_1009:
[----:B------:R-:W-:-:S13]  /*adb0*/  ISETP.GE.AND P0, PT, R124, c[0x0][0x27c], PT ;  /* 0x00009f007c007a0c */ /* 0x000fda0003f06270 */
[----:B------:R-:W-:Y:S05]  /*adc0*/  @P0 BRA `(.L_x_1008) ;  /* 0x000002f000000947 */ /* 0x000fea0003800000 */
[----:B------:R-:W2:Y:S01]  /*add0*/  LDL R22, [R1] ;  /* 0x0000000001167983 */ /* 0x000ea20000100800 */
[----:B------:R-:W-:Y:S02]  /*ade0*/  SHF.R.U32.HI R0, RZ, 0x10, R13 ;  /* 0x00000010ff007819 */ /* 0x000fe4000001160d */
[--C-:B------:R-:W-:Y:S02]  /*adf0*/  SHF.R.U32.HI R6, RZ, 0x10, R9.reuse ;  /* 0x00000010ff067819 */ /* 0x100fe40000011609 */
[----:B------:R-:W-:Y:S02]  /*ae00*/  PRMT R10, R48, 0x5410, R0 ;  /* 0x00005410300a7816 */ /* 0x000fe40000000000 */
[----:B------:R-:W-:Y:S02]  /*ae10*/  PRMT R0, R47, 0x5410, R6 ;  /* 0x000054102f007816 */ /* 0x000fe40000000006 */
[----:B------:R-:W-:Y:S02]  /*ae20*/  SHF.R.U64 R8, R8, 0x10, R9 ;  /* 0x0000001008087819 */ /* 0x000fe40000001209 */
[----:B------:R-:W-:-:S02]  /*ae30*/  SHF.R.U64 R7, R12, 0x10, R13 ;  /* 0x000000100c077819 */ /* 0x000fc4000000120d */
[----:B------:R-:W-:Y:S02]  /*ae40*/  LOP3.LUT R21, R0, 0xffff0000, RZ, 0xc0, !PT ;  /* 0xffff000000157812 */ /* 0x000fe400078ec0ff */
[----:B------:R-:W-:Y:S02]  /*ae50*/  PRMT R12, R47, 0x5432, R8 ;  /* 0x000054322f0c7816 */ /* 0x000fe40000000008 */
[----:B------:R-:W-:Y:S02]  /*ae60*/  LOP3.LUT R20, R10, 0xffff0000, RZ, 0xc0, !PT ;  /* 0xffff00000a147812 */ /* 0x000fe400078ec0ff */
[----:B------:R-:W-:Y:S01]  /*ae70*/  PRMT R13, R48, 0x5432, R7 ;  /* 0x00005432300d7816 */ /* 0x000fe20000000007 */
[----:B-12---:R-:W1:Y:S02]  /*ae80*/  LDS.128 R16, [R22+0x5000] ;  /* 0x0050000016107984 */ /* 0x006e640000000c00 */
[C---:B-1----:R-:W-:Y:S01]  /*ae90*/  LOP3.LUT R11, R18.reuse, 0xffff0000, RZ, 0xc0, !PT ;  /* 0xffff0000120b7812 */ /* 0x042fe200078ec0ff */
[C---:B------:R-:W-:Y:S01]  /*aea0*/  IMAD.U32 R14, R19.reuse, 0x10000, RZ ;  /* 0x00010000130e7824 */ /* 0x040fe200078e00ff */
[----:B------:R-:W-:Y:S01]  /*aeb0*/  LOP3.LUT R6, R19, 0xffff0000, RZ, 0xc0, !PT ;  /* 0xffff000013067812 */ /* 0x000fe200078ec0ff */
[----:B------:R-:W-:Y:S01]  /*aec0*/  IMAD.U32 R15, R18, 0x10000, RZ ;  /* 0x00010000120f7824 */ /* 0x000fe200078e00ff */
[----:B------:R-:W-:Y:S01]  /*aed0*/  SHF.L.U32 R9, R16, 0x10, RZ ;  /* 0x0000001010097819 */ /* 0x000fe200000006ff */
[----:B------:R-:W-:Y:S01]  /*aee0*/  IMAD.U32 R19, R0, 0x10000, RZ ;  /* 0x0001000000137824 */ /* 0x000fe200078e00ff */
[----:B------:R-:W-:Y:S01]  /*aef0*/  LOP3.LUT R8, R16, 0xffff0000, RZ, 0xc0, !PT ;  /* 0xffff000010087812 */ /* 0x000fe200078ec0ff */
[----:B------:R-:W-:Y:S01]  /*af00*/  IMAD.U32 R18, R10, 0x10000, RZ ;  /* 0x000100000a127824 */ /* 0x000fe200078e00ff */
[----:B------:R-:W-:Y:S01]  /*af10*/  SHF.L.U32 R7, R17, 0x10, RZ ;  /* 0x0000001011077819 */ /* 0x000fe200000006ff */
[----:B------:R-:W-:Y:S01]  /*af20*/  FMUL.FTZ R16, R11, R19 ;  /* 0x000000130b107220 */ /* 0x000fe20000410000 */
[----:B------:R-:W-:Y:S01]  /*af30*/  LOP3.LUT R0, R17, 0xffff0000, RZ, 0xc0, !PT ;  /* 0xffff000011007812 */ /* 0x000fe200078ec0ff */
[----:B------:R-:W-:-:S02]  /*af40*/  FMUL.FTZ R11, R11, R18 ;  /* 0x000000120b0b7220 */ /* 0x000fc40000410000 */
[C---:B------:R-:W-:Y:S02]  /*af50*/  FMUL.FTZ R10, R6.reuse, R21 ;  /* 0x00000015060a7220 */ /* 0x040fe40000410000 */
[----:B------:R-:W-:Y:S01]  /*af60*/  FFMA.FTZ R17, R15, R18, -R16 ;  /* 0x000000120f117223 */ /* 0x000fe20000010810 */
[----:B------:R-:W-:Y:S01]  /*af70*/  SHF.L.U32 R18, R13, 0x10, RZ ;  /* 0x000000100d127819 */ /* 0x000fe200000006ff */
[----:B------:R-:W-:Y:S01]  /*af80*/  FFMA.FTZ R16, R15, R19, R11 ;  /* 0x000000130f107223 */ /* 0x000fe2000001000b */
[----:B------:R-:W-:Y:S01]  /*af90*/  LOP3.LUT R13, R13, 0xffff0000, RZ, 0xc0, !PT ;  /* 0xffff00000d0d7812 */ /* 0x000fe200078ec0ff */
[-C--:B------:R-:W-:Y:S02]  /*afa0*/  FMUL.FTZ R6, R6, R20.reuse ;  /* 0x0000001406067220 */ /* 0x080fe40000410000 */
[----:B------:R-:W-:Y:S01]  /*afb0*/  FFMA.FTZ R15, R14, R20, -R10 ;  /* 0x000000140e0f7223 */ /* 0x000fe2000001080a */
[C---:B------:R-:W-:Y:S01]  /*afc0*/  LOP3.LUT R20, R12.reuse, 0xffff0000, RZ, 0xc0, !PT ;  /* 0xffff00000c147812 */ /* 0x040fe200078ec0ff */
[----:B------:R-:W-:-:S02]  /*afd0*/  IMAD.U32 R19, R12, 0x10000, RZ ;  /* 0x000100000c137824 */ /* 0x000fc400078e00ff */
[----:B------:R-:W-:Y:S02]  /*afe0*/  FFMA.FTZ R11, R14, R21, R6 ;  /* 0x000000150e0b7223 */ /* 0x000fe40000010006 */
[----:B------:R-:W-:Y:S02]  /*aff0*/  FMUL.FTZ R10, R8, R19 ;  /* 0x00000013080a7220 */ /* 0x000fe40000410000 */
[----:B------:R-:W-:Y:S01]  /*b000*/  FMUL.FTZ R6, R0, R20 ;  /* 0x0000001400067220 */ /* 0x000fe20000410000 */
[----:B------:R-:W-:Y:S01]  /*b010*/  F2FP.BF16.PACK_AB R11, R11, R15 ;  /* 0x0000000f0b0b723e */ /* 0x000fe200000010ff */
[-C--:B------:R-:W-:Y:S02]  /*b020*/  FMUL.FTZ R8, R8, R18.reuse ;  /* 0x0000001208087220 */ /* 0x080fe40000410000 */
[----:B------:R-:W-:Y:S02]  /*b030*/  FMUL.FTZ R0, R0, R13 ;  /* 0x0000000d00007220 */ /* 0x000fe40000410000 */
[C---:B------:R-:W-:Y:S01]  /*b040*/  FFMA.FTZ R12, R9.reuse, R18, -R10 ;  /* 0x00000012090c7223 */ /* 0x040fe2000001080a */
[----:B------:R-:W-:Y:S01]  /*b050*/  F2FP.BF16.PACK_AB R10, R16, R17 ;  /* 0x00000011100a723e */ /* 0x000fe200000010ff */
[----:B------:R-:W-:-:S02]  /*b060*/  FFMA.FTZ R8, R9, R19, R8 ;  /* 0x0000001309087223 */ /* 0x000fc40000010008 */
[C---:B------:R-:W-:Y:S02]  /*b070*/  FFMA.FTZ R6, R7.reuse, R13, -R6 ;  /* 0x0000000d07067223 */ /* 0x040fe40000010806 */
[----:B------:R-:W-:Y:S01]  /*b080*/  FFMA.FTZ R0, R7, R20, R0 ;  /* 0x0000001407007223 */ /* 0x000fe20000010000 */
[----:B------:R-:W-:-:S04]  /*b090*/  F2FP.BF16.PACK_AB R8, R8, R12 ;  /* 0x0000000c0808723e */ /* 0x000fc800000010ff */
[----:B------:R-:W-:-:S05]  /*b0a0*/  F2FP.BF16.PACK_AB R9, R0, R6 ;  /* 0x000000060009723e */ /* 0x000fca00000010ff */
[----:B------:R1:W-:Y:S02]  /*b0b0*/  STS.128 [R22+0x5000], R8 ;  /* 0x0050000816007388 */ /* 0x0003e40000000c00 */
.L_x_1008:
[----:B------:R-:W-:Y:S05]  /*b0c0*/  BSYNC B1 ;  /* 0x0000000000017941 */ /* 0x000fea0003800000 */
.L_x_1007:
        /* <DEDUP_REMOVED lines=26> */
[-C--:B------:R-:W-:Y:S01]  /*b270*/  FMUL.FTZ R8, R7, R16.reuse ;  /* 0x0000001007087220 */ /* 0x080fe20000410000 */
[----:B------:R-:W-:Y:S01]  /*b280*/  LOP3.LUT R0, R9, 0xffff0000, RZ, 0xc0, !PT ;  /* 0xffff000009007812 */ /* 0x000fe200078ec0ff */
[-C--:B------:R-:W-:Y:S01]  /*b290*/  FMUL.FTZ R7, R7, R11.reuse ;  /* 0x0000000b07077220 */ /* 0x080fe20000410000 */
[----:B------:R-:W-:Y:S01]  /*b2a0*/  SHF.L.U32 R3, R9, 0x10, RZ ;  /* 0x0000001009037819 */ /* 0x000fe200000006ff */
[C---:B------:R-:W-:Y:S01]  /*b2b0*/  FFMA.FTZ R15, R14.reuse, R11, -R8 ;  /* 0x0000000b0e0f7223 */ /* 0x040fe20000010808 */
[C---:B------:R-:W-:Y:S01]  /*b2c0*/  SHF.L.U32 R8, R13.reuse, 0x10, RZ ;  /* 0x000000100d087819 */ /* 0x040fe200000006ff */
[----:B------:R-:W-:Y:S01]  /*b2d0*/  FFMA.FTZ R11, R14, R16, R7 ;  /* 0x000000100e0b7223 */ /* 0x000fe20000010007 */
[----:B------:R-:W-:Y:S01]  /*b2e0*/  LOP3.LUT R13, R13, 0xffff0000, RZ, 0xc0, !PT ;  /* 0xffff00000d0d7812 */ /* 0x000fe200078ec0ff */
[----:B------:R-:W-:Y:S02]  /*b2f0*/  FMUL.FTZ R6, R2, R18 ;  /* 0x0000001202067220 */ /* 0x000fe40000410000 */
[C---:B------:R-:W-:Y:S01]  /*b300*/  IMAD.U32 R14, R12.reuse, 0x10000, RZ ;  /* 0x000100000c0e7824 */ /* 0x040fe200078e00ff */
[----:B------:R-:W-:Y:S01]  /*b310*/  LOP3.LUT R12, R12, 0xffff0000, RZ, 0xc0, !PT ;  /* 0xffff00000c0c7812 */ /* 0x000fe200078ec0ff */
[----:B------:R-:W-:-:S02]  /*b320*/  FMUL.FTZ R2, R2, R17 ;  /* 0x0000001102027220 */ /* 0x000fc40000410000 */
[C---:B------:R-:W-:Y:S02]  /*b330*/  FFMA.FTZ R9, R10.reuse, R17, -R6 ;  /* 0x000000110a097223 */ /* 0x040fe40000010806 */
[----:B------:R-:W-:Y:S02]  /*b340*/  FFMA.FTZ R7, R10, R18, R2 ;  /* 0x000000120a077223 */ /* 0x000fe40000010002 */
[----:B------:R-:W-:Y:S02]  /*b350*/  FMUL.FTZ R6, R4, R14 ;  /* 0x0000000e04067220 */ /* 0x000fe40000410000 */
[----:B------:R-:W-:Y:S01]  /*b360*/  FMUL.FTZ R2, R0, R12 ;  /* 0x0000000c00027220 */ /* 0x000fe20000410000 */
[----:B------:R-:W-:Y:S01]  /*b370*/  F2FP.BF16.PACK_AB R7, R7, R9 ;  /* 0x000000090707723e */ /* 0x000fe200000010ff */
[----:B------:R-:W-:Y:S02]  /*b380*/  FMUL.FTZ R4, R4, R8 ;  /* 0x0000000804047220 */ /* 0x000fe40000410000 */
[----:B------:R-:W-:-:S02]  /*b390*/  FMUL.FTZ R0, R0, R13 ;  /* 0x0000000d00007220 */ /* 0x000fc40000410000 */
[----:B------:R-:W-:Y:S01]  /*b3a0*/  FFMA.FTZ R8, R5, R8, -R6 ;  /* 0x0000000805087223 */ /* 0x000fe20000010806 */
[----:B------:R-:W-:Y:S01]  /*b3b0*/  F2FP.BF16.PACK_AB R6, R11, R15 ;  /* 0x0000000f0b06723e */ /* 0x000fe200000010ff */
[----:B------:R-:W-:Y:S02]  /*b3c0*/  FFMA.FTZ R4, R5, R14, R4 ;  /* 0x0000000e05047223 */ /* 0x000fe40000010004 */
[C---:B------:R-:W-:Y:S02]  /*b3d0*/  FFMA.FTZ R2, R3.reuse, R13, -R2 ;  /* 0x0000000d03027223 */ /* 0x040fe40000010802 */
[----:B------:R-:W-:Y:S01]  /*b3e0*/  FFMA.FTZ R0, R3, R12, R0 ;  /* 0x0000000c03007223 */ /* 0x000fe20000010000 */
[----:B------:R-:W-:-:S04]  /*b3f0*/  F2FP.BF16.PACK_AB R4, R4, R8 ;  /* 0x000000080404723e */ /* 0x000fc800000010ff */
[----:B------:R-:W-:-:S05]  /*b400*/  F2FP.BF16.PACK_AB R5, R0, R2 ;  /* 0x000000020005723e */ /* 0x000fca00000010ff */
[----:B------:R1:W-:Y:S02]  /*b410*/  STS.128 [R252+0x6000], R4 ;  /* 0x00600004fc007388 */ /* 0x0003e40000000c00 */
.L_x_1014:
[----:B------:R-:W-:Y:S05]  /*b420*/  BSYNC B0 ;  /* 0x0000000000007941 */ /* 0x000fea0003800000 */
.L_x_1013:
[----:B------:R-:W-:-:S13]  /*b430*/  ISETP.GE.AND P0, PT, R124, c[0x0][0x27c], PT ;  /* 0x00009f007c007a0c */ /* 0x000fda0003f06270 */
[----:B------:R-:W-:Y:S05]  /*b440*/  @P0 BRA `(.L_x_1012) ;  /* 0x000002f000000947 */ /* 0x000fea0003800000 */
[----:B-1----:R-:W2:Y:S01]  /*b450*/  LDL R18, [R1] ;  /* 0x0000000001127983 */ /* 0x002ea20000100800 */
[--C-:B------:R-:W-:Y:S02]  /*b460*/  SHF.R.U64 R0, R36, 0x10, R37.reuse ;  /* 0x0000001024007819 */ /* 0x100fe40000001225 */
[----:B------:R-:W-:Y:S02]  /*b470*/  SHF.R.U32.HI R2, RZ, 0x10, R37 ;  /* 0x00000010ff027819 */ /* 0x000fe40000011625 */
[----:B------:R-:W-:Y:S02]  /*b480*/  SHF.R.U32.HI R9, RZ, 0x10, R31 ;  /* 0x00000010ff097819 */ /* 0x000fe4000001161f */
[C---:B------:R-:W-:Y:S02]  /*b490*/  PRMT R11, R52.reuse, 0x5432, R0 ;  /* 0x00005432340b7816 */ /* 0x040fe40000000000 */
[----:B------:R-:W-:Y:S02]  /*b4a0*/  PRMT R8, R52, 0x5410, R2 ;  /* 0x0000541034087816 */ /* 0x000fe40000000002 */
[----:B------:R-:W-:-:S02]  /*b4b0*/  PRMT R0, R51, 0x5410, R9 ;  /* 0x0000541033007816 */ /* 0x000fc40000000009 */
[----:B------:R-:W-:Y:S01]  /*b4c0*/  SHF.R.U64 R3, R30, 0x10, R31 ;  /* 0x000000101e037819 */ /* 0x000fe2000000121f */
[----:B------:R-:W-:Y:S01]  /*b4d0*/  IMAD.U32 R14, R8, 0x10000, RZ ;  /* 0x00010000080e7824 */ /* 0x000fe200078e00ff */
[C---:B------:R-:W-:Y:S01]  /*b4e0*/  LOP3.LUT R17, R0.reuse, 0xffff0000, RZ, 0xc0, !PT ;  /* 0xffff000000117812 */ /* 0x040fe200078ec0ff */
[----:B------:R-:W-:Y:S01]  /*b4f0*/  IMAD.U32 R15, R0, 0x10000, RZ ;  /* 0x00010000000f7824 */ /* 0x000fe200078e00ff */
[----:B------:R-:W-:Y:S02]  /*b500*/  PRMT R10, R51, 0x5432, R3 ;  /* 0x00005432330a7816 */ /* 0x000fe40000000003 */
[----:B------:R-:W-:Y:S01]  /*b510*/  LOP3.LUT R16, R8, 0xffff0000, RZ, 0xc0, !PT ;  /* 0xffff000008107812 */ /* 0x000fe200078ec0ff */
[----:B--2---:R-:W1:Y:S02]  /*b520*/  LDS.128 R4, [R18+0x6000] ;  /* 0x0060000012047984 */ /* 0x004e640000000c00 */
[C---:B-1----:R-:W-:Y:S01]  /*b530*/  LOP3.LUT R9, R6.reuse, 0xffff0000, RZ, 0xc0, !PT ;  /* 0xffff000006097812 */ /* 0x042fe200078ec0ff */
[C---:B------:R-:W-:Y:S01]  /*b540*/  IMAD.U32 R12, R7.reuse, 0x10000, RZ ;  /* 0x00010000070c7824 */ /* 0x040fe200078e00ff */
[----:B------:R-:W-:Y:S01]  /*b550*/  LOP3.LUT R2, R7, 0xffff0000, RZ, 0xc0, !PT ;  /* 0xffff000007027812 */ /* 0x000fe200078ec0ff */
[----:B------:R-:W-:Y:S01]  /*b560*/  IMAD.U32 R13, R6, 0x10000, RZ ;  /* 0x00010000060d7824 */ /* 0x000fe200078e00ff */
[C---:B------:R-:W-:Y:S01]  /*b570*/  SHF.L.U32 R6, R4.reuse, 0x10, RZ ;  /* 0x0000001004067819 */ /* 0x040fe200000006ff */
[----:B------:R-:W-:Y:S01]  /*b580*/  FMUL.FTZ R7, R9, R14 ;  /* 0x0000000e09077220 */ /* 0x000fe20000410000 */
[----:B------:R-:W-:Y:S01]  /*b590*/  SHF.L.U32 R3, R5, 0x10, RZ ;  /* 0x0000001005037819 */ /* 0x000fe200000006ff */
[-C--:B------:R-:W-:Y:S01]  /*b5a0*/  FMUL.FTZ R8, R9, R15.reuse ;  /* 0x0000000f09087220 */ /* 0x080fe20000410000 */
[----:B------:R-:W-:Y:S01]  /*b5b0*/  LOP3.LUT R0, R5, 0xffff0000, RZ, 0xc0, !PT ;  /* 0xffff000005007812 */ /* 0x000fe200078ec0ff */
[----:B------:R-:W-:Y:S01]  /*b5c0*/  FFMA.FTZ R9, R13, R15, R7 ;  /* 0x0000000f0d097223 */ /* 0x000fe20000010007 */
[----:B------:R-:W-:Y:S01]  /*b5d0*/  LOP3.LUT R4, R4, 0xffff0000, RZ, 0xc0, !PT ;  /* 0xffff000004047812 */ /* 0x000fe200078ec0ff */
[----:B------:R-:W-:-:S02]  /*b5e0*/  FMUL.FTZ R5, R2, R17 ;  /* 0x0000001102057220 */ /* 0x000fc40000410000 */
[----:B------:R-:W-:Y:S01]  /*b5f0*/  FFMA.FTZ R14, R13, R14, -R8 ;  /* 0x0000000e0d0e7223 */ /* 0x000fe20000010808 */
[C---:B------:R-:W-:Y:S01]  /*b600*/  SHF.L.U32 R13, R11.reuse, 0x10, RZ ;  /* 0x000000100b0d7819 */ /* 0x040fe200000006ff */
[C---:B------:R-:W-:Y:S01]  /*b610*/  IMAD.U32 R15, R10.reuse, 0x10000, RZ ;  /* 0x000100000a0f7824 */ /* 0x040fe200078e00ff */
[----:B------:R-:W-:Y:S01]  /*b620*/  LOP3.LUT R10, R10, 0xffff0000, RZ, 0xc0, !PT ;  /* 0xffff00000a0a7812 */ /* 0x000fe200078ec0ff */
[-C--:B------:R-:W-:Y:S01]  /*b630*/  FMUL.FTZ R2, R2, R16.reuse ;  /* 0x0000001002027220 */ /* 0x080fe20000410000 */
[----:B------:R-:W-:Y:S01]  /*b640*/  LOP3.LUT R11, R11, 0xffff0000, RZ, 0xc0, !PT ;  /* 0xffff00000b0b7812 */ /* 0x000fe200078ec0ff */
[C---:B------:R-:W-:Y:S02]  /*b650*/  FFMA.FTZ R8, R12.reuse, R16, -R5 ;  /* 0x000000100c087223 */ /* 0x040fe40000010805 */
[----:B------:R-:W-:Y:S02]  /*b660*/  FFMA.FTZ R7, R12, R17, R2 ;  /* 0x000000110c077223 */ /* 0x000fe40000010002 */
[----:B------:R-:W-:-:S02]  /*b670*/  FMUL.FTZ R5, R4, R15 ;  /* 0x0000000f04057220 */ /* 0x000fc40000410000 */
[----:B------:R-:W-:Y:S01]  /*b680*/  FMUL.FTZ R4, R4, R13 ;  /* 0x0000000d04047220 */ /* 0x000fe20000410000 */
[----:B------:R-:W-:Y:S01]  /*b690*/  F2FP.BF16.PACK_AB R7, R7, R8 ;  /* 0x000000080707723e */ /* 0x000fe200000010ff */
[C---:B------:R-:W-:Y:S02]  /*b6a0*/  FMUL.FTZ R2, R0.reuse, R10 ;  /* 0x0000000a00027220 */ /* 0x040fe40000410000 */
[----:B------:R-:W-:Y:S02]  /*b6b0*/  FMUL.FTZ R0, R0, R11 ;  /* 0x0000000b00007220 */ /* 0x000fe40000410000 */
[C---:B------:R-:W-:Y:S02]  /*b6c0*/  FFMA.FTZ R5, R6.reuse, R13, -R5 ;  /* 0x0000000d06057223 */ /* 0x040fe40000010805 */
[----:B------:R-:W-:Y:S01]  /*b6d0*/  FFMA.FTZ R4, R6, R15, R4 ;  /* 0x0000000f06047223 */ /* 0x000fe20000010004 */
[----:B------:R-:W-:Y:S01]  /*b6e0*/  F2FP.BF16.PACK_AB R6, R9, R14 ;  /* 0x0000000e0906723e */ /* 0x000fe200000010ff */
[----:B------:R-:W-:-:S02]  /*b6f0*/  FFMA.FTZ R2, R3, R11, -R2 ;  /* 0x0000000b03027223 */ /* 0x000fc40000010802 */
[----:B------:R-:W-:Y:S01]  /*b700*/  FFMA.FTZ R0, R3, R10, R0 ;  /* 0x0000000a03007223 */ /* 0x000fe20000010000 */
[----:B------:R-:W-:-:S04]  /*b710*/  F2FP.BF16.PACK_AB R4, R4, R5 ;  /* 0x000000050404723e */ /* 0x000fc800000010ff */
[----:B------:R-:W-:-:S05]  /*b720*/  F2FP.BF16.PACK_AB R5, R0, R2 ;  /* 0x000000020005723e */ /* 0x000fca00000010ff */
[----:B------:R1:W-:Y:S02]  /*b730*/  STS.128 [R18+0x6000], R4 ;  /* 0x0060000412007388 */ /* 0x0003e40000000c00 */
.L_x_1012:
[----:B------:R-:W-:Y:S05]  /*b740*/  BSYNC B1 ;  /* 0x0000000000017941 */ /* 0x000fea0003800000 */
.L_x_1011:
        /* <DEDUP_REMOVED lines=19> */
[----:B------:R-:W-:Y:S02]  /*b880*/  LOP3.LUT R16, R8, 0xffff0000, RZ, 0xc0, !PT ;  /* 0xffff000008107812 */ /* 0x000fe400078ec0ff */
        /* <DEDUP_REMOVED lines=33> */
.L_x_1018:
[----:B------:R-:W-:Y:S05]  /*baa0*/  BSYNC B0 ;  /* 0x0000000000007941 */ /* 0x000fea0003800000 */
.L_x_1017:
        /* <DEDUP_REMOVED lines=49> */
.L_x_1016:
[----:B------:R-:W-:Y:S05]  /*bdc0*/  BSYNC B1 ;  /* 0x0000000000017941 */ /* 0x000fea0003800000 */
.L_x_1015:
[----:B------:R-:W-:-:S04]  /*bdd0*/  IADD3 R0, R125, 0x60, RZ ;  /* 0x000000607d007810 */ /* 0x000fc80007ffe0ff */
        /* <DEDUP_REMOVED lines=51> */
.L_x_1021:
[----:B------:R-:W-:Y:S05]  /*c110*/  BSYNC B0 ;  /* 0x0000000000007941 */ /* 0x000fea0003800000 */
.L_x_1020:
        /* <DEDUP_REMOVED lines=50> */
.L_x_998:
[----:B------:R-:W-:Y:S01]  /*c440*/  IMAD.MOV.U32 R5, RZ, RZ, c[0x0][0x2c4] ;  /* 0x0000b100ff057624 */ /* 0x000fe200078e00ff */
[----:B------:R-:W-:Y:S01]  /*c450*/  ISETP.GE.AND P1, PT, R84, c[0x0][0x27c], PT ;  /* 0x00009f0054007a0c */ /* 0x000fe20003f26270 */
[----:B------:R-:W-:Y:S01]  /*c460*/  IMAD.MOV.U32 R7, RZ, RZ, R3 ;  /* 0x000000ffff077224 */ /* 0x000fe200078e0003 */
[----:B------:R-:W-:Y:S01]  /*c470*/  CS2R R22, SRZ ;  /* 0x0000000000167805 */ /* 0x000fe2000001ff00 */
[----:B------:R-:W-:Y:S01]  /*c480*/  IMAD.MOV.U32 R9, RZ, RZ, R8 ;  /* 0x000000ffff097224 */ /* 0x000fe200078e0008 */
[----:B------:R-:W-:Y:S01]  /*c490*/  ISETP.NE.AND P0, PT, R5, 0x1, PT ;  /* 0x000000010500780c */ /* 0x000fe20003f05270 */
[----:B------:R-:W-:Y:S01]  /*c4a0*/  IMAD.MOV.U32 R8, RZ, RZ, R4 ;  /* 0x000000ffff087224 */ /* 0x000fe200078e0004 */
[----:B------:R-:W-:-:S11]  /*c4b0*/  CS2R R20, SRZ ;  /* 0x0000000000147805 */ /* 0x000fd6000001ff00 */
[----:B------:R-:W-:-:S05]  /*c4c0*/  @P0 IMAD.HI.U32 R5, R2, c[0x0][0x2c8], RZ ;  /* 0x0000b20002050a27 */ /* 0x000fca00078e00ff */
[----:B------:R-:W-:-:S04]  /*c4d0*/  @P0 SHF.R.U32.HI R2, RZ, c[0x0][0x2cc], R5 ;  /* 0x0000b300ff020a19 */ /* 0x000fc80000011605 */
[----:B------:R-:W-:Y:S01]  /*c4e0*/  SHF.R.S32.HI R5, RZ, 0x1f, R2 ;  /* 0x0000001fff057819 */ /* 0x000fe20000011402 */
[----:B------:R-:W-:-:S04]  /*c4f0*/  IMAD.WIDE.U32 R6, R2, c[0x0][0x280], R6 ;  /* 0x0000a00002067a25 */ /* 0x000fc800078e0006 */
[C---:B------:R-:W-:Y:S01]  /*c500*/  IMAD R10, R5.reuse, c[0x0][0x280], RZ ;  /* 0x0000a000050a7a24 */ /* 0x040fe200078e02ff */
[----:B------:R-:W-:Y:S01]  /*c510*/  LEA R13, P0, R6, c[0x0][0x270], 0x1 ;  /* 0x00009c00060d7a11 */ /* 0x000fe200078008ff */
[----:B------:R-:W-:Y:S02]  /*c520*/  IMAD R3, R5, c[0x0][0x290], RZ ;  /* 0x0000a40005037a24 */ /* 0x000fe400078e02ff */
[C---:B------:R-:W-:Y:S02]  /*c530*/  IMAD R10, R2.reuse, c[0x0][0x284], R10 ;  /* 0x0000a100020a7a24 */ /* 0x040fe400078e020a */
[----:B------:R-:W-:Y:S02]  /*c540*/  IMAD.WIDE.U32 R4, R2, c[0x0][0x290], R8 ;  /* 0x0000a40002047a25 */ /* 0x000fe400078e0008 */
[----:B------:R-:W1:Y:S02]  /*c550*/  SHFL.IDX PT, R8, R13, RZ, 0x1c1f ;  /* 0x001c1fff0d087589 */ /* 0x000e6400000e0000 */
[----:B------:R-:W-:-:S02]  /*c560*/  IMAD.IADD R7, R7, 0x1, R10 ;  /* 0x0000000107077824 */ /* 0x000fc400078e020a */
[----:B------:R-:W-:-:S03]  /*c570*/  IMAD R2, R2, c[0x0][0x294], R3 ;  /* 0x0000a50002027a24 */ /* 0x000fc600078e0203 */
[----:B------:R-:W-:Y:S02]  /*c580*/  LEA.HI.X R12, R6, c[0x0][0x274], R7, 0x1, P0 ;  /* 0x00009d00060c7a11 */ /* 0x000fe400000f0c07 */
[C---:B------:R-:W-:Y:S02]  /*c590*/  LEA R3, P0, R4.reuse, c[0x0][0x288], 0x1 ;  /* 0x0000a20004037a11 */ /* 0x040fe400078008ff */
[----:B------:R-:W-:Y:S02]  /*c5a0*/  IADD3 R2, R5, R2, RZ ;  /* 0x0000000205027210 */ /* 0x000fe40007ffe0ff */
[----:B------:R-:W2:Y:S02]  /*c5b0*/  SHFL.IDX PT, R5, R12, RZ, 0x1c1f ;  /* 0x001c1fff0c057589 */ /* 0x000ea400000e0000 */
[----:B------:R-:W-:Y:S02]  /*c5c0*/  LEA.HI.X R2, R4, c[0x0][0x28c], R2, 0x1, P0 ;  /* 0x0000a30004027a11 */ /* 0x000fe400000f0c02 */
[----:B------:R-:W-:-:S03]  /*c5d0*/  ISETP.GE.OR P0, PT, R14, R0, P1 ;  /* 0x000000000e00720c */ /* 0x000fc60000f06670 */
[----:B------:R-:W-:Y:S10]  /*c5e0*/  SHFL.IDX PT, R9, R2, RZ, 0x1c1f ;  /* 0x001c1fff02097589 */ /* 0x000ff400000e0000 */
[C---:B------:R-:W-:Y:S01]  /*c5f0*/  @!P0 IMAD.SHL.U32 R6, R84.reuse, 0x2, RZ ;  /* 0x0000000254068824 */ /* 0x040fe200078e00ff */
[----:B------:R-:W-:-:S04]  /*c600*/  @!P0 SHF.L.U64.HI R7, R84, 0x1, R85 ;  /* 0x0000000154078819 */ /* 0x000fc80000010255 */
[----:B-1----:R-:W-:Y:S02]  /*c610*/  @!P0 IADD3 R4, P3, R8, R6, RZ ;  /* 0x0000000608048210 */ /* 0x002fe40007f7e0ff */
[----:B------:R-:W1:Y:S03]  /*c620*/  SHFL.IDX PT, R8, R3, RZ, 0x1c1f ;  /* 0x001c1fff03087589 */ /* 0x000e6600000e0000 */
[----:B--2---:R-:W-:Y:S01]  /*c630*/  @!P0 IMAD.X R5, R5, 0x1, R7, P3 ;  /* 0x0000000105058824 */ /* 0x004fe200018e0607 */
[----:B------:R-:W-:Y:S01]  /*c640*/  CS2R R18, SRZ ;  /* 0x0000000000127805 */ /* 0x000fe2000001ff00 */
[----:B------:R-:W-:-:S03]  /*c650*/  CS2R R16, SRZ ;  /* 0x0000000000107805 */ /* 0x000fc6000001ff00 */
[----:B------:R2:W3:Y:S01]  /*c660*/  @!P0 LD.E.128 R20, [R4.64] ;  /* 0x0000000804148980 */ /* 0x0004e2000c101d00 */
[----:B-1----:R-:W-:-:S05]  /*c670*/  @!P0 IADD3 R6, P3, R8, R6, RZ ;  /* 0x0000000608068210 */ /* 0x002fca0007f7e0ff */
[----:B------:R-:W-:-:S05]  /*c680*/  @!P0 IMAD.X R7, R9, 0x1, R7, P3 ;  /* 0x0000000109078824 */ /* 0x000fca00018e0607 */
[----:B------:R3:W4:Y:S01]  /*c690*/  @!P0 LD.E.128 R16, [R6.64] ;  /* 0x0000000806108980 */ /* 0x000722000c101d00 */
[----:B--2---:R-:W-:-:S04]  /*c6a0*/  IADD3 R4, R14, 0x20, RZ ;  /* 0x000000200e047810 */ /* 0x004fc80007ffe0ff */
[----:B------:R-:W-:Y:S01]  /*c6b0*/  ISETP.GE.AND P0, PT, R4, R0, PT ;  /* 0x000000000400720c */ /* 0x000fe20003f06270 */
[----:B------:R1:W2:Y:S01]  /*c6c0*/  SHFL.IDX PT, R15, R13, 0x1, 0x1c1f ;  /* 0x003c1f000d0f7f89 */ /* 0x0002a200000e0000 */
[----:B------:R-:W-:Y:S03]  /*c6d0*/  BSSY B0, `(.L_x_1022) ;  /* 0x0000024000007945 */ /* 0x000fe60003800000 */
[----:B------:R1:W1:Y:S01]  /*c6e0*/  SHFL.IDX PT, R24, R3, 0x1, 0x1c1f ;  /* 0x003c1f0003187f89 */ /* 0x00026200000e0000 */
[----:B------:R-:W-:-:S03]  /*c6f0*/  CS2R R10, SRZ ;  /* 0x00000000000a7805 */ /* 0x000fc6000001ff00 */
[----:B------:R1:W1:Y:S01]  /*c700*/  SHFL.IDX PT, R25, R12, 0x1, 0x1c1f ;  /* 0x003c1f000c197f89 */ /* 0x00026200000e0000 */
[----:B------:R-:W-:-:S03]  /*c710*/  CS2R R8, SRZ ;  /* 0x0000000000087805 */ /* 0x000fc6000001ff00 */
[----:B------:R1:W1:Y:S01]  /*c720*/  SHFL.IDX PT, R26, R2, 0x1, 0x1c1f ;  /* 0x003c1f00021a7f89 */ /* 0x00026200000e0000 */
[----:B---3--:R-:W-:Y:S02]  /*c730*/  IMAD.MOV.U32 R7, RZ, RZ, R22 ;  /* 0x000000ffff077224 */ /* 0x008fe400078e0016 */
[----:B------:R-:W-:Y:S02]  /*c740*/  IMAD.MOV.U32 R5, RZ, RZ, R20 ;  /* 0x000000ffff057224 */ /* 0x000fe400078e0014 */
[----:B------:R-:W-:Y:S01]  /*c750*/  IMAD.MOV.U32 R4, RZ, RZ, R21 ;  /* 0x000000ffff047224 */ /* 0x000fe200078e0015 */
[----:B------:R-:W-:Y:S02]  /*c760*/  MOV R6, R23 ;  /* 0x0000001700067202 */ /* 0x000fe40000000f00 */
[----:B------:R-:W-:Y:S02]  /*c770*/  PRMT R35, R7, 0x7610, R35 ;  /* 0x0000761007237816 */ /* 0x000fe40000000023 */
[----:B------:R-:W-:-:S02]  /*c780*/  PRMT R29, R5, 0x7610, R29 ;  /* 0x00007610051d7816 */ /* 0x000fc4000000001d */
[----:B------:R-:W-:Y:S02]  /*c790*/  PRMT R31, R4, 0x7610, R31 ;  /* 0x00007610041f7816 */ /* 0x000fe4000000001f */
[----:B------:R-:W-:Y:S01]  /*c7a0*/  PRMT R34, R6, 0x7610, R34 ;  /* 0x0000761006227816 */ /* 0x000fe20000000022 */
[----:B----4-:R-:W-:Y:S01]  /*c7b0*/  IMAD.MOV.U32 R7, RZ, RZ, R18 ;  /* 0x000000ffff077224 */ /* 0x010fe200078e0012 */
[----:B------:R-:W-:Y:S01]  /*c7c0*/  MOV R6, R19 ;  /* 0x0000001300067202 */ /* 0x000fe20000000f00 */
[----:B------:R-:W-:Y:S02]  /*c7d0*/  IMAD.MOV.U32 R5, RZ, RZ, R16 ;  /* 0x000000ffff057224 */ /* 0x000fe400078e0010 */
[----:B------:R-:W-:Y:S01]  /*c7e0*/  IMAD.MOV.U32 R4, RZ, RZ, R17 ;  /* 0x000000ffff047224 */ /* 0x000fe200078e0011 */
[----:B------:R-:W-:Y:S02]  /*c7f0*/  PRMT R33, R7, 0x7610, R33 ;  /* 0x0000761007217816 */ /* 0x000fe40000000021 */
[----:B------:R-:W-:-:S02]  /*c800*/  PRMT R31, R31, 0x5410, R6 ;  /* 0x000054101f1f7816 */ /* 0x000fc40000000006 */
[----:B------:R-:W-:Y:S01]  /*c810*/  PRMT R30, R4, 0x5410, R5 ;  /* 0x00005410041e7816 */ /* 0x000fe20000000005 */
[----:B------:R-:W-:Y:S01]  /*c820*/  CS2R R6, SRZ ;  /* 0x0000000000067805 */ /* 0x000fe2000001ff00 */
[----:B------:R-:W-:Y:S01]  /*c830*/  CS2R R4, SRZ ;  /* 0x0000000000047805 */ /* 0x000fe2000001ff00 */
[----:B------:R-:W-:Y:S05]  /*c840*/  @P0 BRA `(.L_x_1023) ;  /* 0x000000c000000947 */ /* 0x000fea0003800000 */
[----:B-12---:R-:W-:Y:S01]  /*c850*/  CS2R R8, SRZ ;  /* 0x0000000000087805 */ /* 0x006fe2000001ff00 */
[----:B------:R-:W-:Y:S01]  /*c860*/  CS2R R6, SRZ ;  /* 0x0000000000067805 */ /* 0x000fe2000001ff00 */
[----:B------:R-:W-:Y:S01]  /*c870*/  CS2R R4, SRZ ;  /* 0x0000000000047805 */ /* 0x000fe2000001ff00 */
[----:B------:R-:W-:Y:S05]  /*c880*/  @P1 BRA `(.L_x_1023) ;  /* 0x0000008000001947 */ /* 0x000fea0003800000 */
[C---:B------:R-:W-:Y:S01]  /*c890*/  IMAD.SHL.U32 R6, R84.reuse, 0x2, RZ ;  /* 0x0000000254067824 */ /* 0x040fe200078e00ff */
[----:B------:R-:W-:-:S04]  /*c8a0*/  SHF.L.U64.HI R7, R84, 0x1, R85 ;  /* 0x0000000154077819 */ /* 0x000fc80000010255 */
[----:B------:R-:W-:-:S05]  /*c8b0*/  IADD3 R4, P0, R15, R6, RZ ;  /* 0x000000060f047210 */ /* 0x000fca0007f1e0ff */
[----:B------:R-:W-:Y:S01]  /*c8c0*/  IMAD.X R5, R25, 0x1, R7, P0 ;  /* 0x0000000119057824 */ /* 0x000fe200000e0607 */
[----:B------:R-:W-:-:S04]  /*c8d0*/  IADD3 R6, P0, R24, R6, RZ ;  /* 0x0000000618067210 */ /* 0x000fc80007f1e0ff */
[----:B------:R1:W5:Y:S01]  /*c8e0*/  LD.E.128 R8, [R4.64] ;  /* 0x0000000804087980 */ /* 0x000362000c101d00 */
[----:B------:R-:W-:-:S06]  /*c8f0*/  IMAD.X R7, R26, 0x1, R7, P0 ;  /* 0x000000011a077824 */ /* 0x000fcc00000e0607 */
[----:B-1----:R-:W5:Y:S02]  /*c900*/  LD.E.128 R4, [R6.64] ;  /* 0x0000000806047980 */ /* 0x002f64000c101d00 */
.L_x_1023:
[----:B-12---:R-:W-:Y:S05]  /*c910*/  BSYNC B0 ;  /* 0x0000000000007941 */ /* 0x006fea0003800000 */
.L_x_1022:
[----:B------:R-:W1:Y:S01]  /*c920*/  SHFL.IDX PT, R26, R13, 0x2, 0x1c1f ;  /* 0x005c1f000d1a7f89 */ /* 0x000e6200000e0000 */
[----:B------:R-:W-:Y:S01]  /*c930*/  IADD3 R15, R14, 0x40, RZ ;  /* 0x000000400e0f7810 */ /* 0x000fe20007ffe0ff */
[----:B------:R-:W-:Y:S01]  /*c940*/  CS2R R38, SRZ ;  /* 0x0000000000267805 */ /* 0x000fe2000001ff00 */
[----:B------:R-:W-:Y:S01]  /*c950*/  CS2R R36, SRZ ;  /* 0x0000000000247805 */ /* 0x000fe2000001ff00 */
[----:B------:R-:W2:Y:S01]  /*c960*/  SHFL.IDX PT, R24, R12, 0x2, 0x1c1f ;  /* 0x005c1f000c187f89 */ /* 0x000ea200000e0000 */
[----:B------:R-:W-:-:S03]  /*c970*/  ISETP.GE.OR P0, PT, R15, R0, P1 ;  /* 0x000000000f00720c */ /* 0x000fc60000f06670 */
[----:B------:R-:W-:Y:S10]  /*c980*/  SHFL.IDX PT, R28, R2, 0x2, 0x1c1f ;  /* 0x005c1f00021c7f89 */ /* 0x000ff400000e0000 */
[C---:B------:R-:W-:Y:S01]  /*c990*/  @!P0 IMAD.SHL.U32 R15, R84.reuse, 0x2, RZ ;  /* 0x00000002540f8824 */ /* 0x040fe200078e00ff */
[----:B------:R-:W-:-:S04]  /*c9a0*/  @!P0 SHF.L.U64.HI R25, R84, 0x1, R85 ;  /* 0x0000000154198819 */ /* 0x000fc80000010255 */
[----:B-1----:R-:W-:-:S05]  /*c9b0*/  @!P0 IADD3 R26, P3, R26, R15, RZ ;  /* 0x0000000f1a1a8210 */ /* 0x002fca0007f7e0ff */
[----:B--2---:R-:W-:Y:S02]  /*c9c0*/  @!P0 IMAD.X R27, R24, 0x1, R25, P3 ;  /* 0x00000001181b8824 */ /* 0x004fe400018e0619 */
[----:B------:R-:W1:Y:S01]  /*c9d0*/  SHFL.IDX PT, R24, R3, 0x2, 0x1c1f ;  /* 0x005c1f0003187f89 */ /* 0x000e6200000e0000 */
[----:B------:R-:W-:Y:S01]  /*c9e0*/  CS2R R42, SRZ ;  /* 0x00000000002a7805 */ /* 0x000fe2000001ff00 */
[----:B------:R-:W-:Y:S02]  /*c9f0*/  CS2R R40, SRZ ;  /* 0x0000000000287805 */ /* 0x000fe4000001ff00 */
[----:B------:R-:W2:Y:S01]  /*ca00*/  @!P0 LD.E.128 R36, [R26.64] ;  /* 0x000000081a248980 */ /* 0x000ea2000c101d00 */
[----:B-1----:R-:W-:-:S05]  /*ca10*/  @!P0 IADD3 R24, P3, R24, R15, RZ ;  /* 0x0000000f18188210 */ /* 0x002fca0007f7e0ff */
[----:B------:R-:W-:-:S05]  /*ca20*/  @!P0 IMAD.X R25, R28, 0x1, R25, P3 ;  /* 0x000000011c198824 */ /* 0x000fca00018e0619 */
[----:B------:R1:W3:Y:S01]  /*ca30*/  @!P0 LD.E.128 R40, [R24.64] ;  /* 0x0000000818288980 */ /* 0x0002e2000c101d00 */
[----:B------:R-:W-:Y:S01]  /*ca40*/  IADD3 R14, R14, 0x60, RZ ;  /* 0x000000600e0e7810 */ /* 0x000fe20007ffe0ff */
[----:B-----5:R-:W-:-:S03]  /*ca50*/  IMAD.MOV.U32 R15, RZ, RZ, R8 ;  /* 0x000000ffff0f7224 */ /* 0x020fc600078e0008 */
[----:B------:R-:W-:Y:S02]  /*ca60*/  ISETP.GE.AND P0, PT, R14, R0, PT ;  /* 0x000000000e00720c */ /* 0x000fe40003f06270 */
[----:B------:R-:W-:-:S04]  /*ca70*/  MOV R14, R9 ;  /* 0x00000009000e7202 */ /* 0x000fc80000000f00 */
[----:B------:R-:W-:Y:S01]  /*ca80*/  PRMT R62, R14, 0x5410, R15 ;  /* 0x000054100e3e7816 */ /* 0x000fe2000000000f */
[----:B------:R-:W-:Y:S02]  /*ca90*/  IMAD.MOV.U32 R15, RZ, RZ, R4 ;  /* 0x000000ffff0f7224 */ /* 0x000fe400078e0004 */
[----:B------:R-:W-:Y:S02]  /*caa0*/  IMAD.MOV.U32 R14, RZ, RZ, R5 ;  /* 0x000000ffff0e7224 */ /* 0x000fe400078e0005 */
[----:B-1----:R-:W-:Y:S02]  /*cab0*/  IMAD.MOV.U32 R25, RZ, RZ, R10 ;  /* 0x000000ffff197224 */ /* 0x002fe400078e000a */
[----:B------:R-:W-:-:S05]  /*cac0*/  IMAD.MOV.U32 R24, RZ, RZ, R11 ;  /* 0x000000ffff187224 */ /* 0x000fca00078e000b */
[----:B------:R-:W-:Y:S01]  /*cad0*/  PRMT R64, R24, 0x5410, R25 ;  /* 0x0000541018407816 */ /* 0x000fe20000000019 */
[----:B------:R-:W-:Y:S02]  /*cae0*/  IMAD.MOV.U32 R25, RZ, RZ, R6 ;  /* 0x000000ffff197224 */ /* 0x000fe400078e0006 */
[----:B------:R-:W-:Y:S01]  /*caf0*/  IMAD.MOV.U32 R24, RZ, RZ, R7 ;  /* 0x000000ffff187224 */ /* 0x000fe200078e0007 */
[----:B------:R-:W-:Y:S02]  /*cb00*/  PRMT R61, R14, 0x5410, R15 ;  /* 0x000054100e3d7816 */ /* 0x000fe4000000000f */
[----:B------:R-:W1:Y:S02]  /*cb10*/  SHFL.IDX PT, R15, R3, 0x3, 0x1c1f ;  /* 0x007c1f00030f7f89 */ /* 0x000e6400000e0000 */
[----:B------:R-:W-:Y:S02]  /*cb20*/  PRMT R63, R24, 0x5410, R25 ;  /* 0x00005410183f7816 */ /* 0x000fe40000000019 */
[----:B------:R2:W4:Y:S04]  /*cb30*/  SHFL.IDX PT, R25, R12, 0x3, 0x1c1f ;  /* 0x007c1f000c197f89 */ /* 0x00052800000e0000 */
[----:B------:R-:W1:Y:S04]  /*cb40*/  SHFL.IDX PT, R24, R2, 0x3, 0x1c1f ;  /* 0x007c1f0002187f89 */ /* 0x000e6800000e0000 */
[----:B------:R1:W1:Y:S01]  /*cb50*/  SHFL.IDX PT, R14, R13, 0x3, 0x1c1f ;  /* 0x007c1f000d0e7f89 */ /* 0x00026200000e0000 */
[----:B------:R-:W-:Y:S01]  /*cb60*/  BSSY B0, `(.L_x_1024) ;  /* 0x000001e000007945 */ /* 0x000fe20003800000 */
[----:B------:R-:W-:Y:S01]  /*cb70*/  CS2R R50, SRZ ;  /* 0x0000000000327805 */ /* 0x000fe2000001ff00 */
[----:B------:R-:W-:Y:S01]  /*cb80*/  CS2R R48, SRZ ;  /* 0x0000000000307805 */ /* 0x000fe2000001ff00 */
[----:B------:R-:W-:Y:S01]  /*cb90*/  CS2R R46, SRZ ;  /* 0x00000000002e7805 */ /* 0x000fe2000001ff00 */
[----:B------:R-:W-:Y:S01]  /*cba0*/  CS2R R44, SRZ ;  /* 0x00000000002c7805 */ /* 0x000fe2000001ff00 */
[----:B--2---:R-:W-:Y:S01]  /*cbb0*/  IMAD.MOV.U32 R12, RZ, RZ, R39 ;  /* 0x000000ffff0c7224 */ /* 0x004fe200078e0027 */
[----:B-1----:R-:W-:Y:S01]  /*cbc0*/  MOV R13, R38 ;  /* 0x00000026000d7202 */ /* 0x002fe20000000f00 */
[----:B------:R-:W-:-:S02]  /*cbd0*/  IMAD.MOV.U32 R3, RZ, RZ, R36 ;  /* 0x000000ffff037224 */ /* 0x000fc400078e0024 */
[----:B------:R-:W-:Y:S01]  /*cbe0*/  IMAD.MOV.U32 R2, RZ, RZ, R37 ;  /* 0x000000ffff027224 */ /* 0x000fe200078e0025 */
[----:B------:R-:W-:-:S04]  /*cbf0*/  PRMT R68, R12, 0x5410, R13 ;  /* 0x000054100c447816 */ /* 0x000fc8000000000d */
[----:B------:R-:W-:Y:S01]  /*cc00*/  PRMT R66, R2, 0x5410, R3 ;  /* 0x0000541002427816 */ /* 0x000fe20000000003 */
[----:B---3--:R-:W-:Y:S01]  /*cc10*/  IMAD.MOV.U32 R13, RZ, RZ, R42 ;  /* 0x000000ffff0d7224 */ /* 0x008fe200078e002a */
[----:B------:R-:W-:Y:S01]  /*cc20*/  MOV R12, R43 ;  /* 0x0000002b000c7202 */ /* 0x000fe20000000f00 */
[----:B------:R-:W-:Y:S02]  /*cc30*/  IMAD.MOV.U32 R3, RZ, RZ, R40 ;  /* 0x000000ffff037224 */ /* 0x000fe400078e0028 */
[----:B------:R-:W-:Y:S01]  /*cc40*/  IMAD.MOV.U32 R2, RZ, RZ, R41 ;  /* 0x000000ffff027224 */ /* 0x000fe200078e0029 */
[----:B------:R-:W-:-:S04]  /*cc50*/  PRMT R67, R12, 0x5410, R13 ;  /* 0x000054100c437816 */ /* 0x000fc8000000000d */
[----:B------:R-:W-:Y:S01]  /*cc60*/  PRMT R65, R2, 0x5410, R3 ;  /* 0x0000541002417816 */ /* 0x000fe20000000003 */
[----:B------:R-:W-:Y:S05]  /*cc70*/  @P0 BRA `(.L_x_1025) ;  /* 0x000000c000000947 */ /* 0x000fea0003800000 */
[----:B----4-:R-:W-:Y:S01]  /*cc80*/  CS2R R48, SRZ ;  /* 0x0000000000307805 */ /* 0x010fe2000001ff00 */
        /* <DEDUP_REMOVED lines=9> */
[----:B------:R-:W-:-:S05]  /*cd20*/  IMAD.X R3, R24, 0x1, R3, P0 ;  /* 0x0000000118037824 */ /* 0x000fca00000e0603 */
[----:B------:R1:W5:Y:S03]  /*cd30*/  LD.E.128 R44, [R2.64] ;  /* 0x00000008022c7980 */ /* 0x000366000c101d00 */
.L_x_1025:
[----:B----4-:R-:W-:Y:S05]  /*cd40*/  BSYNC B0 ;  /* 0x0000000000007941 */ /* 0x010fea0003800000 */
.L_x_1024:
        /* <DEDUP_REMOVED lines=13> */
[----:B------:R-:W-:Y:S02]  /*ce20*/  ISETP.GE.OR P0, PT, R125, R55, P1 ;  /* 0x000000377d00720c */ /* 0x000fe40000f06670 */
[----:B------:R-:W-:Y:S02]  /*ce30*/  MOV R3, R47 ;  /* 0x0000002f00037202 */ /* 0x000fe40000000f00 */
[----:B------:R-:W-:Y:S02]  /*ce40*/  MOV R0, R45 ;  /* 0x0000002d00007202 */ /* 0x000fe40000000f00 */
[----:B------:R-:W-:-:S02]  /*ce50*/  PRMT R72, R3, 0x5410, R12 ;  /* 0x0000541003487816 */ /* 0x000fc4000000000c */
[----:B------:R-:W-:-:S05]  /*ce60*/  PRMT R70, R0, 0x5410, R2 ;  /* 0x0000541000467816 */ /* 0x000fca0000000002 */
        /* <DEDUP_REMOVED lines=8> */
[----:B------:R-:W-:-:S05]  /*cef0*/  SHF.R.S32.HI R13, RZ, 0x5, R13 ;  /* 0x00000005ff0d7819 */ /* 0x000fca000001140d */
[----:B------:R-:W-:Y:S01]  /*cf00*/  IMAD.SHL.U32 R13, R13, 0x200, RZ ;  /* 0x000002000d0d7824 */ /* 0x000fe200078e00ff */
[----:B------:R-:W-:Y:S02]  /*cf10*/  SHF.R.U64 R16, R16, 0x10, R17 ;  /* 0x0000001010107819 */ /* 0x000fe40000001211 */
[----:B------:R-:W-:Y:S02]  /*cf20*/  SHF.R.U64 R20, R20, 0x10, R21 ;  /* 0x0000001014147819 */ /* 0x000fe40000001215 */
[----:B------:R-:W-:Y:S02]  /*cf30*/  SHF.R.U32.HI R3, RZ, 0x10, R17 ;  /* 0x00000010ff037819 */ /* 0x000fe40000011611 */
[----:B------:R-:W-:Y:S02]  /*cf40*/  SHF.R.U32.HI R2, RZ, 0x10, R23 ;  /* 0x00000010ff027819 */ /* 0x000fe40000011617 */
[--C-:B------:R-:W-:Y:S02]  /*cf50*/  SHF.R.U64 R17, R18, 0x10, R19.reuse ;  /* 0x0000001012117819 */ /* 0x100fe40000001213 */
[----:B------:R-:W-:-:S02]  /*cf60*/  SHF.R.U32.HI R18, RZ, 0x10, R19 ;  /* 0x00000010ff127819 */ /* 0x000fc40000011613 */
[----:B------:R-:W-:Y:S02]  /*cf70*/  PRMT R29, R29, 0x5410, R20 ;  /* 0x000054101d1d7816 */ /* 0x000fe40000000014 */
[----:B------:R-:W-:Y:S02]  /*cf80*/  PRMT R32, R31, 0x5432, R18 ;  /* 0x000054321f207816 */ /* 0x000fe40000000012 */
[----:B------:R-:W-:Y:S01]  /*cf90*/  PRMT R33, R33, 0x5410, R17 ;  /* 0x0000541021217816 */ /* 0x000fe20000000011 */
[----:B------:R-:W-:Y:S01]  /*cfa0*/  IMAD.U32 R54, R29, 0x10000, RZ ;  /* 0x000100001d367824 */ /* 0x000fe200078e00ff */
[----:B------:R-:W-:Y:S01]  /*cfb0*/  PRMT R34, R34, 0x5410, R2 ;  /* 0x0000541022227816 */ /* 0x000fe20000000002 */
[----:B------:R-:W-:-:S03]  /*cfc0*/  IMAD.U32 R57, R32, 0x10000, RZ ;  /* 0x0001000020397824 */ /* 0x000fc600078e00ff */
[----:B------:R-:W-:Y:S02]  /*cfd0*/  SHF.L.U32 R56, R34, 0x10, RZ ;  /* 0x0000001022387819 */ /* 0x000fe400000006ff */
[----:B--2---:R-:W-:-:S04]  /*cfe0*/  LOP3.LUT R0, R15, 0x38, R0, 0xf8, !PT ;  /* 0x000000380f007812 */ /* 0x004fc800078ef800 */
[----:B---3--:R-:W-:Y:S01]  /*cff0*/  LOP3.LUT R0, R0, R14, RZ, 0x3c, !PT ;  /* 0x0000000e00007212 */ /* 0x008fe200078e3cff */
[----:B----4-:R-:W1:Y:S04]  /*d000*/  LDS.128 R24, [R76] ;  /* 0x000000004c187984 */ /* 0x010e680000000c00 */
[----:B------:R-:W-:-:S04]  /*d010*/  IMAD.IADD R0, R13, 0x1, R0 ;  /* 0x000000010d007824 */ /* 0x000fc800078e0200 */
[----:B------:R-:W-:-:S05]  /*d020*/  IMAD.SHL.U32 R52, R0, 0x2, RZ ;  /* 0x0000000200347824 */ /* 0x000fca00078e00ff */
[----:B------:R-:W2:Y:S01]  /*d030*/  LDS.128 R12, [R52+0x5100] ;  /* 0x00510000340c7984 */ /* 0x000ea20000000c00 */
[----:B------:R-:W-:Y:S02]  /*d040*/  SHF.R.U32.HI R0, RZ, 0x10, R21 ;  /* 0x00000010ff007819 */ /* 0x000fe40000011615 */
[----:B------:R-:W-:Y:S02]  /*d050*/  SHF.R.U64 R21, R22, 0x10, R23 ;  /* 0x0000001016157819 */ /* 0x000fe40000001217 */
[C---:B------:R-:W-:Y:S02]  /*d060*/  PRMT R23, R30.reuse, 0x5432, R16 ;  /* 0x000054321e177816 */ /* 0x040fe40000000010 */
[----:B------:R-:W-:Y:S02]  /*d070*/  PRMT R35, R35, 0x5410, R21 ;  /* 0x0000541023237816 */ /* 0x000fe40000000015 */
[----:B------:R-:W-:Y:S01]  /*d080*/  PRMT R22, R30, 0x5410, R3 ;  /* 0x000054101e167816 */ /* 0x000fe20000000003 */
[----:B------:R-:W-:Y:S01]  /*d090*/  IMAD.U32 R53, R23, 0x10000, RZ ;  /* 0x0001000017357824 */ /* 0x000fe200078e00ff */
[----:B------:R-:W-:-:S03]  /*d0a0*/  PRMT R28, R31, 0x5410, R0 ;  /* 0x000054101f1c7816 */ /* 0x000fc60000000000 */
[----:B------:R-:W-:Y:S01]  /*d0b0*/  IMAD.U32 R58, R22, 0x10000, RZ ;  /* 0x00010000163a7824 */ /* 0x000fe200078e00ff */
[----:B------:R-:W-:Y:S02]  /*d0c0*/  LOP3.LUT R59, R23, 0xffff0000, RZ, 0xc0, !PT ;  /* 0xffff0000173b7812 */ /* 0x000fe400078ec0ff */
[C---:B-1----:R-:W-:Y:S01]  /*d0d0*/  SHF.L.U32 R30, R25.reuse, 0x10, RZ ;  /* 0x00000010191e7819 */ /* 0x042fe200000006ff */
[C---:B------:R-:W-:Y:S01]  /*d0e0*/  IMAD.U32 R20, R26.reuse, 0x10000, RZ ;  /* 0x000100001a147824 */ /* 0x040fe200078e00ff */
[----:B------:R-:W-:Y:S01]  /*d0f0*/  LOP3.LUT R21, R25, 0xffff0000, RZ, 0xc0, !PT ;  /* 0xffff000019157812 */ /* 0x000fe200078ec0ff */
[C---:B------:R-:W-:Y:S01]  /*d100*/  IMAD.U32 R19, R27.reuse, 0x10000, RZ ;  /* 0x000100001b137824 */ /* 0x040fe200078e00ff */
[----:B------:R-:W-:Y:S01]  /*d110*/  LOP3.LUT R25, R26, 0xffff0000, RZ, 0xc0, !PT ;  /* 0xffff00001a197812 */ /* 0x000fe200078ec0ff */
[----:B------:R-:W-:Y:S01]  /*d120*/  IMAD.U32 R31, R24, 0x10000, RZ ;  /* 0x00010000181f7824 */ /* 0x000fe200078e00ff */
[----:B------:R-:W-:Y:S01]  /*d130*/  LOP3.LUT R26, R27, 0xffff0000, RZ, 0xc0, !PT ;  /* 0xffff00001b1a7812 */ /* 0x000fe200078ec0ff */
[C---:B--2---:R-:W-:Y:S01]  /*d140*/  IMAD.U32 R18, R12.reuse, 0x10000, RZ ;  /* 0x000100000c127824 */ /* 0x044fe200078e00ff */
[----:B------:R-:W-:-:S03]  /*d150*/  LOP3.LUT R17, R12, 0xffff0000, RZ, 0xc0, !PT ;  /* 0xffff00000c117812 */ /* 0x000fc600078ec0ff */
[----:B------:R-:W-:Y:S01]  /*d160*/  FMUL.FTZ R27, R18, R53 ;  /* 0x00000035121b7220 */ /* 0x000fe20000410000 */
[C---:B------:R-:W-:Y:S02]  /*d170*/  SHF.L.U32 R12, R14.reuse, 0x10, RZ ;  /* 0x000000100e0c7819 */ /* 0x040fe400000006ff */
[----:B------:R-:W-:Y:S01]  /*d180*/  LOP3.LUT R3, R14, 0xffff0000, RZ, 0xc0, !PT ;  /* 0xffff00000e037812 */ /* 0x000fe200078ec0ff */
[-C--:B------:R-:W-:Y:S01]  /*d190*/  FMUL.FTZ R14, R18, R54.reuse ;  /* 0x00000036120e7220 */ /* 0x080fe20000410000 */
[----:B------:R-:W-:Y:S01]  /*d1a0*/  SHF.L.U32 R16, R13, 0x10, RZ ;  /* 0x000000100d107819 */ /* 0x000fe200000006ff */
[----:B------:R-:W-:Y:S02]  /*d1b0*/  FFMA.FTZ R54, R31, R54, -R27 ;  /* 0x000000361f367223 */ /* 0x000fe4000001081b */
[C---:B------:R-:W-:Y:S02]  /*d1c0*/  IMAD.U32 R2, R15.reuse, 0x10000, RZ ;  /* 0x000100000f027824 */ /* 0x040fe400078e00ff */
[----:B------:R-:W-:Y:S01]  /*d1d0*/  IMAD.U32 R27, R28, 0x10000, RZ ;  /* 0x000100001c1b7824 */ /* 0x000fe200078e00ff */
[----:B------:R-:W-:Y:S01]  /*d1e0*/  LOP3.LUT R0, R15, 0xffff0000, RZ, 0xc0, !PT ;  /* 0xffff00000f007812 */ /* 0x000fe200078ec0ff */
[----:B------:R-:W-:-:S02]  /*d1f0*/  FMUL.FTZ R18, R16, R58 ;  /* 0x0000003a10127220 */ /* 0x000fc40000410000 */
[----:B------:R-:W-:Y:S02]  /*d200*/  FFMA.FTZ R53, R31, R53, R14 ;  /* 0x000000351f357223 */ /* 0x000fe4000001000e */
[----:B------:R-:W-:Y:S02]  /*d210*/  FMUL.FTZ R15, R16, R27 ;  /* 0x0000001b100f7220 */ /* 0x000fe40000410000 */
[C---:B------:R-:W-:Y:S02]  /*d220*/  FMUL.FTZ R14, R2.reuse, R57 ;  /* 0x00000039020e7220 */ /* 0x040fe40000410000 */
[----:B------:R-:W-:Y:S02]  /*d230*/  FMUL.FTZ R2, R2, R56 ;  /* 0x0000003802027220 */ /* 0x000fe40000410000 */
[----:B------:R-:W-:Y:S01]  /*d240*/  FFMA.FTZ R31, R30, R27, -R18 ;  /* 0x0000001b1e1f7223 */ /* 0x000fe20000010812 */
[----:B------:R-:W-:Y:S01]  /*d250*/  LOP3.LUT R24, R24, 0xffff0000, RZ, 0xc0, !PT ;  /* 0xffff000018187812 */ /* 0x000fe200078ec0ff */
[----:B------:R-:W-:Y:S01]  /*d260*/  FFMA.FTZ R27, R30, R58, R15 ;  /* 0x0000003a1e1b7223 */ /* 0x000fe2000001000f */
[----:B------:R-:W-:Y:S01]  /*d270*/  LOP3.LUT R15, R29, 0xffff0000, RZ, 0xc0, !PT ;  /* 0xffff00001d0f7812 */ /* 0x000fe200078ec0ff */
[----:B------:R-:W-:Y:S01]  /*d280*/  FFMA.FTZ R23, R19, R57, R2 ;  /* 0x0000003913177223 */ /* 0x000fe20000010002 */
[----:B------:R-:W-:Y:S01]  /*d290*/  LOP3.LUT R13, R13, 0xffff0000, RZ, 0xc0, !PT ;  /* 0xffff00000d0d7812 */ /* 0x000fe200078ec0ff */
[----:B------:R-:W-:Y:S01]  /*d2a0*/  FFMA.FTZ R30, R19, R56, -R14 ;  /* 0x00000038131e7223 */ /* 0x000fe2000001080e */
[----:B------:R-:W-:Y:S01]  /*d2b0*/  LOP3.LUT R28, R28, 0xffff0000, RZ, 0xc0, !PT ;  /* 0xffff00001c1c7812 */ /* 0x000fe200078ec0ff */
[----:B------:R-:W-:Y:S01]  /*d2c0*/  FMUL.FTZ R2, R17, R59 ;  /* 0x0000003b11027220 */ /* 0x000fe20000410000 */
[----:B------:R-:W-:Y:S01]  /*d2d0*/  LOP3.LUT R19, R22, 0xffff0000, RZ, 0xc0, !PT ;  /* 0xffff000016137812 */ /* 0x000fe200078ec0ff */
[----:B------:R-:W-:-:S02]  /*d2e0*/  IMAD.U32 R29, R33, 0x10000, RZ ;  /* 0x00010000211d7824 */ /* 0x000fc400078e00ff */
[-C--:B------:R-:W-:Y:S02]  /*d2f0*/  FFMA.FTZ R16, R24, R15.reuse, -R2 ;  /* 0x0000000f18107223 */ /* 0x080fe40000010802 */
[----:B------:R-:W-:Y:S02]  /*d300*/  FMUL.FTZ R14, R17, R15 ;  /* 0x0000000f110e7220 */ /* 0x000fe40000410000 */
[----:B------:R-:W-:Y:S02]  /*d310*/  FMUL.FTZ R2, R13, R28 ;  /* 0x0000001c0d027220 */ /* 0x000fe40000410000 */
[----:B------:R-:W-:Y:S02]  /*d320*/  IMAD.U32 R18, R35, 0x10000, RZ ;  /* 0x0001000023127824 */ /* 0x000fe400078e00ff */
[----:B------:R-:W-:Y:S02]  /*d330*/  FMUL.FTZ R15, R13, R19 ;  /* 0x000000130d0f7220 */ /* 0x000fe40000410000 */
[----:B------:R-:W-:-:S02]  /*d340*/  FMUL.FTZ R13, R12, R29 ;  /* 0x0000001d0c0d7220 */ /* 0x000fc40000410000 */
[----:B------:R-:W-:Y:S01]  /*d350*/  FFMA.FTZ R22, R24, R59, R14 ;  /* 0x0000003b18167223 */ /* 0x000fe2000001000e */
[----:B------:R-:W-:Y:S01]  /*d360*/  LOP3.LUT R24, R33, 0xffff0000, RZ, 0xc0, !PT ;  /* 0xffff000021187812 */ /* 0x000fe200078ec0ff */
[----:B------:R-:W-:Y:S01]  /*d370*/  FFMA.FTZ R19, R21, R19, R2 ;  /* 0x0000001315137223 */ /* 0x000fe20000010002 */
[----:B------:R-:W-:Y:S01]  /*d380*/  LOP3.LUT R14, R35, 0xffff0000, RZ, 0xc0, !PT ;  /* 0xffff0000230e7812 */ /* 0x000fe200078ec0ff */
[----:B------:R-:W-:Y:S01]  /*d390*/  FFMA.FTZ R17, R21, R28, -R15 ;  /* 0x0000001c15117223 */ /* 0x000fe2000001080f */
[----:B------:R-:W-:Y:S01]  /*d3a0*/  LOP3.LUT R21, R32, 0xffff0000, RZ, 0xc0, !PT ;  /* 0xffff000020157812 */ /* 0x000fe200078ec0ff */
[-C--:B------:R-:W-:Y:S02]  /*d3b0*/  FMUL.FTZ R2, R12, R18.reuse ;  /* 0x000000120c027220 */ /* 0x080fe40000410000 */
[----:B------:R-:W-:Y:S01]  /*d3c0*/  FFMA.FTZ R18, R20, R18, -R13 ;  /* 0x0000001214127223 */ /* 0x000fe2000001080d */
[----:B------:R-:W-:Y:S01]  /*d3d0*/  LOP3.LUT R13, R34, 0xffff0000, RZ, 0xc0, !PT ;  /* 0xffff0000220d7812 */ /* 0x000fe200078ec0ff */
[----:B------:R-:W-:-:S02]  /*d3e0*/  FFMA.FTZ R15, R20, R29, R2 ;  /* 0x0000001d140f7223 */ /* 0x000fc40000010002 */
[C---:B------:R-:W-:Y:S02]  /*d3f0*/  FMUL.FTZ R12, R3.reuse, R24 ;  /* 0x00000018030c7220 */ /* 0x040fe40000410000 */
[-C--:B------:R-:W-:Y:S02]  /*d400*/  FMUL.FTZ R3, R3, R14.reuse ;  /* 0x0000000e03037220 */ /* 0x080fe40000410000 */
[C---:B------:R-:W-:Y:S02]  /*d410*/  FMUL.FTZ R2, R0.reuse, R21 ;  /* 0x0000001500027220 */ /* 0x040fe40000410000 */
[----:B------:R-:W-:Y:S02]  /*d420*/  FMUL.FTZ R0, R0, R13 ;  /* 0x0000000d00007220 */ /* 0x000fe40000410000 */
[C---:B------:R-:W-:Y:S02]  /*d430*/  FFMA.FTZ R14, R25.reuse, R14, -R12 ;  /* 0x0000000e190e7223 */ /* 0x040fe4000001080c */
[----:B------:R-:W-:-:S02]  /*d440*/  FFMA.FTZ R3, R25, R24, R3 ;  /* 0x0000001819037223 */ /* 0x000fc40000010003 */
[C---:B------:R-:W-:Y:S02]  /*d450*/  FFMA.FTZ R2, R26.reuse, R13, -R2 ;  /* 0x0000000d1a027223 */ /* 0x040fe40000010802 */
[----:B------:R-:W-:Y:S01]  /*d460*/  FFMA.FTZ R0, R26, R21, R0 ;  /* 0x000000151a007223 */ /* 0x000fe20000010000 */
[----:B------:R-:W-:Y:S02]  /*d470*/  F2FP.BF16.PACK_AB R13, R19, R27 ;  /* 0x0000001b130d723e */ /* 0x000fe400000010ff */
[----:B------:R-:W-:Y:S02]  /*d480*/  F2FP.BF16.PACK_AB R18, R14, R18 ;  /* 0x000000120e12723e */ /* 0x000fe400000010ff */
[----:B------:R-:W-:Y:S02]  /*d490*/  F2FP.BF16.PACK_AB R16, R16, R54 ;  /* 0x000000361010723e */ /* 0x000fe400000010ff */
[----:B------:R-:W-:Y:S02]  /*d4a0*/  F2FP.BF16.PACK_AB R17, R17, R31 ;  /* 0x0000001f1111723e */ /* 0x000fe400000010ff */
[----:B------:R-:W-:-:S02]  /*d4b0*/  F2FP.BF16.PACK_AB R14, R3, R15 ;  /* 0x0000000f030e723e */ /* 0x000fc400000010ff */
[----:B------:R-:W-:Y:S02]  /*d4c0*/  F2FP.BF16.PACK_AB R19, R2, R30 ;  /* 0x0000001e0213723e */ /* 0x000fe400000010ff */
[----:B------:R-:W-:Y:S02]  /*d4d0*/  F2FP.BF16.PACK_AB R12, R22, R53 ;  /* 0x00000035160c723e */ /* 0x000fe400000010ff */
[----:B------:R-:W-:Y:S01]  /*d4e0*/  F2FP.BF16.PACK_AB R15, R0, R23 ;  /* 0x00000017000f723e */ /* 0x000fe200000010ff */
[----:B------:R1:W-:Y:S04]  /*d4f0*/  STS.128 [R76], R16 ;  /* 0x000000104c007388 */ /* 0x0003e80000000c00 */
[----:B------:R1:W-:Y:S02]  /*d500*/  STS.128 [R52+0x5100], R12 ;  /* 0x0051000c34007388 */ /* 0x0003e40000000c00 */
.L_x_1027:
[----:B------:R-:W-:Y:S05]  /*d510*/  BSYNC B0 ;  /* 0x0000000000007941 */ /* 0x000fea0003800000 */
.L_x_1026:
        /* <DEDUP_REMOVED lines=15> */
[----:B------:R-:W-:Y:S02]  /*d610*/  LOP3.LUT R0, R0, R3, RZ, 0x3c, !PT ;  /* 0x0000000300007212 */ /* 0x000fe400078e3cff */
[----:B------:R-:W-:Y:S02]  /*d620*/  SHF.R.U64 R4, R4, 0x10, R5 ;  /* 0x0000001004047819 */ /* 0x000fe40000001205 */
[----:B------:R-:W-:Y:S02]  /*d630*/  SHF.R.U64 R8, R8, 0x10, R9 ;  /* 0x0000001008087819 */ /* 0x000fe40000001209 */
[----:B------:R-:W-:Y:S02]  /*d640*/  SHF.R.U32.HI R3, RZ, 0x10, R5 ;  /* 0x00000010ff037819 */ /* 0x000fe40000011605 */
[--C-:B------:R-:W-:Y:S02]  /*d650*/  SHF.R.U64 R5, R6, 0x10, R7.reuse ;  /* 0x0000001006057819 */ /* 0x100fe40000001207 */
[----:B------:R-:W-:-:S02]  /*d660*/  SHF.R.U32.HI R6, RZ, 0x10, R7 ;  /* 0x00000010ff067819 */ /* 0x000fc40000011607 */
[----:B------:R-:W-:Y:S02]  /*d670*/  PRMT R21, R62, 0x5432, R8 ;  /* 0x000054323e157816 */ /* 0x000fe40000000008 */
[C---:B------:R-:W-:Y:S02]  /*d680*/  PRMT R26, R63.reuse, 0x5432, R5 ;  /* 0x000054323f1a7816 */ /* 0x040fe40000000005 */
[----:B------:R-:W-:-:S04]  /*d690*/  PRMT R25, R63, 0x5410, R6 ;  /* 0x000054103f197816 */ /* 0x000fc80000000006 */
[----:B------:R-:W-:Y:S01]  /*d6a0*/  SHF.L.U32 R32, R25, 0x10, RZ ;  /* 0x0000001019207819 */ /* 0x000fe200000006ff */
[----:B--2---:R-:W-:-:S04]  /*d6b0*/  IMAD.IADD R0, R2, 0x1, R0 ;  /* 0x0000000102007824 */ /* 0x004fc800078e0200 */
[----:B------:R-:W-:Y:S01]  /*d6c0*/  IMAD.SHL.U32 R30, R0, 0x2, RZ ;  /* 0x00000002001e7824 */ /* 0x000fe200078e00ff */
[----:B---3--:R-:W1:Y:S04]  /*d6d0*/  LDS.128 R16, [R33] ;  /* 0x0000000021107984 */ /* 0x008e680000000c00 */
[----:B------:R-:W2:Y:S01]  /*d6e0*/  LDS.128 R12, [R30+0x5100] ;  /* 0x005100001e0c7984 */ /* 0x000ea20000000c00 */
[----:B------:R-:W-:Y:S02]  /*d6f0*/  SHF.R.U32.HI R0, RZ, 0x10, R9 ;  /* 0x00000010ff007819 */ /* 0x000fe40000011609 */
[--C-:B------:R-:W-:Y:S02]  /*d700*/  SHF.R.U64 R9, R10, 0x10, R11.reuse ;  /* 0x000000100a097819 */ /* 0x100fe4000000120b */
[----:B------:R-:W-:-:S02]  /*d710*/  SHF.R.U32.HI R2, RZ, 0x10, R11 ;  /* 0x00000010ff027819 */ /* 0x000fc4000001160b */
[C---:B------:R-:W-:Y:S02]  /*d720*/  PRMT R11, R61.reuse, 0x5432, R4 ;  /* 0x000054323d0b7816 */ /* 0x040fe40000000004 */
[----:B------:R-:W-:Y:S02]  /*d730*/  PRMT R28, R64, 0x5432, R9 ;  /* 0x00005432401c7816 */ /* 0x000fe40000000009 */
[----:B------:R-:W-:Y:S02]  /*d740*/  PRMT R10, R61, 0x5410, R3 ;  /* 0x000054103d0a7816 */ /* 0x000fe40000000003 */
[----:B------:R-:W-:Y:S02]  /*d750*/  PRMT R20, R62, 0x5410, R0 ;  /* 0x000054103e147816 */ /* 0x000fe40000000000 */
[----:B------:R-:W-:Y:S01]  /*d760*/  PRMT R27, R64, 0x5410, R2 ;  /* 0x00005410401b7816 */ /* 0x000fe20000000002 */
[C---:B-1----:R-:W-:Y:S01]  /*d770*/  IMAD.U32 R23, R16.reuse, 0x10000, RZ ;  /* 0x0001000010177824 */ /* 0x042fe200078e00ff */
[----:B------:R-:W-:Y:S01]  /*d780*/  LOP3.LUT R24, R16, 0xffff0000, RZ, 0xc0, !PT ;  /* 0xffff000010187812 */ /* 0x000fe200078ec0ff */
[C---:B------:R-:W-:Y:S01]  /*d790*/  IMAD.U32 R22, R17.reuse, 0x10000, RZ ;  /* 0x0001000011167824 */ /* 0x040fe200078e00ff */
[----:B------:R-:W-:Y:S01]  /*d7a0*/  LOP3.LUT R16, R17, 0xffff0000, RZ, 0xc0, !PT ;  /* 0xffff000011107812 */ /* 0x000fe200078ec0ff */
[C---:B------:R-:W-:Y:S01]  /*d7b0*/  IMAD.U32 R17, R18.reuse, 0x10000, RZ ;  /* 0x0001000012117824 */ /* 0x040fe200078e00ff */
[----:B------:R-:W-:Y:S01]  /*d7c0*/  LOP3.LUT R29, R18, 0xffff0000, RZ, 0xc0, !PT ;  /* 0xffff0000121d7812 */ /* 0x000fe200078ec0ff */
[----:B--2---:R-:W-:Y:S01]  /*d7d0*/  IMAD.U32 R8, R12, 0x10000, RZ ;  /* 0x000100000c087824 */ /* 0x004fe200078e00ff */
[----:B------:R-:W-:-:S02]  /*d7e0*/  SHF.L.U32 R9, R19, 0x10, RZ ;  /* 0x0000001013097819 */ /* 0x000fc400000006ff */
[----:B------:R-:W-:Y:S01]  /*d7f0*/  LOP3.LUT R18, R19, 0xffff0000, RZ, 0xc0, !PT ;  /* 0xffff000013127812 */ /* 0x000fe200078ec0ff */
[----:B------:R-:W-:Y:S01]  /*d800*/  IMAD.U32 R19, R11, 0x10000, RZ ;  /* 0x000100000b137824 */ /* 0x000fe200078e00ff */
[C---:B------:R-:W-:Y:S01]  /*d810*/  LOP3.LUT R5, R13.reuse, 0xffff0000, RZ, 0xc0, !PT ;  /* 0xffff00000d057812 */ /* 0x040fe200078ec0ff */
[----:B------:R-:W-:Y:S01]  /*d820*/  IMAD.U32 R6, R13, 0x10000, RZ ;  /* 0x000100000d067824 */ /* 0x000fe200078e00ff */
[----:B------:R-:W-:Y:S01]  /*d830*/  LOP3.LUT R7, R12, 0xffff0000, RZ, 0xc0, !PT ;  /* 0xffff00000c077812 */ /* 0x000fe200078ec0ff */
[----:B------:R-:W-:Y:S01]  /*d840*/  FMUL.FTZ R12, R8, R19 ;  /* 0x00000013080c7220 */ /* 0x000fe20000410000 */
[----:B------:R-:W-:Y:S01]  /*d850*/  SHF.L.U32 R13, R21, 0x10, RZ ;  /* 0x00000010150d7819 */ /* 0x000fe200000006ff */
[C---:B------:R-:W-:Y:S01]  /*d860*/  IMAD.U32 R4, R14.reuse, 0x10000, RZ ;  /* 0x000100000e047824 */ /* 0x040fe200078e00ff */
[----:B------:R-:W-:Y:S01]  /*d870*/  LOP3.LUT R3, R14, 0xffff0000, RZ, 0xc0, !PT ;  /* 0xffff00000e037812 */ /* 0x000fe200078ec0ff */
[----:B------:R-:W-:Y:S02]  /*d880*/  IMAD.U32 R14, R10, 0x10000, RZ ;  /* 0x000100000a0e7824 */ /* 0x000fe400078e00ff */
[----:B------:R-:W-:-:S02]  /*d890*/  FMUL.FTZ R8, R8, R13 ;  /* 0x0000000d08087220 */ /* 0x000fc40000410000 */
[----:B------:R-:W-:Y:S01]  /*d8a0*/  FFMA.FTZ R31, R23, R13, -R12 ;  /* 0x0000000d171f7223 */ /* 0x000fe2000001080c */
[C---:B------:R-:W-:Y:S01]  /*d8b0*/  LOP3.LUT R0, R15.reuse, 0xffff0000, RZ, 0xc0, !PT ;  /* 0xffff00000f007812 */ /* 0x040fe200078ec0ff */
[----:B------:R-:W-:Y:S02]  /*d8c0*/  IMAD.U32 R13, R20, 0x10000, RZ ;  /* 0x00010000140d7824 */ /* 0x000fe400078e00ff */
[----:B------:R-:W-:Y:S02]  /*d8d0*/  IMAD.U32 R2, R15, 0x10000, RZ ;  /* 0x000100000f027824 */ /* 0x000fe400078e00ff */
[----:B------:R-:W-:Y:S02]  /*d8e0*/  FMUL.FTZ R12, R6, R14 ;  /* 0x0000000e060c7220 */ /* 0x000fe40000410000 */
[----:B------:R-:W-:Y:S02]  /*d8f0*/  IMAD.U32 R15, R27, 0x10000, RZ ;  /* 0x000100001b0f7824 */ /* 0x000fe400078e00ff */
[----:B------:R-:W-:-:S02]  /*d900*/  FFMA.FTZ R23, R23, R19, R8 ;  /* 0x0000001317177223 */ /* 0x000fc40000010008 */
[-C--:B------:R-:W-:Y:S02]  /*d910*/  FMUL.FTZ R8, R6, R13.reuse ;  /* 0x0000000d06087220 */ /* 0x080fe40000410000 */
[----:B------:R-:W-:Y:S01]  /*d920*/  FFMA.FTZ R19, R22, R13, -R12 ;  /* 0x0000000d16137223 */ /* 0x000fe2000001080c */
[----:B------:R-:W-:Y:S01]  /*d930*/  LOP3.LUT R12, R11, 0xffff0000, RZ, 0xc0, !PT ;  /* 0xffff00000b0c7812 */ /* 0x000fe200078ec0ff */
[CC--:B------:R-:W-:Y:S02]  /*d940*/  FMUL.FTZ R6, R2.reuse, R32.reuse ;  /* 0x0000002002067220 */ /* 0x0c0fe40000410000 */
[-C--:B------:R-:W-:Y:S02]  /*d950*/  FMUL.FTZ R2, R2, R15.reuse ;  /* 0x0000000f02027220 */ /* 0x080fe40000410000 */
[----:B------:R-:W-:Y:S01]  /*d960*/  FFMA.FTZ R15, R9, R15, -R6 ;  /* 0x0000000f090f7223 */ /* 0x000fe20000010806 */
[----:B------:R-:W-:Y:S01]  /*d970*/  LOP3.LUT R6, R21, 0xffff0000, RZ, 0xc0, !PT ;  /* 0xffff000015067812 */ /* 0x000fe200078ec0ff */
[----:B------:R-:W-:Y:S01]  /*d980*/  FFMA.FTZ R13, R9, R32, R2 ;  /* 0x00000020090d7223 */ /* 0x000fe20000010002 */
[----:B------:R-:W-:Y:S01]  /*d990*/  LOP3.LUT R9, R20, 0xffff0000, RZ, 0xc0, !PT ;  /* 0xffff000014097812 */ /* 0x000fe200078ec0ff */
[----:B------:R-:W-:Y:S01]  /*d9a0*/  FMUL.FTZ R2, R7, R12 ;  /* 0x0000000c07027220 */ /* 0x000fe20000410000 */
[----:B------:R-:W-:Y:S01]  /*d9b0*/  LOP3.LUT R11, R10, 0xffff0000, RZ, 0xc0, !PT ;  /* 0xffff00000a0b7812 */ /* 0x000fe200078ec0ff */
[----:B------:R-:W-:-:S02]  /*d9c0*/  FFMA.FTZ R14, R22, R14, R8 ;  /* 0x0000000e160e7223 */ /* 0x000fc40000010008 */
[----:B------:R-:W-:Y:S02]  /*d9d0*/  IMAD.U32 R21, R26, 0x10000, RZ ;  /* 0x000100001a157824 */ /* 0x000fe400078e00ff */
[-C--:B------:R-:W-:Y:S02]  /*d9e0*/  FFMA.FTZ R8, R24, R6.reuse, -R2 ;  /* 0x0000000618087223 */ /* 0x080fe40000010802 */
[----:B------:R-:W-:Y:S02]  /*d9f0*/  FMUL.FTZ R7, R7, R6 ;  /* 0x0000000607077220 */ /* 0x000fe40000410000 */
[C---:B------:R-:W-:Y:S02]  /*da00*/  FMUL.FTZ R2, R5.reuse, R9 ;  /* 0x0000000905027220 */ /* 0x040fe40000410000 */
[----:B------:R-:W-:Y:S02]  /*da10*/  IMAD.U32 R10, R28, 0x10000, RZ ;  /* 0x000100001c0a7824 */ /* 0x000fe400078e00ff */
[----:B------:R-:W-:-:S02]  /*da20*/  FMUL.FTZ R6, R5, R11 ;  /* 0x0000000b05067220 */ /* 0x000fc40000410000 */
[----:B------:R-:W-:Y:S01]  /*da30*/  FMUL.FTZ R5, R4, R21 ;  /* 0x0000001504057220 */ /* 0x000fe20000410000 */
[----:B------:R-:W-:Y:S01]  /*da40*/  LOP3.LUT R20, R26, 0xffff0000, RZ, 0xc0, !PT ;  /* 0xffff00001a147812 */ /* 0x000fe200078ec0ff */
[C---:B------:R-:W-:Y:S02]  /*da50*/  FFMA.FTZ R11, R16.reuse, R11, R2 ;  /* 0x0000000b100b7223 */ /* 0x040fe40000010002 */
[----:B------:R-:W-:Y:S01]  /*da60*/  FFMA.FTZ R9, R16, R9, -R6 ;  /* 0x0000000910097223 */ /* 0x000fe20000010806 */
[----:B------:R-:W-:Y:S01]  /*da70*/  LOP3.LUT R6, R28, 0xffff0000, RZ, 0xc0, !PT ;  /* 0xffff00001c067812 */ /* 0x000fe200078ec0ff */
[-C--:B------:R-:W-:Y:S01]  /*da80*/  FMUL.FTZ R2, R4, R10.reuse ;  /* 0x0000000a04027220 */ /* 0x080fe20000410000 */
[----:B------:R-:W-:Y:S01]  /*da90*/  LOP3.LUT R16, R25, 0xffff0000, RZ, 0xc0, !PT ;  /* 0xffff000019107812 */ /* 0x000fe200078ec0ff */
[----:B------:R-:W-:Y:S01]  /*daa0*/  FFMA.FTZ R10, R17, R10, -R5 ;  /* 0x0000000a110a7223 */ /* 0x000fe20000010805 */
[----:B------:R-:W-:Y:S01]  /*dab0*/  LOP3.LUT R5, R27, 0xffff0000, RZ, 0xc0, !PT ;  /* 0xffff00001b057812 */ /* 0x000fe200078ec0ff */
[----:B------:R-:W-:-:S02]  /*dac0*/  FFMA.FTZ R12, R24, R12, R7 ;  /* 0x0000000c180c7223 */ /* 0x000fc40000010007 */
[----:B------:R-:W-:Y:S02]  /*dad0*/  FFMA.FTZ R7, R17, R21, R2 ;  /* 0x0000001511077223 */ /* 0x000fe40000010002 */
[C---:B------:R-:W-:Y:S02]  /*dae0*/  FMUL.FTZ R4, R3.reuse, R20 ;  /* 0x0000001403047220 */ /* 0x040fe40000410000 */
[----:B------:R-:W-:Y:S02]  /*daf0*/  FMUL.FTZ R3, R3, R6 ;  /* 0x0000000603037220 */ /* 0x000fe40000410000 */
[C---:B------:R-:W-:Y:S02]  /*db00*/  FMUL.FTZ R2, R0.reuse, R16 ;  /* 0x0000001000027220 */ /* 0x040fe40000410000 */
[----:B------:R-:W-:Y:S02]  /*db10*/  FMUL.FTZ R0, R0, R5 ;  /* 0x0000000500007220 */ /* 0x000fe40000410000 */
[----:B------:R-:W-:-:S02]  /*db20*/  FFMA.FTZ R6, R29, R6, -R4 ;  /* 0x000000061d067223 */ /* 0x000fc40000010804 */
[----:B------:R-:W-:Y:S02]  /*db30*/  FFMA.FTZ R3, R29, R20, R3 ;  /* 0x000000141d037223 */ /* 0x000fe40000010003 */
[C---:B------:R-:W-:Y:S02]  /*db40*/  FFMA.FTZ R2, R18.reuse, R5, -R2 ;  /* 0x0000000512027223 */ /* 0x040fe40000010802 */
        /* <DEDUP_REMOVED lines=11> */
.L_x_1029:
[----:B------:R-:W-:Y:S05]  /*dc00*/  BSYNC B0 ;  /* 0x0000000000007941 */ /* 0x000fea0003800000 */
.L_x_1028:
        /* <DEDUP_REMOVED lines=18> */
[----:B------:R-:W-:Y:S02]  /*dd30*/  PRMT R14, R65, 0x5432, R14 ;  /* 0x00005432410e7816 */ /* 0x000fe4000000000e */
[----:B------:R-:W-:Y:S02]  /*dd40*/  SHF.R.U64 R3, R38, 0x10, R39 ;  /* 0x0000001026037819 */ /* 0x000fe40000001227 */
[----:B------:R-:W-:Y:S01]  /*dd50*/  SHF.R.U32.HI R13, RZ, 0x10, R41 ;  /* 0x00000010ff0d7819 */ /* 0x000fe20000011629 */
[----:B------:R-:W-:Y:S01]  /*dd60*/  IMAD.U32 R29, R14, 0x10000, RZ ;  /* 0x000100000e1d7824 */ /* 0x000fe200078e00ff */
[----:B------:R-:W-:-:S02]  /*dd70*/  SHF.R.U32.HI R18, RZ, 0x10, R43 ;  /* 0x00000010ff127819 */ /* 0x000fc4000001162b */
[----:B------:R-:W-:Y:S02]  /*dd80*/  SHF.R.U32.HI R12, RZ, 0x10, R39 ;  /* 0x00000010ff0c7819 */ /* 0x000fe40000011627 */
[----:B------:R-:W-:Y:S02]  /*dd90*/  PRMT R23, R67, 0x5432, R17 ;  /* 0x0000543243177816 */ /* 0x000fe40000000011 */
[C---:B------:R-:W-:Y:S02]  /*dda0*/  PRMT R25, R68.reuse, 0x5432, R3 ;  /* 0x0000543244197816 */ /* 0x040fe40000000003 */
[----:B------:R-:W-:Y:S02]  /*ddb0*/  PRMT R13, R65, 0x5410, R13 ;  /* 0x00005410410d7816 */ /* 0x000fe4000000000d */
[----:B------:R-:W-:Y:S02]  /*ddc0*/  PRMT R22, R67, 0x5410, R18 ;  /* 0x0000541043167816 */ /* 0x000fe40000000012 */
[----:B------:R-:W-:Y:S01]  /*ddd0*/  PRMT R24, R68, 0x5410, R12 ;  /* 0x0000541044187816 */ /* 0x000fe2000000000c */
[----:B------:R-:W-:Y:S01]  /*dde0*/  IMAD.U32 R32, R13, 0x10000, RZ ;  /* 0x000100000d207824 */ /* 0x000fe200078e00ff */
[----:B------:R-:W-:-:S02]  /*ddf0*/  SHF.L.U32 R31, R22, 0x10, RZ ;  /* 0x00000010161f7819 */ /* 0x000fc400000006ff */
[----:B------:R-:W-:Y:S01]  /*de00*/  LOP3.LUT R33, R14, 0xffff0000, RZ, 0xc0, !PT ;  /* 0xffff00000e217812 */ /* 0x000fe200078ec0ff */
[----:B--2---:R-:W-:-:S04]  /*de10*/  IMAD.IADD R0, R2, 0x1, R0 ;  /* 0x0000000102007824 */ /* 0x004fc800078e0200 */
[----:B------:R-:W-:Y:S01]  /*de20*/  IMAD.SHL.U32 R28, R0, 0x2, RZ ;  /* 0x00000002001c7824 */ /* 0x000fe200078e00ff */
[----:B---3--:R-:W1:Y:S04]  /*de30*/  LDS.128 R8, [R34] ;  /* 0x0000000022087984 */ /* 0x008e680000000c00 */
[----:B------:R-:W2:Y:S01]  /*de40*/  LDS.128 R4, [R28+0x5100] ;  /* 0x005100001c047984 */ /* 0x000ea20000000c00 */
[----:B------:R-:W-:-:S04]  /*de50*/  SHF.R.U64 R0, R36, 0x10, R37 ;  /* 0x0000001024007819 */ /* 0x000fc80000001225 */
[----:B------:R-:W-:Y:S02]  /*de60*/  PRMT R16, R66, 0x5432, R0 ;  /* 0x0000543242107816 */ /* 0x000fe40000000000 */
[----:B------:R-:W-:Y:S02]  /*de70*/  SHF.R.U32.HI R2, RZ, 0x10, R37 ;  /* 0x00000010ff027819 */ /* 0x000fe40000011625 */
[----:B------:R-:W-:Y:S02]  /*de80*/  SHF.L.U32 R30, R16, 0x10, RZ ;  /* 0x00000010101e7819 */ /* 0x000fe400000006ff */
[----:B------:R-:W-:Y:S01]  /*de90*/  PRMT R15, R66, 0x5410, R2 ;  /* 0x00005410420f7816 */ /* 0x000fe20000000002 */
[C---:B-1----:R-:W-:Y:S01]  /*dea0*/  IMAD.U32 R20, R10.reuse, 0x10000, RZ ;  /* 0x000100000a147824 */ /* 0x042fe200078e00ff */
[----:B------:R-:W-:Y:S01]  /*deb0*/  LOP3.LUT R26, R10, 0xffff0000, RZ, 0xc0, !PT ;  /* 0xffff00000a1a7812 */ /* 0x000fe200078ec0ff */
[C---:B------:R-:W-:Y:S02]  /*dec0*/  IMAD.U32 R17, R9.reuse, 0x10000, RZ ;  /* 0x0001000009117824 */ /* 0x040fe400078e00ff */
[----:B--2---:R-:W-:Y:S01]  /*ded0*/  IMAD.U32 R10, R4, 0x10000, RZ ;  /* 0x00010000040a7824 */ /* 0x004fe200078e00ff */
[----:B------:R-:W-:Y:S01]  /*dee0*/  LOP3.LUT R19, R9, 0xffff0000, RZ, 0xc0, !PT ;  /* 0xffff000009137812 */ /* 0x000fe200078ec0ff */
[----:B------:R-:W-:Y:S01]  /*def0*/  IMAD.U32 R18, R8, 0x10000, RZ ;  /* 0x0001000008127824 */ /* 0x000fe200078e00ff */
[----:B------:R-:W-:Y:S01]  /*df00*/  LOP3.LUT R9, R4, 0xffff0000, RZ, 0xc0, !PT ;  /* 0xffff000004097812 */ /* 0x000fe200078ec0ff */
[C---:B------:R-:W-:Y:S01]  /*df10*/  IMAD.U32 R4, R6.reuse, 0x10000, RZ ;  /* 0x0001000006047824 */ /* 0x040fe200078e00ff */
[----:B------:R-:W-:Y:S01]  /*df20*/  LOP3.LUT R3, R6, 0xffff0000, RZ, 0xc0, !PT ;  /* 0xffff000006037812 */ /* 0x000fe200078ec0ff */
[----:B------:R-:W-:-:S02]  /*df30*/  FMUL.FTZ R27, R10, R29 ;  /* 0x0000001d0a1b7220 */ /* 0x000fc40000410000 */
[-C--:B------:R-:W-:Y:S01]  /*df40*/  FMUL.FTZ R6, R10, R30.reuse ;  /* 0x0000001e0a067220 */ /* 0x080fe20000410000 */
[----:B------:R-:W-:Y:S01]  /*df50*/  LOP3.LUT R21, R8, 0xffff0000, RZ, 0xc0, !PT ;  /* 0xffff000008157812 */ /* 0x000fe200078ec0ff */
[----:B------:R-:W-:Y:S02]  /*df60*/  IMAD.U32 R8, R5, 0x10000, RZ ;  /* 0x0001000005087824 */ /* 0x000fe400078e00ff */
[C---:B------:R-:W-:Y:S02]  /*df70*/  FFMA.FTZ R30, R18.reuse, R30, -R27 ;  /* 0x0000001e121e7223 */ /* 0x040fe4000001081b */
[----:B------:R-:W-:Y:S02]  /*df80*/  IMAD.U32 R2, R7, 0x10000, RZ ;  /* 0x0001000007027824 */ /* 0x000fe400078e00ff */
[----:B------:R-:W-:Y:S02]  /*df90*/  IMAD.U32 R27, R15, 0x10000, RZ ;  /* 0x000100000f1b7824 */ /* 0x000fe400078e00ff */
[----:B------:R-:W-:-:S02]  /*dfa0*/  FFMA.FTZ R29, R18, R29, R6 ;  /* 0x0000001d121d7223 */ /* 0x000fc40000010006 */
[----:B------:R-:W-:Y:S01]  /*dfb0*/  IMAD.U32 R18, R24, 0x10000, RZ ;  /* 0x0001000018127824 */ /* 0x000fe200078e00ff */
[----:B------:R-:W-:Y:S01]  /*dfc0*/  LOP3.LUT R0, R7, 0xffff0000, RZ, 0xc0, !PT ;  /* 0xffff000007007812 */ /* 0x000fe200078ec0ff */
[C---:B------:R-:W-:Y:S01]  /*dfd0*/  FMUL.FTZ R10, R8.reuse, R32 ;  /* 0x00000020080a7220 */ /* 0x040fe20000410000 */
[----:B------:R-:W-:Y:S01]  /*dfe0*/  SHF.L.U32 R12, R11, 0x10, RZ ;  /* 0x000000100b0c7819 */ /* 0x000fe200000006ff */
[----:B------:R-:W-:Y:S02]  /*dff0*/  FMUL.FTZ R7, R8, R27 ;  /* 0x0000001b08077220 */ /* 0x000fe40000410000 */
[C---:B------:R-:W-:Y:S02]  /*e000*/  FMUL.FTZ R6, R2.reuse, R31 ;  /* 0x0000001f02067220 */ /* 0x040fe40000410000 */
[----:B------:R-:W-:Y:S02]  /*e010*/  FMUL.FTZ R2, R2, R18 ;  /* 0x0000001202027220 */ /* 0x000fe40000410000 */
[----:B------:R-:W-:-:S02]  /*e020*/  FFMA.FTZ R27, R17, R27, -R10 ;  /* 0x0000001b111b7223 */ /* 0x000fc4000001080a */
[----:B------:R-:W-:Y:S01]  /*e030*/  FFMA.FTZ R17, R17, R32, R7 ;  /* 0x0000002011117223 */ /* 0x000fe20000010007 */
[----:B------:R-:W-:Y:S01]  /*e040*/  LOP3.LUT R7, R16, 0xffff0000, RZ, 0xc0, !PT ;  /* 0xffff000010077812 */ /* 0x000fe200078ec0ff */
[C---:B------:R-:W-:Y:S01]  /*e050*/  FFMA.FTZ R14, R12.reuse, R31, R2 ;  /* 0x0000001f0c0e7223 */ /* 0x040fe20000010002 */
[----:B------:R-:W-:Y:S01]  /*e060*/  LOP3.LUT R5, R5, 0xffff0000, RZ, 0xc0, !PT ;  /* 0xffff000005057812 */ /* 0x000fe200078ec0ff */
[----:B------:R-:W-:Y:S01]  /*e070*/  FFMA.FTZ R18, R12, R18, -R6 ;  /* 0x000000120c127223 */ /* 0x000fe20000010806 */
[----:B------:R-:W-:Y:S01]  /*e080*/  LOP3.LUT R15, R15, 0xffff0000, RZ, 0xc0, !PT ;  /* 0xffff00000f0f7812 */ /* 0x000fe200078ec0ff */
[----:B------:R-:W-:Y:S01]  /*e090*/  FMUL.FTZ R2, R9, R33 ;  /* 0x0000002109027220 */ /* 0x000fe20000410000 */
[----:B------:R-:W-:Y:S01]  /*e0a0*/  LOP3.LUT R12, R13, 0xffff0000, RZ, 0xc0, !PT ;  /* 0xffff00000d0c7812 */ /* 0x000fe200078ec0ff */
[----:B------:R-:W-:Y:S02]  /*e0b0*/  IMAD.U32 R31, R23, 0x10000, RZ ;  /* 0x00010000171f7824 */ /* 0x000fe400078e00ff */
[----:B------:R-:W-:-:S02]  /*e0c0*/  FFMA.FTZ R8, R21, R7, -R2 ;  /* 0x0000000715087223 */ /* 0x000fc40000010802 */
[----:B------:R-:W-:Y:S02]  /*e0d0*/  FMUL.FTZ R6, R9, R7 ;  /* 0x0000000709067220 */ /* 0x000fe40000410000 */
[----:B------:R-:W-:Y:S02]  /*e0e0*/  FMUL.FTZ R2, R5, R15 ;  /* 0x0000000f05027220 */ /* 0x000fe40000410000 */
[----:B------:R-:W-:Y:S02]  /*e0f0*/  IMAD.U32 R10, R25, 0x10000, RZ ;  /* 0x00010000190a7824 */ /* 0x000fe400078e00ff */
[-C--:B------:R-:W-:Y:S02]  /*e100*/  FMUL.FTZ R7, R5, R12.reuse ;  /* 0x0000000c05077220 */ /* 0x080fe40000410000 */
[----:B------:R-:W-:Y:S01]  /*e110*/  FMUL.FTZ R5, R4, R31 ;  /* 0x0000001f04057220 */ /* 0x000fe20000410000 */
[----:B------:R-:W-:Y:S01]  /*e120*/  LOP3.LUT R16, R23, 0xffff0000, RZ, 0xc0, !PT ;  /* 0xffff000017107812 */ /* 0x000fe200078ec0ff */
[----:B------:R-:W-:-:S02]  /*e130*/  FFMA.FTZ R12, R19, R12, R2 ;  /* 0x0000000c130c7223 */ /* 0x000fc40000010002 */
[----:B------:R-:W-:Y:S01]  /*e140*/  FFMA.FTZ R13, R21, R33, R6 ;  /* 0x00000021150d7223 */ /* 0x000fe20000010006 */
[----:B------:R-:W-:Y:S01]  /*e150*/  LOP3.LUT R6, R25, 0xffff0000, RZ, 0xc0, !PT ;  /* 0xffff000019067812 */ /* 0x000fe200078ec0ff */
[----:B------:R-:W-:Y:S01]  /*e160*/  FFMA.FTZ R9, R19, R15, -R7 ;  /* 0x0000000f13097223 */ /* 0x000fe20000010807 */
[----:B------:R-:W-:Y:S01]  /*e170*/  LOP3.LUT R15, R22, 0xffff0000, RZ, 0xc0, !PT ;  /* 0xffff0000160f7812 */ /* 0x000fe200078ec0ff */
[-C--:B------:R-:W-:Y:S02]  /*e180*/  FMUL.FTZ R2, R4, R10.reuse ;  /* 0x0000000a04027220 */ /* 0x080fe40000410000 */
[----:B------:R-:W-:Y:S01]  /*e190*/  FFMA.FTZ R10, R20, R10, -R5 ;  /* 0x0000000a140a7223 */ /* 0x000fe20000010805 */
[----:B------:R-:W-:Y:S01]  /*e1a0*/  LOP3.LUT R5, R24, 0xffff0000, RZ, 0xc0, !PT ;  /* 0xffff000018057812 */ /* 0x000fe200078ec0ff */
[----:B------:R-:W-:Y:S01]  /*e1b0*/  FFMA.FTZ R7, R20, R31, R2 ;  /* 0x0000001f14077223 */ /* 0x000fe20000010002 */
[----:B------:R-:W-:Y:S01]  /*e1c0*/  LOP3.LUT R11, R11, 0xffff0000, RZ, 0xc0, !PT ;  /* 0xffff00000b0b7812 */ /* 0x000fe200078ec0ff */
[----:B------:R-:W-:-:S02]  /*e1d0*/  FMUL.FTZ R4, R3, R16 ;  /* 0x0000001003047220 */ /* 0x000fc40000410000 */
[-C--:B------:R-:W-:Y:S02]  /*e1e0*/  FMUL.FTZ R3, R3, R6.reuse ;  /* 0x0000000603037220 */ /* 0x080fe40000410000 */
[C---:B------:R-:W-:Y:S02]  /*e1f0*/  FMUL.FTZ R2, R0.reuse, R15 ;  /* 0x0000000f00027220 */ /* 0x040fe40000410000 */
[-C--:B------:R-:W-:Y:S02]  /*e200*/  FMUL.FTZ R0, R0, R5.reuse ;  /* 0x0000000500007220 */ /* 0x080fe40000410000 */
[C---:B------:R-:W-:Y:S02]  /*e210*/  FFMA.FTZ R6, R26.reuse, R6, -R4 ;  /* 0x000000061a067223 */ /* 0x040fe40000010804 */
[----:B------:R-:W-:Y:S02]  /*e220*/  FFMA.FTZ R3, R26, R16, R3 ;  /* 0x000000101a037223 */ /* 0x000fe40000010003 */
[----:B------:R-:W-:-:S02]  /*e230*/  FFMA.FTZ R2, R11, R5, -R2 ;  /* 0x000000050b027223 */ /* 0x000fc40000010802 */
[----:B------:R-:W-:Y:S01]  /*e240*/  FFMA.FTZ R0, R11, R15, R0 ;  /* 0x0000000f0b007223 */ /* 0x000fe20000010000 */
[----:B------:R-:W-:Y:S02]  /*e250*/  F2FP.BF16.PACK_AB R10, R6, R10 ;  /* 0x0000000a060a723e */ /* 0x000fe400000010ff */
[----:B------:R-:W-:Y:S02]  /*e260*/  F2FP.BF16.PACK_AB R8, R8, R30 ;  /* 0x0000001e0808723e */ /* 0x000fe400000010ff */
[----:B------:R-:W-:Y:S02]  /*e270*/  F2FP.BF16.PACK_AB R9, R9, R27 ;  /* 0x0000001b0909723e */ /* 0x000fe400000010ff */
[----:B------:R-:W-:Y:S02]  /*e280*/  F2FP.BF16.PACK_AB R6, R3, R7 ;  /* 0x000000070306723e */ /* 0x000fe400000010ff */
[----:B------:R-:W-:Y:S02]  /*e290*/  F2FP.BF16.PACK_AB R11, R2, R18 ;  /* 0x00000012020b723e */ /* 0x000fe400000010ff */
[----:B------:R-:W-:-:S02]  /*e2a0*/  F2FP.BF16.PACK_AB R4, R13, R29 ;  /* 0x0000001d0d04723e */ /* 0x000fc400000010ff */
[----:B------:R-:W-:Y:S02]  /*e2b0*/  F2FP.BF16.PACK_AB R5, R12, R17 ;  /* 0x000000110c05723e */ /* 0x000fe400000010ff */
[----:B------:R-:W-:Y:S01]  /*e2c0*/  F2FP.BF16.PACK_AB R7, R0, R14 ;  /* 0x0000000e0007723e */ /* 0x000fe200000010ff */
[----:B------:R1:W-:Y:S04]  /*e2d0*/  STS.128 [R34], R8 ;  /* 0x0000000822007388 */ /* 0x0003e80000000c00 */
[----:B------:R1:W-:Y:S02]  /*e2e0*/  STS.128 [R28+0x5100], R4 ;  /* 0x005100041c007388 */ /* 0x0003e40000000c00 */
.L_x_1031:
[----:B------:R-:W-:Y:S05]  /*e2f0*/  BSYNC B0 ;  /* 0x0000000000007941 */ /* 0x000fea0003800000 */
.L_x_1030:
        /* <DEDUP_REMOVED lines=36> */
[C---:B------:R-:W-:Y:S02]  /*e540*/  PRMT R16, R71.reuse, 0x5432, R0 ;  /* 0x0000543247107816 */ /* 0x040fe40000000000 */
        /* <DEDUP_REMOVED lines=72> */
.L_x_1019:
[----:B------:R-:W-:Y:S05]  /*e9d0*/  BSYNC B2 ;  /* 0x0000000000027941 */ /* 0x000fea0003800000 */
.L_x_997:
[----:B------:R-:W-:Y:S02]  /*e9e0*/  IMAD R0, R74, c[0x0][0x208], RZ ;  /* 0x000082004a007a24 */ /* 0x000fe400078e02ff */
[----:B---3--:R-:W-:-:S04]  /*e9f0*/  IMAD.WIDE.U32 R2, R229, c[0x0][0x208], RZ ;  /* 0x00008200e5027a25 */ /* 0x008fc800078e00ff */
[----:B-1----:R-:W-:Y:S01]  /*ea00*/  IMAD.WIDE.U32 R6, R69, c[0x0][0x210], RZ ;  /* 0x0000840045067a25 */ /* 0x002fe200078e00ff */
[----:B------:R-:W-:Y:S01]  /*ea10*/  SHF.L.U32 R37, R244, 0x1, RZ ;  /* 0x00000001f4257819 */ /* 0x000fe200000006ff */
[----:B------:R-:W-:-:S04]  /*ea20*/  DEPBAR.LE SB0, 0x0 ;  /* 0x000080000000791a */ /* 0x000fc80000000000 */
[----:B------:R-:W-:Y:S01]  /*ea30*/  IMAD R0, R229, c[0x0][0x20c], R0 ;  /* 0x00008300e5007a24 */ /* 0x000fe200078e0200 */
[----:B------:R-:W-:Y:S01]  /*ea40*/  STL.64 [R1+0x18], R6 ;  /* 0x0000180601007387 */ /* 0x000fe20000100a00 */
[----:B------:R-:W-:-:S03]  /*ea50*/  IMAD R4, R69, c[0x0][0x214], R7 ;  /* 0x0000850045047a24 */ /* 0x000fc600078e0207 */
[----:B------:R-:W-:Y:S01]  /*ea60*/  IADD3 R3, R3, R0, RZ ;  /* 0x0000000003037210 */ /* 0x000fe20007ffe0ff */
[----:B------:R-:W-:Y:S01]  /*ea70*/  IMAD R0, R75, c[0x0][0x218], RZ ;  /* 0x000086004b007a24 */ /* 0x000fe200078e02ff */
[----:B------:R-:W-:Y:S03]  /*ea80*/  STL [R1+0x14], R4 ;  /* 0x0000140401007387 */ /* 0x000fe60000100800 */
[C---:B------:R-:W-:Y:S01]  /*ea90*/  IMAD.WIDE.U32 R2, R216.reuse, c[0x0][0x218], R2 ;  /* 0x00008600d8027a25 */ /* 0x040fe200078e0002 */
[----:B------:R-:W-:Y:S03]  /*eaa0*/  BAR.SYNC.DEFER_BLOCKING 0x0 ;  /* 0x0000000000007b1d */ /* 0x000fe60000010000 */
[----:B------:R-:W-:Y:S01]  /*eab0*/  IMAD R0, R216, c[0x0][0x21c], R0 ;  /* 0x00008700d8007a24 */ /* 0x000fe200078e0200 */
[----:B------:R-:W-:-:S02]  /*eac0*/  IADD3 R2, P0, R2, R6, RZ ;  /* 0x0000000602027210 */ /* 0x000fc40007f1e0ff */
[----:B------:R-:W-:Y:S01]  /*ead0*/  SHF.L.U64.HI R36, R244, 0x1, R245 ;  /* 0x00000001f4247819 */ /* 0x000fe200000102f5 */
[----:B------:R-:W2:Y:S01]  /*eae0*/  LDL R168, [R1+0x8] ;  /* 0x0000080001a87983 */ /* 0x000ea20000100800 */
[----:B------:R-:W-:Y:S02]  /*eaf0*/  IADD3.X R3, R4, R3, R0, P0, !PT ;  /* 0x0000000304037210 */ /* 0x000fe400007fe400 */
[----:B------:R-:W-:-:S04]  /*eb00*/  LEA R0, P0, R2, c[0x0][0x1f8], 0x1 ;  /* 0x00007e0002007a11 */ /* 0x000fc800078008ff */
[----:B------:R-:W-:Y:S02]  /*eb10*/  LEA.HI.X R2, R2, c[0x0][0x1fc], R3, 0x1, P0 ;  /* 0x00007f0002027a11 */ /* 0x000fe400000f0c03 */
[----:B------:R-:W1:Y:S04]  /*eb20*/  SHFL.IDX PT, R3, R0, RZ, 0x181f ;  /* 0x00181fff00037589 */ /* 0x000e6800000e0000 */
[----:B------:R-:W3:Y:S04]  /*eb30*/  SHFL.IDX PT, R4, R0, 0x1, 0x181f ;  /* 0x00381f0000047f89 */ /* 0x000ee800000e0000 */
[----:B------:R-:W4:Y:S04]  /*eb40*/  SHFL.IDX PT, R5, R2, RZ, 0x181f ;  /* 0x00181fff02057589 */ /* 0x000f2800000e0000 */
[----:B------:R-:W5:Y:S04]  /*eb50*/  SHFL.IDX PT, R7, R0, 0x3, 0x181f ;  /* 0x00781f0000077f89 */ /* 0x000f6800000e0000 */
[----:B------:R-:W-:Y:S04]  /*eb60*/  SHFL.IDX PT, R6, R0, 0x2, 0x181f ;  /* 0x00581f0000067f89 */ /* 0x000fe800000e0000 */
[----:B------:R-:W5:Y:S04]  /*eb70*/  SHFL.IDX PT, R13, R2, 0x3, 0x181f ;  /* 0x00781f00020d7f89 */ /* 0x000f6800000e0000 */
[----:B------:R-:W5:Y:S04]  /*eb80*/  SHFL.IDX PT, R9, R2, 0x1, 0x181f ;  /* 0x00381f0002097f89 */ /* 0x000f6800000e0000 */
[----:B------:R-:W5:Y:S04]  /*eb90*/  SHFL.IDX PT, R0, R0, 0x4, 0x181f ;  /* 0x00981f0000007f89 */ /* 0x000f6800000e0000 */
[----:B------:R-:W5:Y:S01]  /*eba0*/  SHFL.IDX PT, R12, R2, 0x4, 0x181f ;  /* 0x00981f00020c7f89 */ /* 0x000f6200000e0000 */
[----:B-1----:R-:W-:-:S02]  /*ebb0*/  IADD3 R10, P0, R3, R37, RZ ;  /* 0x00000025030a7210 */ /* 0x002fc40007f1e0ff */
[-C--:B---3--:R-:W-:Y:S01]  /*ebc0*/  IADD3 R8, P3, R4, R37.reuse, RZ ;  /* 0x0000002504087210 */ /* 0x088fe20007f7e0ff */
[----:B------:R-:W-:Y:S01]  /*ebd0*/  LDSM.16.M88.4 R32, [R198] ;  /* 0x00000000c620783b */ /* 0x000fe20000000200 */
[-C--:B----4-:R-:W-:Y:S02]  /*ebe0*/  IADD3.X R11, R5, R36.reuse, RZ, P0, !PT ;  /* 0x00000024050b7210 */ /* 0x090fe400007fe4ff */
[----:B-----5:R-:W-:Y:S01]  /*ebf0*/  IADD3 R4, P0, R7, R37, RZ ;  /* 0x0000002507047210 */ /* 0x020fe20007f1e0ff */
[----:B------:R1:W3:Y:S03]  /*ec00*/  SHFL.IDX PT, R14, R2, 0x2, 0x181f ;  /* 0x00581f00020e7f89 */ /* 0x0002e600000e0000 */
[-C--:B------:R-:W-:Y:S01]  /*ec10*/  IADD3.X R5, R13, R36.reuse, RZ, P0, !PT ;  /* 0x000000240d057210 */ /* 0x080fe200007fe4ff */
[----:B------:R-:W4:Y:S01]  /*ec20*/  LDSM.16.M88.4 R48, [R127] ;  /* 0x000000007f30783b */ /* 0x000f220000000200 */
[----:B------:R-:W-:-:S03]  /*ec30*/  IADD3.X R9, R9, R36, RZ, P3, !PT ;  /* 0x0000002409097210 */ /* 0x000fc60001ffe4ff */
[----:B------:R-:W5:Y:S01]  /*ec40*/  LDSM.16.M88.4 R28, [R198+0x2000] ;  /* 0x00200000c61c783b */ /* 0x000f620000000200 */
[----:B------:R-:W-:-:S03]  /*ec50*/  ISETP.GE.AND P3, PT, R244, c[0x0][0x1d4], PT ;  /* 0x00007500f4007a0c */ /* 0x000fc60003f66270 */
[----:B------:R-:W-:Y:S04]  /*ec60*/  LDSM.16.M88.4 R72, [R127+0x800] ;  /* 0x000800007f48783b */ /* 0x000fe80000000200 */
[----:B------:R-:W-:Y:S04]  /*ec70*/  LDSM.16.M88.4 R96, [R127+0x1000] ;  /* 0x001000007f60783b */ /* 0x000fe80000000200 */
[----:B------:R-:W-:Y:S01]  /*ec80*/  LDSM.16.M88.4 R104, [R127+0x1800] ;  /* 0x001800007f68783b */ /* 0x000fe20000000200 */
[----:B-1----:R-:W-:-:S03]  /*ec90*/  IADD3 R2, P0, R0, R37, RZ ;  /* 0x0000002500027210 */ /* 0x002fc60007f1e0ff */
[----:B------:R-:W-:Y:S01]  /*eca0*/  LDSM.16.M88.4 R112, [R127+0x2000] ;  /* 0x002000007f70783b */ /* 0x000fe20000000200 */
[----:B------:R-:W-:Y:S02]  /*ecb0*/  IADD3.X R3, R12, R36, RZ, P0, !PT ;  /* 0x000000240c037210 */ /* 0x000fe400007fe4ff */
[C---:B------:R-:W-:Y:S01]  /*ecc0*/  ISETP.LT.OR P0, PT, R60.reuse, 0x1, P3 ;  /* 0x000000013c00780c */ /* 0x040fe20001f01670 */
[----:B------:R-:W-:Y:S04]  /*ecd0*/  LDSM.16.M88.4 R24, [R201] ;  /* 0x00000000c918783b */ /* 0x000fe80000000200 */
[----:B------:R-:W-:Y:S04]  /*ece0*/  LDSM.16.M88.4 R20, [R201+0x2000] ;  /* 0x00200000c914783b */ /* 0x000fe80000000200 */
[----:B------:R-:W1:Y:S04]  /*ecf0*/  LDSM.16.M88.4 R52, [R202] ;  /* 0x00000000ca34783b */ /* 0x000e680000000200 */
        /* <DEDUP_REMOVED lines=8> */
[----:B------:R-:W-:-:S02]  /*ed80*/  ISETP.LT.OR P0, PT, R60, 0x11, P3 ;  /* 0x000000113c00780c */ /* 0x000fc40001f01670 */
[----:B------:R-:W-:-:S11]  /*ed90*/  IADD3 R6, P1, R6, R37, RZ ;  /* 0x0000002506067210 */ /* 0x000fd60007f3e0ff */
[----:B------:R4:W-:Y:S01]  /*eda0*/  LDGSTS.E.BYPASS.LTC128B.128 [R208+0x900], [R8.64], !P0 ;  /* 0x0090000008d07fae */ /* 0x0009e2000c101d48 */
[----:B------:R-:W-:Y:S02]  /*edb0*/  ISETP.LT.OR P0, PT, R60, 0x21, P3 ;  /* 0x000000213c00780c */ /* 0x000fe40001f01670 */
[----:B---3--:R-:W-:Y:S02]  /*edc0*/  IADD3.X R7, R14, R36, RZ, P1, !PT ;  /* 0x000000240e077210 */ /* 0x008fe40000ffe4ff */
[----:B------:R-:W-:-:S09]  /*edd0*/  ISETP.LT.OR P1, PT, R60, 0x31, P3 ;  /* 0x000000313c00780c */ /* 0x000fd20001f21670 */
[----:B------:R3:W-:Y:S01]  /*ede0*/  LDGSTS.E.BYPASS.LTC128B.128 [R208+0x1100], [R6.64], !P0 ;  /* 0x0110000006d07fae */ /* 0x0007e2000c101d48 */
[----:B------:R-:W-:-:S03]  /*edf0*/  ISETP.LT.OR P0, PT, R60, 0x41, P3 ;  /* 0x000000413c00780c */ /* 0x000fc60001f01670 */
[----:B------:R3:W-:Y:S01]  /*ee00*/  LDGSTS.E.BYPASS.LTC128B.128 [R208+0x1900], [R4.64], !P1 ;  /* 0x0190000004d07fae */ /* 0x0007e2000c901d48 */
[-C--:B----4-:R-:W-:Y:S09]  /*ee10*/  HMMA.16816.F32.BF16 R8, R32, R48.reuse, RZ ;  /* 0x000000302008723c */ /* 0x090ff200000418ff */
[----:B------:R4:W-:Y:S04]  /*ee20*/  LDGSTS.E.BYPASS.LTC128B.128 [R208+0x2100], [R2.64], !P0 ;  /* 0x0210000002d07fae */ /* 0x0009e8000c101d48 */
[----:B------:R-:W-:Y:S04]  /*ee30*/  LDSM.16.M88.4 R40, [R197] ;  /* 0x00000000c528783b */ /* 0x000fe80000000200 */
[----:B------:R-:W4:Y:S01]  /*ee40*/  LDSM.16.M88.4 R16, [R199] ;  /* 0x00000000c710783b */ /* 0x000f220000000200 */
[----:B-----5:R-:W-:Y:S03]  /*ee50*/  HMMA.16816.F32.BF16 R56, R28, R48, RZ ;  /* 0x000000301c38723c */ /* 0x020fe600000418ff */
[----:B------:R-:W5:Y:S04]  /*ee60*/  LDSM.16.M88.4 R12, [R199+0x2000] ;  /* 0x00200000c70c783b */ /* 0x000f680000000200 */
[----:B------:R-:W-:Y:S01]  /*ee70*/  LDSM.16.M88.4 R44, [R194] ;  /* 0x00000000c22c783b */ /* 0x000fe20000000200 */
[----:B------:R-:W-:Y:S03]  /*ee80*/  HMMA.16816.F32.BF16 R68, R32, R50, RZ ;  /* 0x000000322044723c */ /* 0x000fe600000418ff */
[----:B---3--:R-:W-:Y:S04]  /*ee90*/  LDSM.16.M88.4 R4, [R200+0x2000] ;  /* 0x00200000c804783b */ /* 0x008fe80000000200 */
[----:B------:R-:W0:Y:S01]  /*eea0*/  LDGDEPBAR ;  /* 0x00000000000079af */ /* 0x000e220000000000 */
[-C--:B-1----:R-:W-:Y:S03]  /*eeb0*/  HMMA.16816.F32.BF16 R60, R24, R52.reuse, R8 ;  /* 0x00000034183c723c */ /* 0x082fe60000041808 */
[----:B------:R-:W1:Y:S05]  /*eec0*/  LDSM.16.M88.4 R8, [R200] ;  /* 0x00000000c808783b */ /* 0x000e6a0000000200 */
[----:B------:R-:W-:Y:S11]  /*eed0*/  HMMA.16816.F32.BF16 R56, R20, R52, R56 ;  /* 0x000000341438723c */ /* 0x000ff60000041838 */
[----:B------:R-:W-:Y:S05]  /*eee0*/  @!UPT UIADD3 URZ, URZ, URZ, URZ ;  /* 0x0000003f3f3ff290 */ /* 0x000fea000fffe03f */
[----:B----4-:R-:W-:Y:S08]  /*eef0*/  HMMA.16816.F32.BF16 R64, R16, R40, R60 ;  /* 0x000000281040723c */ /* 0x010ff0000004183c */
[----:B------:R-:W-:Y:S08]  /*ef00*/  HMMA.16816.F32.BF16 R60, R28, R50, RZ ;  /* 0x000000321c3c723c */ /* 0x000ff000000418ff */
[----:B-----5:R-:W-:Y:S08]  /*ef10*/  HMMA.16816.F32.BF16 R48, R12, R40, R56 ;  /* 0x000000280c30723c */ /* 0x020ff00000041838 */
[----:B------:R-:W-:Y:S08]  /*ef20*/  HMMA.16816.F32.BF16 R56, R24, R54, R68 ;  /* 0x000000361838723c */ /* 0x000ff00000041844 */
[----:B-1----:R-:W-:Y:S08]  /*ef30*/  HMMA.16816.F32.BF16 R68, R8, R44, R64 ;  /* 0x0000002c0844723c */ /* 0x002ff00000041840 */
[----:B------:R-:W-:Y:S08]  /*ef40*/  HMMA.16816.F32.BF16 R64, R20, R54, R60 ;  /* 0x000000361440723c */ /* 0x000ff0000004183c */
[----:B------:R-:W-:Y:S08]  /*ef50*/  HMMA.16816.F32.BF16 R60, R32, R72, RZ ;  /* 0x00000048203c723c */ /* 0x000ff000000418ff */
[----:B------:R-:W-:Y:S01]  /*ef60*/  HMMA.16816.F32.BF16 R92, R4, R44, R48 ;  /* 0x0000002c045c723c */ /* 0x000fe20000041830 */
[----:B------:R-:W1:Y:S07]  /*ef70*/  LDSM.16.M88.4 R48, [R197+0x800] ;  /* 0x00080000c530783b */ /* 0x000e6e0000000200 */
[----:B------:R-:W-:Y:S01]  /*ef80*/  HMMA.16816.F32.BF16 R52, R16, R42, R56 ;  /* 0x0000002a1034723c */ /* 0x000fe20000041838 */
[----:B------:R-:W-:-:S07]  /*ef90*/  FMUL.FTZ R0, R68, c[0x0][0x320] ;  /* 0x0000c80044007a20 */ /* 0x000fce0000410000 */
[----:B------:R-:W-:Y:S01]  /*efa0*/  HMMA.16816.F32.BF16 R56, R28, R72, RZ ;  /* 0x000000481c38723c */ /* 0x000fe200000418ff */
[----:B------:R3:W4:Y:S07]  /*efb0*/  MUFU.TANH R150, R0 ;  /* 0x0000000000967308 */ /* 0x00072e0000002400 */
[----:B------:R-:W-:Y:S01]  /*efc0*/  HMMA.16816.F32.BF16 R60, R24, R80, R60 ;  /* 0x00000050183c723c */ /* 0x000fe2000004183c */
[----:B---3--:R-:W-:-:S07]  /*efd0*/  FMUL.FTZ R0, R69, c[0x0][0x320] ;  /* 0x0000c80045007a20 */ /* 0x008fce0000410000 */
[----:B------:R-:W-:Y:S01]  /*efe0*/  HMMA.16816.F32.BF16 R64, R12, R42, R64 ;  /* 0x0000002a0c40723c */ /* 0x000fe20000041840 */
[----:B------:R-:W3:Y:S01]  /*eff0*/  LDSM.16.M88.4 R40, [R194+0x800] ;  /* 0x00080000c228783b */ /* 0x000ee20000000200 */
        /* <DEDUP_REMOVED lines=9> */
[----:B------:R5:W2:Y:S07]  /*f090*/  MUFU.TANH R154, R0 ;  /* 0x00000000009a7308 */ /* 0x000aae0000002400 */
[----:B-1----:R-:W-:Y:S01]  /*f0a0*/  HMMA.16816.F32.BF16 R60, R16, R48, R60 ;  /* 0x00000030103c723c */ /* 0x002fe2000004183c */
[----:B-----5:R-:W-:-:S04]  /*f0b0*/  FMUL.FTZ R0, R93, c[0x0][0x320] ;  /* 0x0000c8005d007a20 */ /* 0x020fc80000410000 */
[----:B------:R1:W1:Y:S03]  /*f0c0*/  MUFU.TANH R151, R0 ;  /* 0x0000000000977308 */ /* 0x0002660000002400 */
        /* <DEDUP_REMOVED lines=15> */
[----:B-1----:R-:W-:Y:S02]  /*f1c0*/  FMUL.FTZ R0, R71, c[0x0][0x320] ;  /* 0x0000c80047007a20 */ /* 0x002fe40000410000 */
[----:B---3--:R-:W-:Y:S04]  /*f1d0*/  HMMA.16816.F32.BF16 R68, R8, R40, R60 ;  /* 0x000000280844723c */ /* 0x008fe8000004183c */
        /* <DEDUP_REMOVED lines=199> */
[----:B------:R-:W-:Y:S06]  /*fe50*/  BAR.SYNC.DEFER_BLOCKING 0x0 ;  /* 0x0000000000007b1d */ /* 0x000fec0000010000 */
[----:B------:R-:W-:Y:S05]  /*fe60*/  @!P0 BRA `(.L_x_1033) ;  /* 0x0000039000008947 */ /* 0x000fea0003800000 */
[----:B--234-:R-:W-:Y:S01]  /*fe70*/  ISETP.NE.AND P4, PT, R167, 0x1, PT ;  /* 0x00000001a700780c */ /* 0x01cfe20003f85270 */
[----:B------:R-:W-:Y:S01]  /*fe80*/  IMAD.MOV.U32 R216, RZ, RZ, RZ ;  /* 0x000000ffffd87224 */ /* 0x000fe200078e00ff */
[----:B------:R-:W-:-:S04]  /*fe90*/  IADD3 R2, R163, R157, R166 ;  /* 0x0000009da3027210 */ /* 0x000fc80007ffe0a6 */
[----:B------:R-:W-:-:S05]  /*fea0*/  IADD3 R2, R2, -0x50, RZ ;  /* 0xffffffb002027810 */ /* 0x000fca0007ffe0ff */
[----:B-1----:R-:W-:Y:S02]  /*feb0*/  IMAD.MOV.U32 R0, RZ, RZ, R2 ;  /* 0x000000ffff007224 */ /* 0x002fe400078e0002 */
        /* <DEDUP_REMOVED lines=24> */
.L_x_1225:
[----:B------:R-:W-:Y:S05]  /*10040*/  BRA.DIV ~URZ, `(.L_x_1035) ;  /* 0x00018a027f007947 */ /* 0x000fea000b800000 */
[----:B------:R-:W3:Y:S04]  /*10050*/  SHFL.IDX PT, R2, R0, RZ, 0x181f ;  /* 0x00181fff00027589 */ /* 0x000ee800000e0000 */
        /* <DEDUP_REMOVED lines=14> */
[--C-:B------:R-:W-:Y:S02]  /*10140*/  IMAD.X R9, R9, 0x1, R36.reuse, P3 ;  /* 0x0000000109097824 */ /* 0x100fe400018e0624 */
[----:B------:R-:W-:-:S03]  /*10150*/  IMAD.X R7, R13, 0x1, R36, P1 ;  /* 0x000000010d077824 */ /* 0x000fc600008e0624 */
[----:B------:R2:W-:Y:S01]  /*10160*/  LDGSTS.E.BYPASS.LTC128B.128 [R208+0x3100], [R8.64], !P2 ;  /* 0x0310000008d07fae */ /* 0x0005e2000d101d48 */
[----:B------:R-:W-:-:S03]  /*10170*/  IMAD.X R3, R12, 0x1, R36, P0 ;  /* 0x000000010c037824 */ /* 0x000fc600000e0624 */
[----:B------:R2:W-:Y:S04]  /*10180*/  LDGSTS.E.BYPASS.LTC128B.128 [R208+0x3900], [R6.64], !P2 ;  /* 0x0390000006d07fae */ /* 0x0005e8000d101d48 */
[----:B------:R2:W-:Y:S02]  /*10190*/  LDGSTS.E.BYPASS.LTC128B.128 [R208+0x4100], [R2.64], !P2 ;  /* 0x0410000002d07fae */ /* 0x0005e4000d101d48 */
.L_x_1226:
[----:B--23--:R-:W-:-:S04]  /*101a0*/  IADD3 R2, P0, R0, R37, RZ ;  /* 0x0000002500027210 */ /* 0x00cfc80007f1e0ff */
[----:B-1----:R-:W-:-:S05]  /*101b0*/  IADD3.X R3, R4, R36, RZ, P0, !PT ;  /* 0x0000002404037210 */ /* 0x002fca00007fe4ff */
[----:B------:R-:W-:Y:S01]  /*101c0*/  @!PT LDS RZ, [RZ] ;  /* 0x00000000fffff984 */ /* 0x000fe20000000800 */
[----:B------:R-:W-:Y:S01]  /*101d0*/  @!PT LDS RZ, [RZ] ;  /* 0x00000000fffff984 */ /* 0x000fe20000000800 */
[----:B------:R-:W-:Y:S01]  /*101e0*/  @!PT LDS RZ, [RZ] ;  /* 0x00000000fffff984 */ /* 0x000fe20000000800 */
[----:B------:R1:W-:Y:S04]  /*101f0*/  LDGSTS.E.BYPASS.LTC128B.128 [R208+0x4900], [R2.64], !P2 ;  /* 0x0490000002d07fae */ /* 0x0003e8000d101d48 */
.L_x_1033:
[----:B--234-:R-:W-:Y:S05]  /*10200*/  BSYNC B0 ;  /* 0x0000000000007941 */ /* 0x01cfea0003800000 */
.L_x_1032:
[----:B-1----:R-:W2:Y:S01]  /*10210*/  LDL R2, [R1+0x38] ;  /* 0x0000380001027983 */ /* 0x002ea20000100800 */
[----:B------:R-:W-:-:S03]  /*10220*/  IMAD.MOV.U32 R3, RZ, RZ, c[0x0][0x2c4] ;  /* 0x0000b100ff037624 */ /* 0x000fc600078e00ff */
[----:B------:R-:W2:Y:S02]  /*10230*/  LDL R0, [R1+0x50] ;  /* 0x0000500001007983 */ /* 0x000ea40000100800 */
[----:B------:R-:W-:Y:S01]  /*10240*/  ISETP.NE.AND P0, PT, R3, 0x1, PT ;  /* 0x000000010300780c */ /* 0x000fe20003f05270 */
[----:B------:R-:W-:Y:S01]  /*10250*/  ULDC UR4, c[0x0][0x324] ;  /* 0x0000c90000047ab9 */ /* 0x000fe20000000800 */
[----:B------:R-:W0:Y:S01]  /*10260*/  LDGDEPBAR ;  /* 0x00000000000079af */ /* 0x000e220000000000 */
[----:B------:R-:W-:Y:S01]  /*10270*/  ULOP3.LUT UR4, URZ, UR4, URZ, 0x33, !UPT ;  /* 0x000000043f047292 */ /* 0x000fe2000f8e333f */
[----:B------:R-:W-:Y:S01]  /*10280*/  IMAD.IADD R7, R156, 0x1, -R251 ;  /* 0x000000019c077824 */ /* 0x000fe200078e0afb */
[C---:B------:R-:W-:Y:S01]  /*10290*/  IADD3 R8, -R251.reuse, R86, RZ ;  /* 0x00000056fb087210 */ /* 0x040fe20007ffe1ff */
[----:B--2---:R-:W-:Y:S01]  /*102a0*/  IMAD.IADD R0, R0, 0x1, R2 ;  /* 0x0000000100007824 */ /* 0x004fe200078e0202 */
[----:B------:R-:W-:-:S06]  /*102b0*/  IADD3 R2, -R251, 0x1, R156 ;  /* 0x00000001fb027810 */ /* 0x000fcc0007ffe19c */
[----:B------:R-:W-:-:S04]  /*102c0*/  @P0 IMAD.HI.U32 R3, R0, c[0x0][0x2c8], RZ ;  /* 0x0000b20000030a27 */ /* 0x000fc800078e00ff */
[----:B------:R-:W-:Y:S01]  /*102d0*/  IMAD.MOV.U32 R4, RZ, RZ, R0 ;  /* 0x000000ffff047224 */ /* 0x000fe200078e0000 */
[----:B------:R-:W-:-:S04]  /*102e0*/  IADD3 R0, R2, -R249, RZ ;  /* 0x800000f902007210 */ /* 0x000fc80007ffe0ff */
[C---:B------:R-:W-:Y:S02]  /*102f0*/  IADD3 R6, R0.reuse, UR4, RZ ;  /* 0x0000000400067c10 */ /* 0x040fe4000fffe0ff */
[----:B------:R-:W-:Y:S02]  /*10300*/  @P0 SHF.R.U32.HI R4, RZ, c[0x0][0x2cc], R3 ;  /* 0x0000b300ff040a19 */ /* 0x000fe40000011603 */
[----:B------:R-:W-:Y:S01]  /*10310*/  IADD3 R5, R0, c[0x0][0x328], RZ ;  /* 0x0000ca0000057a10 */ /* 0x000fe20007ffe0ff */
[----:B------:R-:W-:Y:S05]  /*10320*/  BRA.DIV ~URZ, `(.L_x_1036) ;  /* 0x00018bd27f007947 */ /* 0x000fea000b800000 */
[----:B------:R1:W2:Y:S02]  /*10330*/  SHFL.IDX PT, R3, R4, RZ, 0x1c1f ;  /* 0x001c1fff04037589 */ /* 0x0002a400000e0000 */
.L_x_1227:
        /* <DEDUP_REMOVED lines=17> */
.L_x_1039:
[----:B------:R-:W-:-:S04]  /*10450*/  MOV R9, c[0x0][0x32c] ;  /* 0x0000cb0000097a02 */ /* 0x000fc80000000f00 */
[----:B------:R-:W-:-:S13]  /*10460*/  ISETP.NE.AND P0, PT, R9, 0x1, PT ;  /* 0x000000010900780c */ /* 0x000fda0003f05270 */
[----:B------:R-:W-:-:S05]  /*10470*/  @P0 IMAD.HI.U32 R9, R3, c[0x0][0x330], RZ ;  /* 0x0000cc0003090a27 */ /* 0x000fca00078e00ff */
[----:B------:R-:W-:Y:S02]  /*10480*/  @P0 SHF.R.U32.HI R3, RZ, c[0x0][0x334], R9 ;  /* 0x0000cd00ff030a19 */ /* 0x000fe40000011609 */
.L_x_1040:
[----:B------:R-:W-:Y:S05]  /*10490*/  BSYNC B0 ;  /* 0x0000000000007941 */ /* 0x000fea0003800000 */
.L_x_1038:
[----:B------:R-:W-:-:S05]  /*104a0*/  IMAD R3, R3, c[0x0][0x32c], R8 ;  /* 0x0000cb0003037a24 */ /* 0x000fca00078e0208 */
[----:B------:R-:W-:Y:S02]  /*104b0*/  IADD3 R9, R3, c[0x0][0x32c], RZ ;  /* 0x0000cb0003097a10 */ /* 0x000fe40007ffe0ff */
[----:B------:R-:W-:Y:S02]  /*104c0*/  IMNMX R0, R0, R3, !PT ;  /* 0x0000000300007217 */ /* 0x000fe40007800200 */
[----:B------:R-:W-:Y:S02]  /*104d0*/  IMNMX R2, R2, R9, PT ;  /* 0x0000000902027217 */ /* 0x000fe40003800200 */
.L_x_1037:
[C---:B------:R-:W-:Y:S02]  /*104e0*/  ISETP.GE.AND P0, PT, R86.reuse, 0x2, PT ;  /* 0x000000025600780c */ /* 0x040fe40003f06270 */
        /* <DEDUP_REMOVED lines=111> */
.L_x_1228:
        /* <DEDUP_REMOVED lines=17> */
.L_x_1044:
[----:B------:R-:W-:-:S04]  /*10cf0*/  MOV R9, c[0x0][0x32c] ;  /* 0x0000cb0000097a02 */ /* 0x000fc80000000f00 */
[----:B------:R-:W-:-:S13]  /*10d00*/  ISETP.NE.AND P0, PT, R9, 0x1, PT ;  /* 0x000000010900780c */ /* 0x000fda0003f05270 */
[----:B------:R-:W-:-:S05]  /*10d10*/  @P0 IMAD.HI.U32 R9, R3, c[0x0][0x330], RZ ;  /* 0x0000cc0003090a27 */ /* 0x000fca00078e00ff */
[----:B------:R-:W-:Y:S02]  /*10d20*/  @P0 SHF.R.U32.HI R3, RZ, c[0x0][0x334], R9 ;  /* 0x0000cd00ff030a19 */ /* 0x000fe40000011609 */
.L_x_1045:
[----:B------:R-:W-:Y:S05]  /*10d30*/  BSYNC B0 ;  /* 0x0000000000007941 */ /* 0x000fea0003800000 */
.L_x_1043:
[----:B------:R-:W-:-:S05]  /*10d40*/  IMAD R3, R3, c[0x0][0x32c], R8 ;  /* 0x0000cb0003037a24 */ /* 0x000fca00078e0208 */
[----:B------:R-:W-:Y:S02]  /*10d50*/  IADD3 R9, R3, c[0x0][0x32c], RZ ;  /* 0x0000cb0003097a10 */ /* 0x000fe40007ffe0ff */
[----:B------:R-:W-:Y:S02]  /*10d60*/  IMNMX R0, R0, R3, !PT ;  /* 0x0000000300007217 */ /* 0x000fe40007800200 */
[----:B------:R-:W-:Y:S02]  /*10d70*/  IMNMX R2, R2, R9, PT ;  /* 0x0000000902027217 */ /* 0x000fe40003800200 */
.L_x_1042:
        /* <DEDUP_REMOVED lines=77> */
.L_x_1229:
        /* <DEDUP_REMOVED lines=17> */
.L_x_1049:
[----:B------:R-:W-:-:S04]  /*11360*/  MOV R9, c[0x0][0x32c] ;  /* 0x0000cb0000097a02 */ /* 0x000fc80000000f00 */
[----:B------:R-:W-:-:S13]  /*11370*/  ISETP.NE.AND P0, PT, R9, 0x1, PT ;  /* 0x000000010900780c */ /* 0x000fda0003f05270 */
[----:B------:R-:W-:-:S05]  /*11380*/  @P0 IMAD.HI.U32 R9, R3, c[0x0][0x330], RZ ;  /* 0x0000cc0003090a27 */ /* 0x000fca00078e00ff */
[----:B------:R-:W-:Y:S02]  /*11390*/  @P0 SHF.R.U32.HI R3, RZ, c[0x0][0x334], R9 ;  /* 0x0000cd00ff030a19 */ /* 0x000fe40000011609 */
.L_x_1050:
[----:B------:R-:W-:Y:S05]  /*113a0*/  BSYNC B0 ;  /* 0x0000000000007941 */ /* 0x000fea0003800000 */
.L_x_1048:
[----:B------:R-:W-:-:S05]  /*113b0*/  IMAD R3, R3, c[0x0][0x32c], R8 ;  /* 0x0000cb0003037a24 */ /* 0x000fca00078e0208 */
[----:B------:R-:W-:Y:S02]  /*113c0*/  IADD3 R9, R3, c[0x0][0x32c], RZ ;  /* 0x0000cb0003097a10 */ /* 0x000fe40007ffe0ff */
[----:B------:R-:W-:Y:S02]  /*113d0*/  IMNMX R0, R0, R3, !PT ;  /* 0x0000000300007217 */ /* 0x000fe40007800200 */
[----:B------:R-:W-:Y:S02]  /*113e0*/  IMNMX R2, R2, R9, PT ;  /* 0x0000000902027217 */ /* 0x000fe40003800200 */
.L_x_1047:
        /* <DEDUP_REMOVED lines=77> */
.L_x_1230:
        /* <DEDUP_REMOVED lines=10> */
[----:B--234-:R-:W-:Y:S01]  /*11960*/  IMAD.MOV.U32 R4, RZ, RZ, c[0x0][0x32c] ;  /* 0x0000cb00ff047624 */ /* 0x01cfe200078e00ff */
[----:B------:R-:W-:-:S04]  /*11970*/  LOP3.LUT R3, RZ, R3, RZ, 0x33, !PT ;  /* 0x00000003ff037212 */ /* 0x000fc800078e33ff */
[----:B------:R-:W-:-:S13]  /*11980*/  ISETP.NE.AND P0, PT, R4, 0x1, PT ;  /* 0x000000010400780c */ /* 0x000fda0003f05270 */
[----:B------:R-:W-:-:S05]  /*11990*/  @P0 IMAD.HI.U32 R4, R3, c[0x0][0x330], RZ ;  /* 0x0000cc0003040a27 */ /* 0x000fca00078e00ff */
[----:B------:R-:W-:-:S04]  /*119a0*/  @P0 SHF.R.U32.HI R3, RZ, c[0x0][0x334], R4 ;  /* 0x0000cd00ff030a19 */ /* 0x000fc80000011604 */
[----:B------:R-:W-:Y:S01]  /*119b0*/  LOP3.LUT R3, RZ, R3, RZ, 0x33, !PT ;  /* 0x00000003ff037212 */ /* 0x000fe200078e33ff */
[----:B------:R-:W-:Y:S05]  /*119c0*/  BRA `(.L_x_1055) ;  /* 0x0000004000007947 */ /* 0x000fea0003800000 */
.L_x_1054:
[----:B--234-:R-:W-:-:S04]  /*119d0*/  MOV R4, c[0x0][0x32c] ;  /* 0x0000cb0000047a02 */ /* 0x01cfc80000000f00 */
[----:B------:R-:W-:-:S13]  /*119e0*/  ISETP.NE.AND P0, PT, R4, 0x1, PT ;  /* 0x000000010400780c */ /* 0x000fda0003f05270 */
[----:B------:R-:W-:-:S05]  /*119f0*/  @P0 IMAD.HI.U32 R4, R3, c[0x0][0x330], RZ ;  /* 0x0000cc0003040a27 */ /* 0x000fca00078e00ff */
[----:B------:R-:W-:Y:S02]  /*11a00*/  @P0 SHF.R.U32.HI R3, RZ, c[0x0][0x334], R4 ;  /* 0x0000cd00ff030a19 */ /* 0x000fe40000011604 */
.L_x_1055:
[----:B------:R-:W-:Y:S05]  /*11a10*/  BSYNC B0 ;  /* 0x0000000000007941 */ /* 0x000fea0003800000 */
.L_x_1053:
[----:B------:R-:W-:-:S05]  /*11a20*/  IMAD R3, R3, c[0x0][0x32c], R8 ;  /* 0x0000cb0003037a24 */ /* 0x000fca00078e0208 */
[----:B------:R-:W-:Y:S02]  /*11a30*/  IADD3 R4, R3, c[0x0][0x32c], RZ ;  /* 0x0000cb0003047a10 */ /* 0x000fe40007ffe0ff */
[----:B------:R-:W-:Y:S02]  /*11a40*/  IMNMX R0, R0, R3, !PT ;  /* 0x0000000300007217 */ /* 0x000fe40007800200 */
[----:B------:R-:W-:Y:S02]  /*11a50*/  IMNMX R2, R2, R4, PT ;  /* 0x0000000402027217 */ /* 0x000fe40003800200 */
.L_x_1052:
        /* <DEDUP_REMOVED lines=76> */
[----:B--234-:R-:W-:Y:S02]  /*11f20*/  FMNMX.FTZ R4, R20, R0, !PT ;  /* 0x0000000014047209 */ /* 0x01cfe40007810000 */
        /* <DEDUP_REMOVED lines=60> */
[----:B------:R-:W-:-:S02]  /*122f0*/  FSEL R55, R43, -INF , !P1 ;  /* 0xff8000002b377808 */ /* 0x000fc40004800000 */
[----:B------:R-:W-:Y:S02]  /*12300*/  FMNMX.FTZ R4, R104, R4, !PT ;  /* 0x0000000468047209 */ /* 0x000fe40007810000 */
[----:B------:R-:W-:Y:S02]  /*12310*/  FMNMX.FTZ R3, R98, R3, !PT ;  /* 0x0000000362037209 */ /* 0x000fe40007810000 */
[----:B------:R-:W-:Y:S02]  /*12320*/  FMNMX.FTZ R2, R87, R2, !PT ;  /* 0x0000000257027209 */ /* 0x000fe40007810000 */
[----:B------:R-:W-:Y:S02]  /*12330*/  FMNMX.FTZ R0, R60, R0, !PT ;  /* 0x000000003c007209 */ /* 0x000fe40007810000 */
[----:B------:R-:W-:Y:S02]  /*12340*/  FSEL R54, R42, -INF , !P0 ;  /* 0xff8000002a367808 */ /* 0x000fe40004000000 */
[----:B------:R-:W-:-:S02]  /*12350*/  FMNMX.FTZ R4, R83, R4, !PT ;  /* 0x0000000453047209 */ /* 0x000fc40007810000 */
[----:B------:R-:W-:Y:S02]  /*12360*/  FMNMX.FTZ R3, R93, R3, !PT ;  /* 0x000000035d037209 */ /* 0x000fe40007810000 */
        /* <DEDUP_REMOVED lines=8> */
.L_x_1231:
        /* <DEDUP_REMOVED lines=15> */
.L_x_1232:
[C---:B------:R-:W-:Y:S01]  /*124e0*/  FMUL.FTZ R0, R71.reuse, c[0x0][0x2d0] ;  /* 0x0000b40047007a20 */ /* 0x040fe20000410000 */
[----:B------:R-:W-:Y:S01]  /*124f0*/  FSETP.NEU.FTZ.AND P0, PT, R71, -INF , PT ;  /* 0xff8000004700780b */ /* 0x000fe20003f1d000 */
[----:B------:R-:W2:Y:S01]  /*12500*/  LDL R231, [R1+0x38] ;  /* 0x0000380001e77983 */ /* 0x000ea20000100800 */
[----:B------:R-:W-:Y:S01]  /*12510*/  FMUL.FTZ R3, R70, c[0x0][0x2d0] ;  /* 0x0000b40046037a20 */ /* 0x000fe20000410000 */
[----:B----4-:R-:W-:Y:S01]  /*12520*/  FMNMX.FTZ R68, R8, R7, !PT ;  /* 0x0000000708447209 */ /* 0x010fe20007810000 */
[----:B------:R-:W-:Y:S01]  /*12530*/  WARPSYNC 0xffffffff ;  /* 0xffffffff00007948 */ /* 0x000fe20003800000 */
[----:B------:R-:W-:Y:S01]  /*12540*/  FSEL R4, R0, RZ, P0 ;  /* 0x000000ff00047208 */ /* 0x000fe20000000000 */
[----:B------:R-:W-:Y:S01]  /*12550*/  LDSM.16.MT88.4 R48, [R192] ;  /* 0x00000000c030783b */ /* 0x000fe20000004200 */
[----:B------:R-:W-:-:S02]  /*12560*/  FSETP.NEU.FTZ.AND P0, PT, R70, -INF , PT ;  /* 0xff8000004600780b */ /* 0x000fc40003f1d000 */
[----:B------:R-:W-:Y:S01]  /*12570*/  MOV R232, c[0x0][0x2c4] ;  /* 0x0000b10000e87a02 */ /* 0x000fe20000000f00 */
[--C-:B------:R-:W-:Y:S01]  /*12580*/  FFMA.FTZ R0, R13, c[0x0][0x2d0], -R4.reuse ;  /* 0x0000b4000d007a23 */ /* 0x100fe20000010804 */
[----:B------:R-:W-:Y:S01]  /*12590*/  FSEL R3, R3, RZ, P0 ;  /* 0x000000ff03037208 */ /* 0x000fe20000000000 */
[--C-:B------:R-:W-:Y:S01]  /*125a0*/  FFMA.FTZ R2, R36, c[0x0][0x2d0], -R4.reuse ;  /* 0x0000b40024027a23 */ /* 0x100fe20000010804 */
[----:B------:R-:W-:Y:S01]  /*125b0*/  FSETP.NEU.FTZ.AND P0, PT, R69, -INF , PT ;  /* 0xff8000004500780b */ /* 0x000fe20003f1d000 */
[----:B------:R1:W-:Y:S01]  /*125c0*/  MUFU.EX2 R162, R0 ;  /* 0x0000000000a27308 */ /* 0x0003e20000000800 */
[----:B------:R-:W-:Y:S01]  /*125d0*/  LDSM.16.MT88.4 R40, [R192+0x800] ;  /* 0x00080000c028783b */ /* 0x000fe20000004200 */
[----:B------:R-:W-:Y:S01]  /*125e0*/  FFMA.FTZ R5, R31, c[0x0][0x2d0], -R3 ;  /* 0x0000b4001f057a23 */ /* 0x000fe20000010803 */
[----:B------:R-:W-:Y:S01]  /*125f0*/  ISETP.NE.AND P1, PT, R232, 0x1, PT ;  /* 0x00000001e800780c */ /* 0x000fe20003f25270 */
[--C-:B------:R-:W-:Y:S01]  /*12600*/  FFMA.FTZ R77, R66, c[0x0][0x2d0], -R4.reuse ;  /* 0x0000b400424d7a23 */ /* 0x100fe20000010804 */
[----:B------:R-:W4:Y:S01]  /*12610*/  LDSM.16.MT88.4 R44, [R196] ;  /* 0x00000000c42c783b */ /* 0x000f220000004200 */
[----:B------:R-:W-:-:S02]  /*12620*/  FFMA.FTZ R76, R67, c[0x0][0x2d0], -R4 ;  /* 0x0000b400434c7a23 */ /* 0x000fc40000010804 */
[----:B------:R5:W-:Y:S01]  /*12630*/  MUFU.EX2 R224, R2 ;  /* 0x0000000200e07308 */ /* 0x000be20000000800 */
[--C-:B------:R-:W-:Y:S02]  /*12640*/  FFMA.FTZ R67, R105, c[0x0][0x2d0], -R4.reuse ;  /* 0x0000b40069437a23 */ /* 0x100fe40000010804 */
[--C-:B------:R-:W-:Y:S02]  /*12650*/  FFMA.FTZ R66, R107, c[0x0][0x2d0], -R4.reuse ;  /* 0x0000b4006b427a23 */ /* 0x100fe40000010804 */
[--C-:B------:R-:W-:Y:S02]  /*12660*/  FFMA.FTZ R146, R111, c[0x0][0x2d0], -R4.reuse ;  /* 0x0000b4006f927a23 */ /* 0x100fe40000010804 */
[--C-:B------:R-:W-:Y:S01]  /*12670*/  FFMA.FTZ R145, R110, c[0x0][0x2d0], -R4.reuse ;  /* 0x0000b4006e917a23 */ /* 0x100fe20000010804 */
[----:B------:R3:W-:Y:S01]  /*12680*/  MUFU.EX2 R221, R5 ;  /* 0x0000000500dd7308 */ /* 0x0007e20000000800 */
[--C-:B-1----:R-:W-:Y:S02]  /*12690*/  FFMA.FTZ R0, R17, c[0x0][0x2d0], -R4.reuse ;  /* 0x0000b40011007a23 */ /* 0x102fe40000010804 */
[----:B------:R-:W-:-:S02]  /*126a0*/  FFMA.FTZ R144, R109, c[0x0][0x2d0], -R4 ;  /* 0x0000b4006d907a23 */ /* 0x000fc40000010804 */
[--C-:B------:R-:W-:Y:S02]  /*126b0*/  FFMA.FTZ R143, R108, c[0x0][0x2d0], -R4.reuse ;  /* 0x0000b4006c8f7a23 */ /* 0x100fe40000010804 */
[--C-:B------:R-:W-:Y:S01]  /*126c0*/  FFMA.FTZ R167, R106, c[0x0][0x2d0], -R4.reuse ;  /* 0x0000b4006aa77a23 */ /* 0x100fe20000010804 */
[----:B------:R1:W-:Y:S01]  /*126d0*/  MUFU.EX2 R161, R0 ;  /* 0x0000000000a17308 */ /* 0x0003e20000000800 */
[----:B-----5:R-:W-:Y:S02]  /*126e0*/  FMUL.FTZ R2, R69, c[0x0][0x2d0] ;  /* 0x0000b40045027a20 */ /* 0x020fe40000410000 */
[--C-:B------:R-:W-:Y:S02]  /*126f0*/  FFMA.FTZ R171, R104, c[0x0][0x2d0], -R4.reuse ;  /* 0x0000b40068ab7a23 */ /* 0x100fe40000010804 */
[--C-:B------:R-:W-:Y:S01]  /*12700*/  FFMA.FTZ R170, R83, c[0x0][0x2d0], -R4.reuse ;  /* 0x0000b40053aa7a23 */ /* 0x100fe20000010804 */
[----:B------:R-:W-:Y:S01]  /*12710*/  FSEL R2, R2, RZ, P0 ;  /* 0x000000ff02027208 */ /* 0x000fe20000000000 */
[----:B------:R-:W-:Y:S01]  /*12720*/  FFMA.FTZ R169, R78, c[0x0][0x2d0], -R4 ;  /* 0x0000b4004ea97a23 */ /* 0x000fe20000010804 */
[----:B------:R-:W-:Y:S01]  /*12730*/  FSETP.NEU.FTZ.AND P0, PT, R68, -INF , PT ;  /* 0xff8000004400780b */ /* 0x000fe20003f1d000 */
[----:B------:R-:W-:Y:S01]  /*12740*/  FFMA.FTZ R78, R64, c[0x0][0x2d0], -R3 ;  /* 0x0000b400404e7a23 */ /* 0x000fe20000010803 */
[----:B------:R-:W-:Y:S01]  /*12750*/  MUFU.EX2 R190, R67 ;  /* 0x0000004300be7308 */ /* 0x000fe20000000800 */
[----:B---3--:R-:W-:-:S02]  /*12760*/  FFMA.FTZ R5, R33, c[0x0][0x2d0], -R2 ;  /* 0x0000b40021057a23 */ /* 0x008fc40000010802 */
[--C-:B------:R-:W-:Y:S02]  /*12770*/  FFMA.FTZ R183, R89, c[0x0][0x2d0], -R2.reuse ;  /* 0x0000b40059b77a23 */ /* 0x100fe40000010802 */
[----:B------:R-:W-:Y:S02]  /*12780*/  FFMA.FTZ R182, R87, c[0x0][0x2d0], -R2 ;  /* 0x0000b40057b67a23 */ /* 0x000fe40000010802 */
[----:B-1----:R-:W-:Y:S01]  /*12790*/  FFMA.FTZ R0, R26, c[0x0][0x2d0], -R4 ;  /* 0x0000b4001a007a23 */ /* 0x002fe20000010804 */
[----:B------:R1:W-:Y:S01]  /*127a0*/  MUFU.EX2 R219, R5 ;  /* 0x0000000500db7308 */ /* 0x0003e20000000800 */
[--C-:B------:R-:W-:Y:S02]  /*127b0*/  FFMA.FTZ R83, R65, c[0x0][0x2d0], -R3.reuse ;  /* 0x0000b40041537a23 */ /* 0x100fe40000010803 */
[--C-:B------:R-:W-:Y:S02]  /*127c0*/  FFMA.FTZ R82, R82, c[0x0][0x2d0], -R3.reuse ;  /* 0x0000b40052527a23 */ /* 0x100fe40000010803 */
[----:B------:R-:W-:-:S02]  /*127d0*/  FFMA.FTZ R81, R81, c[0x0][0x2d0], -R3 ;  /* 0x0000b40051517a23 */ /* 0x000fc40000010803 */
[--C-:B------:R-:W-:Y:S01]  /*127e0*/  FFMA.FTZ R140, R103, c[0x0][0x2d0], -R3.reuse ;  /* 0x0000b400678c7a23 */ /* 0x100fe20000010803 */
[----:B------:R3:W-:Y:S01]  /*127f0*/  MUFU.EX2 R164, R0 ;  /* 0x0000000000a47308 */ /* 0x0007e20000000800 */
[--C-:B------:R-:W-:Y:S02]  /*12800*/  FFMA.FTZ R141, R102, c[0x0][0x2d0], -R3.reuse ;  /* 0x0000b400668d7a23 */ /* 0x100fe40000010803 */
[--C-:B------:R-:W-:Y:S02]  /*12810*/  FFMA.FTZ R142, R101, c[0x0][0x2d0], -R3.reuse ;  /* 0x0000b400658e7a23 */ /* 0x100fe40000010803 */
[--C-:B------:R-:W-:Y:S02]  /*12820*/  FFMA.FTZ R147, R100, c[0x0][0x2d0], -R3.reuse ;  /* 0x0000b40064937a23 */ /* 0x100fe40000010803 */
[----:B------:R-:W-:Y:S01]  /*12830*/  FFMA.FTZ R166, R99, c[0x0][0x2d0], -R3 ;  /* 0x0000b40063a67a23 */ /* 0x000fe20000010803 */
[----:B------:R-:W-:Y:S01]  /*12840*/  MUFU.EX2 R213, R66 ;  /* 0x0000004200d57308 */ /* 0x000fe20000000800 */
[----:B-1----:R-:W-:-:S02]  /*12850*/  FFMA.FTZ R5, R37, c[0x0][0x2d0], -R2 ;  /* 0x0000b40025057a23 */ /* 0x002fc40000010802 */
[--C-:B------:R-:W-:Y:S02]  /*12860*/  FFMA.FTZ R165, R98, c[0x0][0x2d0], -R3.reuse ;  /* 0x0000b40062a57a23 */ /* 0x100fe40000010803 */
[--C-:B------:R-:W-:Y:S02]  /*12870*/  FFMA.FTZ R168, R93, c[0x0][0x2d0], -R3.reuse ;  /* 0x0000b4005da87a23 */ /* 0x100fe40000010803 */
[----:B------:R-:W-:Y:S01]  /*12880*/  FFMA.FTZ R174, R79, c[0x0][0x2d0], -R3 ;  /* 0x0000b4004fae7a23 */ /* 0x000fe20000010803 */
[----:B------:R-:W-:Y:S01]  /*12890*/  MUFU.EX2 R227, R5 ;  /* 0x0000000500e37308 */ /* 0x000fe20000000800 */
[----:B---3--:R-:W-:Y:S02]  /*128a0*/  FFMA.FTZ R0, R29, c[0x0][0x2d0], -R4 ;  /* 0x0000b4001d007a23 */ /* 0x008fe40000010804 */
        /* <DEDUP_REMOVED lines=10> */
[----:B-1----:R-:W-:-:S05]  /*12950*/  FFMA.FTZ R0, R30, c[0x0][0x2d0], -R4 ;  /* 0x0000b4001e007a23 */ /* 0x002fca0000010804 */
[----:B------:R-:W-:Y:S08]  /*12960*/  MUFU.EX2 R187, R145 ;  /* 0x0000009100bb7308 */ /* 0x000ff00000000800 */
[----:B------:R1:W-:Y:S08]  /*12970*/  MUFU.EX2 R185, R0 ;  /* 0x0000000000b97308 */ /* 0x0003f00000000800 */
[----:B------:R-:W-:Y:S01]  /*12980*/  MUFU.EX2 R188, R144 ;  /* 0x0000009000bc7308 */ /* 0x000fe20000000800 */
[----:B-1----:R-:W-:-:S07]  /*12990*/  FFMA.FTZ R0, R34, c[0x0][0x2d0], -R4 ;  /* 0x0000b40022007a23 */ /* 0x002fce0000010804 */
[----:B------:R-:W-:Y:S08]  /*129a0*/  MUFU.EX2 R189, R143 ;  /* 0x0000008f00bd7308 */ /* 0x000ff00000000800 */
[----:B------:R1:W3:Y:S02]  /*129b0*/  MUFU.EX2 R222, R0 ;  /* 0x0000000000de7308 */ /* 0x0002e40000000800 */
[----:B-1----:R-:W-:-:S06]  /*129c0*/  FFMA.FTZ R0, R38, c[0x0][0x2d0], -R4 ;  /* 0x0000b40026007a23 */ /* 0x002fcc0000010804 */
[----:B------:R1:W-:Y:S02]  /*129d0*/  MUFU.EX2 R226, R0 ;  /* 0x0000000000e27308 */ /* 0x0003e40000000800 */
[----:B-1----:R-:W-:Y:S01]  /*129e0*/  FFMA.FTZ R0, R12, c[0x0][0x2d0], -R3 ;  /* 0x0000b4000c007a23 */ /* 0x002fe20000010803 */
[----:B---3--:R-:W-:-:S05]  /*129f0*/  F2FP.BF16.PACK_AB R12, R222, R185 ;  /* 0x000000b9de0c723e */ /* 0x008fca00000010ff */
[----:B------:R1:W-:Y:S02]  /*12a00*/  MUFU.EX2 R158, R0 ;  /* 0x00000000009e7308 */ /* 0x0003e40000000800 */
[----:B-1----:R-:W-:-:S06]  /*12a10*/  FFMA.FTZ R0, R15, c[0x0][0x2d0], -R3 ;  /* 0x0000b4000f007a23 */ /* 0x002fcc0000010803 */
[----:B------:R1:W-:Y:S02]  /*12a20*/  MUFU.EX2 R157, R0 ;  /* 0x00000000009d7308 */ /* 0x0003e40000000800 */
[----:B-1----:R-:W-:Y:S01]  /*12a30*/  FFMA.FTZ R0, R20, c[0x0][0x2d0], -R3 ;  /* 0x0000b40014007a23 */ /* 0x002fe20000010803 */
[----:B------:R-:W-:-:S05]  /*12a40*/  F2FP.BF16.PACK_AB R20, R161, R162 ;  /* 0x000000a2a114723e */ /* 0x000fca00000010ff */
[----:B------:R1:W-:Y:S02]  /*12a50*/  MUFU.EX2 R160, R0 ;  /* 0x0000000000a07308 */ /* 0x0003e40000000800 */
[----:B-1----:R-:W-:-:S06]  /*12a60*/  FFMA.FTZ R0, R23, c[0x0][0x2d0], -R3 ;  /* 0x0000b40017007a23 */ /* 0x002fcc0000010803 */
[----:B------:R1:W3:Y:S02]  /*12a70*/  MUFU.EX2 R163, R0 ;  /* 0x0000000000a37308 */ /* 0x0002e40000000800 */
[----:B-1----:R-:W-:Y:S01]  /*12a80*/  FFMA.FTZ R0, R25, c[0x0][0x2d0], -R3 ;  /* 0x0000b40019007a23 */ /* 0x002fe20000010803 */
[----:B---3--:R-:W-:-:S05]  /*12a90*/  F2FP.BF16.PACK_AB R23, R163, R160 ;  /* 0x000000a0a317723e */ /* 0x008fca00000010ff */
[----:B------:R1:W-:Y:S02]  /*12aa0*/  MUFU.EX2 R184, R0 ;  /* 0x0000000000b87308 */ /* 0x0003e40000000800 */
[--C-:B-1----:R-:W-:Y:S02]  /*12ab0*/  FFMA.FTZ R0, R28, c[0x0][0x2d0], -R3.reuse ;  /* 0x0000b4001c007a23 */ /* 0x102fe40000010803 */
[----:B------:R-:W1:Y:S04]  /*12ac0*/  LDSM.16.MT88.4 R28, [R196+0x800] ;  /* 0x00080000c41c783b */ /* 0x000e680000004200 */
[----:B------:R3:W5:Y:S02]  /*12ad0*/  MUFU.EX2 R220, R0 ;  /* 0x0000000000dc7308 */ /* 0x0007640000000800 */
[----:B---3--:R-:W-:Y:S01]  /*12ae0*/  FFMA.FTZ R0, R35, c[0x0][0x2d0], -R3 ;  /* 0x0000b40023007a23 */ /* 0x008fe20000010803 */
[----:B-----5:R-:W-:Y:S01]  /*12af0*/  F2FP.BF16.PACK_AB R13, R220, R184 ;  /* 0x000000b8dc0d723e */ /* 0x020fe200000010ff */
[----:B------:R-:W-:-:S04]  /*12b00*/  FADD.FTZ R3, R162, R161 ;  /* 0x000000a1a2037221 */ /* 0x000fc80000010000 */
[----:B------:R3:W5:Y:S01]  /*12b10*/  MUFU.EX2 R223, R0 ;  /* 0x0000000000df7308 */ /* 0x0007620000000800 */
[----:B------:R-:W-:-:S04]  /*12b20*/  FADD.FTZ R3, R164, R3 ;  /* 0x00000003a4037221 */ /* 0x000fc80000010000 */
[----:B------:R-:W-:-:S03]  /*12b30*/  FADD.FTZ R80, R172, R3 ;  /* 0x00000003ac507221 */ /* 0x000fc60000010000 */
[----:B------:R-:W-:Y:S01]  /*12b40*/  MUFU.EX2 R162, R155 ;  /* 0x0000009b00a27308 */ /* 0x000fe20000000800 */
[----:B---3--:R-:W-:Y:S01]  /*12b50*/  FFMA.FTZ R0, R11, c[0x0][0x2d0], -R2 ;  /* 0x0000b4000b007a23 */ /* 0x008fe20000010802 */
[----:B-----5:R-:W-:-:S06]  /*12b60*/  F2FP.BF16.PACK_AB R15, R223, R221 ;  /* 0x000000dddf0f723e */ /* 0x020fcc00000010ff */
[----:B------:R3:W-:Y:S02]  /*12b70*/  MUFU.EX2 R150, R0 ;  /* 0x0000000000967308 */ /* 0x0007e40000000800 */
[----:B---3--:R-:W-:Y:S01]  /*12b80*/  FFMA.FTZ R0, R14, c[0x0][0x2d0], -R2 ;  /* 0x0000b4000e007a23 */ /* 0x008fe20000010802 */
[----:B------:R-:W-:-:S05]  /*12b90*/  F2FP.BF16.PACK_AB R14, R226, R224 ;  /* 0x000000e0e20e723e */ /* 0x000fca00000010ff */
[----:B------:R3:W5:Y:S02]  /*12ba0*/  MUFU.EX2 R149, R0 ;  /* 0x0000000000957308 */ /* 0x0007640000000800 */
[----:B---3--:R-:W-:-:S06]  /*12bb0*/  FFMA.FTZ R0, R19, c[0x0][0x2d0], -R2 ;  /* 0x0000b40013007a23 */ /* 0x008fcc0000010802 */
[----:B------:R3:W-:Y:S02]  /*12bc0*/  MUFU.EX2 R156, R0 ;  /* 0x00000000009c7308 */ /* 0x0007e40000000800 */
[----:B---3--:R-:W-:Y:S01]  /*12bd0*/  FFMA.FTZ R0, R22, c[0x0][0x2d0], -R2 ;  /* 0x0000b40016007a23 */ /* 0x008fe20000010802 */
[----:B------:R-:W-:-:S05]  /*12be0*/  F2FP.BF16.PACK_AB R22, R172, R164 ;  /* 0x000000a4ac16723e */ /* 0x000fca00000010ff */
[----:B------:R-:W-:Y:S08]  /*12bf0*/  MUFU.EX2 R164, R154 ;  /* 0x0000009a00a47308 */ /* 0x000ff00000000800 */
[----:B------:R3:W-:Y:S02]  /*12c00*/  MUFU.EX2 R159, R0 ;  /* 0x00000000009f7308 */ /* 0x0007e40000000800 */
[----:B---3--:R-:W-:-:S06]  /*12c10*/  FFMA.FTZ R0, R24, c[0x0][0x2d0], -R2 ;  /* 0x0000b40018007a23 */ /* 0x008fcc0000010802 */
[----:B------:R3:W-:Y:S02]  /*12c20*/  MUFU.EX2 R175, R0 ;  /* 0x0000000000af7308 */ /* 0x0007e40000000800 */
[----:B---3--:R-:W-:-:S06]  /*12c30*/  FFMA.FTZ R0, R27, c[0x0][0x2d0], -R2 ;  /* 0x0000b4001b007a23 */ /* 0x008fcc0000010802 */
[----:B------:R3:W-:Y:S02]  /*12c40*/  MUFU.EX2 R217, R0 ;  /* 0x0000000000d97308 */ /* 0x0007e40000000800 */
[----:B---3--:R-:W-:-:S05]  /*12c50*/  FMUL.FTZ R0, R68, c[0x0][0x2d0] ;  /* 0x0000b40044007a20 */ /* 0x008fca0000410000 */
[----:B------:R-:W-:-:S05]  /*12c60*/  FSEL R0, R0, RZ, P0 ;  /* 0x000000ff00007208 */ /* 0x000fca0000000000 */
[--C-:B------:R-:W-:Y:S02]  /*12c70*/  FFMA.FTZ R5, R9, c[0x0][0x2d0], -R0.reuse ;  /* 0x0000b40009057a23 */ /* 0x100fe40000010800 */
[--C-:B------:R-:W-:Y:S01]  /*12c80*/  FFMA.FTZ R6, R21, c[0x0][0x2d0], -R0.reuse ;  /* 0x0000b40015067a23 */ /* 0x100fe20000010800 */
[----:B------:R-:W-:Y:S01]  /*12c90*/  F2FP.BF16.PACK_AB R21, R157, R158 ;  /* 0x0000009e9d15723e */ /* 0x000fe200000010ff */
[----:B------:R3:W-:Y:S01]  /*12ca0*/  MUFU.EX2 R151, R5 ;  /* 0x0000000500977308 */ /* 0x0007e20000000800 */
[--C-:B------:R-:W-:Y:S02]  /*12cb0*/  FFMA.FTZ R89, R72, c[0x0][0x2d0], -R0.reuse ;  /* 0x0000b40048597a23 */ /* 0x100fe40000010800 */
[--C-:B------:R-:W-:Y:S02]  /*12cc0*/  FFMA.FTZ R87, R62, c[0x0][0x2d0], -R0.reuse ;  /* 0x0000b4003e577a23 */ /* 0x100fe40000010800 */
[--C-:B------:R-:W-:Y:S01]  /*12cd0*/  FFMA.FTZ R179, R61, c[0x0][0x2d0], -R0.reuse ;  /* 0x0000b4003db37a23 */ /* 0x100fe20000010800 */
[----:B----4-:R-:W-:Y:S01]  /*12ce0*/  HMMA.16816.F32.BF16 R36, R20, R44, RZ ;  /* 0x0000002c1424723c */ /* 0x010fe200000418ff */
[--C-:B------:R-:W-:Y:S01]  /*12cf0*/  FFMA.FTZ R178, R60, c[0x0][0x2d0], -R0.reuse ;  /* 0x0000b4003cb27a23 */ /* 0x100fe20000010800 */
[----:B------:R-:W-:Y:S01]  /*12d00*/  MUFU.EX2 R214, R6 ;  /* 0x0000000600d67308 */ /* 0x000fe20000000800 */
[----:B------:R-:W-:-:S02]  /*12d10*/  FFMA.FTZ R177, R55, c[0x0][0x2d0], -R0 ;  /* 0x0000b40037b17a23 */ /* 0x000fc40000010800 */
[--C-:B------:R-:W-:Y:S02]  /*12d20*/  FFMA.FTZ R176, R54, c[0x0][0x2d0], -R0.reuse ;  /* 0x0000b40036b07a23 */ /* 0x100fe40000010800 */
[----:B---3--:R-:W-:-:S03]  /*12d30*/  FFMA.FTZ R5, R10, c[0x0][0x2d0], -R0 ;  /* 0x0000b4000a057a23 */ /* 0x008fc60000010800 */
[----:B------:R-:W-:Y:S01]  /*12d40*/  MUFU.EX2 R161, R89 ;  /* 0x0000005900a17308 */ /* 0x000fe20000000800 */
[----:B------:R-:W-:Y:S07]  /*12d50*/  HMMA.16816.F32.BF16 R8, R20, R48, RZ ;  /* 0x000000301408723c */ /* 0x000fee00000418ff */
[----:B------:R3:W4:Y:S06]  /*12d60*/  MUFU.EX2 R148, R5 ;  /* 0x0000000500947308 */ /* 0x00072c0000000800 */
[----:B-1----:R-:W-:Y:S01]  /*12d70*/  HMMA.16816.F32.BF16 R136, R12, R28, R36 ;  /* 0x0000001c0c88723c */ /* 0x002fe20000041824 */
[----:B------:R-:W-:Y:S01]  /*12d80*/  LDSM.16.MT88.4 R36, [R193+0x800] ;  /* 0x00080000c124783b */ /* 0x000fe20000004200 */
[----:B------:R-:W-:Y:S01]  /*12d90*/  MUFU.EX2 R172, R87 ;  /* 0x0000005700ac7308 */ /* 0x000fe20000000800 */
[----:B---3--:R-:W-:Y:S01]  /*12da0*/  FFMA.FTZ R5, R16, c[0x0][0x2d0], -R0 ;  /* 0x0000b40010057a23 */ /* 0x008fe20000010800 */
[----:B-----5:R-:W-:-:S07]  /*12db0*/  F2FP.BF16.PACK_AB R16, R149, R150 ;  /* 0x000000969510723e */ /* 0x020fce00000010ff */
[----:B------:R-:W-:Y:S01]  /*12dc0*/  HMMA.16816.F32.BF16 R120, R12, R40, R8 ;  /* 0x000000280c78723c */ /* 0x000fe20000041808 */
[----:B----4-:R-:W-:Y:S01]  /*12dd0*/  F2FP.BF16.PACK_AB R17, R148, R151 ;  /* 0x000000979411723e */ /* 0x010fe200000010ff */
[----:B------:R1:W-:Y:S01]  /*12de0*/  MUFU.EX2 R173, R5 ;  /* 0x0000000500ad7308 */ /* 0x0003e20000000800 */
[----:B------:R-:W-:-:S04]  /*12df0*/  FADD.FTZ R86, R151, R148 ;  /* 0x0000009497567221 */ /* 0x000fc80000010000 */
[----:B------:R-:W-:Y:S02]  /*12e00*/  F2FP.BF16.PACK_AB R8, R217, R175 ;  /* 0x000000afd908723e */ /* 0x000fe400000010ff */
[----:B------:R-:W-:Y:S01]  /*12e10*/  F2FP.BF16.PACK_AB R10, R227, R219 ;  /* 0x000000dbe30a723e */ /* 0x000fe200000010ff */
[----:B------:R-:W-:Y:S01]  /*12e20*/  MUFU.EX2 R87, R167 ;  /* 0x000000a700577308 */ /* 0x000fe20000000800 */
[----:B-1----:R-:W-:Y:S01]  /*12e30*/  FFMA.FTZ R5, R18, c[0x0][0x2d0], -R0 ;  /* 0x0000b40012057a23 */ /* 0x002fe20000010800 */
[----:B------:R-:W-:-:S06]  /*12e40*/  F2FP.BF16.PACK_AB R18, R159, R156 ;  /* 0x0000009c9f12723e */ /* 0x000fcc00000010ff */
[----:B------:R-:W-:Y:S08]  /*12e50*/  MUFU.EX2 R89, R169 ;  /* 0x000000a900597308 */ /* 0x000ff00000000800 */
[----:B------:R1:W3:Y:S02]  /*12e60*/  MUFU.EX2 R186, R5 ;  /* 0x0000000500ba7308 */ /* 0x0002e40000000800 */
[----:B-1----:R-:W-:Y:S01]  /*12e70*/  FFMA.FTZ R5, R32, c[0x0][0x2d0], -R0 ;  /* 0x0000b40020057a23 */ /* 0x002fe20000010800 */
[----:B---3--:R-:W-:-:S05]  /*12e80*/  F2FP.BF16.PACK_AB R19, R186, R173 ;  /* 0x000000adba13723e */ /* 0x008fca00000010ff */
[----:B------:R1:W3:Y:S02]  /*12e90*/  MUFU.EX2 R215, R5 ;  /* 0x0000000500d77308 */ /* 0x0002e40000000800 */
[C---:B------:R-:W-:Y:S08]  /*12ea0*/  HMMA.16816.F32.BF16 R32, R16.reuse, R48, RZ ;  /* 0x000000301020723c */ /* 0x040ff000000418ff */
[----:B------:R-:W-:Y:S01]  /*12eb0*/  HMMA.16816.F32.BF16 R24, R16, R44, RZ ;  /* 0x0000002c1018723c */ /* 0x000fe200000418ff */
[----:B-1----:R-:W-:Y:S01]  /*12ec0*/  FFMA.FTZ R5, R52, c[0x0][0x2d0], -R0 ;  /* 0x0000b40034057a23 */ /* 0x002fe20000010800 */
[----:B---3--:R-:W-:-:S03]  /*12ed0*/  F2FP.BF16.PACK_AB R9, R215, R214 ;  /* 0x000000d6d709723e */ /* 0x008fc600000010ff */
[----:B------:R1:W-:Y:S02]  /*12ee0*/  MUFU.EX2 R218, R5 ;  /* 0x0000000500da7308 */ /* 0x0003e40000000800 */
[----:B-1----:R-:W-:-:S06]  /*12ef0*/  FFMA.FTZ R5, R53, c[0x0][0x2d0], -R0 ;  /* 0x0000b40035057a23 */ /* 0x002fcc0000010800 */
[----:B------:R-:W1:Y:S02]  /*12f00*/  MUFU.EX2 R225, R5 ;  /* 0x0000000500e17308 */ /* 0x000e640000000800 */
[----:B-1----:R-:W-:-:S07]  /*12f10*/  F2FP.BF16.PACK_AB R11, R225, R218 ;  /* 0x000000dae10b723e */ /* 0x002fce00000010ff */
[C---:B------:R-:W-:Y:S01]  /*12f20*/  HMMA.16816.F32.BF16 R128, R8.reuse, R40, R32 ;  /* 0x000000280880723c */ /* 0x040fe20000041820 */
[----:B------:R-:W1:Y:S06]  /*12f30*/  LDSM.16.MT88.4 R32, [R193] ;  /* 0x00000000c120783b */ /* 0x000e6c0000004200 */
[----:B------:R-:W-:Y:S01]  /*12f40*/  FFMA.FTZ R41, R88, c[0x0][0x2d0], -R2 ;  /* 0x0000b40058297a23 */ /* 0x000fe20000010802 */
[----:B------:R-:W-:Y:S01]  /*12f50*/  HMMA.16816.F32.BF16 R132, R8, R28, R24 ;  /* 0x0000001c0884723c */ /* 0x000fe20000041818 */
[----:B------:R-:W-:Y:S02]  /*12f60*/  FFMA.FTZ R88, R63, c[0x0][0x2d0], -R0 ;  /* 0x0000b4003f587a23 */ /* 0x000fe40000010800 */
[----:B------:R-:W-:Y:S01]  /*12f70*/  FFMA.FTZ R40, R92, c[0x0][0x2d0], -R2 ;  /* 0x0000b4005c287a23 */ /* 0x000fe20000010802 */
[----:B------:R-:W-:Y:S01]  /*12f80*/  MUFU.EX2 R209, R41 ;  /* 0x0000002900d17308 */ /* 0x000fe20000000800 */
[----:B------:R-:W-:-:S02]  /*12f90*/  FADD.FTZ R2, R158, R157 ;  /* 0x0000009d9e027221 */ /* 0x000fc40000010000 */
[--C-:B------:R-:W-:Y:S02]  /*12fa0*/  FFMA.FTZ R29, R58, c[0x0][0x2d0], -R0.reuse ;  /* 0x0000b4003a1d7a23 */ /* 0x100fe40000010800 */
        /* <DEDUP_REMOVED lines=10> */
[-C--:B-1----:R-:W-:Y:S06]  /*13050*/  HMMA.16816.F32.BF16 R24, R20, R32.reuse, RZ ;  /* 0x000000201418723c */ /* 0x082fec00000418ff */
[----:B------:R-:W-:Y:S02]  /*13060*/  MUFU.EX2 R191, R29 ;  /* 0x0000001d00bf7308 */ /* 0x000fe40000000800 */
[----:B------:R-:W-:Y:S06]  /*13070*/  HMMA.16816.F32.BF16 R4, R16, R32, RZ ;  /* 0x000000201004723c */ /* 0x000fec00000418ff */
[----:B------:R-:W-:Y:S08]  /*13080*/  MUFU.EX2 R210, R28 ;  /* 0x0000001c00d27308 */ /* 0x000ff00000000800 */
[----:B------:R-:W-:Y:S02]  /*13090*/  MUFU.EX2 R185, R141 ;  /* 0x0000008d00b97308 */ /* 0x000fe40000000800 */
[-C--:B------:R-:W-:Y:S01]  /*130a0*/  HMMA.16816.F32.BF16 R116, R12, R36.reuse, R24 ;  /* 0x000000240c74723c */ /* 0x080fe20000041818 */
[----:B------:R-:W1:Y:S05]  /*130b0*/  LDSM.16.MT88.4 R24, [R195] ;  /* 0x00000000c318783b */ /* 0x000e6a0000004200 */
[----:B------:R-:W-:Y:S02]  /*130c0*/  MUFU.EX2 R163, R88 ;  /* 0x0000005800a37308 */ /* 0x000fe40000000800 */
[----:B------:R-:W-:Y:S06]  /*130d0*/  HMMA.16816.F32.BF16 R112, R8, R36, R4 ;  /* 0x000000240870723c */ /* 0x000fec0000041804 */
[----:B------:R-:W-:Y:S01]  /*130e0*/  MUFU.EX2 R88, R170 ;  /* 0x000000aa00587308 */ /* 0x000fe20000000800 */
[----:B------:R-:W-:-:S02]  /*130f0*/  FADD.FTZ R4, R150, R149 ;  /* 0x0000009596047221 */ /* 0x000fc40000010000 */
[--C-:B------:R-:W-:Y:S02]  /*13100*/  FFMA.FTZ R37, R56, c[0x0][0x2d0], -R0.reuse ;  /* 0x0000b40038257a23 */ /* 0x100fe40000010800 */
[----:B------:R-:W-:-:S03]  /*13110*/  FFMA.FTZ R36, R57, c[0x0][0x2d0], -R0 ;  /* 0x0000b40039247a23 */ /* 0x000fc60000010800 */
[----:B------:R-:W-:Y:S01]  /*13120*/  MUFU.EX2 R150, R65 ;  /* 0x0000004100967308 */ /* 0x000fe20000000800 */
[----:B------:R-:W-:Y:S02]  /*13130*/  FFMA.FTZ R149, R73, c[0x0][0x2d0], -R0 ;  /* 0x0000b40049957a23 */ /* 0x000fe40000010800 */
[----:B------:R-:W-:Y:S02]  /*13140*/  FADD.FTZ R0, R156, R4 ;  /* 0x000000049c007221 */ /* 0x000fe40000010000 */
[----:B------:R-:W3:Y:S02]  /*13150*/  LDSM.16.MT88.4 R4, [R195+0x800] ;  /* 0x00080000c304783b */ /* 0x000ee40000004200 */
[----:B------:R-:W-:Y:S01]  /*13160*/  FADD.FTZ R3, R159, R0 ;  /* 0x000000009f037221 */ /* 0x000fe20000010000 */
[----:B------:R-:W-:Y:S01]  /*13170*/  MUFU.EX2 R156, R64 ;  /* 0x00000040009c7308 */ /* 0x000fe20000000800 */
[----:B------:R-:W-:-:S04]  /*13180*/  FADD.FTZ R0, R184, R79 ;  /* 0x0000004fb8007221 */ /* 0x000fc80000010000 */
[----:B------:R-:W-:-:S03]  /*13190*/  FADD.FTZ R0, R220, R0 ;  /* 0x00000000dc007221 */ /* 0x000fc60000010000 */
[----:B------:R-:W-:Y:S01]  /*131a0*/  MUFU.EX2 R159, R76 ;  /* 0x0000004c009f7308 */ /* 0x000fe20000000800 */
[----:B------:R-:W-:Y:S01]  /*131b0*/  FADD.FTZ R0, R221, R0 ;  /* 0x00000000dd007221 */ /* 0x000fe20000010000 */
[----:B-1----:R-:W-:Y:S03]  /*131c0*/  HMMA.16816.F32.BF16 R52, R16, R24, RZ ;  /* 0x000000181034723c */ /* 0x002fe600000418ff */
[----:B------:R-:W-:-:S03]  /*131d0*/  FADD.FTZ R0, R223, R0 ;  /* 0x00000000df007221 */ /* 0x000fc60000010000 */
[----:B------:R-:W-:Y:S02]  /*131e0*/  MUFU.EX2 R148, R37 ;  /* 0x0000002500947308 */ /* 0x000fe40000000800 */
[----:B------:R-:W-:Y:S06]  /*131f0*/  HMMA.16816.F32.BF16 R56, R20, R24, RZ ;  /* 0x000000181438723c */ /* 0x000fec00000418ff */
[----:B------:R-:W1:Y:S08]  /*13200*/  MUFU.EX2 R25, R78 ;  /* 0x0000004e00197308 */ /* 0x000e700000000800 */
[----:B------:R-:W4:Y:S02]  /*13210*/  MUFU.EX2 R151, R36 ;  /* 0x0000002400977308 */ /* 0x000f240000000800 */
[----:B---3--:R-:W-:Y:S06]  /*13220*/  HMMA.16816.F32.BF16 R104, R8, R4, R52 ;  /* 0x000000040868723c */ /* 0x008fec0000041834 */
[----:B------:R-:W-:Y:S01]  /*13230*/  MUFU.EX2 R184, R142 ;  /* 0x0000008e00b87308 */ /* 0x000fe20000000800 */
[----:B-1----:R-:W-:Y:S01]  /*13240*/  FADD.FTZ R0, R25, R0 ;  /* 0x0000000019007221 */ /* 0x002fe20000010000 */
[----:B------:R-:W-:Y:S03]  /*13250*/  HMMA.16816.F32.BF16 R52, R16, R50, RZ ;  /* 0x000000321034723c */ /* 0x000fe600000418ff */
[----:B------:R-:W-:-:S03]  /*13260*/  FADD.FTZ R0, R157, R0 ;  /* 0x000000009d007221 */ /* 0x000fc60000010000 */
[----:B------:R-:W-:Y:S01]  /*13270*/  MUFU.EX2 R160, R149 ;  /* 0x0000009500a07308 */ /* 0x000fe20000000800 */
[----:B------:R-:W-:Y:S01]  /*13280*/  FADD.FTZ R0, R158, R0 ;  /* 0x000000009e007221 */ /* 0x000fe20000010000 */
[----:B------:R-:W-:Y:S03]  /*13290*/  HMMA.16816.F32.BF16 R108, R12, R4, R56 ;  /* 0x000000040c6c723c */ /* 0x000fe60000041838 */
[----:B------:R-:W-:-:S04]  /*132a0*/  FADD.FTZ R0, R212, R0 ;  /* 0x00000000d4007221 */ /* 0x000fc80000010000 */
[----:B------:R-:W-:Y:S01]  /*132b0*/  F2FP.BF16.PACK_AB R4, R156, R150 ;  /* 0x000000969c04723e */ /* 0x000fe200000010ff */
[----:B------:R-:W-:Y:S01]  /*132c0*/  HMMA.16816.F32.BF16 R48, R20, R50, RZ ;  /* 0x000000321430723c */ /* 0x000fe200000418ff */
[----:B----4-:R-:W-:-:S07]  /*132d0*/  F2FP.BF16.PACK_AB R5, R151, R148 ;  /* 0x000000949705723e */ /* 0x010fce00000010ff */
        /* <DEDUP_REMOVED lines=13> */
[----:B------:R-:W3:Y:S07]  /*133b0*/  MUFU.EX2 R26, R77 ;  /* 0x0000004d001a7308 */ /* 0x000eee0000000800 */
[----:B------:R-:W-:Y:S01]  /*133c0*/  HMMA.16816.F32.BF16 R72, R8, R38, R52 ;  /* 0x000000260848723c */ /* 0x000fe20000041834 */
[----:B------:R-:W-:Y:S01]  /*133d0*/  MUFU.EX2 R27, R171 ;  /* 0x000000ab001b7308 */ /* 0x000fe20000000800 */
[----:B---3--:R-:W-:-:S04]  /*133e0*/  FADD.FTZ R2, R26, R2 ;  /* 0x000000021a027221 */ /* 0x008fc80000010000 */
[----:B------:R-:W-:-:S10]  /*133f0*/  FADD.FTZ R2, R159, R2 ;  /* 0x000000029f027221 */ /* 0x000fd40000010000 */
[----:B------:R-:W-:Y:S01]  /*13400*/  HMMA.16816.F32.BF16 R92, R8, R6, R16 ;  /* 0x00000006085c723c */ /* 0x000fe20000041810 */
[----:B------:R-:W-:-:S04]  /*13410*/  FADD.FTZ R2, R190, R2 ;  /* 0x00000002be027221 */ /* 0x000fc80000010000 */
[----:B------:R-:W-:Y:S02]  /*13420*/  FADD.FTZ R2, R213, R2 ;  /* 0x00000002d5027221 */ /* 0x000fe40000010000 */
        /* <DEDUP_REMOVED lines=10> */
[----:B------:R-:W-:-:S02]  /*134d0*/  F2FP.BF16.PACK_AB R7, R210, R191 ;  /* 0x000000bfd207723e */ /* 0x000fc400000010ff */
[----:B------:R-:W-:Y:S01]  /*134e0*/  F2FP.BF16.PACK_AB R158, R89, R88 ;  /* 0x00000058599e723e */ /* 0x000fe200000010ff */
[----:B-1----:R-:W-:Y:S01]  /*134f0*/  HMMA.16816.F32.BF16 R64, R8, R12, R120 ;  /* 0x0000000c0840723c */ /* 0x002fe20000041878 */
[----:B------:R-:W-:Y:S01]  /*13500*/  FADD.FTZ R3, R215, R3 ;  /* 0x00000003d7037221 */ /* 0x000fe20000010000 */
[----:B------:R-:W-:Y:S03]  /*13510*/  MUFU.EX2 R173, R153 ;  /* 0x0000009900ad7308 */ /* 0x000fe60000000800 */
        /* <DEDUP_REMOVED lines=10> */
[----:B------:R-:W1:Y:S01]  /*135c0*/  LDSM.16.MT88.4 R12, [R196+0x1000] ;  /* 0x00100000c40c783b */ /* 0x000e620000004200 */
[----:B------:R-:W3:Y:S01]  /*135d0*/  MUFU.EX2 R86, R165 ;  /* 0x000000a500567308 */ /* 0x000ee20000000800 */
[----:B------:R-:W-:-:S04]  /*135e0*/  FADD.FTZ R3, R210, R3 ;  /* 0x00000003d2037221 */ /* 0x000fc80000010000 */
[----:B------:R-:W-:-:S03]  /*135f0*/  FADD.FTZ R3, R160, R3 ;  /* 0x00000003a0037221 */ /* 0x000fc60000010000 */
[----:B------:R-:W-:Y:S01]  /*13600*/  MUFU.EX2 R26, R174 ;  /* 0x000000ae001a7308 */ /* 0x000fe20000000800 */
[----:B------:R-:W-:-:S04]  /*13610*/  FADD.FTZ R3, R161, R3 ;  /* 0x00000003a1037221 */ /* 0x000fc80000010000 */
[----:B------:R-:W-:Y:S01]  /*13620*/  FADD.FTZ R3, R163, R3 ;  /* 0x00000003a3037221 */ /* 0x000fe20000010000 */
[----:B---3--:R-:W-:Y:S01]  /*13630*/  F2FP.BF16.PACK_AB R157, R86, R25 ;  /* 0x00000019569d723e */ /* 0x008fe200000010ff */
[-C--:B-1----:R-:W-:Y:S08]  /*13640*/  HMMA.16816.F32.BF16 R52, R8, R12.reuse, R136 ;  /* 0x0000000c0834723c */ /* 0x082ff00000041888 */
[C---:B------:R-:W-:Y:S08]  /*13650*/  HMMA.16816.F32.BF16 R96, R4.reuse, R12, R132 ;  /* 0x0000000c0460723c */ /* 0x040ff00000041884 */
[-C--:B------:R-:W-:Y:S08]  /*13660*/  HMMA.16816.F32.BF16 R80, R4, R14.reuse, R60 ;  /* 0x0000000e0450723c */ /* 0x080ff0000004183c */
[C---:B------:R-:W-:Y:S01]  /*13670*/  HMMA.16816.F32.BF16 R48, R8.reuse, R14, R44 ;  /* 0x0000000e0830723c */ /* 0x040fe2000004182c */
[----:B------:R-:W1:Y:S07]  /*13680*/  LDSM.16.MT88.4 R12, [R193+0x1000] ;  /* 0x00100000c10c783b */ /* 0x000e6e0000004200 */
[-C--:B-1----:R-:W-:Y:S01]  /*13690*/  HMMA.16816.F32.BF16 R44, R8, R12.reuse, R116 ;  /* 0x0000000c082c723c */ /* 0x082fe20000041874 */
[----:B------:R-:W-:Y:S07]  /*136a0*/  LDSM.16.MT88.4 R116, [R192+0x2000] ;  /* 0x00200000c074783b */ /* 0x000fee0000004200 */
[C---:B------:R-:W-:Y:S08]  /*136b0*/  HMMA.16816.F32.BF16 R76, R4.reuse, R12, R112 ;  /* 0x0000000c044c723c */ /* 0x040ff00000041870 */
[-C--:B------:R-:W-:Y:S08]  /*136c0*/  HMMA.16816.F32.BF16 R72, R4, R14.reuse, R72 ;  /* 0x0000000e0448723c */ /* 0x080ff00000041848 */
[----:B------:R-:W-:Y:S01]  /*136d0*/  HMMA.16816.F32.BF16 R32, R8, R14, R32 ;  /* 0x0000000e0820723c */ /* 0x000fe20000041820 */
[----:B------:R-:W1:Y:S07]  /*136e0*/  LDSM.16.MT88.4 R12, [R195+0x1000] ;  /* 0x00100000c30c783b */ /* 0x000e6e0000004200 */
[C---:B-1----:R-:W-:Y:S08]  /*136f0*/  HMMA.16816.F32.BF16 R60, R4.reuse, R12, R104 ;  /* 0x0000000c043c723c */ /* 0x042ff00000041868 */
[----:B------:R-:W-:Y:S01]  /*13700*/  HMMA.16816.F32.BF16 R40, R4, R14, R92 ;  /* 0x0000000e0428723c */ /* 0x000fe2000004185c */
[----:B------:R-:W1:Y:S06]  /*13710*/  MUFU.EX2 R93, R146 ;  /* 0x00000092005d7308 */ /* 0x000e6c0000000800 */
[----:B------:R-:W-:Y:S01]  /*13720*/  FADD.FTZ R4, R217, R16 ;  /* 0x00000010d9047221 */ /* 0x000fe20000010000 */
[C---:B------:R-:W-:Y:S01]  /*13730*/  HMMA.16816.F32.BF16 R36, R8.reuse, R12, R108 ;  /* 0x0000000c0824723c */ /* 0x040fe2000004186c */
[----:B------:R-:W3:Y:S01]  /*13740*/  LDSM.16.MT88.4 R16, [R196+0x1800] ;  /* 0x00180000c410783b */ /* 0x000ee20000004200 */
[----:B------:R-:W4:Y:S01]  /*13750*/  MUFU.EX2 R92, R140 ;  /* 0x0000008c005c7308 */ /* 0x000f220000000800 */
[----:B------:R-:W-:Y:S01]  /*13760*/  FADD.FTZ R24, R219, R4 ;  /* 0x00000004db187221 */ /* 0x000fe20000010000 */
[----:B------:R-:W-:Y:S01]  /*13770*/  F2FP.BF16.PACK_AB R6, R189, R188 ;  /* 0x000000bcbd06723e */ /* 0x000fe200000010ff */
[----:B------:R-:W-:Y:S01]  /*13780*/  LDSM.16.MT88.4 R108, [R196+0x2000] ;  /* 0x00200000c46c783b */ /* 0x000fe20000004200 */
[----:B------:R-:W-:Y:S01]  /*13790*/  F2FP.BF16.PACK_AB R7, R186, R184 ;  /* 0x000000b8ba07723e */ /* 0x000fe200000010ff */
[----:B------:R-:W-:Y:S01]  /*137a0*/  FADD.FTZ R24, R227, R24 ;  /* 0x00000018e3187221 */ /* 0x000fe20000010000 */
[----:B------:R-:W-:Y:S01]  /*137b0*/  HMMA.16816.F32.BF16 R28, R8, R14, R20 ;  /* 0x0000000e081c723c */ /* 0x000fe20000041814 */
[----:B------:R-:W5:Y:S01]  /*137c0*/  LDSM.16.MT88.4 R20, [R192+0x1800] ;  /* 0x00180000c014783b */ /* 0x000f620000004200 */
[----:B-1----:R-:W-:-:S03]  /*137d0*/  F2FP.BF16.PACK_AB R4, R187, R93 ;  /* 0x0000005dbb04723e */ /* 0x002fc600000010ff */
[----:B------:R-:W1:Y:S04]  /*137e0*/  LDSM.16.MT88.4 R12, [R193+0x1800] ;  /* 0x00180000c10c783b */ /* 0x000e680000004200 */
[----:B------:R-:W1:Y:S01]  /*137f0*/  LDSM.16.MT88.4 R8, [R195+0x1800] ;  /* 0x00180000c308783b */ /* 0x000e620000004200 */
[----:B----4-:R-:W-:-:S07]  /*13800*/  F2FP.BF16.PACK_AB R5, R185, R92 ;  /* 0x0000005cb905723e */ /* 0x010fce00000010ff */
[C---:B---3--:R-:W-:Y:S08]  /*13810*/  HMMA.16816.F32.BF16 R52, R4.reuse, R16, R52 ;  /* 0x000000100434723c */ /* 0x048ff00000041834 */
[C---:B-----5:R-:W-:Y:S08]  /*13820*/  HMMA.16816.F32.BF16 R64, R4.reuse, R20, R64 ;  /* 0x000000140440723c */ /* 0x060ff00000041840 */
[C---:B------:R-:W-:Y:S08]  /*13830*/  HMMA.16816.F32.BF16 R56, R4.reuse, R22, R56 ;  /* 0x000000160438723c */ /* 0x040ff00000041838 */
[C---:B------:R-:W-:Y:S08]  /*13840*/  HMMA.16816.F32.BF16 R48, R4.reuse, R18, R48 ;  /* 0x000000120430723c */ /* 0x040ff00000041830 */
[C---:B-1----:R-:W-:Y:S08]  /*13850*/  HMMA.16816.F32.BF16 R44, R4.reuse, R12, R44 ;  /* 0x0000000c042c723c */ /* 0x042ff0000004182c */
[C---:B------:R-:W-:Y:S08]  /*13860*/  HMMA.16816.F32.BF16 R32, R4.reuse, R14, R32 ;  /* 0x0000000e0420723c */ /* 0x040ff00000041820 */
[C---:B------:R-:W-:Y:S08]  /*13870*/  HMMA.16816.F32.BF16 R36, R4.reuse, R8, R36 ;  /* 0x000000080424723c */ /* 0x040ff00000041824 */
[----:B------:R-:W-:Y:S07]  /*13880*/  HMMA.16816.F32.BF16 R28, R4, R10, R28 ;  /* 0x0000000a041c723c */ /* 0x000fee000004181c */
[----:B------:R-:W-:-:S02]  /*13890*/  F2FP.BF16.PACK_AB R4, R164, R162 ;  /* 0x000000a2a404723e */ /* 0x000fc400000010ff */
[----:B------:R-:W-:Y:S02]  /*138a0*/  F2FP.BF16.PACK_AB R6, R175, R173 ;  /* 0x000000adaf06723e */ /* 0x000fe400000010ff */
[----:B------:R-:W-:Y:S02]  /*138b0*/  F2FP.BF16.PACK_AB R5, R161, R160 ;  /* 0x000000a0a105723e */ /* 0x000fe400000010ff */
[----:B------:R-:W-:-:S07]  /*138c0*/  F2FP.BF16.PACK_AB R7, R172, R163 ;  /* 0x000000a3ac07723e */ /* 0x000fce00000010ff */
[C---:B------:R-:W-:Y:S08]  /*138d0*/  HMMA.16816.F32.BF16 R120, R4.reuse, R20, R120 ;  /* 0x000000140478723c */ /* 0x040ff00000041878 */
[C---:B------:R-:W-:Y:S01]  /*138e0*/  HMMA.16816.F32.BF16 R20, R4.reuse, R22, R100 ;  /* 0x000000160414723c */ /* 0x040fe20000041864 */
[----:B------:R-:W1:Y:S07]  /*138f0*/  LDSM.16.MT88.4 R100, [R193+0x2000] ;  /* 0x00200000c164783b */ /* 0x000e6e0000004200 */
[C---:B------:R-:W-:Y:S01]  /*13900*/  HMMA.16816.F32.BF16 R96, R4.reuse, R16, R96 ;  /* 0x000000100460723c */ /* 0x040fe20000041860 */
[----:B------:R-:W-:Y:S07]  /*13910*/  MUFU.EX2 R17, R180 ;  /* 0x000000b400117308 */ /* 0x000fee0000000800 */
[C---:B------:R-:W-:Y:S01]  /*13920*/  HMMA.16816.F32.BF16 R80, R4.reuse, R18, R80 ;  /* 0x000000120450723c */ /* 0x040fe20000041850 */
[----:B------:R-:W3:Y:S07]  /*13930*/  MUFU.EX2 R19, R168 ;  /* 0x000000a800137308 */ /* 0x000eee0000000800 */
[C---:B------:R-:W-:Y:S01]  /*13940*/  HMMA.16816.F32.BF16 R76, R4.reuse, R12, R76 ;  /* 0x0000000c044c723c */ /* 0x040fe2000004184c */
[----:B------:R-:W-:Y:S07]  /*13950*/  MUFU.EX2 R13, R182 ;  /* 0x000000b6000d7308 */ /* 0x000fee0000000800 */
[----:B------:R-:W-:Y:S01]  /*13960*/  HMMA.16816.F32.BF16 R72, R4, R14, R72 ;  /* 0x0000000e0448723c */ /* 0x000fe20000041848 */
[----:B------:R-:W4:Y:S01]  /*13970*/  MUFU.EX2 R15, R181 ;  /* 0x000000b5000f7308 */ /* 0x000f220000000800 */
[----:B---3--:R-:W-:-:S06]  /*13980*/  F2FP.BF16.PACK_AB R159, R26, R19 ;  /* 0x000000131a9f723e */ /* 0x008fcc00000010ff */
[C---:B------:R-:W-:Y:S01]  /*13990*/  HMMA.16816.F32.BF16 R60, R4.reuse, R8, R60 ;  /* 0x00000008043c723c */ /* 0x040fe2000004183c */
[----:B------:R-:W-:Y:S07]  /*139a0*/  MUFU.EX2 R12, R179 ;  /* 0x000000b3000c7308 */ /* 0x000fee0000000800 */
[----:B------:R-:W-:Y:S01]  /*139b0*/  HMMA.16816.F32.BF16 R40, R4, R10, R40 ;  /* 0x0000000a0428723c */ /* 0x000fe20000041828 */
[----:B------:R-:W3:Y:S01]  /*139c0*/  LDSM.16.MT88.4 R8, [R195+0x2000] ;  /* 0x00200000c308783b */ /* 0x000ee20000004200 */
[----:B------:R-:W5:Y:S01]  /*139d0*/  MUFU.EX2 R7, R183 ;  /* 0x000000b700077308 */ /* 0x000f620000000800 */
[----:B----4-:R-:W-:-:S04]  /*139e0*/  F2FP.BF16.PACK_AB R94, R17, R15 ;  /* 0x0000000f115e723e */ /* 0x010fc800000010ff */
[----:B------:R-:W-:Y:S02]  /*139f0*/  FADD.FTZ R4, R150, R24 ;  /* 0x0000001896047221 */ /* 0x000fe40000010000 */
[----:B------:R-:W-:Y:S01]  /*13a00*/  FADD.FTZ R5, R93, R2 ;  /* 0x000000025d057221 */ /* 0x000fe20000010000 */
[----:B------:R-:W4:Y:S01]  /*13a10*/  MUFU.EX2 R14, R178 ;  /* 0x000000b2000e7308 */ /* 0x000f220000000800 */
[----:B------:R-:W-:Y:S01]  /*13a20*/  FADD.FTZ R4, R156, R4 ;  /* 0x000000049c047221 */ /* 0x000fe20000010000 */
[----:B------:R-:W-:Y:S01]  /*13a30*/  F2FP.BF16.PACK_AB R156, R27, R87 ;  /* 0x000000571b9c723e */ /* 0x000fe200000010ff */
[----:B--2---:R-:W-:-:S04]  /*13a40*/  @P1 IMAD.HI.U32 R2, R231, c[0x0][0x2c8], RZ ;  /* 0x0000b200e7021a27 */ /* 0x004fc800078e00ff */
[----:B------:R-:W-:Y:S01]  /*13a50*/  FADD.FTZ R4, R209, R4 ;  /* 0x00000004d1047221 */ /* 0x000fe20000010000 */
[----:B------:R-:W-:Y:S01]  /*13a60*/  MUFU.EX2 R16, R177 ;  /* 0x000000b100107308 */ /* 0x000fe20000000800 */
[----:B------:R-:W-:Y:S01]  /*13a70*/  FADD.FTZ R6, R92, R0 ;  /* 0x000000005c067221 */ /* 0x000fe20000010000 */
[----:B------:R-:W-:Y:S01]  /*13a80*/  MOV R0, R231 ;  /* 0x000000e700007202 */ /* 0x000fe20000000f00 */
[----:B------:R-:W-:Y:S01]  /*13a90*/  FADD.FTZ R4, R211, R4 ;  /* 0x00000004d3047221 */ /* 0x000fe20000010000 */
[----:B------:R-:W-:Y:S01]  /*13aa0*/  @P1 SHF.R.U32.HI R0, RZ, c[0x0][0x2cc], R2 ;  /* 0x0000b300ff001a19 */ /* 0x000fe20000011602 */
[----:B------:R-:W-:Y:S01]  /*13ab0*/  FADD.FTZ R5, R187, R5 ;  /* 0x00000005bb057221 */ /* 0x000fe20000010000 */
[----:B-----5:R-:W-:Y:S01]  /*13ac0*/  F2FP.BF16.PACK_AB R92, R13, R7 ;  /* 0x000000070d5c723e */ /* 0x020fe200000010ff */
[----:B------:R-:W-:Y:S01]  /*13ad0*/  FADD.FTZ R6, R185, R6 ;  /* 0x00000006b9067221 */ /* 0x000fe20000010000 */
[----:B------:R-:W2:Y:S01]  /*13ae0*/  MUFU.EX2 R18, R176 ;  /* 0x000000b000127308 */ /* 0x000ea20000000800 */
[----:B------:R-:W-:Y:S01]  /*13af0*/  IADD3 R2, R230, R0, RZ ;  /* 0x00000000e6027210 */ /* 0x000fe20007ffe0ff */
[----:B------:R-:W-:Y:S01]  /*13b00*/  FADD.FTZ R0, R162, R4 ;  /* 0x00000004a2007221 */ /* 0x000fe20000010000 */
[----:B----4-:R-:W-:Y:S01]  /*13b10*/  F2FP.BF16.PACK_AB R93, R14, R12 ;  /* 0x0000000c0e5d723e */ /* 0x010fe200000010ff */
[----:B------:R-:W-:Y:S01]  /*13b20*/  HMMA.16816.F32.BF16 R128, R156, R116, R64 ;  /* 0x000000749c80723c */ /* 0x000fe20000041840 */
[----:B------:R-:W-:Y:S01]  /*13b30*/  FADD.FTZ R5, R188, R5 ;  /* 0x00000005bc057221 */ /* 0x000fe20000010000 */
[----:B------:R-:W-:Y:S01]  /*13b40*/  IADD3 R209, R228, -0x2, RZ ;  /* 0xfffffffee4d17810 */ /* 0x000fe20007ffe0ff */
[----:B------:R-:W-:-:S02]  /*13b50*/  FADD.FTZ R0, R164, R0 ;  /* 0x00000000a4007221 */ /* 0x000fc40000010000 */
[----:B------:R-:W-:Y:S02]  /*13b60*/  FADD.FTZ R6, R184, R6 ;  /* 0x00000006b8067221 */ /* 0x000fe40000010000 */
[----:B------:R-:W-:Y:S01]  /*13b70*/  FADD.FTZ R0, R173, R0 ;  /* 0x00000000ad007221 */ /* 0x000fe20000010000 */
[C---:B------:R-:W-:Y:S01]  /*13b80*/  HMMA.16816.F32.BF16 R132, R156.reuse, R118, R56 ;  /* 0x000000769c84723c */ /* 0x040fe20000041838 */
[----:B------:R-:W-:Y:S02]  /*13b90*/  FADD.FTZ R5, R189, R5 ;  /* 0x00000005bd057221 */ /* 0x000fe40000010000 */
[----:B------:R-:W-:Y:S01]  /*13ba0*/  FADD.FTZ R0, R175, R0 ;  /* 0x00000000af007221 */ /* 0x000fe20000010000 */
[----:B--2---:R-:W-:Y:S01]  /*13bb0*/  F2FP.BF16.PACK_AB R95, R18, R16 ;  /* 0x00000010125f723e */ /* 0x004fe200000010ff */
        /* <DEDUP_REMOVED lines=16> */
[----:B------:R-:W-:Y:S01]  /*13cc0*/  MOV R20, c[0x0][0x32c] ;  /* 0x0000cb0000147a02 */ /* 0x000fe20000000f00 */
[----:B------:R-:W-:Y:S01]  /*13cd0*/  HMMA.16816.F32.BF16 R140, R156, R110, R48 ;  /* 0x0000006e9c8c723c */ /* 0x000fe20000041830 */
[----:B------:R-:W-:-:S02]  /*13ce0*/  FADD.FTZ R4, R15, R4 ;  /* 0x000000040f047221 */ /* 0x000fc40000010000 */
[----:B------:R-:W-:Y:S01]  /*13cf0*/  ISETP.GE.AND P0, PT, R20, 0x1, PT ;  /* 0x000000011400780c */ /* 0x000fe20003f06270 */
[----:B------:R-:W-:Y:S01]  /*13d00*/  FADD.FTZ R247, R18, R3 ;  /* 0x0000000312f77221 */ /* 0x000fe20000010000 */
[----:B------:R-:W-:Y:S01]  /*13d10*/  IADD3 R3, R2, c[0x0][0x328], RZ ;  /* 0x0000ca0002037a10 */ /* 0x000fe20007ffe0ff */
[----:B------:R-:W-:Y:S02]  /*13d20*/  FADD.FTZ R237, R89, R0 ;  /* 0x0000000059ed7221 */ /* 0x000fe40000010000 */
[----:B-1----:R-:W-:Y:S01]  /*13d30*/  HMMA.16816.F32.BF16 R144, R156, R100, R44 ;  /* 0x000000649c90723c */ /* 0x002fe2000004182c */
[----:B------:R-:W-:Y:S02]  /*13d40*/  FADD.FTZ R243, R26, R5 ;  /* 0x000000051af37221 */ /* 0x000fe40000010000 */
[----:B------:R-:W-:-:S05]  /*13d50*/  FADD.FTZ R246, R17, R4 ;  /* 0x0000000411f67221 */ /* 0x000fca0000010000 */
[----:B------:R-:W-:Y:S08]  /*13d60*/  HMMA.16816.F32.BF16 R148, R156, R102, R32 ;  /* 0x000000669c94723c */ /* 0x000ff00000041820 */
[C---:B------:R-:W-:Y:S08]  /*13d70*/  HMMA.16816.F32.BF16 R112, R92.reuse, R108, R96 ;  /* 0x0000006c5c70723c */ /* 0x040ff00000041860 */
[----:B------:R-:W-:Y:S08]  /*13d80*/  HMMA.16816.F32.BF16 R104, R92, R100, R76 ;  /* 0x000000645c68723c */ /* 0x000ff0000004184c */
[----:B---3--:R-:W-:Y:S08]  /*13d90*/  HMMA.16816.F32.BF16 R152, R156, R8, R36 ;  /* 0x000000089c98723c */ /* 0x008ff00000041824 */
[C---:B------:R-:W-:Y:S08]  /*13da0*/  HMMA.16816.F32.BF16 R108, R92.reuse, R110, R80 ;  /* 0x0000006e5c6c723c */ /* 0x040ff00000041850 */
[C---:B------:R-:W-:Y:S08]  /*13db0*/  HMMA.16816.F32.BF16 R100, R92.reuse, R102, R72 ;  /* 0x000000665c64723c */ /* 0x040ff00000041848 */
[----:B------:R-:W-:Y:S08]  /*13dc0*/  HMMA.16816.F32.BF16 R96, R92, R8, R60 ;  /* 0x000000085c60723c */ /* 0x000ff0000004183c */
[-C--:B------:R-:W-:Y:S08]  /*13dd0*/  HMMA.16816.F32.BF16 R156, R156, R10.reuse, R28 ;  /* 0x0000000a9c9c723c */ /* 0x080ff0000004181c */
[----:B------:R-:W-:Y:S01]  /*13de0*/  HMMA.16816.F32.BF16 R92, R92, R10, R40 ;  /* 0x0000000a5c5c723c */ /* 0x000fe20000041828 */
[----:B------:R-:W-:Y:S07]  /*13df0*/  @!P0 BRA `(.L_x_1058) ;  /* 0x0000013000008947 */ /* 0x000fee0003800000 */
[C---:B------:R-:W-:Y:S01]  /*13e00*/  ISETP.GT.AND P0, PT, R2.reuse, RZ, PT ;  /* 0x000000ff0200720c */ /* 0x040fe20003f04270 */
[----:B------:R-:W-:Y:S01]  /*13e10*/  BSSY B0, `(.L_x_1059) ;  /* 0x000000e000007945 */ /* 0x000fe20003800000 */
[----:B------:R-:W-:-:S11]  /*13e20*/  IADD3 R0, R2, -0x1, RZ ;  /* 0xffffffff02007810 */ /* 0x000fd60007ffe0ff */
        /* <DEDUP_REMOVED lines=8> */
.L_x_1060:
[----:B------:R-:W-:-:S04]  /*13eb0*/  MOV R2, 0x1 ;  /* 0x0000000100027802 */ /* 0x000fc80000000f00 */
[----:B------:R-:W-:-:S13]  /*13ec0*/  ISETP.NE.AND P0, PT, R2, c[0x0][0x32c], PT ;  /* 0x0000cb0002007a0c */ /* 0x000fda0003f05270 */
[----:B------:R-:W-:-:S05]  /*13ed0*/  @P0 IMAD.HI.U32 R2, R0, c[0x0][0x330], RZ ;  /* 0x0000cc0000020a27 */ /* 0x000fca00078e00ff */
[----:B------:R-:W-:Y:S02]  /*13ee0*/  @P0 SHF.R.U32.HI R0, RZ, c[0x0][0x334], R2 ;  /* 0x0000cd00ff000a19 */ /* 0x000fe40000011602 */
.L_x_1061:
[----:B------:R-:W-:Y:S05]  /*13ef0*/  BSYNC B0 ;  /* 0x0000000000007941 */ /* 0x000fea0003800000 */
.L_x_1059:
[----:B------:R-:W-:-:S05]  /*13f00*/  MOV R2, c[0x0][0x32c] ;  /* 0x0000cb0000027a02 */ /* 0x000fca0000000f00 */
[----:B------:R-:W-:-:S05]  /*13f10*/  IMAD R0, R0, R2, c[0x0][0x32c] ;  /* 0x0000cb0000007624 */ /* 0x000fca00078e0202 */
[----:B------:R-:W-:-:S04]  /*13f20*/  IMNMX R3, R3, R0, PT ;  /* 0x0000000003037217 */ /* 0x000fc80003800200 */
.L_x_1058:
[----:B------:R-:W2:Y:S01]  /*13f30*/  LDL R2, [R1+0x8] ;  /* 0x0000080001027983 */ /* 0x000ea20000100800 */
        /* <DEDUP_REMOVED lines=10> */
.L_x_1093:
        /* <DEDUP_REMOVED lines=22> */
[C---:B-1-34-:R-:W-:Y:S01]  /*14140*/  IMAD.WIDE.U32 R2, R229.reuse, c[0x0][0x208], RZ ;  /* 0x00008200e5027a25 */ /* 0x05afe200078e00ff */
[----:B------:R-:W-:Y:S01]  /*14150*/  SHF.R.S32.HI R0, RZ, 0x1f, R229 ;  /* 0x0000001fff007819 */ /* 0x000fe200000114e5 */
[----:B------:R-:W2:Y:S04]  /*14160*/  LDL.64 R6, [R1+0x18] ;  /* 0x0000180001067983 */ /* 0x000ea80000100a00 */
[----:B------:R-:W-:Y:S02]  /*14170*/  IMAD R0, R0, c[0x0][0x208], RZ ;  /* 0x0000820000007a24 */ /* 0x000fe400078e02ff */
[----:B------:R-:W3:Y:S02]  /*14180*/  LDL R5, [R1+0x14] ;  /* 0x0000140001057983 */ /* 0x000ee40000100800 */
[----:B------:R-:W-:Y:S04]  /*14190*/  IMAD R0, R229, c[0x0][0x20c], R0 ;  /* 0x00008300e5007a24 */ /* 0x000fe800078e0200 */
[----:B------:R-:W-:Y:S01]  /*141a0*/  IMAD.IADD R3, R3, 0x1, R0 ;  /* 0x0000000103037824 */ /* 0x000fe200078e0200 */
[----:B------:R-:W-:Y:S03]  /*141b0*/  SHF.R.S32.HI R0, RZ, 0x1f, R216 ;  /* 0x0000001fff007819 */ /* 0x000fe600000114d8 */
[----:B------:R-:W-:Y:S04]  /*141c0*/  IMAD.WIDE.U32 R2, R216, c[0x0][0x218], R2 ;  /* 0x00008600d8027a25 */ /* 0x000fe800078e0002 */
[----:B------:R-:W-:Y:S04]  /*141d0*/  IMAD R0, R0, c[0x0][0x218], RZ ;  /* 0x0000860000007a24 */ /* 0x000fe800078e02ff */
[----:B------:R-:W-:Y:S01]  /*141e0*/  IMAD R4, R216, c[0x0][0x21c], R0 ;  /* 0x00008700d8047a24 */ /* 0x000fe200078e0200 */
[----:B--2---:R-:W-:Y:S02]  /*141f0*/  IADD3 R2, P1, R6, R2, RZ ;  /* 0x0000000206027210 */ /* 0x004fe40007f3e0ff */
[----:B------:R-:W-:Y:S02]  /*14200*/  SHF.L.U64.HI R6, R244, 0x1, R245 ;  /* 0x00000001f4067819 */ /* 0x000fe400000102f5 */
[----:B------:R-:W-:Y:S02]  /*14210*/  LEA R0, P0, R2, c[0x0][0x1f8], 0x1 ;  /* 0x00007e0002007a11 */ /* 0x000fe400078008ff */
[----:B---3--:R-:W-:Y:S02]  /*14220*/  IADD3.X R3, R5, R3, R4, P1, !PT ;  /* 0x0000000305037210 */ /* 0x008fe40000ffe404 */
[----:B------:R-:W-:Y:S02]  /*14230*/  SHF.L.U32 R5, R244, 0x1, RZ ;  /* 0x00000001f4057819 */ /* 0x000fe400000006ff */
[----:B------:R-:W-:Y:S01]  /*14240*/  LEA.HI.X R4, R2, c[0x0][0x1fc], R3, 0x1, P0 ;  /* 0x00007f0002047a11 */ /* 0x000fe200000f0c03 */
[----:B------:R-:W-:-:S05]  /*14250*/  BRA.DIV ~URZ, `(.L_x_1065) ;  /* 0x000150d27f007947 */ /* 0x000fca000b800000 */
[----:B------:R1:W2:Y:S02]  /*14260*/  SHFL.IDX PT, R8, R4, RZ, 0x181f ;  /* 0x00181fff04087589 */ /* 0x0002a400000e0000 */
.L_x_1233:
[----:B------:R-:W-:-:S05]  /*14270*/  BRA.DIV ~URZ, `(.L_x_1066) ;  /* 0x000151227f007947 */ /* 0x000fca000b800000 */
[----:B------:R-:W3:Y:S04]  /*14280*/  SHFL.IDX PT, R2, R0, RZ, 0x181f ;  /* 0x00181fff00027589 */ /* 0x000ee800000e0000 */
[----:B------:R-:W4:Y:S04]  /*14290*/  SHFL.IDX PT, R7, R0, 0x1, 0x181f ;  /* 0x00381f0000077f89 */ /* 0x000f2800000e0000 */
[----:B------:R-:W5:Y:S04]  /*142a0*/  SHFL.IDX PT, R11, R4, 0x1, 0x181f ;  /* 0x00381f00040b7f89 */ /* 0x000f6800000e0000 */
[----:B------:R-:W-:Y:S04]  /*142b0*/  SHFL.IDX PT, R9, R0, 0x3, 0x181f ;  /* 0x00781f0000097f89 */ /* 0x000fe800000e0000 */
[----:B------:R-:W-:Y:S01]  /*142c0*/  SHFL.IDX PT, R12, R4, 0x2, 0x181f ;  /* 0x00581f00040c7f89 */ /* 0x000fe200000e0000 */
[-C--:B---3--:R-:W-:Y:S05]  /*142d0*/  IADD3 R2, P0, R2, R5.reuse, RZ ;  /* 0x0000000502027210 */ /* 0x088fea0007f1e0ff */
[--C-:B--2---:R-:W-:Y:S01]  /*142e0*/  IMAD.X R3, R8, 0x1, R6.reuse, P0 ;  /* 0x0000000108037824 */ /* 0x104fe200000e0606 */
[-C--:B----4-:R-:W-:Y:S01]  /*142f0*/  IADD3 R10, P0, R7, R5.reuse, RZ ;  /* 0x00000005070a7210 */ /* 0x090fe20007f1e0ff */
[----:B------:R-:W2:Y:S04]  /*14300*/  SHFL.IDX PT, R8, R0, 0x2, 0x181f ;  /* 0x00581f0000087f89 */ /* 0x000ea800000e0000 */
[----:B------:R3:W-:Y:S01]  /*14310*/  LDGSTS.E.BYPASS.LTC128B.128 [R208+0x100], [R2.64], !P2 ;  /* 0x0010000002d07fae */ /* 0x0007e2000d101d48 */
[--C-:B-----5:R-:W-:Y:S03]  /*14320*/  IMAD.X R11, R11, 0x1, R6.reuse, P0 ;  /* 0x000000010b0b7824 */ /* 0x120fe600000e0606 */
[----:B------:R-:W-:Y:S04]  /*14330*/  SHFL.IDX PT, R0, R0, 0x4, 0x181f ;  /* 0x00981f0000007f89 */ /* 0x000fe800000e0000 */
[----:B------:R4:W-:Y:S01]  /*14340*/  LDGSTS.E.BYPASS.LTC128B.128 [R208+0x900], [R10.64], !P2 ;  /* 0x009000000ad07fae */ /* 0x0009e2000d101d48 */
[-C--:B--2---:R-:W-:Y:S03]  /*14350*/  IADD3 R8, P1, R8, R5.reuse, RZ ;  /* 0x0000000508087210 */ /* 0x084fe60007f3e0ff */
[----:B---3--:R-:W2:Y:S01]  /*14360*/  SHFL.IDX PT, R3, R4, 0x3, 0x181f ;  /* 0x00781f0004037f89 */ /* 0x008ea200000e0000 */
[----:B------:R-:W-:Y:S01]  /*14370*/  IADD3 R2, P0, R9, R5, RZ ;  /* 0x0000000509027210 */ /* 0x000fe20007f1e0ff */
[--C-:B------:R-:W-:Y:S02]  /*14380*/  IMAD.X R9, R12, 0x1, R6.reuse, P1 ;  /* 0x000000010c097824 */ /* 0x100fe400008e0606 */
[----:B-1----:R-:W1:Y:S04]  /*14390*/  SHFL.IDX PT, R4, R4, 0x4, 0x181f ;  /* 0x00981f0004047f89 */ /* 0x002e6800000e0000 */
[----:B------:R4:W-:Y:S01]  /*143a0*/  LDGSTS.E.BYPASS.LTC128B.128 [R208+0x1100], [R8.64], !P2 ;  /* 0x0110000008d07fae */ /* 0x0009e2000d101d48 */
[----:B--2---:R-:W-:Y:S05]  /*143b0*/  IMAD.X R3, R3, 0x1, R6, P0 ;  /* 0x0000000103037824 */ /* 0x004fea00000e0606 */
[----:B------:R4:W-:Y:S02]  /*143c0*/  LDGSTS.E.BYPASS.LTC128B.128 [R208+0x1900], [R2.64], !P2 ;  /* 0x0190000002d07fae */ /* 0x0009e4000d101d48 */
.L_x_1234:
[----:B-1--4-:R-:W-:Y:S04]  /*143d0*/  IADD3 R2, P0, R0, R5, RZ ;  /* 0x0000000500027210 */ /* 0x012fe80007f1e0ff */
[----:B------:R-:W-:Y:S05]  /*143e0*/  IADD3.X R3, R4, R6, RZ, P0, !PT ;  /* 0x0000000604037210 */ /* 0x000fea00007fe4ff */
[----:B------:R-:W-:Y:S01]  /*143f0*/  @!PT LDS RZ, [RZ] ;  /* 0x00000000fffff984 */ /* 0x000fe20000000800 */
[----:B------:R-:W-:Y:S01]  /*14400*/  @!PT LDS RZ, [RZ] ;  /* 0x00000000fffff984 */ /* 0x000fe20000000800 */
[----:B------:R-:W-:Y:S01]  /*14410*/  @!PT LDS RZ, [RZ] ;  /* 0x00000000fffff984 */ /* 0x000fe20000000800 */
[----:B------:R1:W-:Y:S04]  /*14420*/  LDGSTS.E.BYPASS.LTC128B.128 [R208+0x2100], [R2.64], !P2 ;  /* 0x0210000002d07fae */ /* 0x0003e8000d101d48 */
.L_x_1064:
[----:B-1-34-:R-:W-:Y:S05]  /*14430*/  BSYNC B0 ;  /* 0x0000000000007941 */ /* 0x01afea0003800000 */
.L_x_1063:
        /* <DEDUP_REMOVED lines=135> */
[----:B------:R-:W-:Y:S03]  /*14cb0*/  HMMA.16816.F32.BF16 R80, R180, R10, R80 ;  /* 0x0000000ab450723c */ /* 0x000fe60000041850 */
[----:B------:R-:W2:Y:S01]  /*14cc0*/  MUFU.TANH R178, R2 ;  /* 0x0000000200b27308 */ /* 0x000ea20000002400 */
        /* <DEDUP_REMOVED lines=128> */
[C---:B------:R-:W-:Y:S01]  /*154d0*/  SHF.L.U64.HI R6, R244.reuse, 0x1, R245 ;  /* 0x00000001f4067819 */ /* 0x040fe200000102f5 */
[----:B------:R-:W-:Y:S01]  /*154e0*/  IMAD.SHL.U32 R5, R244, 0x2, RZ ;  /* 0x00000002f4057824 */ /* 0x000fe200078e00ff */
[----:B------:R-:W3:Y:S01]  /*154f0*/  LDL R236, [R1+0x10] ;  /* 0x0000100001ec7983 */ /* 0x000ee20000100800 */
[----:B------:R-:W-:Y:S03]  /*15500*/  ISETP.NE.AND P3, PT, R242, 0x1, PT ;  /* 0x00000001f200780c */ /* 0x000fe60003f65270 */
[----:B------:R-:W4:Y:S04]  /*15510*/  LDL.64 R44, [R1+0x28] ;  /* 0x00002800012c7983 */ /* 0x000f280000100a00 */
[----:B------:R-:W5:Y:S04]  /*15520*/  LDL R235, [R1+0x34] ;  /* 0x0000340001eb7983 */ /* 0x000f680000100800 */
[----:B------:R-:W4:Y:S04]  /*15530*/  LDL.64 R238, [R1+0x20] ;  /* 0x0000200001ee7983 */ /* 0x000f280000100a00 */
[----:B------:R-:W4:Y:S01]  /*15540*/  LDL R233, [R1+0x30] ;  /* 0x0000300001e97983 */ /* 0x000f220000100800 */
[----:B--2---:R-:W-:Y:S01]  /*15550*/  IMAD R2, R209, 0x50, R240 ;  /* 0x00000050d1027824 */ /* 0x004fe200078e02f0 */
[----:B---3--:R-:W-:Y:S04]  /*15560*/  ISETP.GT.AND P1, PT, R236, 0x4f, PT ;  /* 0x0000004fec00780c */ /* 0x008fe80003f24270 */
[----:B------:R-:W-:Y:S05]  /*15570*/  IADD3 R2, R2, -0x50, R236 ;  /* 0xffffffb002027810 */ /* 0x000fea0007ffe0ec */
[----:B------:R-:W-:Y:S04]  /*15580*/  @P3 IMAD.HI.U32 R3, R2, c[0x0][0x2bc], RZ ;  /* 0x0000af0002033a27 */ /* 0x000fe800078e00ff */
[----:B-1----:R-:W-:Y:S01]  /*15590*/  IMAD.MOV.U32 R0, RZ, RZ, R2 ;  /* 0x000000ffff007224 */ /* 0x002fe200078e0002 */
[----:B------:R-:W-:Y:S04]  /*155a0*/  @P3 SHF.R.U32.HI R0, RZ, c[0x0][0x2c0], R3 ;  /* 0x0000b000ff003a19 */ /* 0x000fe80000011603 */
[C---:B----4-:R-:W-:Y:S01]  /*155b0*/  @!P1 IADD3 R3, P0, R0.reuse, R44, RZ ;  /* 0x0000002c00039210 */ /* 0x050fe20007f1e0ff */
[----:B------:R-:W-:Y:S03]  /*155c0*/  IMAD.MOV R4, RZ, RZ, -R0 ;  /* 0x000000ffff047224 */ /* 0x000fe600078e0a00 */
[----:B-----5:R-:W-:Y:S01]  /*155d0*/  @!P1 LEA.HI.X.SX32 R0, R0, R235, 0x1, P0 ;  /* 0x000000eb00009211 */ /* 0x020fe200000f0eff */
        /* <DEDUP_REMOVED lines=17> */
[----:B------:R-:W-:-:S06]  /*156f0*/  BRA.DIV ~URZ, `(.L_x_1069) ;  /* 0x000141527f007947 */ /* 0x000fcc000b800000 */
[----:B------:R1:W2:Y:S02]  /*15700*/  SHFL.IDX PT, R7, R4, RZ, 0x181f ;  /* 0x00181fff04077589 */ /* 0x0002a400000e0000 */
.L_x_1235:
[----:B------:R-:W-:-:S05]  /*15710*/  BRA.DIV ~URZ, `(.L_x_1070) ;  /* 0x000141a27f007947 */ /* 0x000fca000b800000 */
[----:B------:R-:W3:Y:S02]  /*15720*/  SHFL.IDX PT, R2, R0, RZ, 0x181f ;  /* 0x00181fff00027589 */ /* 0x000ee400000e0000 */
[-C--:B---3--:R-:W-:Y:S05]  /*15730*/  IADD3 R2, P0, R2, R5.reuse, RZ ;  /* 0x0000000502027210 */ /* 0x088fea0007f1e0ff */
[--C-:B--2---:R-:W-:Y:S05]  /*15740*/  IMAD.X R3, R7, 0x1, R6.reuse, P0 ;  /* 0x0000000107037824 */ /* 0x104fea00000e0606 */
[----:B------:R-:W-:Y:S01]  /*15750*/  @!PT LDS RZ, [RZ] ;  /* 0x00000000fffff984 */ /* 0x000fe20000000800 */
[----:B------:R-:W-:Y:S01]  /*15760*/  @!PT LDS RZ, [RZ] ;  /* 0x00000000fffff984 */ /* 0x000fe20000000800 */
[----:B------:R2:W-:Y:S04]  /*15770*/  LDGSTS.E.BYPASS.LTC128B.128 [R208+0x2900], [R2.64], !P2 ;  /* 0x0290000002d07fae */ /* 0x0005e8000d101d48 */
[----:B--2---:R-:W2:Y:S04]  /*15780*/  SHFL.IDX PT, R2, R0, 0x1, 0x181f ;  /* 0x00381f0000027f89 */ /* 0x004ea800000e0000 */
[----:B------:R-:W3:Y:S01]  /*15790*/  SHFL.IDX PT, R3, R4, 0x1, 0x181f ;  /* 0x00381f0004037f89 */ /* 0x000ee200000e0000 */
[-C--:B--2---:R-:W-:Y:S05]  /*157a0*/  IADD3 R2, P0, R2, R5.reuse, RZ ;  /* 0x0000000502027210 */ /* 0x084fea0007f1e0ff */
[--C-:B---3--:R-:W-:Y:S05]  /*157b0*/  IMAD.X R3, R3, 0x1, R6.reuse, P0 ;  /* 0x0000000103037824 */ /* 0x108fea00000e0606 */
[----:B------:R2:W-:Y:S04]  /*157c0*/  LDGSTS.E.BYPASS.LTC128B.128 [R208+0x3100], [R2.64], !P2 ;  /* 0x0310000002d07fae */ /* 0x0005e8000d101d48 */
[----:B--2---:R-:W2:Y:S04]  /*157d0*/  SHFL.IDX PT, R2, R0, 0x2, 0x181f ;  /* 0x00581f0000027f89 */ /* 0x004ea800000e0000 */
[----:B------:R-:W3:Y:S01]  /*157e0*/  SHFL.IDX PT, R3, R4, 0x2, 0x181f ;  /* 0x00581f0004037f89 */ /* 0x000ee200000e0000 */
[-C--:B--2---:R-:W-:Y:S05]  /*157f0*/  IADD3 R2, P0, R2, R5.reuse, RZ ;  /* 0x0000000502027210 */ /* 0x084fea0007f1e0ff */
[--C-:B---3--:R-:W-:Y:S05]  /*15800*/  IMAD.X R3, R3, 0x1, R6.reuse, P0 ;  /* 0x0000000103037824 */ /* 0x108fea00000e0606 */
[----:B------:R2:W-:Y:S04]  /*15810*/  LDGSTS.E.BYPASS.LTC128B.128 [R208+0x3900], [R2.64], !P2 ;  /* 0x0390000002d07fae */ /* 0x0005e8000d101d48 */
[----:B--2---:R-:W2:Y:S04]  /*15820*/  SHFL.IDX PT, R2, R0, 0x3, 0x181f ;  /* 0x00781f0000027f89 */ /* 0x004ea800000e0000 */
[----:B------:R-:W3:Y:S04]  /*15830*/  SHFL.IDX PT, R3, R4, 0x3, 0x181f ;  /* 0x00781f0004037f89 */ /* 0x000ee800000e0000 */
[----:B------:R-:W4:Y:S04]  /*15840*/  SHFL.IDX PT, R0, R0, 0x4, 0x181f ;  /* 0x00981f0000007f89 */ /* 0x000f2800000e0000 */
[----:B-1----:R-:W1:Y:S01]  /*15850*/  SHFL.IDX PT, R4, R4, 0x4, 0x181f ;  /* 0x00981f0004047f89 */ /* 0x002e6200000e0000 */
[----:B--2---:R-:W-:Y:S05]  /*15860*/  IADD3 R2, P0, R2, R5, RZ ;  /* 0x0000000502027210 */ /* 0x004fea0007f1e0ff */
[----:B---3--:R-:W-:Y:S05]  /*15870*/  IMAD.X R3, R3, 0x1, R6, P0 ;  /* 0x0000000103037824 */ /* 0x008fea00000e0606 */
[----:B------:R2:W-:Y:S03]  /*15880*/  LDGSTS.E.BYPASS.LTC128B.128 [R208+0x4100], [R2.64], !P2 ;  /* 0x0410000002d07fae */ /* 0x0005e6000d101d48 */
.L_x_1236:
[----:B--2-4-:R-:W-:Y:S04]  /*15890*/  IADD3 R2, P0, R0, R5, RZ ;  /* 0x0000000500027210 */ /* 0x014fe80007f1e0ff */
[----:B-1----:R-:W-:Y:S05]  /*158a0*/  IADD3.X R3, R4, R6, RZ, P0, !PT ;  /* 0x0000000604037210 */ /* 0x002fea00007fe4ff */
[----:B------:R-:W-:Y:S01]  /*158b0*/  @!PT LDS RZ, [RZ] ;  /* 0x00000000fffff984 */ /* 0x000fe20000000800 */
[----:B------:R-:W-:Y:S01]  /*158c0*/  @!PT LDS RZ, [RZ] ;  /* 0x00000000fffff984 */ /* 0x000fe20000000800 */
[----:B------:R-:W-:Y:S01]  /*158d0*/  @!PT LDS RZ, [RZ] ;  /* 0x00000000fffff984 */ /* 0x000fe20000000800 */
[----:B------:R1:W-:Y:S04]  /*158e0*/  LDGSTS.E.BYPASS.LTC128B.128 [R208+0x4900], [R2.64], !P2 ;  /* 0x0490000002d07fae */ /* 0x0003e8000d101d48 */
.L_x_1068:
[----:B--234-:R-:W-:Y:S05]  /*158f0*/  BSYNC B0 ;  /* 0x0000000000007941 */ /* 0x01cfea0003800000 */
.L_x_1067:
[----:B------:R-:W-:Y:S01]  /*15900*/  LOP3.LUT R8, RZ, c[0x0][0x324], RZ, 0x33, !PT ;  /* 0x0000c900ff087a12 */ /* 0x000fe200078e33ff */
[----:B-1----:R-:W2:Y:S01]  /*15910*/  LDL R2, [R1+0x38] ;  /* 0x0000380001027983 */ /* 0x002ea20000100800 */
[----:B------:R-:W-:Y:S03]  /*15920*/  IMAD.MOV.U32 R3, RZ, RZ, c[0x0][0x2c4] ;  /* 0x0000b100ff037624 */ /* 0x000fe600078e00ff */
[----:B------:R-:W2:Y:S02]  /*15930*/  LDL R0, [R1+0x50] ;  /* 0x0000500001007983 */ /* 0x000ea40000100800 */
[----:B------:R-:W-:Y:S02]  /*15940*/  ISETP.NE.AND P0, PT, R3, 0x1, PT ;  /* 0x000000010300780c */ /* 0x000fe40003f05270 */
[----:B------:R-:W0:Y:S01]  /*15950*/  LDGDEPBAR ;  /* 0x00000000000079af */ /* 0x000e220000000000 */
[----:B--2---:R-:W-:Y:S10]  /*15960*/  IMAD.IADD R5, R0, 0x1, R2 ;  /* 0x0000000100057824 */ /* 0x004ff400078e0202 */
[----:B------:R-:W-:Y:S05]  /*15970*/  @P0 IMAD.HI.U32 R0, R5, c[0x0][0x2c8], RZ ;  /* 0x0000b20005000a27 */ /* 0x000fea00078e00ff */
[----:B------:R-:W-:Y:S01]  /*15980*/  @P0 SHF.R.U32.HI R5, RZ, c[0x0][0x2cc], R0 ;  /* 0x0000b300ff050a19 */ /* 0x000fe20000011600 */
[----:B------:R-:W-:Y:S05]  /*15990*/  IMAD R0, R209, -0x50, RZ ;  /* 0xffffffb0d1007824 */ /* 0x000fea00078e02ff */
[----:B------:R-:W-:Y:S04]  /*159a0*/  IADD3 R2, -R251, 0x1, R0 ;  /* 0x00000001fb027810 */ /* 0x000fe80007ffe100 */
[----:B------:R-:W-:Y:S04]  /*159b0*/  IADD3 R7, -R249, R2, R250 ;  /* 0x00000002f9077210 */ /* 0x000fe80007ffe1fa */
[----:B------:R-:W-:Y:S01]  /*159c0*/  IADD3 R6, R7, c[0x0][0x328], RZ ;  /* 0x0000ca0007067a10 */ /* 0x000fe20007ffe0ff */
[----:B------:R-:W-:-:S05]  /*159d0*/  BRA.DIV ~URZ, `(.L_x_1071) ;  /* 0x000143927f007947 */ /* 0x000fca000b800000 */
[----:B------:R1:W2:Y:S02]  /*159e0*/  SHFL.IDX PT, R4, R5, RZ, 0x1c1f ;  /* 0x001c1fff05047589 */ /* 0x0002a400000e0000 */
.L_x_1237:
        /* <DEDUP_REMOVED lines=19> */
.L_x_1074:
[----:B------:R-:W-:Y:S04]  /*15b20*/  MOV R8, c[0x0][0x32c] ;  /* 0x0000cb0000087a02 */ /* 0x000fe80000000f00 */
[----:B------:R-:W-:Y:S11]  /*15b30*/  ISETP.NE.AND P0, PT, R8, 0x1, PT ;  /* 0x000000010800780c */ /* 0x000ff60003f05270 */
[----:B------:R-:W-:Y:S02]  /*15b40*/  @!UPT UIADD3 URZ, URZ, URZ, URZ ;  /* 0x0000003f3f3ff290 */ /* 0x000fe4000fffe03f */
[----:B------:R-:W-:Y:S05]  /*15b50*/  @P0 IMAD.HI.U32 R8, R4, c[0x0][0x330], RZ ;  /* 0x0000cc0004080a27 */ /* 0x000fea00078e00ff */
[----:B------:R-:W-:Y:S02]  /*15b60*/  @P0 SHF.R.U32.HI R4, RZ, c[0x0][0x334], R8 ;  /* 0x0000cd00ff040a19 */ /* 0x000fe40000011608 */
.L_x_1075:
[----:B------:R-:W-:Y:S05]  /*15b70*/  BSYNC B0 ;  /* 0x0000000000007941 */ /* 0x000fea0003800000 */
.L_x_1073:
[----:B------:R-:W-:Y:S04]  /*15b80*/  IMAD.IADD R8, R0, 0x1, -R251 ;  /* 0x0000000100087824 */ /* 0x000fe800078e0afb */
[----:B------:R-:W-:Y:S05]  /*15b90*/  IMAD R4, R4, c[0x0][0x32c], R8 ;  /* 0x0000cb0004047a24 */ /* 0x000fea00078e0208 */
[----:B------:R-:W-:Y:S02]  /*15ba0*/  IMNMX R2, R2, R4, !PT ;  /* 0x0000000402027217 */ /* 0x000fe40007800200 */
[----:B------:R-:W-:Y:S04]  /*15bb0*/  IADD3 R4, R4, c[0x0][0x32c], RZ ;  /* 0x0000cb0004047a10 */ /* 0x000fe80007ffe0ff */
[----:B------:R-:W-:Y:S02]  /*15bc0*/  IMNMX R3, R3, R4, PT ;  /* 0x0000000403037217 */ /* 0x000fe40003800200 */
.L_x_1072:
[C---:B------:R-:W-:Y:S02]  /*15bd0*/  ISETP.GE.AND P0, PT, R0.reuse, 0x1, PT ;  /* 0x000000010000780c */ /* 0x040fe40003f06270 */
[C---:B------:R-:W-:Y:S02]  /*15be0*/  ISETP.GE.AND P1, PT, R0.reuse, 0x2, PT ;  /* 0x000000020000780c */ /* 0x040fe40003f26270 */
        /* <DEDUP_REMOVED lines=17> */
[----:B------:R-:W-:Y:S02]  /*15d00*/  ISETP.LT.OR P0, PT, R3, 0x9, P0 ;  /* 0x000000090300780c */ /* 0x000fe40000701670 */
        /* <DEDUP_REMOVED lines=63> */
[C---:B------:R-:W-:Y:S02]  /*16100*/  ISETP.GT.AND P0, PT, R2.reuse, 0x31, !P1 ;  /* 0x000000310200780c */ /* 0x040fe40004f04270 */
        /* <DEDUP_REMOVED lines=21> */
[----:B------:R-:W-:Y:S11]  /*16260*/  ISETP.GE.AND P0, PT, R0, 0x4a, PT ;  /* 0x0000004a0000780c */ /* 0x000ff60003f06270 */
[----:B------:R-:W-:Y:S02]  /*16270*/  @!UPT UIADD3 URZ, URZ, URZ, URZ ;  /* 0x0000003f3f3ff290 */ /* 0x000fe4000fffe03f */
[----:B------:R-:W-:Y:S02]  /*16280*/  @P0 LOP3.LUT R207, R207, 0x4000, RZ, 0xfc, !PT ;  /* 0x00004000cfcf0812 */ /* 0x000fe400078efcff */
[----:B------:R-:W-:Y:S04]  /*16290*/  ISETP.GT.AND P0, PT, R2, 0x49, !P0 ;  /* 0x000000490200780c */ /* 0x000fe80004704270 */
[----:B------:R-:W-:Y:S04]  /*162a0*/  ISETP.LT.OR P0, PT, R3, 0x4a, P0 ;  /* 0x0000004a0300780c */ /* 0x000fe80000701670 */
[----:B------:R-:W-:Y:S01]  /*162b0*/  FSEL R55, R9, -INF , !P0 ;  /* 0xff80000009377808 */ /* 0x000fe20004000000 */
[----:B------:R-:W-:-:S06]  /*162c0*/  BRA.DIV ~URZ, `(.L_x_1076) ;  /* 0x00013b127f007947 */ /* 0x000fcc000b800000 */
[----:B------:R2:W3:Y:S02]  /*162d0*/  SHFL.IDX PT, R4, R5, 0x1, 0x1c1f ;  /* 0x003c1f0005047f89 */ /* 0x0004e400000e0000 */
.L_x_1238:
[----:B---3--:R-:W-:Y:S01]  /*162e0*/  IADD3 R3, R7, R4, RZ ;  /* 0x0000000407037210 */ /* 0x008fe20007ffe0ff */
[----:B------:R-:W-:Y:S05]  /*162f0*/  IMAD.MOV.U32 R2, RZ, RZ, c[0x0][0x32c] ;  /* 0x0000cb00ff027624 */ /* 0x000fea00078e00ff */
[----:B------:R-:W-:Y:S01]  /*16300*/  ISETP.GE.AND P0, PT, R2, 0x1, PT ;  /* 0x000000010200780c */ /* 0x000fe20003f06270 */
[----:B------:R-:W-:Y:S11]  /*16310*/  IMAD.IADD R2, R6, 0x1, R4 ;  /* 0x0000000106027824 */ /* 0x000ff600078e0204 */
[----:B------:R-:W-:Y:S01]  /*16320*/  @!UPT UIADD3 URZ, URZ, URZ, URZ ;  /* 0x0000003f3f3ff290 */ /* 0x000fe2000fffe03f */
        /* <DEDUP_REMOVED lines=14> */
.L_x_1079:
[----:B------:R-:W-:Y:S04]  /*16410*/  MOV R8, c[0x0][0x32c] ;  /* 0x0000cb0000087a02 */ /* 0x000fe80000000f00 */
[----:B------:R-:W-:Y:S11]  /*16420*/  ISETP.NE.AND P0, PT, R8, 0x1, PT ;  /* 0x000000010800780c */ /* 0x000ff60003f05270 */
[----:B------:R-:W-:Y:S02]  /*16430*/  @!UPT UIADD3 URZ, URZ, URZ, URZ ;  /* 0x0000003f3f3ff290 */ /* 0x000fe4000fffe03f */
[----:B------:R-:W-:Y:S05]  /*16440*/  @P0 IMAD.HI.U32 R8, R4, c[0x0][0x330], RZ ;  /* 0x0000cc0004080a27 */ /* 0x000fea00078e00ff */
[----:B------:R-:W-:Y:S02]  /*16450*/  @P0 SHF.R.U32.HI R4, RZ, c[0x0][0x334], R8 ;  /* 0x0000cd00ff040a19 */ /* 0x000fe40000011608 */
.L_x_1080:
[----:B------:R-:W-:Y:S05]  /*16460*/  BSYNC B0 ;  /* 0x0000000000007941 */ /* 0x000fea0003800000 */
.L_x_1078:
[----:B------:R-:W-:Y:S04]  /*16470*/  IMAD.IADD R8, R0, 0x1, -R251 ;  /* 0x0000000100087824 */ /* 0x000fe800078e0afb */
[----:B------:R-:W-:Y:S05]  /*16480*/  IMAD R4, R4, c[0x0][0x32c], R8 ;  /* 0x0000cb0004047a24 */ /* 0x000fea00078e0208 */
[----:B------:R-:W-:Y:S02]  /*16490*/  IMNMX R3, R3, R4, !PT ;  /* 0x0000000403037217 */ /* 0x000fe40007800200 */
[----:B------:R-:W-:Y:S04]  /*164a0*/  IADD3 R4, R4, c[0x0][0x32c], RZ ;  /* 0x0000cb0004047a10 */ /* 0x000fe80007ffe0ff */
[----:B------:R-:W-:Y:S02]  /*164b0*/  IMNMX R2, R2, R4, PT ;  /* 0x0000000402027217 */ /* 0x000fe40003800200 */
.L_x_1077:
        /* <DEDUP_REMOVED lines=68> */
[----:B------:R-:W-:Y:S04]  /*16900*/  ISETP.GT.AND P0, PT, R3, RZ, !P0 ;  /* 0x000000ff0300720c */ /* 0x000fe80004704270 */
[C---:B------:R-:W-:Y:S04]  /*16910*/  ISETP.LT.OR P0, PT, R2.reuse, 0x1, P0 ;  /* 0x000000010200780c */ /* 0x040fe80000701670 */
[----:B------:R-:W-:Y:S02]  /*16920*/  FSEL R17, R225, -INF , !P0 ;  /* 0xff800000e1117808 */ /* 0x000fe40004000000 */
[----:B------:R-:W-:Y:S04]  /*16930*/  LOP3.LUT P0, RZ, R207, 0x4000, RZ, 0xc0, !PT ;  /* 0x00004000cfff7812 */ /* 0x000fe8000780c0ff */
[----:B------:R-:W-:Y:S04]  /*16940*/  ISETP.GT.AND P0, PT, R3, 0x49, !P0 ;  /* 0x000000490300780c */ /* 0x000fe80004704270 */
[----:B------:R-:W-:Y:S04]  /*16950*/  ISETP.LT.OR P0, PT, R2, 0x4a, P0 ;  /* 0x0000004a0200780c */ /* 0x000fe80000701670 */
[----:B------:R-:W-:Y:S01]  /*16960*/  FSEL R34, R11, -INF , !P0 ;  /* 0xff8000000b227808 */ /* 0x000fe20004000000 */
[----:B------:R-:W-:-:S06]  /*16970*/  BRA.DIV ~URZ, `(.L_x_1081) ;  /* 0x000134d27f007947 */ /* 0x000fcc000b800000 */
[----:B------:R3:W4:Y:S02]  /*16980*/  SHFL.IDX PT, R4, R5, 0x2, 0x1c1f ;  /* 0x005c1f0005047f89 */ /* 0x00072400000e0000 */
.L_x_1239:
[----:B----4-:R-:W-:Y:S01]  /*16990*/  IADD3 R3, R7, R4, RZ ;  /* 0x0000000407037210 */ /* 0x010fe20007ffe0ff */
        /* <DEDUP_REMOVED lines=18> */
.L_x_1084:
[----:B------:R-:W-:Y:S04]  /*16ac0*/  MOV R8, c[0x0][0x32c] ;  /* 0x0000cb0000087a02 */ /* 0x000fe80000000f00 */
[----:B------:R-:W-:Y:S11]  /*16ad0*/  ISETP.NE.AND P0, PT, R8, 0x1, PT ;  /* 0x000000010800780c */ /* 0x000ff60003f05270 */
[----:B------:R-:W-:Y:S02]  /*16ae0*/  @!UPT UIADD3 URZ, URZ, URZ, URZ ;  /* 0x0000003f3f3ff290 */ /* 0x000fe4000fffe03f */
[----:B------:R-:W-:Y:S05]  /*16af0*/  @P0 IMAD.HI.U32 R8, R4, c[0x0][0x330], RZ ;  /* 0x0000cc0004080a27 */ /* 0x000fea00078e00ff */
[----:B------:R-:W-:Y:S02]  /*16b00*/  @P0 SHF.R.U32.HI R4, RZ, c[0x0][0x334], R8 ;  /* 0x0000cd00ff040a19 */ /* 0x000fe40000011608 */
.L_x_1085:
[----:B------:R-:W-:Y:S05]  /*16b10*/  BSYNC B0 ;  /* 0x0000000000007941 */ /* 0x000fea0003800000 */
.L_x_1083:
[----:B------:R-:W-:Y:S04]  /*16b20*/  IMAD.IADD R8, R0, 0x1, -R251 ;  /* 0x0000000100087824 */ /* 0x000fe800078e0afb */
[----:B------:R-:W-:Y:S05]  /*16b30*/  IMAD R4, R4, c[0x0][0x32c], R8 ;  /* 0x0000cb0004047a24 */ /* 0x000fea00078e0208 */
[----:B------:R-:W-:Y:S02]  /*16b40*/  IMNMX R3, R3, R4, !PT ;  /* 0x0000000403037217 */ /* 0x000fe40007800200 */
[----:B------:R-:W-:Y:S04]  /*16b50*/  IADD3 R4, R4, c[0x0][0x32c], RZ ;  /* 0x0000cb0004047a10 */ /* 0x000fe80007ffe0ff */
[----:B------:R-:W-:Y:S02]  /*16b60*/  IMNMX R2, R2, R4, PT ;  /* 0x0000000402027217 */ /* 0x000fe40003800200 */
.L_x_1082:
        /* <DEDUP_REMOVED lines=67> */
[----:B------:R-:W-:Y:S04]  /*16fa0*/  LOP3.LUT P0, RZ, R207, 0x2000, RZ, 0xc0, !PT ;  /* 0x00002000cfff7812 */ /* 0x000fe8000780c0ff */
[----:B------:R-:W-:Y:S04]  /*16fb0*/  ISETP.GT.AND P0, PT, R3, RZ, !P0 ;  /* 0x000000ff0300720c */ /* 0x000fe80004704270 */
        /* <DEDUP_REMOVED lines=8> */
.L_x_1240:
[----:B-1----:R-:W-:Y:S01]  /*17040*/  IADD3 R3, R6, R4, RZ ;  /* 0x0000000406037210 */ /* 0x002fe20007ffe0ff */
        /* <DEDUP_REMOVED lines=11> */
[----:B--234-:R-:W-:Y:S05]  /*17100*/  IMAD.MOV.U32 R5, RZ, RZ, c[0x0][0x32c] ;  /* 0x0000cb00ff057624 */ /* 0x01cfea00078e00ff */
[----:B------:R-:W-:Y:S11]  /*17110*/  ISETP.NE.AND P0, PT, R5, 0x1, PT ;  /* 0x000000010500780c */ /* 0x000ff60003f05270 */
[----:B------:R-:W-:Y:S02]  /*17120*/  @!UPT UIADD3 URZ, URZ, URZ, URZ ;  /* 0x0000003f3f3ff290 */ /* 0x000fe4000fffe03f */
[----:B------:R-:W-:Y:S05]  /*17130*/  @P0 IMAD.HI.U32 R5, R4, c[0x0][0x330], RZ ;  /* 0x0000cc0004050a27 */ /* 0x000fea00078e00ff */
[----:B------:R-:W-:Y:S04]  /*17140*/  @P0 SHF.R.U32.HI R4, RZ, c[0x0][0x334], R5 ;  /* 0x0000cd00ff040a19 */ /* 0x000fe80000011605 */
[----:B------:R-:W-:Y:S01]  /*17150*/  LOP3.LUT R4, RZ, R4, RZ, 0x33, !PT ;  /* 0x00000004ff047212 */ /* 0x000fe200078e33ff */
[----:B------:R-:W-:-:S05]  /*17160*/  BRA `(.L_x_1090) ;  /* 0x0000005000007947 */ /* 0x000fca0003800000 */
.L_x_1089:
[----:B--234-:R-:W-:Y:S04]  /*17170*/  MOV R5, c[0x0][0x32c] ;  /* 0x0000cb0000057a02 */ /* 0x01cfe80000000f00 */
[----:B------:R-:W-:Y:S11]  /*17180*/  ISETP.NE.AND P0, PT, R5, 0x1, PT ;  /* 0x000000010500780c */ /* 0x000ff60003f05270 */
[----:B------:R-:W-:Y:S02]  /*17190*/  @!UPT UIADD3 URZ, URZ, URZ, URZ ;  /* 0x0000003f3f3ff290 */ /* 0x000fe4000fffe03f */
[----:B------:R-:W-:Y:S05]  /*171a0*/  @P0 IMAD.HI.U32 R5, R4, c[0x0][0x330], RZ ;  /* 0x0000cc0004050a27 */ /* 0x000fea00078e00ff */
[----:B------:R-:W-:Y:S02]  /*171b0*/  @P0 SHF.R.U32.HI R4, RZ, c[0x0][0x334], R5 ;  /* 0x0000cd00ff040a19 */ /* 0x000fe40000011605 */
.L_x_1090:
[----:B------:R-:W-:Y:S05]  /*171c0*/  BSYNC B0 ;  /* 0x0000000000007941 */ /* 0x000fea0003800000 */
.L_x_1088:
[----:B------:R-:W-:Y:S04]  /*171d0*/  IMAD.IADD R0, R0, 0x1, -R251 ;  /* 0x0000000100007824 */ /* 0x000fe800078e0afb */
[----:B------:R-:W-:Y:S05]  /*171e0*/  IMAD R0, R4, c[0x0][0x32c], R0 ;  /* 0x0000cb0004007a24 */ /* 0x000fea00078e0200 */
[----:B------:R-:W-:Y:S02]  /*171f0*/  IMNMX R2, R2, R0, !PT ;  /* 0x0000000002027217 */ /* 0x000fe40007800200 */
[----:B------:R-:W-:Y:S04]  /*17200*/  IADD3 R0, R0, c[0x0][0x32c], RZ ;  /* 0x0000cb0000007a10 */ /* 0x000fe80007ffe0ff */
[----:B------:R-:W-:Y:S02]  /*17210*/  IMNMX R3, R3, R0, PT ;  /* 0x0000000003037217 */ /* 0x000fe40003800200 */
.L_x_1087:
[----:B------:R-:W-:Y:S02]  /*17220*/  LOP3.LUT P0, RZ, R207, 0x2000, RZ, 0xc0, !PT ;  /* 0x00002000cfff7812 */ /* 0x000fe4000780c0ff */
[C---:B------:R-:W-:Y:S02]  /*17230*/  ISETP.GT.AND P1, PT, R2.reuse, 0x48, !P1 ;  /* 0x000000480200780c */ /* 0x040fe40004f24270 */
[----:B------:R-:W-:Y:S02]  /*17240*/  ISETP.GT.AND P0, PT, R2, RZ, !P0 ;  /* 0x000000ff0200720c */ /* 0x000fe40004704270 */
[----:B------:R-:W-:Y:S02]  /*17250*/  FMNMX.FTZ R0, R17, R87, !PT ;  /* 0x0000005711007209 */ /* 0x000fe40007810000 */
[C---:B------:R-:W-:Y:S02]  /*17260*/  ISETP.LT.OR P0, PT, R3.reuse, 0x1, P0 ;  /* 0x000000010300780c */ /* 0x040fe40000701670 */
[----:B------:R-:W-:Y:S02]  /*17270*/  ISETP.LT.OR P1, PT, R3, 0x49, P1 ;  /* 0x000000490300780c */ /* 0x000fe40000f21670 */
        /* <DEDUP_REMOVED lines=45> */
[----:B------:R-:W-:Y:S02]  /*17550*/  ISETP.GT.AND P0, PT, R2, 0x19, !P0 ;  /* 0x000000190200780c */ /* 0x000fe40004704270 */
[----:B------:R-:W-:Y:S02]  /*17560*/  FMNMX.FTZ R5, R34, R5, !PT ;  /* 0x0000000522057209 */ /* 0x000fe40007810000 */
        /* <DEDUP_REMOVED lines=26> */
[C---:B------:R-:W-:Y:S02]  /*17710*/  ISETP.GT.AND P0, PT, R2.reuse, 0x38, !P6 ;  /* 0x000000380200780c */ /* 0x040fe40007704270 */
        /* <DEDUP_REMOVED lines=77> */
.L_x_1241:
[----:B-12---:R-:W-:Y:S01]  /*17bf0*/  FMNMX.FTZ R4, R4, R0, !PT ;  /* 0x0000000004047209 */ /* 0x006fe20007810000 */
[----:B------:R-:W-:-:S05]  /*17c00*/  BRA.DIV ~URZ, `(.L_x_1092) ;  /* 0x000123627f007947 */ /* 0x000fca000b800000 */
        /* <DEDUP_REMOVED lines=13> */
.L_x_1242:
[C---:B------:R-:W-:Y:S01]  /*17ce0*/  FSETP.NEU.FTZ.AND P0, PT, R71.reuse, -INF , PT ;  /* 0xff8000004700780b */ /* 0x040fe20003f1d000 */
[C---:B------:R-:W-:Y:S01]  /*17cf0*/  FMUL.FTZ R2, R71.reuse, c[0x0][0x2d0] ;  /* 0x0000b40047027a20 */ /* 0x040fe20000410000 */
[----:B--2---:R-:W-:Y:S01]  /*17d00*/  FMNMX.FTZ R68, R0, R4, !PT ;  /* 0x0000000400447209 */ /* 0x004fe20007810000 */
[----:B------:R-:W-:Y:S01]  /*17d10*/  WARPSYNC 0xffffffff ;  /* 0xffffffff00007948 */ /* 0x000fe20003800000 */
[----:B------:R-:W-:Y:S02]  /*17d20*/  FSEL R0, R71, RZ, P0 ;  /* 0x000000ff47007208 */ /* 0x000fe40000000000 */
[----:B------:R-:W-:Y:S02]  /*17d30*/  FSEL R2, R2, RZ, P0 ;  /* 0x000000ff02027208 */ /* 0x000fe40000000000 */
[----:B------:R-:W-:Y:S01]  /*17d40*/  FSETP.NEU.FTZ.AND P0, PT, R70, -INF , PT ;  /* 0xff8000004600780b */ /* 0x000fe20003f1d000 */
[----:B------:R-:W-:Y:S02]  /*17d50*/  FADD.FTZ R0, -R0, R86 ;  /* 0x0000005600007221 */ /* 0x000fe40000010100 */
[--C-:B------:R-:W-:Y:S02]  /*17d60*/  FFMA.FTZ R3, R14, c[0x0][0x2d0], -R2.reuse ;  /* 0x0000b4000e037a23 */ /* 0x100fe40000010802 */
[----:B------:R-:W-:Y:S02]  /*17d70*/  FMUL.FTZ R0, R0, c[0x0][0x2d0] ;  /* 0x0000b40000007a20 */ /* 0x000fe40000410000 */
[--C-:B-1----:R-:W-:Y:S02]  /*17d80*/  FFMA.FTZ R4, R65, c[0x0][0x2d0], -R2.reuse ;  /* 0x0000b40041047a23 */ /* 0x102fe40000010802 */
[----:B------:R-:W-:Y:S01]  /*17d90*/  MUFU.EX2 R3, R3 ;  /* 0x0000000300037308 */ /* 0x000fe20000000800 */
[--C-:B------:R-:W-:Y:S02]  /*17da0*/  FFMA.FTZ R219, R83, c[0x0][0x2d0], -R2.reuse ;  /* 0x0000b40053db7a23 */ /* 0x100fe40000010802 */
[--C-:B------:R-:W-:Y:S02]  /*17db0*/  FFMA.FTZ R218, R82, c[0x0][0x2d0], -R2.reuse ;  /* 0x0000b40052da7a23 */ /* 0x100fe40000010802 */
[--C-:B------:R-:W-:Y:S02]  /*17dc0*/  FFMA.FTZ R217, R81, c[0x0][0x2d0], -R2.reuse ;  /* 0x0000b40051d97a23 */ /* 0x100fe40000010802 */
[--C-:B------:R-:W-:Y:S02]  /*17dd0*/  FFMA.FTZ R222, R80, c[0x0][0x2d0], -R2.reuse ;  /* 0x0000b40050de7a23 */ /* 0x100fe40000010802 */
[----:B------:R-:W-:Y:S01]  /*17de0*/  LDSM.16.MT88.4 R80, [R195] ;  /* 0x00000000c350783b */ /* 0x000fe20000004200 */
        /* <DEDUP_REMOVED lines=15> */
[----:B------:R-:W2:Y:S10]  /*17ee0*/  MUFU.EX2 R2, R4 ;  /* 0x0000000400027308 */ /* 0x000eb40000000800 */
[----:B------:R-:W-:Y:S01]  /*17ef0*/  MUFU.EX2 R86, R86 ;  /* 0x0000005600567308 */ /* 0x000fe20000000800 */
[----:B-1----:R-:W-:Y:S01]  /*17f00*/  FFMA.FTZ R0, R65, R237, R3 ;  /* 0x000000ed41007223 */ /* 0x002fe20000010003 */
[C---:B--2---:R-:W-:Y:S03]  /*17f10*/  F2FP.BF16.PACK_AB R72, R2.reuse, R3 ;  /* 0x000000030248723e */ /* 0x044fe600000010ff */
[----:B------:R-:W-:Y:S01]  /*17f20*/  FADD.FTZ R8, R2, R0 ;  /* 0x0000000002087221 */ /* 0x000fe20000010000 */
[C---:B------:R-:W-:Y:S01]  /*17f30*/  FSEL R0, R70.reuse, RZ, P0 ;  /* 0x000000ff46007208 */ /* 0x040fe20000000000 */
[----:B------:R-:W-:Y:S04]  /*17f40*/  FMUL.FTZ R2, R70, c[0x0][0x2d0] ;  /* 0x0000b40046027a20 */ /* 0x000fe80000410000 */
[----:B------:R-:W-:Y:S01]  /*17f50*/  FADD.FTZ R0, -R0, R87 ;  /* 0x0000005700007221 */ /* 0x000fe20000010100 */
[----:B------:R-:W-:Y:S01]  /*17f60*/  FSEL R2, R2, RZ, P0 ;  /* 0x000000ff02027208 */ /* 0x000fe20000000000 */
[----:B------:R-:W-:Y:S01]  /*17f70*/  MUFU.EX2 R87, R183 ;  /* 0x000000b700577308 */ /* 0x000fe20000000800 */
[----:B------:R-:W-:Y:S01]  /*17f80*/  FSETP.NEU.FTZ.AND P0, PT, R69, -INF , PT ;  /* 0xff8000004500780b */ /* 0x000fe20003f1d000 */
[----:B------:R-:W-:Y:S02]  /*17f90*/  FMUL.FTZ R0, R0, c[0x0][0x2d0] ;  /* 0x0000b40000007a20 */ /* 0x000fe40000410000 */
[--C-:B------:R-:W-:Y:S02]  /*17fa0*/  FFMA.FTZ R3, R17, c[0x0][0x2d0], -R2.reuse ;  /* 0x0000b40011037a23 */ /* 0x100fe40000010802 */
[--C-:B------:R-:W-:Y:S02]  /*17fb0*/  FFMA.FTZ R231, R53, c[0x0][0x2d0], -R2.reuse ;  /* 0x0000b40035e77a23 */ /* 0x100fe40000010802 */
[--C-:B------:R-:W-:Y:S02]  /*17fc0*/  FFMA.FTZ R4, R54, c[0x0][0x2d0], -R2.reuse ;  /* 0x0000b40036047a23 */ /* 0x100fe40000010802 */
[----:B------:R-:W-:Y:S01]  /*17fd0*/  MUFU.EX2 R5, R3 ;  /* 0x0000000300057308 */ /* 0x000fe20000000800 */
[--C-:B------:R-:W-:Y:S02]  /*17fe0*/  FFMA.FTZ R54, R76, c[0x0][0x2d0], -R2.reuse ;  /* 0x0000b4004c367a23 */ /* 0x100fe40000010802 */
        /* <DEDUP_REMOVED lines=17> */
[----:B------:R-:W-:Y:S01]  /*18100*/  FFMA.FTZ R235, R34, c[0x0][0x2d0], -R2 ;  /* 0x0000b40022eb7a23 */ /* 0x000fe20000010802 */
[----:B------:R-:W-:Y:S01]  /*18110*/  MUFU.EX2 R185, R176 ;  /* 0x000000b000b97308 */ /* 0x000fe20000000800 */
[----:B-1----:R-:W-:Y:S09]  /*18120*/  FFMA.FTZ R0, R3, R243, R5 ;  /* 0x000000f303007223 */ /* 0x002ff20000010005 */
[----:B------:R-:W1:Y:S10]  /*18130*/  MUFU.EX2 R2, R4 ;  /* 0x0000000400027308 */ /* 0x000e740000000800 */
[----:B------:R-:W-:Y:S10]  /*18140*/  MUFU.EX2 R243, R169 ;  /* 0x000000a900f37308 */ /* 0x000ff40000000800 */
[----:B------:R-:W-:Y:S01]  /*18150*/  MUFU.EX2 R169, R228 ;  /* 0x000000e400a97308 */ /* 0x000fe20000000800 */
[C---:B-1----:R-:W-:Y:S01]  /*18160*/  FADD.FTZ R52, R2.reuse, R0 ;  /* 0x0000000002347221 */ /* 0x042fe20000010000 */
[----:B------:R-:W-:Y:S01]  /*18170*/  F2FP.BF16.PACK_AB R73, R2, R5 ;  /* 0x000000050249723e */ /* 0x000fe200000010ff */
[C---:B------:R-:W-:Y:S01]  /*18180*/  FMUL.FTZ R2, R69.reuse, c[0x0][0x2d0] ;  /* 0x0000b40045027a20 */ /* 0x040fe20000410000 */
[----:B------:R-:W-:Y:S04]  /*18190*/  FSEL R0, R69, RZ, P0 ;  /* 0x000000ff45007208 */ /* 0x000fe80000000000 */
[----:B------:R-:W-:Y:S01]  /*181a0*/  FSEL R2, R2, RZ, P0 ;  /* 0x000000ff02027208 */ /* 0x000fe20000000000 */
[----:B------:R-:W-:Y:S01]  /*181b0*/  FADD.FTZ R0, -R0, R88 ;  /* 0x0000005800007221 */ /* 0x000fe20000010100 */
[----:B------:R-:W-:Y:S03]  /*181c0*/  FSETP.NEU.FTZ.AND P0, PT, R68, -INF , PT ;  /* 0xff8000004400780b */ /* 0x000fe60003f1d000 */
[--C-:B------:R-:W-:Y:S02]  /*181d0*/  FFMA.FTZ R4, R16, c[0x0][0x2d0], -R2.reuse ;  /* 0x0000b40010047a23 */ /* 0x100fe40000010802 */
[--C-:B------:R-:W-:Y:S02]  /*181e0*/  FFMA.FTZ R237, R35, c[0x0][0x2d0], -R2.reuse ;  /* 0x0000b40023ed7a23 */ /* 0x100fe40000010802 */
[----:B------:R1:W-:Y:S01]  /*181f0*/  MUFU.EX2 R35, R4 ;  /* 0x0000000400237308 */ /* 0x0003e20000000800 */
        /* <DEDUP_REMOVED lines=15> */
[----:B------:R-:W2:Y:S01]  /*182f0*/  MUFU.EX2 R48, R7 ;  /* 0x0000000700307308 */ /* 0x000ea20000000800 */
[--C-:B------:R-:W-:Y:S02]  /*18300*/  FFMA.FTZ R187, R42, c[0x0][0x2d0], -R2.reuse ;  /* 0x0000b4002abb7a23 */ /* 0x100fe40000010802 */
[--C-:B------:R-:W-:Y:S02]  /*18310*/  FFMA.FTZ R190, R41, c[0x0][0x2d0], -R2.reuse ;  /* 0x0000b40029be7a23 */ /* 0x100fe40000010802 */
[--C-:B------:R-:W-:Y:S02]  /*18320*/  FFMA.FTZ R189, R40, c[0x0][0x2d0], -R2.reuse ;  /* 0x0000b40028bd7a23 */ /* 0x100fe40000010802 */
[----:B------:R-:W-:Y:S01]  /*18330*/  FFMA.FTZ R239, R32, c[0x0][0x2d0], -R2 ;  /* 0x0000b40020ef7a23 */ /* 0x000fe20000010802 */
[----:B------:R-:W-:Y:S01]  /*18340*/  FSEL R2, R68, RZ, P0 ;  /* 0x000000ff44027208 */ /* 0x000fe20000000000 */
[----:B------:R-:W-:Y:S01]  /*18350*/  FMUL.FTZ R0, R0, c[0x0][0x2d0] ;  /* 0x0000b40000007a20 */ /* 0x000fe20000410000 */
[----:B------:R-:W3:Y:S01]  /*18360*/  MUFU.EX2 R32, R5 ;  /* 0x0000000500207308 */ /* 0x000ee20000000800 */
[----:B------:R-:W-:Y:S02]  /*18370*/  FMUL.FTZ R49, R65, R149 ;  /* 0x0000009541317220 */ /* 0x000fe40000410000 */
[----:B------:R-:W-:Y:S02]  /*18380*/  FADD.FTZ R2, -R2, R89 ;  /* 0x0000005902027221 */ /* 0x000fe40000010100 */
[C---:B------:R-:W-:Y:S02]  /*18390*/  FMUL.FTZ R50, R3.reuse, R150 ;  /* 0x0000009603327220 */ /* 0x040fe40000410000 */
[----:B------:R-:W-:Y:S02]  /*183a0*/  FMUL.FTZ R51, R3, R151 ;  /* 0x0000009703337220 */ /* 0x000fe40000410000 */
[----:B------:R-:W-:Y:S01]  /*183b0*/  FMUL.FTZ R2, R2, c[0x0][0x2d0] ;  /* 0x0000b40002027a20 */ /* 0x000fe20000410000 */
[----:B------:R-:W4:Y:S01]  /*183c0*/  MUFU.EX2 R0, R0 ;  /* 0x0000000000007308 */ /* 0x000f220000000800 */
[----:B-1----:R-:W-:Y:S01]  /*183d0*/  FMUL.FTZ R4, R68, c[0x0][0x2d0] ;  /* 0x0000b40044047a20 */ /* 0x002fe20000410000 */
[----:B--2---:R-:W-:Y:S04]  /*183e0*/  F2FP.BF16.PACK_AB R74, R39, R48 ;  /* 0x00000030274a723e */ /* 0x004fe800000010ff */
[----:B------:R-:W-:Y:S02]  /*183f0*/  FSEL R4, R4, RZ, P0 ;  /* 0x000000ff04047208 */ /* 0x000fe40000000000 */
[----:B------:R-:W-:Y:S02]  /*18400*/  ISETP.GT.AND P0, PT, R209, R248, PT ;  /* 0x000000f8d100720c */ /* 0x000fe40003f04270 */
[----:B------:R-:W1:Y:S01]  /*18410*/  MUFU.EX2 R2, R2 ;  /* 0x0000000200027308 */ /* 0x000e620000000800 */
[--C-:B------:R-:W-:Y:S01]  /*18420*/  FFMA.FTZ R161, R23, c[0x0][0x2d0], -R4.reuse ;  /* 0x0000b40017a17a23 */ /* 0x100fe20000010804 */
[----:B------:R-:W-:Y:S01]  /*18430*/  IADD3 R209, R209, -0x1, RZ ;  /* 0xffffffffd1d17810 */ /* 0x000fe20007ffe0ff */
[--C-:B------:R-:W-:Y:S01]  /*18440*/  FFMA.FTZ R160, R22, c[0x0][0x2d0], -R4.reuse ;  /* 0x0000b40016a07a23 */ /* 0x100fe20000010804 */
[----:B---3--:R-:W-:Y:S01]  /*18450*/  F2FP.BF16.PACK_AB R76, R32, R35 ;  /* 0x00000023204c723e */ /* 0x008fe200000010ff */
[--C-:B------:R-:W-:Y:S02]  /*18460*/  FFMA.FTZ R67, R21, c[0x0][0x2d0], -R4.reuse ;  /* 0x0000b40015437a23 */ /* 0x100fe40000010804 */
[--C-:B------:R-:W-:Y:S02]  /*18470*/  FFMA.FTZ R181, R20, c[0x0][0x2d0], -R4.reuse ;  /* 0x0000b40014b57a23 */ /* 0x100fe40000010804 */
[----:B------:R-:W2:Y:S01]  /*18480*/  LDSM.16.MT88.4 R20, [R192] ;  /* 0x00000000c014783b */ /* 0x000ea20000004200 */
[----:B------:R-:W-:Y:S01]  /*18490*/  MUFU.EX2 R183, R67 ;  /* 0x0000004300b77308 */ /* 0x000fe20000000800 */
[--C-:B------:R-:W-:Y:S02]  /*184a0*/  FFMA.FTZ R6, R9, c[0x0][0x2d0], -R4.reuse ;  /* 0x0000b40009067a23 */ /* 0x100fe40000010804 */
[--C-:B------:R-:W-:Y:S02]  /*184b0*/  FFMA.FTZ R7, R15, c[0x0][0x2d0], -R4.reuse ;  /* 0x0000b4000f077a23 */ /* 0x100fe40000010804 */
[C---:B----4-:R-:W-:Y:S02]  /*184c0*/  FMUL.FTZ R45, R0.reuse, R101 ;  /* 0x00000065002d7220 */ /* 0x050fe40000410000 */
[C---:B------:R-:W-:Y:S02]  /*184d0*/  FMUL.FTZ R60, R0.reuse, R92 ;  /* 0x0000005c003c7220 */ /* 0x040fe40000410000 */
[----:B------:R-:W-:Y:S01]  /*184e0*/  FMUL.FTZ R61, R0, R93 ;  /* 0x0000005d003d7220 */ /* 0x000fe20000410000 */
[----:B------:R-:W-:Y:S01]  /*184f0*/  MUFU.EX2 R176, R188 ;  /* 0x000000bc00b07308 */ /* 0x000fe20000000800 */
[--C-:B------:R-:W-:Y:S02]  /*18500*/  FFMA.FTZ R17, R12, c[0x0][0x2d0], -R4.reuse ;  /* 0x0000b4000c117a23 */ /* 0x100fe40000010804 */
[--C-:B------:R-:W-:Y:S02]  /*18510*/  FFMA.FTZ R16, R13, c[0x0][0x2d0], -R4.reuse ;  /* 0x0000b4000d107a23 */ /* 0x100fe40000010804 */
[----:B------:R-:W-:Y:S02]  /*18520*/  FFMA.FTZ R191, R19, c[0x0][0x2d0], -R4 ;  /* 0x0000b40013bf7a23 */ /* 0x000fe40000010804 */
[----:B------:R-:W-:Y:S02]  /*18530*/  FADD.FTZ R5, R48, R8 ;  /* 0x0000000830057221 */ /* 0x000fe40000010000 */
[C---:B------:R-:W-:Y:S02]  /*18540*/  FMUL.FTZ R40, R0.reuse, R104 ;  /* 0x0000006800287220 */ /* 0x040fe40000410000 */
[----:B------:R-:W-:Y:S01]  /*18550*/  MUFU.EX2 R104, R178 ;  /* 0x000000b200687308 */ /* 0x000fe20000000800 */
[C---:B------:R-:W-:Y:S02]  /*18560*/  FMUL.FTZ R41, R0.reuse, R105 ;  /* 0x0000006900297220 */ /* 0x040fe40000410000 */
[C---:B------:R-:W-:Y:S02]  /*18570*/  FMUL.FTZ R44, R0.reuse, R100 ;  /* 0x00000064002c7220 */ /* 0x040fe40000410000 */
[C---:B------:R-:W-:Y:S02]  /*18580*/  FMUL.FTZ R56, R0.reuse, R96 ;  /* 0x0000006000387220 */ /* 0x040fe40000410000 */
[----:B------:R-:W-:Y:S02]  /*18590*/  FMUL.FTZ R57, R0, R97 ;  /* 0x0000006100397220 */ /* 0x000fe40000410000 */
        /* <DEDUP_REMOVED lines=12> */
[----:B------:R-:W-:Y:S01]  /*18660*/  FFMA.FTZ R242, R10, c[0x0][0x2d0], -R4 ;  /* 0x0000b4000af27a23 */ /* 0x000fe20000010804 */
[----:B------:R-:W3:Y:S01]  /*18670*/  MUFU.EX2 R97, R17 ;  /* 0x0000001100617308 */ /* 0x000ee20000000800 */
[C---:B------:R-:W-:Y:S02]  /*18680*/  FFMA.FTZ R4, R0.reuse, R246, R35 ;  /* 0x000000f600047223 */ /* 0x040fe40000010023 */
[C---:B------:R-:W-:Y:S02]  /*18690*/  FMUL.FTZ R8, R0.reuse, R120 ;  /* 0x0000007800087220 */ /* 0x040fe40000410000 */
[C---:B------:R-:W-:Y:S02]  /*186a0*/  FMUL.FTZ R9, R0.reuse, R121 ;  /* 0x0000007900097220 */ /* 0x040fe40000410000 */
[C---:B------:R-:W-:Y:S02]  /*186b0*/  FMUL.FTZ R12, R0.reuse, R116 ;  /* 0x00000074000c7220 */ /* 0x040fe40000410000 */
[C---:B------:R-:W-:Y:S01]  /*186c0*/  FMUL.FTZ R13, R0.reuse, R117 ;  /* 0x00000075000d7220 */ /* 0x040fe20000410000 */
[----:B------:R4:W-:Y:S01]  /*186d0*/  MUFU.EX2 R116, R7 ;  /* 0x0000000700747308 */ /* 0x0009e20000000800 */
[C---:B------:R-:W-:Y:S02]  /*186e0*/  FMUL.FTZ R24, R0.reuse, R112 ;  /* 0x0000007000187220 */ /* 0x040fe40000410000 */
[C---:B------:R-:W-:Y:S02]  /*186f0*/  FMUL.FTZ R25, R0.reuse, R113 ;  /* 0x0000007100197220 */ /* 0x040fe40000410000 */
[C---:B------:R-:W-:Y:S02]  /*18700*/  FMUL.FTZ R28, R0.reuse, R108 ;  /* 0x0000006c001c7220 */ /* 0x040fe40000410000 */
[----:B------:R-:W-:Y:S02]  /*18710*/  FMUL.FTZ R29, R0, R109 ;  /* 0x0000006d001d7220 */ /* 0x000fe40000410000 */
[C---:B-1----:R-:W-:Y:S01]  /*18720*/  FMUL.FTZ R58, R2.reuse, R98 ;  /* 0x00000062023a7220 */ /* 0x042fe20000410000 */
[----:B------:R-:W1:Y:S01]  /*18730*/  MUFU.EX2 R0, R14 ;  /* 0x0000000e00007308 */ /* 0x000e620000000800 */
[----:B------:R-:W-:Y:S02]  /*18740*/  FMUL.FTZ R59, R2, R99 ;  /* 0x00000063023b7220 */ /* 0x000fe40000410000 */
[----:B------:R-:W-:Y:S01]  /*18750*/  FADD.FTZ R66, R39, R5 ;  /* 0x0000000527427221 */ /* 0x000fe20000010000 */
[----:B---3--:R-:W-:Y:S01]  /*18760*/  F2FP.BF16.PACK_AB R77, R97, R18 ;  /* 0x00000012614d723e */ /* 0x008fe200000010ff */
[----:B------:R-:W-:Y:S01]  /*18770*/  FADD.FTZ R96, R32, R4 ;  /* 0x0000000420607221 */ /* 0x000fe20000010000 */
[----:B------:R-:W3:Y:S01]  /*18780*/  LDSM.16.MT88.4 R36, [R196] ;  /* 0x00000000c424783b */ /* 0x000ee20000004200 */
[----:B------:R-:W-:Y:S02]  /*18790*/  FMUL.FTZ R6, R3, R130 ;  /* 0x0000008203067220 */ /* 0x000fe40000410000 */
[C---:B------:R-:W-:Y:S01]  /*187a0*/  FMUL.FTZ R4, R65.reuse, R128 ;  /* 0x0000008041047220 */ /* 0x040fe20000410000 */
[----:B------:R-:W-:Y:S01]  /*187b0*/  MUFU.EX2 R99, R34 ;  /* 0x0000002200637308 */ /* 0x000fe20000000800 */
[----:B------:R-:W-:Y:S02]  /*187c0*/  FMUL.FTZ R5, R65, R129 ;  /* 0x0000008141057220 */ /* 0x000fe40000410000 */
[C---:B------:R-:W-:Y:S02]  /*187d0*/  FMUL.FTZ R10, R2.reuse, R122 ;  /* 0x0000007a020a7220 */ /* 0x040fe40000410000 */
[----:B----4-:R-:W-:Y:S02]  /*187e0*/  FMUL.FTZ R7, R3, R131 ;  /* 0x0000008303077220 */ /* 0x010fe40000410000 */
[C---:B------:R-:W-:Y:S02]  /*187f0*/  FMUL.FTZ R11, R2.reuse, R123 ;  /* 0x0000007b020b7220 */ /* 0x040fe40000410000 */
[----:B------:R-:W-:Y:S01]  /*18800*/  FMUL.FTZ R15, R2, R119 ;  /* 0x00000077020f7220 */ /* 0x000fe20000410000 */
[----:B------:R-:W4:Y:S01]  /*18810*/  MUFU.EX2 R98, R16 ;  /* 0x0000001000627308 */ /* 0x000f220000000800 */
[----:B------:R-:W-:Y:S02]  /*18820*/  FMUL.FTZ R17, R65, R133 ;  /* 0x0000008541117220 */ /* 0x000fe40000410000 */
[----:B------:R-:W-:Y:S01]  /*18830*/  FMUL.FTZ R19, R3, R135 ;  /* 0x0000008703137220 */ /* 0x000fe20000410000 */
[----:B-1----:R-:W-:Y:S01]  /*18840*/  F2FP.BF16.PACK_AB R75, R100, R0 ;  /* 0x00000000644b723e */ /* 0x002fe200000010ff */
[----:B------:R-:W-:Y:S02]  /*18850*/  FADD.FTZ R88, R0, R52 ;  /* 0x0000003400587221 */ /* 0x000fe40000010000 */
[----:B------:R-:W1:Y:S01]  /*18860*/  LDSM.16.MT88.4 R52, [R193] ;  /* 0x00000000c134783b */ /* 0x000e620000004200 */
[----:B------:R-:W-:Y:S02]  /*18870*/  FMUL.FTZ R32, R65, R140 ;  /* 0x0000008c41207220 */ /* 0x000fe40000410000 */
[----:B------:R-:W5:Y:S01]  /*18880*/  MUFU.EX2 R117, R33 ;  /* 0x0000002100757308 */ /* 0x000f620000000800 */
[-C--:B--2---:R-:W-:Y:S05]  /*18890*/  HMMA.16816.F32.BF16 R4, R72, R20.reuse, R4 ;  /* 0x000000144804723c */ /* 0x084fea0000041804 */
[C---:B------:R-:W-:Y:S02]  /*188a0*/  FMUL.FTZ R14, R2.reuse, R118 ;  /* 0x00000076020e7220 */ /* 0x040fe40000410000 */
[C---:B------:R-:W-:Y:S02]  /*188b0*/  FFMA.FTZ R89, R2.reuse, R247, R18 ;  /* 0x000000f702597223 */ /* 0x040fe40000010012 */
[----:B------:R-:W-:Y:S01]  /*188c0*/  FMUL.FTZ R18, R3, R134 ;  /* 0x0000008603127220 */ /* 0x000fe20000410000 */
[----:B------:R-:W-:Y:S02]  /*188d0*/  MUFU.EX2 R105, R180 ;  /* 0x000000b400697308 */ /* 0x000fe40000000800 */
[----:B------:R-:W-:Y:S01]  /*188e0*/  FMUL.FTZ R26, R2, R114 ;  /* 0x00000072021a7220 */ /* 0x000fe20000410000 */
[----:B----4-:R-:W-:Y:S01]  /*188f0*/  F2FP.BF16.PACK_AB R79, R116, R98 ;  /* 0x00000062744f723e */ /* 0x010fe200000010ff */
[----:B------:R-:W-:Y:S02]  /*18900*/  FMUL.FTZ R16, R65, R132 ;  /* 0x0000008441107220 */ /* 0x000fe40000410000 */
[C---:B------:R-:W-:Y:S01]  /*18910*/  FMUL.FTZ R27, R2.reuse, R115 ;  /* 0x00000073021b7220 */ /* 0x040fe20000410000 */
[----:B------:R-:W-:Y:S01]  /*18920*/  LDSM.16.MT88.4 R132, [R192+0x2000] ;  /* 0x00200000c084783b */ /* 0x000fe20000004200 */
[C---:B------:R-:W-:Y:S02]  /*18930*/  FMUL.FTZ R34, R3.reuse, R142 ;  /* 0x0000008e03227220 */ /* 0x040fe40000410000 */
[----:B------:R-:W-:Y:S01]  /*18940*/  FMUL.FTZ R35, R3, R143 ;  /* 0x0000008f03237220 */ /* 0x000fe20000410000 */
[----:B------:R-:W-:Y:S01]  /*18950*/  MUFU.EX2 R119, R172 ;  /* 0x000000ac00777308 */ /* 0x000fe20000000800 */
[C---:B------:R-:W-:Y:S01]  /*18960*/  FMUL.FTZ R46, R2.reuse, R102 ;  /* 0x00000066022e7220 */ /* 0x040fe20000410000 */
[----:B-----5:R-:W-:Y:S01]  /*18970*/  F2FP.BF16.PACK_AB R78, R117, R99 ;  /* 0x00000063754e723e */ /* 0x020fe200000010ff */
[C---:B------:R-:W-:Y:S02]  /*18980*/  FMUL.FTZ R33, R65.reuse, R141 ;  /* 0x0000008d41217220 */ /* 0x040fe40000410000 */
[----:B------:R-:W-:Y:S01]  /*18990*/  LDSM.16.MT88.4 R140, [R196+0x2000] ;  /* 0x00200000c48c783b */ /* 0x000fe20000004200 */
[C---:B------:R-:W-:Y:S02]  /*189a0*/  FMUL.FTZ R47, R2.reuse, R103 ;  /* 0x00000067022f7220 */ /* 0x040fe40000410000 */
[C---:B------:R-:W-:Y:S01]  /*189b0*/  FMUL.FTZ R48, R65.reuse, R148 ;  /* 0x0000009441307220 */ /* 0x040fe20000410000 */
[C---:B------:R-:W-:Y:S01]  /*189c0*/  HMMA.16816.F32.BF16 R8, R76.reuse, R20, R8 ;  /* 0x000000144c08723c */ /* 0x040fe20000041808 */
[----:B------:R-:W-:Y:S03]  /*189d0*/  MUFU.EX2 R122, R171 ;  /* 0x000000ab007a7308 */ /* 0x000fe60000000800 */
[----:B------:R-:W-:Y:S01]  /*189e0*/  LDSM.16.MT88.4 R148, [R193+0x2000] ;  /* 0x00200000c194783b */ /* 0x000fe20000004200 */
[C---:B------:R-:W-:Y:S02]  /*189f0*/  FMUL.FTZ R62, R2.reuse, R94 ;  /* 0x0000005e023e7220 */ /* 0x040fe40000410000 */
[C---:B------:R-:W-:Y:S01]  /*18a00*/  FMUL.FTZ R63, R2.reuse, R95 ;  /* 0x0000005f023f7220 */ /* 0x040fe20000410000 */
[-C--:B------:R-:W-:Y:S03]  /*18a10*/  HMMA.16816.F32.BF16 R12, R76, R22.reuse, R12 ;  /* 0x000000164c0c723c */ /* 0x080fe6000004180c */
[----:B------:R-:W-:Y:S01]  /*18a20*/  MUFU.EX2 R171, R190 ;  /* 0x000000be00ab7308 */ /* 0x000fe20000000800 */
[----:B------:R-:W2:Y:S01]  /*18a30*/  LDSM.16.MT88.4 R92, [R192+0x800] ;  /* 0x00080000c05c783b */ /* 0x000ea20000004200 */
[C---:B------:R-:W-:Y:S02]  /*18a40*/  FMUL.FTZ R42, R2.reuse, R106 ;  /* 0x0000006a022a7220 */ /* 0x040fe40000410000 */
[C---:B------:R-:W-:Y:S01]  /*18a50*/  FMUL.FTZ R43, R2.reuse, R107 ;  /* 0x0000006b022b7220 */ /* 0x040fe20000410000 */
[C---:B------:R-:W-:Y:S04]  /*18a60*/  HMMA.16816.F32.BF16 R16, R72.reuse, R22, R16 ;  /* 0x000000164810723c */ /* 0x040fe80000041810 */
[C---:B------:R-:W-:Y:S01]  /*18a70*/  FMUL.FTZ R20, R65.reuse, R136 ;  /* 0x0000008841147220 */ /* 0x040fe20000410000 */
[----:B------:R-:W-:Y:S01]  /*18a80*/  MUFU.EX2 R107, R182 ;  /* 0x000000b6006b7308 */ /* 0x000fe20000000800 */
[----:B------:R-:W-:Y:S02]  /*18a90*/  FMUL.FTZ R21, R65, R137 ;  /* 0x0000008941157220 */ /* 0x000fe40000410000 */
[C---:B------:R-:W-:Y:S04]  /*18aa0*/  FMUL.FTZ R22, R3.reuse, R138 ;  /* 0x0000008a03167220 */ /* 0x040fe80000410000 */
[C---:B------:R-:W-:Y:S02]  /*18ab0*/  FMUL.FTZ R23, R3.reuse, R139 ;  /* 0x0000008b03177220 */ /* 0x040fe40000410000 */
[C---:B------:R-:W-:Y:S01]  /*18ac0*/  FMUL.FTZ R67, R3.reuse, R159 ;  /* 0x0000009f03437220 */ /* 0x040fe20000410000 */
[----:B------:R-:W-:Y:S01]  /*18ad0*/  MUFU.EX2 R106, R179 ;  /* 0x000000b3006a7308 */ /* 0x000fe20000000800 */
[C---:B------:R-:W-:Y:S02]  /*18ae0*/  FMUL.FTZ R30, R2.reuse, R110 ;  /* 0x0000006e021e7220 */ /* 0x040fe40000410000 */
[----:B------:R-:W-:Y:S01]  /*18af0*/  FMUL.FTZ R31, R2, R111 ;  /* 0x0000006f021f7220 */ /* 0x000fe20000410000 */
[-C--:B---3--:R-:W-:Y:S03]  /*18b00*/  HMMA.16816.F32.BF16 R20, R72, R36.reuse, R20 ;  /* 0x000000244814723c */ /* 0x088fe60000041814 */
[----:B------:R-:W-:Y:S02]  /*18b10*/  FADD.FTZ R0, R64, R66 ;  /* 0x0000004240007221 */ /* 0x000fe40000010000 */
[----:B------:R-:W-:Y:S01]  /*18b20*/  FMUL.FTZ R66, R3, R158 ;  /* 0x0000009e03427220 */ /* 0x000fe20000410000 */
[----:B------:R-:W3:Y:S02]  /*18b30*/  MUFU.EX2 R2, R184 ;  /* 0x000000b800027308 */ /* 0x000ee40000000800 */
[C---:B------:R-:W-:Y:S07]  /*18b40*/  HMMA.16816.F32.BF16 R24, R76.reuse, R36, R24 ;  /* 0x000000244c18723c */ /* 0x040fee0000041818 */
[C---:B------:R-:W-:Y:S01]  /*18b50*/  FMUL.FTZ R36, R65.reuse, R144 ;  /* 0x0000009041247220 */ /* 0x040fe20000410000 */
[-C--:B------:R-:W-:Y:S01]  /*18b60*/  HMMA.16816.F32.BF16 R28, R76, R38.reuse, R28 ;  /* 0x000000264c1c723c */ /* 0x080fe2000004181c */
[----:B------:R-:W-:Y:S03]  /*18b70*/  MUFU.EX2 R179, R186 ;  /* 0x000000ba00b37308 */ /* 0x000fe60000000800 */
[----:B------:R-:W-:Y:S04]  /*18b80*/  FMUL.FTZ R37, R65, R145 ;  /* 0x0000009141257220 */ /* 0x000fe80000410000 */
[C---:B------:R-:W-:Y:S03]  /*18b90*/  HMMA.16816.F32.BF16 R32, R72.reuse, R38, R32 ;  /* 0x000000264820723c */ /* 0x040fe60000041820 */
[----:B------:R-:W4:Y:S01]  /*18ba0*/  MUFU.EX2 R111, R173 ;  /* 0x000000ad006f7308 */ /* 0x000f220000000800 */
[----:B---3--:R-:W-:Y:S03]  /*18bb0*/  FADD.FTZ R0, R2, R0 ;  /* 0x0000000002007221 */ /* 0x008fe60000010000 */
[C---:B------:R-:W-:Y:S02]  /*18bc0*/  FMUL.FTZ R38, R3.reuse, R146 ;  /* 0x0000009203267220 */ /* 0x040fe40000410000 */
[----:B------:R-:W-:Y:S04]  /*18bd0*/  FMUL.FTZ R39, R3, R147 ;  /* 0x0000009303277220 */ /* 0x000fe80000410000 */
[----:B------:R-:W3:Y:S01]  /*18be0*/  MUFU.EX2 R128, R170 ;  /* 0x000000aa00807308 */ /* 0x000ee20000000800 */
[----:B------:R-:W-:Y:S04]  /*18bf0*/  FADD.FTZ R0, R87, R0 ;  /* 0x0000000057007221 */ /* 0x000fe80000010000 */
[----:B------:R-:W-:Y:S01]  /*18c00*/  FADD.FTZ R0, R86, R0 ;  /* 0x0000000056007221 */ /* 0x000fe20000010000 */
[-C--:B-1----:R-:W-:Y:S03]  /*18c10*/  HMMA.16816.F32.BF16 R36, R72, R52.reuse, R36 ;  /* 0x000000344824723c */ /* 0x082fe60000041824 */
[----:B------:R-:W-:Y:S01]  /*18c20*/  FADD.FTZ R0, R107, R0 ;  /* 0x000000006b007221 */ /* 0x000fe20000010000 */
[----:B------:R-:W-:Y:S03]  /*18c30*/  MUFU.EX2 R110, R166 ;  /* 0x000000a6006e7308 */ /* 0x000fe60000000800 */
[----:B------:R-:W-:Y:S01]  /*18c40*/  FADD.FTZ R0, R105, R0 ;  /* 0x0000000069007221 */ /* 0x000fe20000010000 */
[C---:B------:R-:W-:Y:S04]  /*18c50*/  HMMA.16816.F32.BF16 R40, R76.reuse, R52, R40 ;  /* 0x000000344c28723c */ /* 0x040fe80000041828 */
[----:B------:R-:W-:Y:S02]  /*18c60*/  FADD.FTZ R0, R106, R0 ;  /* 0x000000006a007221 */ /* 0x000fe40000010000 */
[----:B------:R-:W-:Y:S01]  /*18c70*/  MUFU.EX2 R166, R223 ;  /* 0x000000df00a67308 */ /* 0x000fe20000000800 */
[C---:B------:R-:W-:Y:S01]  /*18c80*/  FMUL.FTZ R52, R65.reuse, R152 ;  /* 0x0000009841347220 */ /* 0x040fe20000410000 */
[-C--:B------:R-:W-:Y:S04]  /*18c90*/  HMMA.16816.F32.BF16 R44, R76, R54.reuse, R44 ;  /* 0x000000364c2c723c */ /* 0x080fe8000004182c */
[----:B------:R-:W-:Y:S04]  /*18ca0*/  FMUL.FTZ R53, R65, R153 ;  /* 0x0000009941357220 */ /* 0x000fe80000410000 */
[C---:B------:R-:W-:Y:S01]  /*18cb0*/  HMMA.16816.F32.BF16 R48, R72.reuse, R54, R48 ;  /* 0x000000364830723c */ /* 0x040fe20000041830 */
[----:B------:R-:W1:Y:S06]  /*18cc0*/  MUFU.EX2 R120, R165 ;  /* 0x000000a500787308 */ /* 0x000e6c0000000800 */
[C---:B------:R-:W-:Y:S02]  /*18cd0*/  FMUL.FTZ R54, R3.reuse, R154 ;  /* 0x0000009a03367220 */ /* 0x040fe40000410000 */
[----:B------:R-:W-:Y:S02]  /*18ce0*/  FMUL.FTZ R55, R3, R155 ;  /* 0x0000009b03377220 */ /* 0x000fe40000410000 */
[----:B------:R-:W-:Y:S01]  /*18cf0*/  MUFU.EX2 R165, R224 ;  /* 0x000000e000a57308 */ /* 0x000fe20000000800 */
[----:B------:R-:W-:Y:S04]  /*18d00*/  FADD.FTZ R3, R99, R96 ;  /* 0x0000006063037221 */ /* 0x000fe80000010000 */
[-C--:B------:R-:W-:Y:S05]  /*18d10*/  HMMA.16816.F32.BF16 R52, R72, R80.reuse, R52 ;  /* 0x000000504834723c */ /* 0x080fea0000041834 */
[----:B------:R-:W-:Y:S03]  /*18d20*/  MUFU.EX2 R123, R164 ;  /* 0x000000a4007b7308 */ /* 0x000fe60000000800 */
[C---:B------:R-:W-:Y:S07]  /*18d30*/  HMMA.16816.F32.BF16 R56, R76.reuse, R80, R56 ;  /* 0x000000504c38723c */ /* 0x040fee0000041838 */
[----:B------:R-:W5:Y:S01]  /*18d40*/  MUFU.EX2 R247, R163 ;  /* 0x000000a300f77308 */ /* 0x000f620000000800 */
[-C--:B------:R-:W-:Y:S07]  /*18d50*/  HMMA.16816.F32.BF16 R60, R76, R82.reuse, R60 ;  /* 0x000000524c3c723c */ /* 0x080fee000004183c */
[----:B------:R-:W-:Y:S01]  /*18d60*/  F2FP.BF16.PACK_AB R76, R2, R64 ;  /* 0x00000040024c723e */ /* 0x000fe200000010ff */
[C---:B------:R-:W-:Y:S01]  /*18d70*/  FMUL.FTZ R64, R65.reuse, R156 ;  /* 0x0000009c41407220 */ /* 0x040fe20000410000 */
[----:B------:R-:W-:Y:S03]  /*18d80*/  MUFU.EX2 R113, R162 ;  /* 0x000000a200717308 */ /* 0x000fe60000000800 */
[----:B------:R-:W-:Y:S01]  /*18d90*/  FMUL.FTZ R65, R65, R157 ;  /* 0x0000009d41417220 */ /* 0x000fe20000410000 */
[----:B------:R-:W-:Y:S01]  /*18da0*/  F2FP.BF16.PACK_AB R78, R86, R87 ;  /* 0x00000057564e723e */ /* 0x000fe200000010ff */
[----:B------:R-:W-:Y:S01]  /*18db0*/  FADD.FTZ R2, R97, R89 ;  /* 0x0000005961027221 */ /* 0x000fe20000010000 */
[----:B----4-:R-:W-:Y:S01]  /*18dc0*/  F2FP.BF16.PACK_AB R77, R119, R111 ;  /* 0x0000006f774d723e */ /* 0x010fe200000010ff */
[----:B------:R-:W-:Y:S01]  /*18dd0*/  FADD.FTZ R87, R100, R88 ;  /* 0x0000005864577221 */ /* 0x000fe20000010000 */
[----:B---3--:R-:W-:Y:S01]  /*18de0*/  F2FP.BF16.PACK_AB R79, R128, R122 ;  /* 0x0000007a804f723e */ /* 0x008fe200000010ff */
[----:B------:R-:W-:Y:S01]  /*18df0*/  LDSM.16.MT88.4 R100, [R193+0x1000] ;  /* 0x00100000c164783b */ /* 0x000fe20000004200 */
[----:B------:R-:W-:Y:S01]  /*18e00*/  HMMA.16816.F32.BF16 R64, R72, R82, R64 ;  /* 0x000000524840723c */ /* 0x000fe20000041840 */
[----:B------:R-:W3:Y:S03]  /*18e10*/  MUFU.EX2 R114, R161 ;  /* 0x000000a100727308 */ /* 0x000ee60000000800 */
[----:B------:R-:W-:Y:S02]  /*18e20*/  FADD.FTZ R86, R98, R2 ;  /* 0x0000000262567221 */ /* 0x000fe40000010000 */
[----:B------:R-:W-:Y:S01]  /*18e30*/  FADD.FTZ R2, R104, R0 ;  /* 0x0000000068027221 */ /* 0x000fe20000010000 */
[----:B------:R-:W4:Y:S01]  /*18e40*/  LDSM.16.MT88.4 R80, [R196+0x800] ;  /* 0x00080000c450783b */ /* 0x000f220000004200 */
[-C--:B--2---:R-:W-:Y:S03]  /*18e50*/  HMMA.16816.F32.BF16 R4, R76, R92.reuse, R4 ;  /* 0x0000005c4c04723c */ /* 0x084fe60000041804 */
[----:B------:R-:W2:Y:S02]  /*18e60*/  MUFU.EX2 R121, R160 ;  /* 0x000000a000797308 */ /* 0x000ea40000000800 */
[----:B-1----:R-:W-:Y:S01]  /*18e70*/  F2FP.BF16.PACK_AB R72, R120, R110 ;  /* 0x0000006e7848723e */ /* 0x002fe200000010ff */
[----:B------:R-:W-:Y:S01]  /*18e80*/  FADD.FTZ R0, R117, R3 ;  /* 0x0000000375007221 */ /* 0x000fe20000010000 */
[----:B-----5:R-:W-:Y:S01]  /*18e90*/  F2FP.BF16.PACK_AB R74, R247, R123 ;  /* 0x0000007bf74a723e */ /* 0x020fe200000010ff */
[----:B------:R-:W1:Y:S01]  /*18ea0*/  LDSM.16.MT88.4 R96, [R193+0x800] ;  /* 0x00080000c160783b */ /* 0x000e620000004200 */
[----:B------:R-:W-:Y:S03]  /*18eb0*/  FADD.FTZ R3, R111, R87 ;  /* 0x000000576f037221 */ /* 0x000fe60000010000 */
[----:B------:R-:W-:Y:S01]  /*18ec0*/  FADD.FTZ R87, R110, R0 ;  /* 0x000000006e577221 */ /* 0x000fe20000010000 */
[----:B------:R-:W-:Y:S01]  /*18ed0*/  MUFU.EX2 R164, R225 ;  /* 0x000000e100a47308 */ /* 0x000fe20000000800 */
[----:B------:R-:W-:Y:S02]  /*18ee0*/  FADD.FTZ R86, R116, R86 ;  /* 0x0000005674567221 */ /* 0x000fe40000010000 */
[----:B------:R-:W-:Y:S01]  /*18ef0*/  FADD.FTZ R3, R119, R3 ;  /* 0x0000000377037221 */ /* 0x000fe20000010000 */
[----:B---3--:R-:W-:Y:S01]  /*18f00*/  F2FP.BF16.PACK_AB R73, R114, R113 ;  /* 0x000000717249723e */ /* 0x008fe200000010ff */
[----:B------:R-:W-:Y:S05]  /*18f10*/  FADD.FTZ R87, R120, R87 ;  /* 0x0000005778577221 */ /* 0x000fea0000010000 */
[----:B------:R-:W-:Y:S01]  /*18f20*/  MUFU.EX2 R162, R226 ;  /* 0x000000e200a27308 */ /* 0x000fe20000000800 */
[----:B--2---:R-:W-:Y:S09]  /*18f30*/  F2FP.BF16.PACK_AB R75, R183, R121 ;  /* 0x00000079b74b723e */ /* 0x004ff200000010ff */
[----:B------:R-:W2:Y:S01]  /*18f40*/  MUFU.EX2 R246, R168 ;  /* 0x000000a800f67308 */ /* 0x000ea20000000800 */
[C---:B------:R-:W-:Y:S08]  /*18f50*/  HMMA.16816.F32.BF16 R8, R72.reuse, R92, R8 ;  /* 0x0000005c4808723c */ /* 0x040ff00000041808 */
[-C--:B------:R-:W-:Y:S01]  /*18f60*/  HMMA.16816.F32.BF16 R12, R72, R94.reuse, R12 ;  /* 0x0000005e480c723c */ /* 0x080fe2000004180c */
[----:B------:R-:W3:Y:S07]  /*18f70*/  MUFU.EX2 R184, R174 ;  /* 0x000000ae00b87308 */ /* 0x000eee0000000800 */
[C---:B------:R-:W-:Y:S01]  /*18f80*/  HMMA.16816.F32.BF16 R16, R76.reuse, R94, R16 ;  /* 0x0000005e4c10723c */ /* 0x040fe20000041810 */
[----:B------:R-:W5:Y:S02]  /*18f90*/  LDSM.16.MT88.4 R92, [R195+0x800] ;  /* 0x00080000c35c783b */ /* 0x000f640000004200 */
[----:B------:R-:W-:Y:S05]  /*18fa0*/  MUFU.EX2 R174, R189 ;  /* 0x000000bd00ae7308 */ /* 0x000fea0000000800 */
[-C--:B----4-:R-:W-:Y:S05]  /*18fb0*/  HMMA.16816.F32.BF16 R20, R76, R80.reuse, R20 ;  /* 0x000000504c14723c */ /* 0x090fea0000041814 */
[----:B------:R-:W-:Y:S03]  /*18fc0*/  MUFU.EX2 R182, R167 ;  /* 0x000000a700b67308 */ /* 0x000fe60000000800 */
[C---:B------:R-:W-:Y:S07]  /*18fd0*/  HMMA.16816.F32.BF16 R24, R72.reuse, R80, R24 ;  /* 0x000000504818723c */ /* 0x040fee0000041818 */
[----:B------:R-:W4:Y:S01]  /*18fe0*/  MUFU.EX2 R180, R175 ;  /* 0x000000af00b47308 */ /* 0x000f220000000800 */
[-C--:B------:R-:W-:Y:S08]  /*18ff0*/  HMMA.16816.F32.BF16 R28, R72, R82.reuse, R28 ;  /* 0x00000052481c723c */ /* 0x080ff0000004181c */
[C---:B------:R-:W-:Y:S01]  /*19000*/  HMMA.16816.F32.BF16 R32, R76.reuse, R82, R32 ;  /* 0x000000524c20723c */ /* 0x040fe20000041820 */
[----:B------:R-:W2:Y:S01]  /*19010*/  LDSM.16.MT88.4 R80, [R192+0x1000] ;  /* 0x00100000c050783b */ /* 0x000ea20000004200 */
[----:B------:R-:W-:Y:S06]  /*19020*/  MUFU.EX2 R155, R177 ;  /* 0x000000b1009b7308 */ /* 0x000fec0000000800 */
[-C--:B-1----:R-:W-:Y:S04]  /*19030*/  HMMA.16816.F32.BF16 R36, R76, R96.reuse, R36 ;  /* 0x000000604c24723c */ /* 0x082fe80000041824 */
[----:B------:R-:W1:Y:S04]  /*19040*/  MUFU.EX2 R175, R187 ;  /* 0x000000bb00af7308 */ /* 0x000e680000000800 */
[C---:B------:R-:W-:Y:S06]  /*19050*/  HMMA.16816.F32.BF16 R40, R72.reuse, R96, R40 ;  /* 0x000000604828723c */ /* 0x040fec0000041828 */
[----:B------:R-:W-:Y:S02]  /*19060*/  MUFU.EX2 R154, R181 ;  /* 0x000000b5009a7308 */ /* 0x000fe40000000800 */
[-C--:B------:R-:W-:Y:S08]  /*19070*/  HMMA.16816.F32.BF16 R44, R72, R98.reuse, R44 ;  /* 0x00000062482c723c */ /* 0x080ff0000004182c */
[C---:B------:R-:W-:Y:S01]  /*19080*/  HMMA.16816.F32.BF16 R48, R76.reuse, R98, R48 ;  /* 0x000000624c30723c */ /* 0x040fe20000041830 */
[----:B------:R-:W1:Y:S01]  /*19090*/  LDSM.16.MT88.4 R96, [R196+0x1000] ;  /* 0x00100000c460783b */ /* 0x000e620000004200 */
[----:B------:R-:W1:Y:S06]  /*190a0*/  MUFU.EX2 R153, R191 ;  /* 0x000000bf00997308 */ /* 0x000e6c0000000800 */
[-C--:B-----5:R-:W-:Y:S04]  /*190b0*/  HMMA.16816.F32.BF16 R52, R76, R92.reuse, R52 ;  /* 0x0000005c4c34723c */ /* 0x0a0fe80000041834 */
[----:B------:R-:W-:Y:S04]  /*190c0*/  MUFU.EX2 R152, R210 ;  /* 0x000000d200987308 */ /* 0x000fe80000000800 */
[C---:B------:R-:W-:Y:S06]  /*190d0*/  HMMA.16816.F32.BF16 R56, R72.reuse, R92, R56 ;  /* 0x0000005c4838723c */ /* 0x040fec0000041838 */
[----:B------:R-:W5:Y:S02]  /*190e0*/  MUFU.EX2 R170, R211 ;  /* 0x000000d300aa7308 */ /* 0x000f640000000800 */
[-C--:B------:R-:W-:Y:S07]  /*190f0*/  HMMA.16816.F32.BF16 R60, R72, R94.reuse, R60 ;  /* 0x0000005e483c723c */ /* 0x080fee000004183c */
[----:B------:R-:W-:Y:S01]  /*19100*/  F2FP.BF16.PACK_AB R72, R105, R107 ;  /* 0x0000006b6948723e */ /* 0x000fe200000010ff */
[----:B------:R-:W-:Y:S01]  /*19110*/  HMMA.16816.F32.BF16 R64, R76, R94, R64 ;  /* 0x0000005e4c40723c */ /* 0x000fe20000041840 */
[----:B------:R-:W5:Y:S01]  /*19120*/  LDSM.16.MT88.4 R92, [R195+0x1000] ;  /* 0x00100000c35c783b */ /* 0x000f620000004200 */
[----:B------:R-:W5:Y:S02]  /*19130*/  MUFU.EX2 R89, R221 ;  /* 0x000000dd00597308 */ /* 0x000f640000000800 */
[----:B------:R-:W-:Y:S02]  /*19140*/  F2FP.BF16.PACK_AB R74, R104, R106 ;  /* 0x0000006a684a723e */ /* 0x000fe400000010ff */
[----:B--2---:R-:W-:Y:S02]  /*19150*/  F2FP.BF16.PACK_AB R73, R246, R243 ;  /* 0x000000f3f649723e */ /* 0x004fe400000010ff */
[----:B---3--:R-:W-:Y:S01]  /*19160*/  F2FP.BF16.PACK_AB R75, R185, R184 ;  /* 0x000000b8b94b723e */ /* 0x008fe200000010ff */
[----:B------:R-:W-:Y:S03]  /*19170*/  LDSM.16.MT88.4 R104, [R195+0x1800] ;  /* 0x00180000c368783b */ /* 0x000fe60000004200 */
[----:B----4-:R-:W-:Y:S01]  /*19180*/  F2FP.BF16.PACK_AB R76, R180, R182 ;  /* 0x000000b6b44c723e */ /* 0x010fe200000010ff */
[----:B------:R-:W2:Y:S01]  /*19190*/  MUFU.EX2 R88, R220 ;  /* 0x000000dc00587308 */ /* 0x000ea20000000800 */
[----:B-1----:R-:W-:Y:S01]  /*191a0*/  F2FP.BF16.PACK_AB R78, R175, R155 ;  /* 0x0000009baf4e723e */ /* 0x002fe200000010ff */
[-C--:B------:R-:W-:Y:S05]  /*191b0*/  HMMA.16816.F32.BF16 R4, R72, R80.reuse, R4 ;  /* 0x000000504804723c */ /* 0x080fea0000041804 */
[----:B------:R-:W-:Y:S02]  /*191c0*/  F2FP.BF16.PACK_AB R77, R153, R154 ;  /* 0x0000009a994d723e */ /* 0x000fe400000010ff */
[----:B-----5:R-:W-:Y:S01]  /*191d0*/  F2FP.BF16.PACK_AB R79, R170, R152 ;  /* 0x00000098aa4f723e */ /* 0x020fe200000010ff */
[----:B------:R-:W1:Y:S01]  /*191e0*/  MUFU.EX2 R109, R219 ;  /* 0x000000db006d7308 */ /* 0x000e620000000800 */
[----:B------:R-:W-:Y:S05]  /*191f0*/  FADD.FTZ R0, R89, R2 ;  /* 0x0000000259007221 */ /* 0x000fea0000010000 */
[C---:B------:R-:W-:Y:S04]  /*19200*/  HMMA.16816.F32.BF16 R8, R76.reuse, R80, R8 ;  /* 0x000000504c08723c */ /* 0x040fe80000041808 */
[----:B------:R-:W3:Y:S04]  /*19210*/  MUFU.EX2 R108, R218 ;  /* 0x000000da006c7308 */ /* 0x000ee80000000800 */
[-C--:B------:R-:W-:Y:S04]  /*19220*/  HMMA.16816.F32.BF16 R12, R76, R82.reuse, R12 ;  /* 0x000000524c0c723c */ /* 0x080fe8000004180c */
[----:B--2---:R-:W-:Y:S02]  /*19230*/  FADD.FTZ R0, R88, R0 ;  /* 0x0000000058007221 */ /* 0x004fe40000010000 */
[----:B------:R-:W-:Y:S02]  /*19240*/  MUFU.EX2 R172, R215 ;  /* 0x000000d700ac7308 */ /* 0x000fe40000000800 */
[C---:B------:R-:W-:Y:S01]  /*19250*/  HMMA.16816.F32.BF16 R16, R72.reuse, R82, R16 ;  /* 0x000000524810723c */ /* 0x040fe20000041810 */
[----:B------:R-:W2:Y:S03]  /*19260*/  LDSM.16.MT88.4 R80, [R192+0x1800] ;  /* 0x00180000c050783b */ /* 0x000ea60000004200 */
[----:B-1----:R-:W-:Y:S04]  /*19270*/  FADD.FTZ R0, R109, R0 ;  /* 0x000000006d007221 */ /* 0x002fe80000010000 */
[-C--:B------:R-:W-:Y:S01]  /*19280*/  HMMA.16816.F32.BF16 R20, R72, R96.reuse, R20 ;  /* 0x000000604814723c */ /* 0x080fe20000041814 */
[----:B------:R-:W-:Y:S03]  /*19290*/  MUFU.EX2 R173, R214 ;  /* 0x000000d600ad7308 */ /* 0x000fe60000000800 */
[----:B---3--:R-:W-:Y:S02]  /*192a0*/  FADD.FTZ R2, R108, R0 ;  /* 0x000000006c027221 */ /* 0x008fe40000010000 */
[----:B------:R-:W-:Y:S02]  /*192b0*/  FADD.FTZ R0, R113, R86 ;  /* 0x0000005671007221 */ /* 0x000fe40000010000 */
[C---:B------:R-:W-:Y:S03]  /*192c0*/  HMMA.16816.F32.BF16 R24, R76.reuse, R96, R24 ;  /* 0x000000604c18723c */ /* 0x040fe60000041818 */
[----:B------:R-:W-:Y:S01]  /*192d0*/  MUFU.EX2 R177, R213 ;  /* 0x000000d500b17308 */ /* 0x000fe20000000800 */
[----:B------:R-:W-:Y:S04]  /*192e0*/  FADD.FTZ R86, R114, R0 ;  /* 0x0000000072567221 */ /* 0x000fe80000010000 */
[-C--:B------:R-:W-:Y:S05]  /*192f0*/  HMMA.16816.F32.BF16 R28, R76, R98.reuse, R28 ;  /* 0x000000624c1c723c */ /* 0x080fea000004181c */
[----:B------:R-:W-:Y:S03]  /*19300*/  MUFU.EX2 R178, R212 ;  /* 0x000000d400b27308 */ /* 0x000fe60000000800 */
[C---:B------:R-:W-:Y:S01]  /*19310*/  HMMA.16816.F32.BF16 R32, R72.reuse, R98, R32 ;  /* 0x000000624820723c */ /* 0x040fe20000041820 */
[----:B------:R-:W1:Y:S06]  /*19320*/  LDSM.16.MT88.4 R96, [R196+0x1800] ;  /* 0x00180000c460783b */ /* 0x000e6c0000004200 */
[----:B------:R-:W3:Y:S01]  /*19330*/  MUFU.EX2 R118, R217 ;  /* 0x000000d900767308 */ /* 0x000ee20000000800 */
[-C--:B------:R-:W-:Y:S08]  /*19340*/  HMMA.16816.F32.BF16 R36, R72, R100.reuse, R36 ;  /* 0x000000644824723c */ /* 0x080ff00000041824 */
[C---:B------:R-:W-:Y:S01]  /*19350*/  HMMA.16816.F32.BF16 R40, R76.reuse, R100, R40 ;  /* 0x000000644c28723c */ /* 0x040fe20000041828 */
[----:B------:R-:W4:Y:S07]  /*19360*/  MUFU.EX2 R115, R222 ;  /* 0x000000de00737308 */ /* 0x000f2e0000000800 */
[-C--:B------:R-:W-:Y:S03]  /*19370*/  HMMA.16816.F32.BF16 R44, R76, R102.reuse, R44 ;  /* 0x000000664c2c723c */ /* 0x080fe6000004182c */
[----:B------:R-:W5:Y:S01]  /*19380*/  MUFU.EX2 R112, R227 ;  /* 0x000000e300707308 */ /* 0x000f620000000800 */
[----:B---3--:R-:W-:Y:S04]  /*19390*/  FADD.FTZ R0, R118, R2 ;  /* 0x0000000276007221 */ /* 0x008fe80000010000 */
[C---:B------:R-:W-:Y:S01]  /*193a0*/  HMMA.16816.F32.BF16 R48, R72.reuse, R102, R48 ;  /* 0x000000664830723c */ /* 0x040fe20000041830 */
[----:B------:R-:W3:Y:S03]  /*193b0*/  LDSM.16.MT88.4 R100, [R193+0x1800] ;  /* 0x00180000c164783b */ /* 0x000ee60000004200 */
[----:B------:R-:W-:Y:S01]  /*193c0*/  FADD.FTZ R2, R121, R86 ;  /* 0x0000005679027221 */ /* 0x000fe20000010000 */
[----:B------:R-:W-:Y:S01]  /*193d0*/  MOV R86, R71 ;  /* 0x0000004700567202 */ /* 0x000fe20000000f00 */
[----:B------:R-:W1:Y:S02]  /*193e0*/  MUFU.EX2 R110, R232 ;  /* 0x000000e8006e7308 */ /* 0x000e640000000800 */
[-C--:B------:R-:W-:Y:S04]  /*193f0*/  HMMA.16816.F32.BF16 R52, R72, R92.reuse, R52 ;  /* 0x0000005c4834723c */ /* 0x080fe80000041834 */
[C---:B----4-:R-:W-:Y:S01]  /*19400*/  FADD.FTZ R0, R115.reuse, R0 ;  /* 0x0000000073007221 */ /* 0x050fe20000010000 */
[----:B------:R-:W-:Y:S01]  /*19410*/  F2FP.BF16.PACK_AB R156, R115, R118 ;  /* 0x00000076739c723e */ /* 0x000fe200000010ff */
[----:B------:R-:W-:Y:S02]  /*19420*/  FADD.FTZ R2, R183, R2 ;  /* 0x00000002b7027221 */ /* 0x000fe40000010000 */
[C---:B------:R-:W-:Y:S01]  /*19430*/  HMMA.16816.F32.BF16 R56, R76.reuse, R92, R56 ;  /* 0x0000005c4c38723c */ /* 0x040fe20000041838 */
[----:B------:R-:W4:Y:S03]  /*19440*/  MUFU.EX2 R168, R230 ;  /* 0x000000e600a87308 */ /* 0x000f260000000800 */
[----:B-----5:R-:W-:Y:S02]  /*19450*/  FADD.FTZ R0, R112, R0 ;  /* 0x0000000070007221 */ /* 0x020fe40000010000 */
[----:B------:R-:W-:Y:S02]  /*19460*/  FADD.FTZ R2, R154, R2 ;  /* 0x000000029a027221 */ /* 0x000fe40000010000 */
[-C--:B------:R-:W-:Y:S03]  /*19470*/  HMMA.16816.F32.BF16 R60, R76, R94.reuse, R60 ;  /* 0x0000005e4c3c723c */ /* 0x080fe6000004183c */
[----:B------:R-:W-:Y:S01]  /*19480*/  MUFU.EX2 R167, R231 ;  /* 0x000000e700a77308 */ /* 0x000fe20000000800 */
[----:B------:R-:W-:Y:S01]  /*19490*/  FADD.FTZ R2, R153, R2 ;  /* 0x0000000299027221 */ /* 0x000fe20000010000 */
[----:B-1----:R-:W-:Y:S03]  /*194a0*/  F2FP.BF16.PACK_AB R158, R110, R112 ;  /* 0x000000706e9e723e */ /* 0x002fe600000010ff */
[----:B------:R-:W-:Y:S04]  /*194b0*/  HMMA.16816.F32.BF16 R64, R72, R94, R64 ;  /* 0x0000005e4840723c */ /* 0x000fe80000041840 */
[----:B------:R-:W-:Y:S01]  /*194c0*/  F2FP.BF16.PACK_AB R76, R88, R89 ;  /* 0x00000059584c723e */ /* 0x000fe200000010ff */
[----:B------:R-:W1:Y:S01]  /*194d0*/  MUFU.EX2 R163, R235 ;  /* 0x000000eb00a37308 */ /* 0x000e620000000800 */
[----:B------:R-:W-:Y:S01]  /*194e0*/  F2FP.BF16.PACK_AB R78, R108, R109 ;  /* 0x0000006d6c4e723e */ /* 0x000fe200000010ff */
[----:B------:R-:W-:Y:S01]  /*194f0*/  FADD.FTZ R2, R152, R2 ;  /* 0x0000000298027221 */ /* 0x000fe20000010000 */
[----:B------:R-:W-:Y:S04]  /*19500*/  F2FP.BF16.PACK_AB R77, R173, R172 ;  /* 0x000000acad4d723e */ /* 0x000fe800000010ff */
[----:B------:R-:W-:Y:S01]  /*19510*/  F2FP.BF16.PACK_AB R79, R178, R177 ;  /* 0x000000b1b24f723e */ /* 0x000fe200000010ff */
[----:B------:R-:W-:Y:S01]  /*19520*/  FADD.FTZ R2, R170, R2 ;  /* 0x00000002aa027221 */ /* 0x000fe20000010000 */
[----:B------:R-:W-:Y:S01]  /*19530*/  F2FP.BF16.PACK_AB R72, R174, R171 ;  /* 0x000000abae48723e */ /* 0x000fe200000010ff */
[----:B------:R5:W-:Y:S01]  /*19540*/  MUFU.EX2 R89, R237 ;  /* 0x000000ed00597308 */ /* 0x000be20000000800 */
[----:B------:R-:W-:Y:S01]  /*19550*/  F2FP.BF16.PACK_AB R74, R179, R176 ;  /* 0x000000b0b34a723e */ /* 0x000fe200000010ff */
[----:B------:R-:W-:Y:S01]  /*19560*/  FADD.FTZ R2, R166, R2 ;  /* 0x00000002a6027221 */ /* 0x000fe20000010000 */
[C---:B------:R-:W-:Y:S01]  /*19570*/  F2FP.BF16.PACK_AB R73, R165.reuse, R166 ;  /* 0x000000a6a549723e */ /* 0x040fe200000010ff */
[-C--:B--2---:R-:W-:Y:S05]  /*19580*/  HMMA.16816.F32.BF16 R4, R76, R80.reuse, R4 ;  /* 0x000000504c04723c */ /* 0x084fea0000041804 */
[----:B------:R-:W-:Y:S01]  /*19590*/  F2FP.BF16.PACK_AB R75, R162, R164 ;  /* 0x000000a4a24b723e */ /* 0x000fe200000010ff */
[----:B------:R-:W-:Y:S01]  /*195a0*/  MUFU.EX2 R161, R233 ;  /* 0x000000e900a17308 */ /* 0x000fe20000000800 */
[----:B----4-:R-:W-:Y:S01]  /*195b0*/  F2FP.BF16.PACK_AB R157, R168, R169 ;  /* 0x000000a9a89d723e */ /* 0x010fe200000010ff */
[----:B------:R-:W-:Y:S04]  /*195c0*/  FADD.FTZ R2, R165, R2 ;  /* 0x00000002a5027221 */ /* 0x000fe80000010000 */
[C---:B------:R-:W-:Y:S04]  /*195d0*/  HMMA.16816.F32.BF16 R8, R72.reuse, R80, R8 ;  /* 0x000000504808723c */ /* 0x040fe80000041808 */
[----:B------:R-:W2:Y:S01]  /*195e0*/  MUFU.EX2 R160, R234 ;  /* 0x000000ea00a07308 */ /* 0x000ea20000000800 */
[----:B-1----:R-:W-:Y:S01]  /*195f0*/  F2FP.BF16.PACK_AB R159, R163, R167 ;  /* 0x000000a7a39f723e */ /* 0x002fe200000010ff */
[----:B------:R-:W-:Y:S02]  /*19600*/  FADD.FTZ R2, R164, R2 ;  /* 0x00000002a4027221 */ /* 0x000fe40000010000 */
[-C--:B------:R-:W-:Y:S04]  /*19610*/  HMMA.16816.F32.BF16 R12, R72, R82.reuse, R12 ;  /* 0x00000052480c723c */ /* 0x080fe8000004180c */
[----:B-----5:R-:W-:Y:S02]  /*19620*/  FADD.FTZ R237, R110, R0 ;  /* 0x000000006eed7221 */ /* 0x020fe40000010000 */
[----:B------:R-:W1:Y:S01]  /*19630*/  MUFU.EX2 R88, R239 ;  /* 0x000000ef00587308 */ /* 0x000e620000000800 */
[----:B------:R-:W-:Y:S01]  /*19640*/  FADD.FTZ R0, R122, R3 ;  /* 0x000000037a007221 */ /* 0x000fe20000010000 */
[C---:B------:R-:W-:Y:S04]  /*19650*/  HMMA.16816.F32.BF16 R16, R76.reuse, R82, R16 ;  /* 0x000000524c10723c */ /* 0x040fe80000041810 */
[----:B------:R-:W-:Y:S02]  /*19660*/  FADD.FTZ R0, R128, R0 ;  /* 0x0000000080007221 */ /* 0x000fe40000010000 */
[----:B------:R-:W-:Y:S01]  /*19670*/  FADD.FTZ R3, R123, R87 ;  /* 0x000000577b037221 */ /* 0x000fe20000010000 */
[----:B------:R-:W-:Y:S01]  /*19680*/  MOV R87, R70 ;  /* 0x0000004600577202 */ /* 0x000fe20000000f00 */
[-C--:B------:R-:W-:Y:S01]  /*19690*/  HMMA.16816.F32.BF16 R20, R76, R96.reuse, R20 ;  /* 0x000000604c14723c */ /* 0x080fe20000041814 */
[----:B------:R-:W-:Y:S03]  /*196a0*/  MUFU.EX2 R82, R236 ;  /* 0x000000ec00527308 */ /* 0x000fe60000000800 */
[----:B--2---:R-:W-:Y:S01]  /*196b0*/  F2FP.BF16.PACK_AB R92, R160, R161 ;  /* 0x000000a1a05c723e */ /* 0x004fe200000010ff */
[----:B------:R-:W-:Y:S02]  /*196c0*/  FADD.FTZ R3, R247, R3 ;  /* 0x00000003f7037221 */ /* 0x000fe40000010000 */
[----:B------:R-:W-:Y:S01]  /*196d0*/  FADD.FTZ R0, R243, R0 ;  /* 0x00000000f3007221 */ /* 0x000fe20000010000 */
[C---:B------:R-:W-:Y:S03]  /*196e0*/  HMMA.16816.F32.BF16 R24, R72.reuse, R96, R24 ;  /* 0x000000604818723c */ /* 0x040fe60000041818 */
[----:B------:R-:W2:Y:S01]  /*196f0*/  MUFU.EX2 R83, R238 ;  /* 0x000000ee00537308 */ /* 0x000ea20000000800 */
[----:B------:R-:W-:Y:S01]  /*19700*/  FADD.FTZ R3, R182, R3 ;  /* 0x00000003b6037221 */ /* 0x000fe20000010000 */
[----:B-1----:R-:W-:Y:S01]  /*19710*/  F2FP.BF16.PACK_AB R94, R88, R89 ;  /* 0x00000059585e723e */ /* 0x002fe200000010ff */
[----:B------:R-:W-:Y:S02]  /*19720*/  FADD.FTZ R0, R246, R0 ;  /* 0x00000000f6007221 */ /* 0x000fe40000010000 */
[-C--:B------:R-:W-:Y:S04]  /*19730*/  HMMA.16816.F32.BF16 R28, R72, R98.reuse, R28 ;  /* 0x00000062481c723c */ /* 0x080fe8000004181c */
[----:B------:R-:W-:Y:S01]  /*19740*/  FADD.FTZ R3, R180, R3 ;  /* 0x00000003b4037221 */ /* 0x000fe20000010000 */
[----:B------:R-:W-:Y:S01]  /*19750*/  MUFU.EX2 R81, R240 ;  /* 0x000000f000517308 */ /* 0x000fe20000000800 */
[----:B------:R-:W-:Y:S02]  /*19760*/  FADD.FTZ R0, R184, R0 ;  /* 0x00000000b8007221 */ /* 0x000fe40000010000 */
[C---:B------:R-:W-:Y:S04]  /*19770*/  HMMA.16816.F32.BF16 R32, R76.reuse, R98, R32 ;  /* 0x000000624c20723c */ /* 0x040fe80000041820 */
[----:B------:R-:W-:Y:S02]  /*19780*/  FADD.FTZ R3, R155, R3 ;  /* 0x000000039b037221 */ /* 0x000fe40000010000 */
[----:B------:R-:W-:Y:S01]  /*19790*/  FADD.FTZ R0, R185, R0 ;  /* 0x00000000b9007221 */ /* 0x000fe20000010000 */
[----:B------:R-:W1:Y:S01]  /*197a0*/  MUFU.EX2 R80, R242 ;  /* 0x000000f200507308 */ /* 0x000e620000000800 */
[-C--:B---3--:R-:W-:Y:S04]  /*197b0*/  HMMA.16816.F32.BF16 R36, R76, R100.reuse, R36 ;  /* 0x000000644c24723c */ /* 0x088fe80000041824 */
[----:B--2---:R-:W-:Y:S01]  /*197c0*/  F2FP.BF16.PACK_AB R93, R83, R82 ;  /* 0x00000052535d723e */ /* 0x004fe200000010ff */
[----:B------:R-:W-:Y:S02]  /*197d0*/  FADD.FTZ R3, R175, R3 ;  /* 0x00000003af037221 */ /* 0x000fe40000010000 */
[----:B------:R-:W-:Y:S01]  /*197e0*/  FADD.FTZ R0, R172, R0 ;  /* 0x00000000ac007221 */ /* 0x000fe20000010000 */
[C---:B------:R-:W-:Y:S04]  /*197f0*/  HMMA.16816.F32.BF16 R40, R72.reuse, R100, R40 ;  /* 0x000000644828723c */ /* 0x040fe80000041828 */
[----:B------:R-:W-:Y:S02]  /*19800*/  FADD.FTZ R3, R171, R3 ;  /* 0x00000003ab037221 */ /* 0x000fe40000010000 */
[----:B------:R-:W-:Y:S02]  /*19810*/  FADD.FTZ R0, R173, R0 ;  /* 0x00000000ad007221 */ /* 0x000fe40000010000 */
[-C--:B------:R-:W-:Y:S04]  /*19820*/  HMMA.16816.F32.BF16 R44, R72, R102.reuse, R44 ;  /* 0x00000066482c723c */ /* 0x080fe8000004182c */
[----:B------:R-:W-:Y:S02]  /*19830*/  FADD.FTZ R3, R174, R3 ;  /* 0x00000003ae037221 */ /* 0x000fe40000010000 */
[----:B------:R-:W-:Y:S01]  /*19840*/  FADD.FTZ R0, R177, R0 ;  /* 0x00000000b1007221 */ /* 0x000fe20000010000 */
[----:B-1----:R-:W-:Y:S01]  /*19850*/  F2FP.BF16.PACK_AB R95, R80, R81 ;  /* 0x00000051505f723e */ /* 0x002fe200000010ff */
[C---:B------:R-:W-:Y:S04]  /*19860*/  HMMA.16816.F32.BF16 R48, R76.reuse, R102, R48 ;  /* 0x000000664c30723c */ /* 0x040fe80000041830 */
[----:B------:R-:W-:Y:S02]  /*19870*/  FADD.FTZ R3, R176, R3 ;  /* 0x00000003b0037221 */ /* 0x000fe40000010000 */
[----:B------:R-:W-:Y:S02]  /*19880*/  FADD.FTZ R0, R178, R0 ;  /* 0x00000000b2007221 */ /* 0x000fe40000010000 */
[-C--:B------:R-:W-:Y:S04]  /*19890*/  HMMA.16816.F32.BF16 R52, R76, R104.reuse, R52 ;  /* 0x000000684c34723c */ /* 0x080fe80000041834 */
[----:B------:R-:W-:Y:S02]  /*198a0*/  FADD.FTZ R3, R179, R3 ;  /* 0x00000003b3037221 */ /* 0x000fe40000010000 */
[----:B------:R-:W-:Y:S02]  /*198b0*/  FADD.FTZ R2, R162, R2 ;  /* 0x00000002a2027221 */ /* 0x000fe40000010000 */
[C---:B------:R-:W-:Y:S04]  /*198c0*/  HMMA.16816.F32.BF16 R56, R72.reuse, R104, R56 ;  /* 0x000000684838723c */ /* 0x040fe80000041838 */
[----:B------:R-:W-:Y:S04]  /*198d0*/  FADD.FTZ R0, R169, R0 ;  /* 0x00000000a9007221 */ /* 0x000fe80000010000 */
        /* <DEDUP_REMOVED lines=16> */
[----:B------:R-:W-:Y:S02]  /*199e0*/  FADD.FTZ R0, R81, R3 ;  /* 0x0000000351007221 */ /* 0x000fe40000010000 */
[----:B------:R-:W-:Y:S02]  /*199f0*/  FADD.FTZ R243, R163, R4 ;  /* 0x00000004a3f37221 */ /* 0x000fe40000010000 */
[C---:B------:R-:W-:Y:S04]  /*19a00*/  HMMA.16816.F32.BF16 R112, R92.reuse, R140, R24 ;  /* 0x0000008c5c70723c */ /* 0x040fe80000041818 */
[----:B------:R-:W-:Y:S01]  /*19a10*/  FADD.FTZ R246, R88, R2 ;  /* 0x0000000258f67221 */ /* 0x000fe20000010000 */
[----:B------:R-:W-:Y:S01]  /*19a20*/  MOV R88, R69 ;  /* 0x0000004500587202 */ /* 0x000fe20000000f00 */
[----:B------:R-:W-:Y:S02]  /*19a30*/  FADD.FTZ R247, R80, R0 ;  /* 0x0000000050f77221 */ /* 0x000fe40000010000 */
        /* <DEDUP_REMOVED lines=10> */
[----:B------:R-:W-:-:S07]  /*19ae0*/  @P0 BRA `(.L_x_1093) ;  /* 0xffffa4f000000947 */ /* 0x000fce000383ffff */
.L_x_1062:
[----:B------:R-:W2:Y:S01]  /*19af0*/  LDL R0, [R1+0x38] ;  /* 0x0000380001007983 */ /* 0x000ea20000100800 */
[----:B------:R-:W-:-:S05]  /*19b00*/  IMAD.MOV.U32 R2, RZ, RZ, c[0x0][0x2c4] ;  /* 0x0000b100ff027624 */ /* 0x000fca00078e00ff */
        /* <DEDUP_REMOVED lines=20> */
.L_x_1096:
[----:B------:R-:W-:-:S04]  /*19c50*/  MOV R3, 0x1 ;  /* 0x0000000100037802 */ /* 0x000fc80000000f00 */
[----:B------:R-:W-:-:S13]  /*19c60*/  ISETP.NE.AND P0, PT, R3, c[0x0][0x32c], PT ;  /* 0x0000cb0003007a0c */ /* 0x000fda0003f05270 */
[----:B------:R-:W-:-:S05]  /*19c70*/  @P0 IMAD.HI.U32 R3, R0, c[0x0][0x330], RZ ;  /* 0x0000cc0000030a27 */ /* 0x000fca00078e00ff */
[----:B------:R-:W-:Y:S02]  /*19c80*/  @P0 SHF.R.U32.HI R0, RZ, c[0x0][0x334], R3 ;  /* 0x0000cd00ff000a19 */ /* 0x000fe40000011603 */
.L_x_1097:
[----:B------:R-:W-:Y:S05]  /*19c90*/  BSYNC B0 ;  /* 0x0000000000007941 */ /* 0x000fea0003800000 */
.L_x_1095:
[----:B------:R-:W-:-:S05]  /*19ca0*/  IMAD R0, R0, c[0x0][0x32c], RZ ;  /* 0x0000cb0000007a24 */ /* 0x000fca00078e02ff */
[----:B------:R-:W-:-:S03]  /*19cb0*/  IMNMX R2, R2, R0, !PT ;  /* 0x0000000002027217 */ /* 0x000fc60007800200 */
.L_x_1094:
        /* <DEDUP_REMOVED lines=13> */
.L_x_1109:
        /* <DEDUP_REMOVED lines=41> */
.L_x_1243:
        /* <DEDUP_REMOVED lines=22> */
.L_x_1244:
[----:B-1--4-:R-:W-:Y:S04]  /*1a180*/  IADD3 R2, P0, R0, R5, RZ ;  /* 0x0000000500027210 */ /* 0x012fe80007f1e0ff */
[----:B------:R-:W-:Y:S05]  /*1a190*/  IADD3.X R3, R4, R6, RZ, P0, !PT ;  /* 0x0000000604037210 */ /* 0x000fea00007fe4ff */
[----:B------:R-:W-:Y:S01]  /*1a1a0*/  @!PT LDS RZ, [RZ] ;  /* 0x00000000fffff984 */ /* 0x000fe20000000800 */
[----:B------:R-:W-:Y:S01]  /*1a1b0*/  @!PT LDS RZ, [RZ] ;  /* 0x00000000fffff984 */ /* 0x000fe20000000800 */
[----:B------:R-:W-:Y:S01]  /*1a1c0*/  @!PT LDS RZ, [RZ] ;  /* 0x00000000fffff984 */ /* 0x000fe20000000800 */
[----:B------:R1:W-:Y:S04]  /*1a1d0*/  LDGSTS.E.BYPASS.LTC128B.128 [R208+0x2100], [R2.64], !P2 ;  /* 0x0210000002d07fae */ /* 0x0003e8000d101d48 */
.L_x_1100:
[----:B-1-34-:R-:W-:Y:S05]  /*1a1e0*/  BSYNC B0 ;  /* 0x0000000000007941 */ /* 0x01afea0003800000 */
.L_x_1099:
        /* <DEDUP_REMOVED lines=133> */
[-C--:B------:R-:W-:Y:S08]  /*1aa40*/  HMMA.16816.F32.BF16 R76, R172, R10.reuse, R76 ;  /* 0x0000000aac4c723c */ /* 0x080ff0000004184c */
[----:B------:R-:W-:Y:S04]  /*1aa50*/  HMMA.16816.F32.BF16 R80, R180, R10, R80 ;  /* 0x0000000ab450723c */ /* 0x000fe80000041850 */
[----:B-1----:R-:W-:Y:S04]  /*1aa60*/  FMUL.FTZ R0, R16, c[0x0][0x320] ;  /* 0x0000c80010007a20 */ /* 0x002fe80000410000 */
[----:B------:R1:W2:Y:S04]  /*1aa70*/  MUFU.TANH R188, R0 ;  /* 0x0000000000bc7308 */ /* 0x0002a80000002400 */
        /* <DEDUP_REMOVED lines=164> */
.L_x_1245:
        /* <DEDUP_REMOVED lines=24> */
.L_x_1246:
[----:B--2-4-:R-:W-:Y:S04]  /*1b640*/  IADD3 R2, P0, R0, R5, RZ ;  /* 0x0000000500027210 */ /* 0x014fe80007f1e0ff */
[----:B-1----:R-:W-:Y:S05]  /*1b650*/  IADD3.X R3, R4, R6, RZ, P0, !PT ;  /* 0x0000000604037210 */ /* 0x002fea00007fe4ff */
[----:B------:R-:W-:Y:S01]  /*1b660*/  @!PT LDS RZ, [RZ] ;  /* 0x00000000fffff984 */ /* 0x000fe20000000800 */
[----:B------:R-:W-:Y:S01]  /*1b670*/  @!PT LDS RZ, [RZ] ;  /* 0x00000000fffff984 */ /* 0x000fe20000000800 */
[----:B------:R-:W-:Y:S01]  /*1b680*/  @!PT LDS RZ, [RZ] ;  /* 0x00000000fffff984 */ /* 0x000fe20000000800 */
[----:B------:R1:W-:Y:S04]  /*1b690*/  LDGSTS.E.BYPASS.LTC128B.128 [R208+0x4900], [R2.64], !P2 ;  /* 0x0490000002d07fae */ /* 0x0003e8000d101d48 */
.L_x_1104:
[----:B--234-:R-:W-:Y:S05]  /*1b6a0*/  BSYNC B0 ;  /* 0x0000000000007941 */ /* 0x01cfea0003800000 */
.L_x_1103:
        /* <DEDUP_REMOVED lines=83> */
.L_x_1247:
        /* <DEDUP_REMOVED lines=15> */
.L_x_1248:
[C---:B------:R-:W-:Y:S01]  /*1bcd0*/  FMUL.FTZ R2, R71.reuse, c[0x0][0x2d0] ;  /* 0x0000b40047027a20 */ /* 0x040fe20000410000 */
[----:B--2---:R-:W-:Y:S01]  /*1bce0*/  FMNMX.FTZ R68, R0, R4, !PT ;  /* 0x0000000400447209 */ /* 0x004fe20007810000 */
[----:B------:R-:W-:Y:S01]  /*1bcf0*/  FADD.FTZ R0, -R71, R86 ;  /* 0x0000005647007221 */ /* 0x000fe20000010100 */
[----:B------:R-:W-:Y:S01]  /*1bd00*/  WARPSYNC 0xffffffff ;  /* 0xffffffff00007948 */ /* 0x000fe20003800000 */
[--C-:B-1----:R-:W-:Y:S01]  /*1bd10*/  FFMA.FTZ R4, R189, c[0x0][0x2d0], -R2.reuse ;  /* 0x0000b400bd047a23 */ /* 0x102fe20000010802 */
[----:B------:R-:W-:Y:S01]  /*1bd20*/  LDSM.16.MT88.4 R52, [R193] ;  /* 0x00000000c134783b */ /* 0x000fe20000004200 */
[----:B------:R-:W-:Y:S02]  /*1bd30*/  FMUL.FTZ R0, R0, c[0x0][0x2d0] ;  /* 0x0000b40000007a20 */ /* 0x000fe40000410000 */
[--C-:B------:R-:W-:Y:S02]  /*1bd40*/  FFMA.FTZ R3, R217, c[0x0][0x2d0], -R2.reuse ;  /* 0x0000b400d9037a23 */ /* 0x100fe40000010802 */
        /* <DEDUP_REMOVED lines=22> */
[----:B------:R-:W-:Y:S09]  /*1beb0*/  FFMA.FTZ R239, R8, c[0x0][0x2d0], -R2 ;  /* 0x0000b40008ef7a23 */ /* 0x000ff20000010802 */
[----:B------:R-:W1:Y:S02]  /*1bec0*/  MUFU.EX2 R2, R4 ;  /* 0x0000000400027308 */ /* 0x000e640000000800 */
[----:B-1----:R-:W-:Y:S01]  /*1bed0*/  FFMA.FTZ R0, R65, R237, R2 ;  /* 0x000000ed41007223 */ /* 0x002fe20000010002 */
        /* <DEDUP_REMOVED lines=8> */
[C---:B------:R-:W-:Y:S02]  /*1bf60*/  FMUL.FTZ R48, R65.reuse, R148 ;  /* 0x0000009441307220 */ /* 0x040fe40000410000 */
[----:B------:R-:W-:Y:S01]  /*1bf70*/  FMUL.FTZ R49, R65, R149 ;  /* 0x0000009541317220 */ /* 0x000fe20000410000 */
        /* <DEDUP_REMOVED lines=25> */
[----:B------:R-:W-:Y:S03]  /*1c110*/  LDSM.16.MT88.4 R148, [R193+0x2000] ;  /* 0x00200000c194783b */ /* 0x000fe60000004200 */
[----:B------:R-:W1:Y:S01]  /*1c120*/  MUFU.EX2 R10, R6 ;  /* 0x00000006000a7308 */ /* 0x000e620000000800 */
[C---:B--2---:R-:W-:Y:S01]  /*1c130*/  FADD.FTZ R33, R2.reuse, R0 ;  /* 0x0000000002217221 */ /* 0x044fe20000010000 */
[----:B------:R-:W-:Y:S01]  /*1c140*/  F2FP.BF16.PACK_AB R73, R2, R5 ;  /* 0x000000050249723e */ /* 0x000fe200000010ff */
[C---:B------:R-:W-:Y:S07]  /*1c150*/  FADD.FTZ R0, -R69.reuse, R88 ;  /* 0x0000005845007221 */ /* 0x040fee0000010100 */
[----:B------:R-:W-:Y:S01]  /*1c160*/  MUFU.EX2 R88, R188 ;  /* 0x000000bc00587308 */ /* 0x000fe20000000800 */
[----:B------:R-:W-:Y:S02]  /*1c170*/  FMUL.FTZ R4, R69, c[0x0][0x2d0] ;  /* 0x0000b40045047a20 */ /* 0x000fe40000410000 */
[----:B------:R-:W-:Y:S02]  /*1c180*/  FMUL.FTZ R0, R0, c[0x0][0x2d0] ;  /* 0x0000b40000007a20 */ /* 0x000fe40000410000 */
[--C-:B------:R-:W-:Y:S01]  /*1c190*/  FFMA.FTZ R185, R44, c[0x0][0x2d0], -R4.reuse ;  /* 0x0000b4002cb97a23 */ /* 0x100fe20000010804 */
[----:B-1----:R-:W-:Y:S01]  /*1c1a0*/  F2FP.BF16.PACK_AB R74, R9, R10 ;  /* 0x0000000a094a723e */ /* 0x002fe200000010ff */
[--C-:B------:R-:W-:Y:S02]  /*1c1b0*/  FFMA.FTZ R6, R223, c[0x0][0x2d0], -R4.reuse ;  /* 0x0000b400df067a23 */ /* 0x100fe40000010804 */
[--C-:B------:R-:W-:Y:S01]  /*1c1c0*/  FFMA.FTZ R19, R221, c[0x0][0x2d0], -R4.reuse ;  /* 0x0000b400dd137a23 */ /* 0x100fe20000010804 */
        /* <DEDUP_REMOVED lines=14> */
[--C-:B------:R-:W-:Y:S02]  /*1c2b0*/  FFMA.FTZ R190, R40, c[0x0][0x2d0], -R4.reuse ;  /* 0x0000b40028be7a23 */ /* 0x100fe40000010804 */
[----:B-1----:R-:W-:Y:S02]  /*1c2c0*/  FADD.FTZ R0, -R68, R89 ;  /* 0x0000005944007221 */ /* 0x002fe40000010100 */
[--C-:B------:R-:W-:Y:S02]  /*1c2d0*/  FFMA.FTZ R186, R31, c[0x0][0x2d0], -R4.reuse ;  /* 0x0000b4001fba7a23 */ /* 0x100fe40000010804 */
[--C-:B------:R-:W-:Y:S01]  /*1c2e0*/  FFMA.FTZ R184, R29, c[0x0][0x2d0], -R4.reuse ;  /* 0x0000b4001db87a23 */ /* 0x100fe20000010804 */
[----:B------:R-:W-:Y:S01]  /*1c2f0*/  MUFU.EX2 R188, R172 ;  /* 0x000000ac00bc7308 */ /* 0x000fe20000000800 */
[--C-:B------:R-:W-:Y:S02]  /*1c300*/  FFMA.FTZ R220, R25, c[0x0][0x2d0], -R4.reuse ;  /* 0x0000b40019dc7a23 */ /* 0x100fe40000010804 */
[--C-:B------:R-:W-:Y:S02]  /*1c310*/  FFMA.FTZ R222, R13, c[0x0][0x2d0], -R4.reuse ;  /* 0x0000b4000dde7a23 */ /* 0x100fe40000010804 */
[----:B------:R-:W-:Y:S02]  /*1c320*/  FFMA.FTZ R243, R12, c[0x0][0x2d0], -R4 ;  /* 0x0000b4000cf37a23 */ /* 0x000fe40000010804 */
[----:B------:R-:W-:Y:S02]  /*1c330*/  FMUL.FTZ R4, R68, c[0x0][0x2d0] ;  /* 0x0000b40044047a20 */ /* 0x000fe40000410000 */
[----:B------:R-:W-:Y:S01]  /*1c340*/  FMUL.FTZ R0, R0, c[0x0][0x2d0] ;  /* 0x0000b40000007a20 */ /* 0x000fe20000410000 */
[----:B------:R-:W-:Y:S01]  /*1c350*/  MUFU.EX2 R183, R166 ;  /* 0x000000a600b77308 */ /* 0x000fe20000000800 */
[--C-:B--2---:R-:W-:Y:S02]  /*1c360*/  FFMA.FTZ R5, R224, c[0x0][0x2d0], -R4.reuse ;  /* 0x0000b400e0057a23 */ /* 0x104fe40000010804 */
[--C-:B------:R-:W-:Y:S01]  /*1c370*/  FFMA.FTZ R162, R214, c[0x0][0x2d0], -R4.reuse ;  /* 0x0000b400d6a27a23 */ /* 0x100fe20000010804 */
[----:B---3--:R-:W-:Y:S01]  /*1c380*/  F2FP.BF16.PACK_AB R76, R22, R35 ;  /* 0x00000023164c723e */ /* 0x008fe200000010ff */
[--C-:B------:R-:W-:Y:S02]  /*1c390*/  FFMA.FTZ R214, R34, c[0x0][0x2d0], -R4.reuse ;  /* 0x0000b40022d67a23 */ /* 0x100fe40000010804 */
[--C-:B------:R-:W-:Y:S02]  /*1c3a0*/  FFMA.FTZ R213, R36, c[0x0][0x2d0], -R4.reuse ;  /* 0x0000b40024d57a23 */ /* 0x100fe40000010804 */
[--C-:B------:R-:W-:Y:S01]  /*1c3b0*/  FFMA.FTZ R223, R23, c[0x0][0x2d0], -R4.reuse ;  /* 0x0000b40017df7a23 */ /* 0x100fe20000010804 */
[----:B------:R-:W1:Y:S01]  /*1c3c0*/  MUFU.EX2 R0, R0 ;  /* 0x0000000000007308 */ /* 0x000e620000000800 */
[--C-:B------:R-:W-:Y:S02]  /*1c3d0*/  FFMA.FTZ R224, R21, c[0x0][0x2d0], -R4.reuse ;  /* 0x0000b40015e07a23 */ /* 0x100fe40000010804 */
[C---:B------:R-:W-:Y:S02]  /*1c3e0*/  FMUL.FTZ R60, R2.reuse, R92 ;  /* 0x0000005c023c7220 */ /* 0x040fe40000410000 */
[----:B------:R-:W-:Y:S02]  /*1c3f0*/  FMUL.FTZ R61, R2, R93 ;  /* 0x0000005d023d7220 */ /* 0x000fe40000410000 */
[--C-:B------:R-:W-:Y:S02]  /*1c400*/  FFMA.FTZ R191, R46, c[0x0][0x2d0], -R4.reuse ;  /* 0x0000b4002ebf7a23 */ /* 0x100fe40000010804 */
[--C-:B------:R-:W-:Y:S01]  /*1c410*/  FFMA.FTZ R17, R227, c[0x0][0x2d0], -R4.reuse ;  /* 0x0000b400e3117a23 */ /* 0x100fe20000010804 */
[----:B------:R-:W2:Y:S01]  /*1c420*/  MUFU.EX2 R34, R5 ;  /* 0x0000000500227308 */ /* 0x000ea20000000800 */
[----:B------:R-:W-:Y:S02]  /*1c430*/  FFMA.FTZ R7, R225, c[0x0][0x2d0], -R4 ;  /* 0x0000b400e1077a23 */ /* 0x000fe40000010804 */
[----:B------:R-:W-:Y:S02]  /*1c440*/  FADD.FTZ R6, R10, R8 ;  /* 0x000000080a067221 */ /* 0x000fe40000010000 */
[--C-:B------:R-:W-:Y:S02]  /*1c450*/  FFMA.FTZ R225, R14, c[0x0][0x2d0], -R4.reuse ;  /* 0x0000b4000ee17a23 */ /* 0x100fe40000010804 */
[--C-:B------:R-:W-:Y:S02]  /*1c460*/  FFMA.FTZ R16, R226, c[0x0][0x2d0], -R4.reuse ;  /* 0x0000b400e2107a23 */ /* 0x100fe40000010804 */
[--C-:B------:R-:W-:Y:S01]  /*1c470*/  FFMA.FTZ R161, R212, c[0x0][0x2d0], -R4.reuse ;  /* 0x0000b400d4a17a23 */ /* 0x100fe20000010804 */
[----:B------:R-:W-:Y:S01]  /*1c480*/  MUFU.EX2 R226, R173 ;  /* 0x000000ad00e27308 */ /* 0x000fe20000000800 */
[--C-:B------:R-:W-:Y:S02]  /*1c490*/  FFMA.FTZ R212, R39, c[0x0][0x2d0], -R4.reuse ;  /* 0x0000b40027d47a23 */ /* 0x100fe40000010804 */
[----:B------:R-:W-:Y:S01]  /*1c4a0*/  FFMA.FTZ R163, R215, c[0x0][0x2d0], -R4 ;  /* 0x0000b400d7a37a23 */ /* 0x000fe20000010804 */
[----:B------:R-:W-:Y:S01]  /*1c4b0*/  LDSM.16.MT88.4 R36, [R196] ;  /* 0x00000000c424783b */ /* 0x000fe20000004200 */
        /* <DEDUP_REMOVED lines=27> */
[----:B------:R-:W-:Y:S01]  /*1c670*/  FFMA.FTZ R215, R24, c[0x0][0x2d0], -R4 ;  /* 0x0000b40018d77a23 */ /* 0x000fe20000010804 */
[----:B------:R-:W2:Y:S01]  /*1c680*/  MUFU.EX2 R98, R17 ;  /* 0x0000001100627308 */ /* 0x000ea20000000800 */
[C---:B------:R-:W-:Y:S02]  /*1c690*/  FFMA.FTZ R4, R2.reuse, R246, R35 ;  /* 0x000000f602047223 */ /* 0x040fe40000010023 */
[----:B------:R-:W-:Y:S02]  /*1c6a0*/  FMUL.FTZ R57, R2, R97 ;  /* 0x0000006102397220 */ /* 0x000fe40000410000 */
[----:B------:R-:W-:Y:S02]  /*1c6b0*/  FADD.FTZ R97, R22, R4 ;  /* 0x0000000416617221 */ /* 0x000fe40000010000 */
[C---:B------:R-:W-:Y:S02]  /*1c6c0*/  FMUL.FTZ R45, R2.reuse, R101 ;  /* 0x00000065022d7220 */ /* 0x040fe40000410000 */
[C---:B------:R-:W-:Y:S01]  /*1c6d0*/  FMUL.FTZ R12, R2.reuse, R116 ;  /* 0x00000074020c7220 */ /* 0x040fe20000410000 */
[----:B------:R-:W3:Y:S01]  /*1c6e0*/  MUFU.EX2 R101, R32 ;  /* 0x0000002000657308 */ /* 0x000ee20000000800 */
[C---:B------:R-:W-:Y:S02]  /*1c6f0*/  FMUL.FTZ R44, R2.reuse, R100 ;  /* 0x00000064022c7220 */ /* 0x040fe40000410000 */
[C---:B------:R-:W-:Y:S01]  /*1c700*/  FMUL.FTZ R13, R2.reuse, R117 ;  /* 0x00000075020d7220 */ /* 0x040fe20000410000 */
[----:B-1----:R-:W1:Y:S01]  /*1c710*/  LDSM.16.MT88.4 R20, [R192] ;  /* 0x00000000c014783b */ /* 0x002e620000004200 */
[----:B------:R-:W-:Y:S02]  /*1c720*/  FADD.FTZ R165, R9, R6 ;  /* 0x0000000609a57221 */ /* 0x000fe40000010000 */
[----:B------:R-:W-:Y:S02]  /*1c730*/  FMUL.FTZ R6, R3, R130 ;  /* 0x0000008203067220 */ /* 0x000fe40000410000 */
[C---:B------:R-:W-:Y:S01]  /*1c740*/  FMUL.FTZ R4, R65.reuse, R128 ;  /* 0x0000008041047220 */ /* 0x040fe20000410000 */
[----:B------:R4:W-:Y:S01]  /*1c750*/  MUFU.EX2 R116, R7 ;  /* 0x0000000700747308 */ /* 0x0009e20000000800 */
[C---:B------:R-:W-:Y:S02]  /*1c760*/  FMUL.FTZ R5, R65.reuse, R129 ;  /* 0x0000008141057220 */ /* 0x040fe40000410000 */
[----:B------:R-:W-:Y:S01]  /*1c770*/  FMUL.FTZ R8, R2, R120 ;  /* 0x0000007802087220 */ /* 0x000fe20000410000 */
[----:B--2---:R-:W-:Y:S01]  /*1c780*/  F2FP.BF16.PACK_AB R77, R98, R34 ;  /* 0x00000022624d723e */ /* 0x004fe200000010ff */
[C---:B------:R-:W-:Y:S02]  /*1c790*/  FMUL.FTZ R9, R2.reuse, R121 ;  /* 0x0000007902097220 */ /* 0x040fe40000410000 */
[----:B------:R-:W-:Y:S02]  /*1c7a0*/  FMUL.FTZ R17, R65, R133 ;  /* 0x0000008541117220 */ /* 0x000fe40000410000 */
[C---:B------:R-:W-:Y:S01]  /*1c7b0*/  FMUL.FTZ R34, R3.reuse, R142 ;  /* 0x0000008e03227220 */ /* 0x040fe20000410000 */
[----:B------:R2:W-:Y:S01]  /*1c7c0*/  MUFU.EX2 R100, R19 ;  /* 0x0000001300647308 */ /* 0x0005e20000000800 */
[----:B------:R-:W-:Y:S02]  /*1c7d0*/  FMUL.FTZ R35, R3, R143 ;  /* 0x0000008f03237220 */ /* 0x000fe40000410000 */
[----:B------:R-:W-:Y:S01]  /*1c7e0*/  FMUL.FTZ R56, R2, R96 ;  /* 0x0000006002387220 */ /* 0x000fe20000410000 */
[----:B---3--:R-:W-:Y:S01]  /*1c7f0*/  F2FP.BF16.PACK_AB R75, R101, R0 ;  /* 0x00000000654b723e */ /* 0x008fe200000010ff */
[----:B------:R-:W-:Y:S02]  /*1c800*/  FADD.FTZ R96, R0, R33 ;  /* 0x0000002100607221 */ /* 0x000fe40000010000 */
[C---:B------:R-:W-:Y:S02]  /*1c810*/  FMUL.FTZ R32, R65.reuse, R140 ;  /* 0x0000008c41207220 */ /* 0x040fe40000410000 */
[----:B------:R-:W-:Y:S01]  /*1c820*/  FMUL.FTZ R33, R65, R141 ;  /* 0x0000008d41217220 */ /* 0x000fe20000410000 */
[----:B------:R-:W3:Y:S01]  /*1c830*/  MUFU.EX2 R99, R16 ;  /* 0x0000001000637308 */ /* 0x000ee20000000800 */
[----:B------:R-:W-:Y:S01]  /*1c840*/  LDSM.16.MT88.4 R140, [R196+0x2000] ;  /* 0x00200000c48c783b */ /* 0x000fe20000004200 */
[C---:B------:R-:W-:Y:S02]  /*1c850*/  FMUL.FTZ R40, R2.reuse, R104 ;  /* 0x0000006802287220 */ /* 0x040fe40000410000 */
[C---:B----4-:R-:W-:Y:S02]  /*1c860*/  FMUL.FTZ R7, R3.reuse, R131 ;  /* 0x0000008303077220 */ /* 0x050fe40000410000 */
[----:B------:R-:W-:Y:S02]  /*1c870*/  FMUL.FTZ R41, R2, R105 ;  /* 0x0000006902297220 */ /* 0x000fe40000410000 */
[----:B------:R-:W-:Y:S02]  /*1c880*/  FADD.FTZ R0, R86, R165 ;  /* 0x000000a556007221 */ /* 0x000fe40000010000 */
[----:B------:R-:W4:Y:S01]  /*1c890*/  MUFU.EX2 R117, R18 ;  /* 0x0000001200757308 */ /* 0x000f220000000800 */
[C---:B------:R-:W-:Y:S02]  /*1c8a0*/  FMUL.FTZ R24, R2.reuse, R112 ;  /* 0x0000007002187220 */ /* 0x040fe40000410000 */
[C---:B------:R-:W-:Y:S01]  /*1c8b0*/  FMUL.FTZ R25, R2.reuse, R113 ;  /* 0x0000007102197220 */ /* 0x040fe20000410000 */
[-C--:B-1----:R-:W-:Y:S05]  /*1c8c0*/  HMMA.16816.F32.BF16 R4, R72, R20.reuse, R4 ;  /* 0x000000144804723c */ /* 0x082fea0000041804 */
[----:B--2---:R-:W-:Y:S01]  /*1c8d0*/  FMUL.FTZ R19, R3, R135 ;  /* 0x0000008703137220 */ /* 0x004fe20000410000 */
[----:B------:R-:W-:Y:S01]  /*1c8e0*/  MUFU.EX2 R107, R182 ;  /* 0x000000b6006b7308 */ /* 0x000fe20000000800 */
[C---:B------:R-:W-:Y:S02]  /*1c8f0*/  FMUL.FTZ R28, R2.reuse, R108 ;  /* 0x0000006c021c7220 */ /* 0x040fe40000410000 */
[----:B------:R-:W-:Y:S03]  /*1c900*/  FMUL.FTZ R29, R2, R109 ;  /* 0x0000006d021d7220 */ /* 0x000fe60000410000 */
[----:B---3--:R-:W-:Y:S01]  /*1c910*/  F2FP.BF16.PACK_AB R79, R116, R99 ;  /* 0x00000063744f723e */ /* 0x008fe200000010ff */
[----:B------:R-:W-:Y:S03]  /*1c920*/  FMUL.FTZ R16, R65, R132 ;  /* 0x0000008441107220 */ /* 0x000fe60000410000 */
[----:B------:R-:W-:Y:S01]  /*1c930*/  MUFU.EX2 R105, R181 ;  /* 0x000000b500697308 */ /* 0x000fe20000000800 */
[----:B----4-:R-:W-:Y:S01]  /*1c940*/  F2FP.BF16.PACK_AB R78, R117, R100 ;  /* 0x00000064754e723e */ /* 0x010fe200000010ff */
[----:B------:R-:W-:Y:S02]  /*1c950*/  FMUL.FTZ R18, R3, R134 ;  /* 0x0000008603127220 */ /* 0x000fe40000410000 */
[----:B------:R-:W-:Y:S06]  /*1c960*/  LDSM.16.MT88.4 R132, [R192+0x2000] ;  /* 0x00200000c084783b */ /* 0x000fec0000004200 */
        /* <DEDUP_REMOVED lines=21> */
[----:B------:R-:W-:Y:S01]  /*1cac0*/  MUFU.EX2 R165, R213 ;  /* 0x000000d500a57308 */ /* 0x000fe20000000800 */
[----:B------:R-:W-:Y:S03]  /*1cad0*/  FADD.FTZ R0, R87, R0 ;  /* 0x0000000057007221 */ /* 0x000fe60000010000 */
[C---:B------:R-:W-:Y:S02]  /*1cae0*/  FMUL.FTZ R38, R3.reuse, R146 ;  /* 0x0000009203267220 */ /* 0x040fe40000410000 */
[----:B------:R-:W-:Y:S03]  /*1caf0*/  FMUL.FTZ R39, R3, R147 ;  /* 0x0000009303277220 */ /* 0x000fe60000410000 */
[----:B------:R-:W-:Y:S01]  /*1cb00*/  FADD.FTZ R0, R107, R0 ;  /* 0x000000006b007221 */ /* 0x000fe20000010000 */
[----:B------:R1:W-:Y:S03]  /*1cb10*/  MUFU.EX2 R120, R67 ;  /* 0x0000004300787308 */ /* 0x0003e60000000800 */
[-C--:B------:R-:W-:Y:S03]  /*1cb20*/  HMMA.16816.F32.BF16 R36, R72, R52.reuse, R36 ;  /* 0x000000344824723c */ /* 0x080fe60000041824 */
[----:B------:R-:W-:Y:S04]  /*1cb30*/  FADD.FTZ R0, R105, R0 ;  /* 0x0000000069007221 */ /* 0x000fe80000010000 */
[----:B------:R-:W-:Y:S01]  /*1cb40*/  FADD.FTZ R0, R106, R0 ;  /* 0x000000006a007221 */ /* 0x000fe20000010000 */
[C---:B------:R-:W-:Y:S01]  /*1cb50*/  HMMA.16816.F32.BF16 R40, R76.reuse, R52, R40 ;  /* 0x000000344c28723c */ /* 0x040fe20000041828 */
[----:B------:R2:W-:Y:S06]  /*1cb60*/  MUFU.EX2 R122, R66 ;  /* 0x00000042007a7308 */ /* 0x0005ec0000000800 */
[C---:B------:R-:W-:Y:S01]  /*1cb70*/  FMUL.FTZ R52, R65.reuse, R152 ;  /* 0x0000009841347220 */ /* 0x040fe20000410000 */
[-C--:B------:R-:W-:Y:S03]  /*1cb80*/  HMMA.16816.F32.BF16 R44, R76, R54.reuse, R44 ;  /* 0x000000364c2c723c */ /* 0x080fe6000004182c */
[----:B------:R3:W-:Y:S01]  /*1cb90*/  MUFU.EX2 R247, R64 ;  /* 0x0000004000f77308 */ /* 0x0007e20000000800 */
[----:B------:R-:W-:Y:S02]  /*1cba0*/  FMUL.FTZ R53, R65, R153 ;  /* 0x0000009941357220 */ /* 0x000fe40000410000 */
[C---:B-1----:R-:W-:Y:S02]  /*1cbb0*/  FMUL.FTZ R67, R3.reuse, R159 ;  /* 0x0000009f03437220 */ /* 0x042fe40000410000 */
[C---:B------:R-:W-:Y:S05]  /*1cbc0*/  HMMA.16816.F32.BF16 R48, R72.reuse, R54, R48 ;  /* 0x000000364830723c */ /* 0x040fea0000041830 */
[----:B------:R-:W1:Y:S02]  /*1cbd0*/  MUFU.EX2 R111, R171 ;  /* 0x000000ab006f7308 */ /* 0x000e640000000800 */
[C---:B------:R-:W-:Y:S02]  /*1cbe0*/  FMUL.FTZ R54, R3.reuse, R154 ;  /* 0x0000009a03367220 */ /* 0x040fe40000410000 */
[C---:B------:R-:W-:Y:S03]  /*1cbf0*/  FMUL.FTZ R55, R3.reuse, R155 ;  /* 0x0000009b03377220 */ /* 0x040fe60000410000 */
[----:B--2---:R-:W-:Y:S02]  /*1cc00*/  FMUL.FTZ R66, R3, R158 ;  /* 0x0000009e03427220 */ /* 0x004fe40000410000 */
[----:B------:R-:W-:Y:S01]  /*1cc10*/  FADD.FTZ R3, R101, R96 ;  /* 0x0000006065037221 */ /* 0x000fe20000010000 */
[----:B------:R2:W-:Y:S01]  /*1cc20*/  MUFU.EX2 R155, R185 ;  /* 0x000000b9009b7308 */ /* 0x0005e20000000800 */
[-C--:B------:R-:W-:Y:S03]  /*1cc30*/  HMMA.16816.F32.BF16 R52, R72, R80.reuse, R52 ;  /* 0x000000504834723c */ /* 0x080fe60000041834 */
[C---:B---3--:R-:W-:Y:S02]  /*1cc40*/  FMUL.FTZ R64, R65.reuse, R156 ;  /* 0x0000009c41407220 */ /* 0x048fe40000410000 */
[----:B------:R-:W-:Y:S03]  /*1cc50*/  FMUL.FTZ R65, R65, R157 ;  /* 0x0000009d41417220 */ /* 0x000fe60000410000 */
[C---:B------:R-:W-:Y:S01]  /*1cc60*/  HMMA.16816.F32.BF16 R56, R76.reuse, R80, R56 ;  /* 0x000000504c38723c */ /* 0x040fe20000041838 */
[----:B------:R-:W3:Y:S03]  /*1cc70*/  MUFU.EX2 R119, R170 ;  /* 0x000000aa00777308 */ /* 0x000ee60000000800 */
[----:B-1----:R-:W-:Y:S04]  /*1cc80*/  FADD.FTZ R3, R111, R3 ;  /* 0x000000036f037221 */ /* 0x002fe80000010000 */
[-C--:B------:R-:W-:Y:S03]  /*1cc90*/  HMMA.16816.F32.BF16 R60, R76, R82.reuse, R60 ;  /* 0x000000524c3c723c */ /* 0x080fe6000004183c */
[----:B------:R-:W-:Y:S01]  /*1cca0*/  MUFU.EX2 R123, R169 ;  /* 0x000000a9007b7308 */ /* 0x000fe20000000800 */
[----:B--2---:R-:W2:Y:S04]  /*1ccb0*/  LDL R185, [R1+0xc] ;  /* 0x00000c0001b97983 */ /* 0x004ea80000100800 */
[----:B------:R-:W-:Y:S01]  /*1ccc0*/  HMMA.16816.F32.BF16 R64, R72, R82, R64 ;  /* 0x000000524840723c */ /* 0x000fe20000041840 */
[----:B------:R-:W1:Y:S03]  /*1ccd0*/  LDSM.16.MT88.4 R80, [R196+0x800] ;  /* 0x00080000c450783b */ /* 0x000e660000004200 */
[----:B------:R-:W-:Y:S01]  /*1cce0*/  F2FP.BF16.PACK_AB R76, R2, R86 ;  /* 0x00000056024c723e */ /* 0x000fe200000010ff */
[----:B------:R-:W4:Y:S01]  /*1ccf0*/  MUFU.EX2 R128, R168 ;  /* 0x000000a800807308 */ /* 0x000f220000000800 */
[----:B------:R-:W-:Y:S01]  /*1cd00*/  F2FP.BF16.PACK_AB R78, R87, R88 ;  /* 0x00000058574e723e */ /* 0x000fe200000010ff */
[----:B------:R-:W-:Y:S01]  /*1cd10*/  FADD.FTZ R2, R98, R89 ;  /* 0x0000005962027221 */ /* 0x000fe20000010000 */
[----:B------:R-:W-:Y:S01]  /*1cd20*/  F2FP.BF16.PACK_AB R74, R247, R122 ;  /* 0x0000007af74a723e */ /* 0x000fe200000010ff */
[----:B------:R-:W-:Y:S02]  /*1cd30*/  FADD.FTZ R87, R100, R97 ;  /* 0x0000006164577221 */ /* 0x000fe40000010000 */
[----:B------:R-:W-:Y:S01]  /*1cd40*/  LDSM.16.MT88.4 R100, [R193+0x1000] ;  /* 0x00100000c164783b */ /* 0x000fe20000004200 */
[----:B---3--:R-:W-:Y:S01]  /*1cd50*/  F2FP.BF16.PACK_AB R77, R119, R111 ;  /* 0x0000006f774d723e */ /* 0x008fe200000010ff */
[----:B------:R-:W-:Y:S02]  /*1cd60*/  FADD.FTZ R86, R99, R2 ;  /* 0x0000000263567221 */ /* 0x000fe40000010000 */
[----:B------:R-:W3:Y:S01]  /*1cd70*/  MUFU.EX2 R110, R160 ;  /* 0x000000a0006e7308 */ /* 0x000ee20000000800 */
[----:B------:R-:W-:Y:S02]  /*1cd80*/  FADD.FTZ R2, R104, R0 ;  /* 0x0000000068027221 */ /* 0x000fe40000010000 */
[----:B------:R-:W-:Y:S01]  /*1cd90*/  FADD.FTZ R0, R117, R87 ;  /* 0x0000005775007221 */ /* 0x000fe20000010000 */
[----:B------:R-:W5:Y:S01]  /*1cda0*/  LDSM.16.MT88.4 R96, [R193+0x800] ;  /* 0x00080000c160783b */ /* 0x000f620000004200 */
[----:B------:R-:W-:Y:S05]  /*1cdb0*/  FADD.FTZ R86, R116, R86 ;  /* 0x0000005674567221 */ /* 0x000fea0000010000 */
[----:B------:R-:W-:Y:S01]  /*1cdc0*/  MUFU.EX2 R113, R163 ;  /* 0x000000a300717308 */ /* 0x000fe20000000800 */
[----:B----4-:R-:W-:Y:S09]  /*1cdd0*/  F2FP.BF16.PACK_AB R79, R128, R123 ;  /* 0x0000007b804f723e */ /* 0x010ff200000010ff */
[----:B------:R-:W4:Y:S01]  /*1cde0*/  MUFU.EX2 R114, R162 ;  /* 0x000000a200727308 */ /* 0x000f220000000800 */
[-C--:B------:R-:W-:Y:S05]  /*1cdf0*/  HMMA.16816.F32.BF16 R4, R76, R92.reuse, R4 ;  /* 0x0000005c4c04723c */ /* 0x080fea0000041804 */
[----:B---3--:R-:W-:Y:S01]  /*1ce00*/  F2FP.BF16.PACK_AB R72, R120, R110 ;  /* 0x0000006e7848723e */ /* 0x008fe200000010ff */
[----:B------:R-:W-:Y:S03]  /*1ce10*/  FADD.FTZ R87, R110, R0 ;  /* 0x000000006e577221 */ /* 0x000fe60000010000 */
[----:B------:R-:W-:Y:S10]  /*1ce20*/  MUFU.EX2 R121, R161 ;  /* 0x000000a100797308 */ /* 0x000ff40000000800 */
[----:B------:R-:W3:Y:S01]  /*1ce30*/  MUFU.EX2 R189, R164 ;  /* 0x000000a400bd7308 */ /* 0x000ee20000000800 */
[----:B----4-:R-:W-:Y:S09]  /*1ce40*/  F2FP.BF16.PACK_AB R73, R114, R113 ;  /* 0x000000717249723e */ /* 0x010ff200000010ff */
[----:B------:R-:W-:Y:S10]  /*1ce50*/  MUFU.EX2 R163, R214 ;  /* 0x000000d600a37308 */ /* 0x000ff40000000800 */
[----:B------:R-:W-:Y:S01]  /*1ce60*/  MUFU.EX2 R246, R174 ;  /* 0x000000ae00f67308 */ /* 0x000fe20000000800 */
[----:B---3--:R-:W-:Y:S09]  /*1ce70*/  F2FP.BF16.PACK_AB R75, R189, R121 ;  /* 0x00000079bd4b723e */ /* 0x008ff200000010ff */
[----:B------:R-:W-:Y:S01]  /*1ce80*/  MUFU.EX2 R180, R176 ;  /* 0x000000b000b47308 */ /* 0x000fe20000000800 */
[C---:B------:R-:W-:Y:S08]  /*1ce90*/  HMMA.16816.F32.BF16 R8, R72.reuse, R92, R8 ;  /* 0x0000005c4808723c */ /* 0x040ff00000041808 */
[-C--:B------:R-:W-:Y:S01]  /*1cea0*/  HMMA.16816.F32.BF16 R12, R72, R94.reuse, R12 ;  /* 0x0000005e480c723c */ /* 0x080fe2000004180c */
[----:B------:R-:W-:Y:S07]  /*1ceb0*/  MUFU.EX2 R176, R186 ;  /* 0x000000ba00b07308 */ /* 0x000fee0000000800 */
[C---:B------:R-:W-:Y:S01]  /*1cec0*/  HMMA.16816.F32.BF16 R16, R76.reuse, R94, R16 ;  /* 0x0000005e4c10723c */ /* 0x040fe20000041810 */
[----:B------:R-:W3:Y:S02]  /*1ced0*/  LDSM.16.MT88.4 R92, [R195+0x800] ;  /* 0x00080000c35c783b */ /* 0x000ee40000004200 */
[----:B------:R-:W-:Y:S05]  /*1cee0*/  MUFU.EX2 R154, R178 ;  /* 0x000000b2009a7308 */ /* 0x000fea0000000800 */
[-C--:B-1----:R-:W-:Y:S05]  /*1cef0*/  HMMA.16816.F32.BF16 R20, R76, R80.reuse, R20 ;  /* 0x000000504c14723c */ /* 0x082fea0000041814 */
[----:B------:R-:W-:Y:S03]  /*1cf00*/  MUFU.EX2 R153, R177 ;  /* 0x000000b100997308 */ /* 0x000fe60000000800 */
[C---:B------:R-:W-:Y:S07]  /*1cf10*/  HMMA.16816.F32.BF16 R24, R72.reuse, R80, R24 ;  /* 0x000000504818723c */ /* 0x040fee0000041818 */
[----:B------:R-:W-:Y:S01]  /*1cf20*/  MUFU.EX2 R152, R191 ;  /* 0x000000bf00987308 */ /* 0x000fe20000000800 */
[-C--:B------:R-:W-:Y:S08]  /*1cf30*/  HMMA.16816.F32.BF16 R28, R72, R82.reuse, R28 ;  /* 0x00000052481c723c */ /* 0x080ff0000004181c */
[C---:B------:R-:W-:Y:S01]  /*1cf40*/  HMMA.16816.F32.BF16 R32, R76.reuse, R82, R32 ;  /* 0x000000524c20723c */ /* 0x040fe20000041820 */
[----:B------:R-:W1:Y:S01]  /*1cf50*/  LDSM.16.MT88.4 R80, [R192+0x1000] ;  /* 0x00100000c050783b */ /* 0x000e620000004200 */
[----:B------:R-:W-:Y:S06]  /*1cf60*/  MUFU.EX2 R171, R210 ;  /* 0x000000d200ab7308 */ /* 0x000fec0000000800 */
[-C--:B-----5:R-:W-:Y:S04]  /*1cf70*/  HMMA.16816.F32.BF16 R36, R76, R96.reuse, R36 ;  /* 0x000000604c24723c */ /* 0x0a0fe80000041824 */
[----:B------:R-:W4:Y:S04]  /*1cf80*/  MUFU.EX2 R89, R234 ;  /* 0x000000ea00597308 */ /* 0x000f280000000800 */
[C---:B------:R-:W-:Y:S06]  /*1cf90*/  HMMA.16816.F32.BF16 R40, R72.reuse, R96, R40 ;  /* 0x000000604828723c */ /* 0x040fec0000041828 */
[----:B------:R-:W5:Y:S02]  /*1cfa0*/  MUFU.EX2 R88, R233 ;  /* 0x000000e900587308 */ /* 0x000f640000000800 */
[-C--:B------:R-:W-:Y:S08]  /*1cfb0*/  HMMA.16816.F32.BF16 R44, R72, R98.reuse, R44 ;  /* 0x00000062482c723c */ /* 0x080ff0000004182c */
[C---:B------:R-:W-:Y:S01]  /*1cfc0*/  HMMA.16816.F32.BF16 R48, R76.reuse, R98, R48 ;  /* 0x000000624c30723c */ /* 0x040fe20000041830 */
[----:B------:R-:W1:Y:S01]  /*1cfd0*/  LDSM.16.MT88.4 R96, [R196+0x1000] ;  /* 0x00100000c460783b */ /* 0x000e620000004200 */
[----:B------:R-:W5:Y:S02]  /*1cfe0*/  MUFU.EX2 R109, R232 ;  /* 0x000000e8006d7308 */ /* 0x000f640000000800 */
[----:B----4-:R-:W-:Y:S04]  /*1cff0*/  FADD.FTZ R0, R89, R2 ;  /* 0x0000000259007221 */ /* 0x010fe80000010000 */
[-C--:B---3--:R-:W-:Y:S04]  /*1d000*/  HMMA.16816.F32.BF16 R52, R76, R92.reuse, R52 ;  /* 0x0000005c4c34723c */ /* 0x088fe80000041834 */
[----:B------:R-:W3:Y:S01]  /*1d010*/  MUFU.EX2 R108, R231 ;  /* 0x000000e7006c7308 */ /* 0x000ee20000000800 */
[----:B-----5:R-:W-:Y:S03]  /*1d020*/  FADD.FTZ R0, R88, R0 ;  /* 0x0000000058007221 */ /* 0x020fe60000010000 */
[C---:B------:R-:W-:Y:S06]  /*1d030*/  HMMA.16816.F32.BF16 R56, R72.reuse, R92, R56 ;  /* 0x0000005c4838723c */ /* 0x040fec0000041838 */
[----:B------:R-:W-:Y:S02]  /*1d040*/  MUFU.EX2 R174, R228 ;  /* 0x000000e400ae7308 */ /* 0x000fe40000000800 */
[-C--:B------:R-:W-:Y:S04]  /*1d050*/  HMMA.16816.F32.BF16 R60, R72, R94.reuse, R60 ;  /* 0x0000005e483c723c */ /* 0x080fe8000004183c */
[----:B------:R-:W-:Y:S03]  /*1d060*/  FADD.FTZ R0, R109, R0 ;  /* 0x000000006d007221 */ /* 0x000fe60000010000 */
[----:B------:R-:W-:Y:S01]  /*1d070*/  F2FP.BF16.PACK_AB R72, R105, R107 ;  /* 0x0000006b6948723e */ /* 0x000fe200000010ff */
[----:B------:R-:W-:Y:S01]  /*1d080*/  HMMA.16816.F32.BF16 R64, R76, R94, R64 ;  /* 0x0000005e4c40723c */ /* 0x000fe20000041840 */
[----:B------:R-:W4:Y:S01]  /*1d090*/  LDSM.16.MT88.4 R92, [R195+0x1000] ;  /* 0x00100000c35c783b */ /* 0x000f220000004200 */
[----:B------:R-:W-:Y:S02]  /*1d0a0*/  MUFU.EX2 R175, R219 ;  /* 0x000000db00af7308 */ /* 0x000fe40000000800 */
[----:B------:R-:W-:Y:S01]  /*1d0b0*/  F2FP.BF16.PACK_AB R74, R104, R106 ;  /* 0x0000006a684a723e */ /* 0x000fe200000010ff */
[----:B---3--:R-:W-:Y:S01]  /*1d0c0*/  FADD.FTZ R2, R108, R0 ;  /* 0x000000006c027221 */ /* 0x008fe20000010000 */
[----:B------:R-:W-:Y:S01]  /*1d0d0*/  F2FP.BF16.PACK_AB R73, R226, R248 ;  /* 0x000000f8e249723e */ /* 0x000fe200000010ff */
[----:B------:R-:W-:Y:S01]  /*1d0e0*/  FADD.FTZ R0, R113, R86 ;  /* 0x0000005671007221 */ /* 0x000fe20000010000 */
[----:B------:R-:W-:Y:S01]  /*1d0f0*/  F2FP.BF16.PACK_AB R75, R246, R227 ;  /* 0x000000e3f64b723e */ /* 0x000fe200000010ff */
[----:B------:R-:W-:Y:S03]  /*1d100*/  LDSM.16.MT88.4 R104, [R195+0x1800] ;  /* 0x00180000c368783b */ /* 0x000fe60000004200 */
[----:B------:R-:W-:Y:S01]  /*1d110*/  F2FP.BF16.PACK_AB R76, R183, R188 ;  /* 0x000000bcb74c723e */ /* 0x000fe200000010ff */
[----:B------:R-:W-:Y:S01]  /*1d120*/  MUFU.EX2 R181, R218 ;  /* 0x000000da00b57308 */ /* 0x000fe20000000800 */
[----:B------:R-:W-:Y:S01]  /*1d130*/  F2FP.BF16.PACK_AB R78, R155, R180 ;  /* 0x000000b49b4e723e */ /* 0x000fe200000010ff */
[-C--:B-1----:R-:W-:Y:S05]  /*1d140*/  HMMA.16816.F32.BF16 R4, R72, R80.reuse, R4 ;  /* 0x000000504804723c */ /* 0x082fea0000041804 */
[----:B------:R-:W-:Y:S01]  /*1d150*/  F2FP.BF16.PACK_AB R77, R153, R154 ;  /* 0x0000009a994d723e */ /* 0x000fe200000010ff */
[----:B------:R-:W-:Y:S01]  /*1d160*/  FADD.FTZ R86, R119, R3 ;  /* 0x0000000377567221 */ /* 0x000fe20000010000 */
[----:B------:R-:W-:Y:S01]  /*1d170*/  F2FP.BF16.PACK_AB R79, R171, R152 ;  /* 0x00000098ab4f723e */ /* 0x000fe200000010ff */
[----:B------:R-:W-:Y:S01]  /*1d180*/  MUFU.EX2 R182, R217 ;  /* 0x000000d900b67308 */ /* 0x000fe20000000800 */
[----:B------:R-:W-:Y:S03]  /*1d190*/  FADD.FTZ R3, R120, R87 ;  /* 0x0000005778037221 */ /* 0x000fe60000010000 */
[----:B------:R-:W-:Y:S02]  /*1d1a0*/  FADD.FTZ R87, R114, R0 ;  /* 0x0000000072577221 */ /* 0x000fe40000010000 */
[C---:B------:R-:W-:Y:S04]  /*1d1b0*/  HMMA.16816.F32.BF16 R8, R76.reuse, R80, R8 ;  /* 0x000000504c08723c */ /* 0x040fe80000041808 */
[----:B------:R-:W1:Y:S04]  /*1d1c0*/  MUFU.EX2 R118, R230 ;  /* 0x000000e600767308 */ /* 0x000e680000000800 */
[-C--:B------:R-:W-:Y:S06]  /*1d1d0*/  HMMA.16816.F32.BF16 R12, R76, R82.reuse, R12 ;  /* 0x000000524c0c723c */ /* 0x080fec000004180c */
[----:B------:R-:W3:Y:S02]  /*1d1e0*/  MUFU.EX2 R115, R235 ;  /* 0x000000eb00737308 */ /* 0x000ee40000000800 */
[C---:B------:R-:W-:Y:S01]  /*1d1f0*/  HMMA.16816.F32.BF16 R16, R72.reuse, R82, R16 ;  /* 0x000000524810723c */ /* 0x040fe20000041810 */
[----:B------:R-:W5:Y:S07]  /*1d200*/  LDSM.16.MT88.4 R80, [R192+0x1800] ;  /* 0x00180000c050783b */ /* 0x000f6e0000004200 */
[-C--:B------:R-:W-:Y:S01]  /*1d210*/  HMMA.16816.F32.BF16 R20, R72, R96.reuse, R20 ;  /* 0x000000604814723c */ /* 0x080fe20000041814 */
[----:B------:R-:W4:Y:S03]  /*1d220*/  MUFU.EX2 R112, R236 ;  /* 0x000000ec00707308 */ /* 0x000f260000000800 */
[----:B-1----:R-:W-:Y:S04]  /*1d230*/  FADD.FTZ R0, R118, R2 ;  /* 0x0000000276007221 */ /* 0x002fe80000010000 */
[C---:B------:R-:W-:Y:S03]  /*1d240*/  HMMA.16816.F32.BF16 R24, R76.reuse, R96, R24 ;  /* 0x000000604c18723c */ /* 0x040fe60000041818 */
[----:B------:R-:W1:Y:S01]  /*1d250*/  MUFU.EX2 R110, R239 ;  /* 0x000000ef006e7308 */ /* 0x000e620000000800 */
[C---:B---3--:R-:W-:Y:S01]  /*1d260*/  F2FP.BF16.PACK_AB R156, R115.reuse, R118 ;  /* 0x00000076739c723e */ /* 0x048fe200000010ff */
[----:B------:R-:W-:Y:S03]  /*1d270*/  FADD.FTZ R0, R115, R0 ;  /* 0x0000000073007221 */ /* 0x000fe60000010000 */
[-C--:B------:R-:W-:Y:S05]  /*1d280*/  HMMA.16816.F32.BF16 R28, R76, R98.reuse, R28 ;  /* 0x000000624c1c723c */ /* 0x080fea000004181c */
[----:B------:R3:W-:Y:S03]  /*1d290*/  MUFU.EX2 R170, R237 ;  /* 0x000000ed00aa7308 */ /* 0x0007e60000000800 */
[C---:B------:R-:W-:Y:S01]  /*1d2a0*/  HMMA.16816.F32.BF16 R32, R72.reuse, R98, R32 ;  /* 0x000000624820723c */ /* 0x040fe20000041820 */
[----:B------:R-:W5:Y:S03]  /*1d2b0*/  LDSM.16.MT88.4 R96, [R196+0x1800] ;  /* 0x00180000c460783b */ /* 0x000f660000004200 */
[----:B----4-:R-:W-:Y:S03]  /*1d2c0*/  FADD.FTZ R0, R112, R0 ;  /* 0x0000000070007221 */ /* 0x010fe60000010000 */
[----:B------:R-:W4:Y:S01]  /*1d2d0*/  MUFU.EX2 R169, R238 ;  /* 0x000000ee00a97308 */ /* 0x000f220000000800 */
[-C--:B------:R-:W-:Y:S04]  /*1d2e0*/  HMMA.16816.F32.BF16 R36, R72, R100.reuse, R36 ;  /* 0x000000644824723c */ /* 0x080fe80000041824 */
[C---:B-1----:R-:W-:Y:S04]  /*1d2f0*/  F2FP.BF16.PACK_AB R158, R110.reuse, R112 ;  /* 0x000000706e9e723e */ /* 0x042fe800000010ff */
[C---:B------:R-:W-:Y:S01]  /*1d300*/  HMMA.16816.F32.BF16 R40, R76.reuse, R100, R40 ;  /* 0x000000644c28723c */ /* 0x040fe20000041828 */
[----:B------:R-:W-:Y:S03]  /*1d310*/  MUFU.EX2 R168, R240 ;  /* 0x000000f000a87308 */ /* 0x000fe60000000800 */
[----:B---3--:R-:W-:Y:S02]  /*1d320*/  FADD.FTZ R237, R110, R0 ;  /* 0x000000006eed7221 */ /* 0x008fe40000010000 */
[----:B------:R-:W-:Y:S02]  /*1d330*/  FADD.FTZ R0, R123, R86 ;  /* 0x000000567b007221 */ /* 0x000fe40000010000 */
[-C--:B------:R-:W-:Y:S03]  /*1d340*/  HMMA.16816.F32.BF16 R44, R76, R102.reuse, R44 ;  /* 0x000000664c2c723c */ /* 0x080fe6000004182c */
[----:B------:R-:W1:Y:S01]  /*1d350*/  MUFU.EX2 R164, R242 ;  /* 0x000000f200a47308 */ /* 0x000e620000000800 */
[----:B------:R-:W-:Y:S01]  /*1d360*/  FADD.FTZ R2, R128, R0 ;  /* 0x0000000080027221 */ /* 0x000fe20000010000 */
[----:B--2---:R-:W-:Y:S02]  /*1d370*/  ISETP.GT.AND P0, PT, R209, R185, PT ;  /* 0x000000b9d100720c */ /* 0x004fe40003f04270 */
[----:B----4-:R-:W-:Y:S01]  /*1d380*/  F2FP.BF16.PACK_AB R157, R169, R170 ;  /* 0x000000aaa99d723e */ /* 0x010fe200000010ff */
[C---:B------:R-:W-:Y:S01]  /*1d390*/  HMMA.16816.F32.BF16 R48, R72.reuse, R102, R48 ;  /* 0x000000664830723c */ /* 0x040fe20000041830 */
[----:B------:R-:W2:Y:S03]  /*1d3a0*/  LDSM.16.MT88.4 R100, [R193+0x1800] ;  /* 0x00180000c164783b */ /* 0x000ea60000004200 */
[----:B------:R-:W-:Y:S01]  /*1d3b0*/  FADD.FTZ R2, R248, R2 ;  /* 0x00000002f8027221 */ /* 0x000fe20000010000 */
[----:B------:R-:W-:Y:S01]  /*1d3c0*/  MUFU.EX2 R162, R220 ;  /* 0x000000dc00a27308 */ /* 0x000fe20000000800 */
[----:B------:R-:W-:Y:S02]  /*1d3d0*/  IADD3 R209, R209, -0x1, RZ ;  /* 0xffffffffd1d17810 */ /* 0x000fe40007ffe0ff */
[-C--:B------:R-:W-:Y:S04]  /*1d3e0*/  HMMA.16816.F32.BF16 R52, R72, R92.reuse, R52 ;  /* 0x0000005c4834723c */ /* 0x080fe80000041834 */
[----:B------:R-:W-:Y:S01]  /*1d3f0*/  FADD.FTZ R2, R226, R2 ;  /* 0x00000002e2027221 */ /* 0x000fe20000010000 */
[----:B------:R-:W-:Y:S02]  /*1d400*/  MOV R86, R71 ;  /* 0x0000004700567202 */ /* 0x000fe40000000f00 */
[----:B------:R-:W3:Y:S01]  /*1d410*/  MUFU.EX2 R161, R221 ;  /* 0x000000dd00a17308 */ /* 0x000ee20000000800 */
[C---:B------:R-:W-:Y:S04]  /*1d420*/  HMMA.16816.F32.BF16 R56, R76.reuse, R92, R56 ;  /* 0x0000005c4c38723c */ /* 0x040fe80000041838 */
[----:B-1----:R-:W-:Y:S01]  /*1d430*/  F2FP.BF16.PACK_AB R159, R164, R168 ;  /* 0x000000a8a49f723e */ /* 0x002fe200000010ff */
[----:B------:R-:W-:Y:S03]  /*1d440*/  FADD.FTZ R2, R227, R2 ;  /* 0x00000002e3027221 */ /* 0x000fe60000010000 */
[-C--:B------:R-:W-:Y:S01]  /*1d450*/  HMMA.16816.F32.BF16 R60, R76, R94.reuse, R60 ;  /* 0x0000005e4c3c723c */ /* 0x080fe2000004183c */
[----:B------:R-:W-:Y:S03]  /*1d460*/  MUFU.EX2 R160, R222 ;  /* 0x000000de00a07308 */ /* 0x000fe60000000800 */
[----:B------:R-:W-:Y:S03]  /*1d470*/  FADD.FTZ R2, R246, R2 ;  /* 0x00000002f6027221 */ /* 0x000fe60000010000 */
[----:B------:R-:W-:Y:S01]  /*1d480*/  F2FP.BF16.PACK_AB R76, R88, R89 ;  /* 0x00000059584c723e */ /* 0x000fe200000010ff */
[----:B------:R-:W-:Y:S03]  /*1d490*/  HMMA.16816.F32.BF16 R64, R72, R94, R64 ;  /* 0x0000005e4840723c */ /* 0x000fe60000041840 */
[----:B------:R-:W1:Y:S01]  /*1d4a0*/  MUFU.EX2 R89, R243 ;  /* 0x000000f300597308 */ /* 0x000e620000000800 */
[----:B------:R-:W-:Y:S01]  /*1d4b0*/  F2FP.BF16.PACK_AB R78, R108, R109 ;  /* 0x0000006d6c4e723e */ /* 0x000fe200000010ff */
[----:B------:R-:W-:Y:S01]  /*1d4c0*/  FADD.FTZ R2, R174, R2 ;  /* 0x00000002ae027221 */ /* 0x000fe20000010000 */
[C---:B------:R-:W-:Y:S02]  /*1d4d0*/  F2FP.BF16.PACK_AB R77, R175.reuse, R174 ;  /* 0x000000aeaf4d723e */ /* 0x040fe400000010ff */
[----:B------:R-:W-:Y:S01]  /*1d4e0*/  F2FP.BF16.PACK_AB R79, R182, R181 ;  /* 0x000000b5b64f723e */ /* 0x000fe200000010ff */
[----:B------:R-:W-:Y:S03]  /*1d4f0*/  FADD.FTZ R2, R175, R2 ;  /* 0x00000002af027221 */ /* 0x000fe60000010000 */
[----:B------:R-:W-:Y:S01]  /*1d500*/  F2FP.BF16.PACK_AB R72, R173, R172 ;  /* 0x000000acad48723e */ /* 0x000fe200000010ff */
[----:B------:R-:W-:Y:S01]  /*1d510*/  MUFU.EX2 R88, R223 ;  /* 0x000000df00587308 */ /* 0x000fe20000000800 */
[----:B------:R-:W-:Y:S01]  /*1d520*/  F2FP.BF16.PACK_AB R74, R179, R176 ;  /* 0x000000b0b34a723e */ /* 0x000fe200000010ff */
[-C--:B-----5:R-:W-:Y:S05]  /*1d530*/  HMMA.16816.F32.BF16 R4, R76, R80.reuse, R4 ;  /* 0x000000504c04723c */ /* 0x0a0fea0000041804 */
[----:B------:R-:W-:Y:S01]  /*1d540*/  F2FP.BF16.PACK_AB R73, R166, R167 ;  /* 0x000000a7a649723e */ /* 0x000fe200000010ff */
[----:B------:R-:W-:Y:S01]  /*1d550*/  FADD.FTZ R2, R181, R2 ;  /* 0x00000002b5027221 */ /* 0x000fe20000010000 */
[----:B------:R-:W-:Y:S02]  /*1d560*/  F2FP.BF16.PACK_AB R75, R163, R165 ;  /* 0x000000a5a34b723e */ /* 0x000fe400000010ff */
[----:B---3--:R-:W-:Y:S03]  /*1d570*/  F2FP.BF16.PACK_AB R92, R161, R162 ;  /* 0x000000a2a15c723e */ /* 0x008fe600000010ff */
[----:B-1----:R-:W-:Y:S01]  /*1d580*/  F2FP.BF16.PACK_AB R94, R89, R160 ;  /* 0x000000a0595e723e */ /* 0x002fe200000010ff */
[----:B------:R-:W-:Y:S01]  /*1d590*/  FADD.FTZ R2, R182, R2 ;  /* 0x00000002b6027221 */ /* 0x000fe20000010000 */
[C---:B------:R-:W-:Y:S01]  /*1d5a0*/  HMMA.16816.F32.BF16 R8, R72.reuse, R80, R8 ;  /* 0x000000504808723c */ /* 0x040fe20000041808 */
[----:B------:R-:W-:Y:S03]  /*1d5b0*/  MUFU.EX2 R81, R225 ;  /* 0x000000e100517308 */ /* 0x000fe60000000800 */
[----:B------:R-:W-:Y:S03]  /*1d5c0*/  FADD.FTZ R2, R170, R2 ;  /* 0x00000002aa027221 */ /* 0x000fe60000010000 */
[----:B------:R-:W-:Y:S01]  /*1d5d0*/  FADD.FTZ R80, R122, R3 ;  /* 0x000000037a507221 */ /* 0x000fe20000010000 */
[-C--:B------:R-:W-:Y:S04]  /*1d5e0*/  HMMA.16816.F32.BF16 R12, R72, R82.reuse, R12 ;  /* 0x00000052480c723c */ /* 0x080fe8000004180c */
[----:B------:R-:W-:Y:S01]  /*1d5f0*/  FADD.FTZ R3, R121, R87 ;  /* 0x0000005779037221 */ /* 0x000fe20000010000 */
[----:B------:R-:W-:Y:S01]  /*1d600*/  MOV R87, R70 ;  /* 0x0000004600577202 */ /* 0x000fe20000000f00 */
[----:B------:R-:W-:Y:S02]  /*1d610*/  FADD.FTZ R0, R247, R80 ;  /* 0x00000050f7007221 */ /* 0x000fe40000010000 */
[C---:B------:R-:W-:Y:S01]  /*1d620*/  HMMA.16816.F32.BF16 R16, R76.reuse, R82, R16 ;  /* 0x000000524c10723c */ /* 0x040fe20000041810 */
[----:B------:R-:W1:Y:S03]  /*1d630*/  MUFU.EX2 R83, R215 ;  /* 0x000000d700537308 */ /* 0x000e660000000800 */
[----:B------:R-:W-:Y:S02]  /*1d640*/  FADD.FTZ R3, R189, R3 ;  /* 0x00000003bd037221 */ /* 0x000fe40000010000 */
[----:B------:R-:W-:Y:S02]  /*1d650*/  FADD.FTZ R0, R188, R0 ;  /* 0x00000000bc007221 */ /* 0x000fe40000010000 */
[-C--:B------:R-:W-:Y:S03]  /*1d660*/  HMMA.16816.F32.BF16 R20, R76, R96.reuse, R20 ;  /* 0x000000604c14723c */ /* 0x080fe60000041814 */
[----:B------:R-:W3:Y:S01]  /*1d670*/  MUFU.EX2 R82, R224 ;  /* 0x000000e000527308 */ /* 0x000ee20000000800 */
[----:B------:R-:W-:Y:S02]  /*1d680*/  FADD.FTZ R3, R154, R3 ;  /* 0x000000039a037221 */ /* 0x000fe40000010000 */
[----:B------:R-:W-:Y:S02]  /*1d690*/  FADD.FTZ R0, R183, R0 ;  /* 0x00000000b7007221 */ /* 0x000fe40000010000 */
[C---:B------:R-:W-:Y:S04]  /*1d6a0*/  HMMA.16816.F32.BF16 R24, R72.reuse, R96, R24 ;  /* 0x000000604818723c */ /* 0x040fe80000041818 */
[----:B------:R-:W-:Y:S02]  /*1d6b0*/  FADD.FTZ R3, R153, R3 ;  /* 0x0000000399037221 */ /* 0x000fe40000010000 */
[----:B------:R-:W-:Y:S02]  /*1d6c0*/  FADD.FTZ R0, R180, R0 ;  /* 0x00000000b4007221 */ /* 0x000fe40000010000 */
[-C--:B------:R-:W-:Y:S04]  /*1d6d0*/  HMMA.16816.F32.BF16 R28, R72, R98.reuse, R28 ;  /* 0x00000062481c723c */ /* 0x080fe8000004181c */
[----:B-1----:R-:W-:Y:S01]  /*1d6e0*/  F2FP.BF16.PACK_AB R93, R88, R83 ;  /* 0x00000053585d723e */ /* 0x002fe200000010ff */
[----:B------:R-:W-:Y:S02]  /*1d6f0*/  FADD.FTZ R3, R152, R3 ;  /* 0x0000000398037221 */ /* 0x000fe40000010000 */
[----:B------:R-:W-:Y:S01]  /*1d700*/  FADD.FTZ R0, R155, R0 ;  /* 0x000000009b007221 */ /* 0x000fe20000010000 */
[C---:B------:R-:W-:Y:S04]  /*1d710*/  HMMA.16816.F32.BF16 R32, R76.reuse, R98, R32 ;  /* 0x000000624c20723c */ /* 0x040fe80000041820 */
[----:B---3--:R-:W-:Y:S01]  /*1d720*/  F2FP.BF16.PACK_AB R95, R81, R82 ;  /* 0x00000052515f723e */ /* 0x008fe200000010ff */
[----:B------:R-:W-:Y:S02]  /*1d730*/  FADD.FTZ R3, R171, R3 ;  /* 0x00000003ab037221 */ /* 0x000fe40000010000 */
[----:B------:R-:W-:Y:S01]  /*1d740*/  FADD.FTZ R0, R172, R0 ;  /* 0x00000000ac007221 */ /* 0x000fe20000010000 */
[-C--:B--2---:R-:W-:Y:S04]  /*1d750*/  HMMA.16816.F32.BF16 R36, R76, R100.reuse, R36 ;  /* 0x000000644c24723c */ /* 0x084fe80000041824 */
        /* <DEDUP_REMOVED lines=10> */
[----:B------:R-:W-:Y:S02]  /*1d800*/  FADD.FTZ R0, R162, R0 ;  /* 0x00000000a2007221 */ /* 0x000fe40000010000 */
[-C--:B------:R-:W-:Y:S08]  /*1d810*/  HMMA.16816.F32.BF16 R52, R76, R104.reuse, R52 ;  /* 0x000000684c34723c */ /* 0x080ff00000041834 */
[C---:B------:R-:W-:Y:S08]  /*1d820*/  HMMA.16816.F32.BF16 R56, R72.reuse, R104, R56 ;  /* 0x000000684838723c */ /* 0x040ff00000041838 */
        /* <DEDUP_REMOVED lines=9> */
[----:B------:R-:W-:Y:S01]  /*1d8c0*/  FADD.FTZ R0, R88, R4 ;  /* 0x0000000458007221 */ /* 0x000fe20000010000 */
[----:B------:R-:W-:Y:S01]  /*1d8d0*/  MOV R88, R69 ;  /* 0x0000004500587202 */ /* 0x000fe20000000f00 */
[----:B------:R-:W-:Y:S02]  /*1d8e0*/  FADD.FTZ R3, R168, R3 ;  /* 0x00000003a8037221 */ /* 0x000fe40000010000 */
[C---:B------:R-:W-:Y:S04]  /*1d8f0*/  HMMA.16816.F32.BF16 R132, R156.reuse, R134, R16 ;  /* 0x000000869c84723c */ /* 0x040fe80000041810 */
[----:B------:R-:W-:Y:S02]  /*1d900*/  FADD.FTZ R2, R160, R2 ;  /* 0x00000002a0027221 */ /* 0x000fe40000010000 */
[----:B------:R-:W-:Y:S02]  /*1d910*/  FADD.FTZ R0, R82, R0 ;  /* 0x0000000052007221 */ /* 0x000fe40000010000 */
[-C--:B------:R-:W-:Y:S04]  /*1d920*/  HMMA.16816.F32.BF16 R136, R156, R140.reuse, R20 ;  /* 0x0000008c9c88723c */ /* 0x080fe80000041814 */
[----:B------:R-:W-:Y:S02]  /*1d930*/  FADD.FTZ R243, R164, R3 ;  /* 0x00000003a4f37221 */ /* 0x000fe40000010000 */
[----:B------:R-:W-:Y:S01]  /*1d940*/  FADD.FTZ R246, R89, R2 ;  /* 0x0000000259f67221 */ /* 0x000fe20000010000 */
[----:B------:R-:W-:Y:S01]  /*1d950*/  MOV R89, R68 ;  /* 0x0000004400597202 */ /* 0x000fe20000000f00 */
[C---:B------:R-:W-:Y:S04]  /*1d960*/  HMMA.16816.F32.BF16 R112, R92.reuse, R140, R24 ;  /* 0x0000008c5c70723c */ /* 0x040fe80000041818 */
[----:B------:R-:W-:Y:S04]  /*1d970*/  FADD.FTZ R247, R81, R0 ;  /* 0x0000000051f77221 */ /* 0x000fe80000010000 */
        /* <DEDUP_REMOVED lines=11> */
.L_x_1098:
[----:B------:R-:W2:Y:S02]  /*1da30*/  LDL R0, [R1+0x8] ;  /* 0x0000080001007983 */ /* 0x000ea40000100800 */
[----:B--2---:R-:W-:-:S13]  /*1da40*/  ISETP.GE.AND P0, PT, R209, R0, PT ;  /* 0x00000000d100720c */ /* 0x004fda0003f06270 */
[----:B------:R-:W-:Y:S05]  /*1da50*/  @!P0 BRA `(.L_x_1110) ;  /* 0x00005af000008947 */ /* 0x000fea0003800000 */
[----:B------:R-:W-:Y:S01]  /*1da60*/  IMAD.MOV.U32 R87, RZ, RZ, R70 ;  /* 0x000000ffff577224 */ /* 0x000fe200078e0046 */
[----:B------:R-:W-:Y:S01]  /*1da70*/  MOV R89, R68 ;  /* 0x0000004400597202 */ /* 0x000fe20000000f00 */
[----:B------:R-:W-:Y:S01]  /*1da80*/  IMAD.MOV.U32 R86, RZ, RZ, R71 ;  /* 0x000000ffff567224 */ /* 0x000fe200078e0047 */
[----:B------:R-:W-:Y:S02]  /*1da90*/  MOV R88, R69 ;  /* 0x0000004500587202 */ /* 0x000fe40000000f00 */
.L_x_1138:
[----:B------:R-:W2:Y:S01]  /*1daa0*/  LDL.64 R6, [R1+0x18] ;  /* 0x0000180001067983 */ /* 0x000ea20000100a00 */
[----:B------:R-:W-:Y:S04]  /*1dab0*/  DEPBAR.LE SB0, 0x0 ;  /* 0x000080000000791a */ /* 0x000fe80000000000 */
[----:B------:R-:W3:Y:S01]  /*1dac0*/  LDL R4, [R1+0x14] ;  /* 0x0000140001047983 */ /* 0x000ee20000100800 */
[----:B------:R-:W-:Y:S01]  /*1dad0*/  WARPSYNC 0xffffffff ;  /* 0xffffffff00007948 */ /* 0x000fe20003800000 */
[----:B------:R-:W-:Y:S01]  /*1dae0*/  SHF.R.S32.HI R0, RZ, 0x1f, R229 ;  /* 0x0000001fff007819 */ /* 0x000fe200000114e5 */
[C---:B-1----:R-:W-:Y:S01]  /*1daf0*/  IMAD.WIDE.U32 R2, R229.reuse, c[0x0][0x208], RZ ;  /* 0x00008200e5027a25 */ /* 0x042fe200078e00ff */
[----:B------:R-:W-:Y:S01]  /*1db00*/  BAR.SYNC.DEFER_BLOCKING 0x0 ;  /* 0x0000000000007b1d */ /* 0x000fe20000010000 */
[----:B------:R-:W-:Y:S02]  /*1db10*/  SHF.L.U64.HI R68, R244, 0x1, R245 ;  /* 0x00000001f4447819 */ /* 0x000fe400000102f5 */
[----:B------:R-:W-:Y:S01]  /*1db20*/  IMAD R0, R0, c[0x0][0x208], RZ ;  /* 0x0000820000007a24 */ /* 0x000fe200078e02ff */
[----:B------:R-:W-:Y:S03]  /*1db30*/  SHF.L.U32 R53, R244, 0x1, RZ ;  /* 0x00000001f4357819 */ /* 0x000fe600000006ff */
[----:B------:R-:W-:Y:S04]  /*1db40*/  IMAD R0, R229, c[0x0][0x20c], R0 ;  /* 0x00008300e5007a24 */ /* 0x000fe800078e0200 */
[----:B------:R-:W-:Y:S01]  /*1db50*/  IMAD.IADD R3, R3, 0x1, R0 ;  /* 0x0000000103037824 */ /* 0x000fe200078e0200 */
[----:B------:R-:W-:Y:S03]  /*1db60*/  SHF.R.S32.HI R0, RZ, 0x1f, R216 ;  /* 0x0000001fff007819 */ /* 0x000fe600000114d8 */
[----:B------:R-:W-:Y:S04]  /*1db70*/  IMAD.WIDE.U32 R2, R216, c[0x0][0x218], R2 ;  /* 0x00008600d8027a25 */ /* 0x000fe800078e0002 */
        /* <DEDUP_REMOVED lines=22> */
.L_x_1249:
        /* <DEDUP_REMOVED lines=16> */
[----:B------:R-:W1:Y:S07]  /*1dde0*/  SHFL.IDX PT, R69, R52, 0x3, 0x181f ;  /* 0x00781f0034457f89 */ /* 0x000e6e00000e0000 */
[-C--:B------:R-:W-:Y:S01]  /*1ddf0*/  HMMA.16816.F32.BF16 R36, R80, R48.reuse, RZ ;  /* 0x000000305024723c */ /* 0x080fe200000418ff */
[----:B------:R1:W1:Y:S07]  /*1de00*/  SHFL.IDX PT, R73, R52, 0x4, 0x181f ;  /* 0x00981f0034497f89 */ /* 0x00026e00000e0000 */
[C---:B------:R-:W-:Y:S01]  /*1de10*/  HMMA.16816.F32.BF16 R40, R76.reuse, R48, RZ ;  /* 0x000000304c28723c */ /* 0x040fe200000418ff */
        /* <DEDUP_REMOVED lines=8> */
[-C--:B-1----:R-:W-:Y:S02]  /*1dea0*/  IADD3 R60, P0, R54, R53.reuse, RZ ;  /* 0x00000035363c7210 */ /* 0x082fe40007f1e0ff */
[-C--:B------:R-:W-:Y:S02]  /*1deb0*/  IADD3 R70, P1, R55, R53.reuse, RZ ;  /* 0x0000003537467210 */ /* 0x080fe40007f3e0ff */
[-C--:B------:R-:W-:Y:S02]  /*1dec0*/  IADD3.X R61, R57, R68.reuse, RZ, P0, !PT ;  /* 0x00000044393d7210 */ /* 0x080fe400007fe4ff */
[----:B------:R-:W-:Y:S01]  /*1ded0*/  IADD3 R72, P0, R0, R53, RZ ;  /* 0x0000003500487210 */ /* 0x000fe20007f1e0ff */
[----:B------:R1:W-:Y:S01]  /*1dee0*/  LDGSTS.E.BYPASS.LTC128B.128 [R208+0x900], [R62.64], !P2 ;  /* 0x009000003ed07fae */ /* 0x0003e2000d101d48 */
[-C--:B------:R-:W-:Y:S01]  /*1def0*/  IADD3.X R71, R69, R68.reuse, RZ, P1, !PT ;  /* 0x0000004445477210 */ /* 0x080fe20000ffe4ff */
[-C--:B------:R-:W-:Y:S01]  /*1df00*/  HMMA.16816.F32.BF16 R52, R80, R64.reuse, RZ ;  /* 0x000000405034723c */ /* 0x080fe200000418ff */
[----:B------:R-:W-:Y:S05]  /*1df10*/  IADD3.X R73, R73, R68, RZ, P0, !PT ;  /* 0x0000004449497210 */ /* 0x000fea00007fe4ff */
[----:B------:R1:W-:Y:S02]  /*1df20*/  LDGSTS.E.BYPASS.LTC128B.128 [R208+0x1100], [R60.64], !P2 ;  /* 0x011000003cd07fae */ /* 0x0003e4000d101d48 */
[C---:B------:R-:W-:Y:S06]  /*1df30*/  HMMA.16816.F32.BF16 R56, R76.reuse, R64, RZ ;  /* 0x000000404c38723c */ /* 0x040fec00000418ff */
        /* <DEDUP_REMOVED lines=286> */
.L_x_1250:
        /* <DEDUP_REMOVED lines=24> */
.L_x_1251:
[----:B--2-4-:R-:W-:Y:S04]  /*1f2a0*/  IADD3 R2, P0, R0, R5, RZ ;  /* 0x0000000500027210 */ /* 0x014fe80007f1e0ff */
[----:B-1----:R-:W-:Y:S05]  /*1f2b0*/  IADD3.X R3, R4, R6, RZ, P0, !PT ;  /* 0x0000000604037210 */ /* 0x002fea00007fe4ff */
[----:B------:R-:W-:Y:S01]  /*1f2c0*/  @!PT LDS RZ, [RZ] ;  /* 0x00000000fffff984 */ /* 0x000fe20000000800 */
[----:B------:R-:W-:Y:S01]  /*1f2d0*/  @!PT LDS RZ, [RZ] ;  /* 0x00000000fffff984 */ /* 0x000fe20000000800 */
[----:B------:R-:W-:Y:S01]  /*1f2e0*/  @!PT LDS RZ, [RZ] ;  /* 0x00000000fffff984 */ /* 0x000fe20000000800 */
[----:B------:R1:W-:Y:S04]  /*1f2f0*/  LDGSTS.E.BYPASS.LTC128B.128 [R208+0x4900], [R2.64], !P2 ;  /* 0x0490000002d07fae */ /* 0x0003e8000d101d48 */
.L_x_1113:
[----:B--234-:R-:W-:Y:S05]  /*1f300*/  BSYNC B0 ;  /* 0x0000000000007941 */ /* 0x01cfea0003800000 */
.L_x_1112:
[----:B-1----:R-:W2:Y:S01]  /*1f310*/  LDL R2, [R1+0x38] ;  /* 0x0000380001027983 */ /* 0x002ea20000100800 */
[----:B------:R-:W-:Y:S01]  /*1f320*/  IMAD.MOV.U32 R3, RZ, RZ, c[0x0][0x2c4] ;  /* 0x0000b100ff037624 */ /* 0x000fe200078e00ff */
[----:B------:R-:W-:Y:S02]  /*1f330*/  ULDC UR4, c[0x0][0x324] ;  /* 0x0000c90000047ab9 */ /* 0x000fe40000000800 */
[----:B------:R-:W2:Y:S01]  /*1f340*/  LDL R0, [R1+0x50] ;  /* 0x0000500001007983 */ /* 0x000ea20000100800 */
[----:B------:R-:W-:Y:S01]  /*1f350*/  ULOP3.LUT UR4, URZ, UR4, URZ, 0x33, !UPT ;  /* 0x000000043f047292 */ /* 0x000fe2000f8e333f */
        /* <DEDUP_REMOVED lines=8> */
[C---:B------:R-:W-:Y:S02]  /*1f3e0*/  IADD3 R7, R2.reuse, UR4, RZ ;  /* 0x0000000402077c10 */ /* 0x040fe4000fffe0ff */
[----:B------:R-:W-:Y:S01]  /*1f3f0*/  IADD3 R6, R2, c[0x0][0x328], RZ ;  /* 0x0000ca0002067a10 */ /* 0x000fe20007ffe0ff */
[----:B------:R-:W-:-:S05]  /*1f400*/  BRA.DIV ~URZ, `(.L_x_1116) ;  /* 0x0000bf427f007947 */ /* 0x000fca000b800000 */
[----:B------:R1:W2:Y:S02]  /*1f410*/  SHFL.IDX PT, R4, R5, RZ, 0x1c1f ;  /* 0x001c1fff05047589 */ /* 0x0002a400000e0000 */
.L_x_1252:
[----:B--2---:R-:W-:Y:S01]  /*1f420*/  IADD3 R3, R6, R4, RZ ;  /* 0x0000000406037210 */ /* 0x004fe20007ffe0ff */
        /* <DEDUP_REMOVED lines=18> */
.L_x_1119:
[----:B------:R-:W-:Y:S04]  /*1f550*/  MOV R8, c[0x0][0x32c] ;  /* 0x0000cb0000087a02 */ /* 0x000fe80000000f00 */
[----:B------:R-:W-:Y:S11]  /*1f560*/  ISETP.NE.AND P0, PT, R8, 0x1, PT ;  /* 0x000000010800780c */ /* 0x000ff60003f05270 */
[----:B------:R-:W-:Y:S02]  /*1f570*/  @!UPT UIADD3 URZ, URZ, URZ, URZ ;  /* 0x0000003f3f3ff290 */ /* 0x000fe4000fffe03f */
[----:B------:R-:W-:Y:S05]  /*1f580*/  @P0 IMAD.HI.U32 R8, R4, c[0x0][0x330], RZ ;  /* 0x0000cc0004080a27 */ /* 0x000fea00078e00ff */
[----:B------:R-:W-:Y:S02]  /*1f590*/  @P0 SHF.R.U32.HI R4, RZ, c[0x0][0x334], R8 ;  /* 0x0000cd00ff040a19 */ /* 0x000fe40000011608 */
.L_x_1120:
[----:B------:R-:W-:Y:S05]  /*1f5a0*/  BSYNC B0 ;  /* 0x0000000000007941 */ /* 0x000fea0003800000 */
.L_x_1118:
[----:B------:R-:W-:Y:S04]  /*1f5b0*/  IMAD.IADD R8, R0, 0x1, -R251 ;  /* 0x0000000100087824 */ /* 0x000fe800078e0afb */
[----:B------:R-:W-:Y:S05]  /*1f5c0*/  IMAD R4, R4, c[0x0][0x32c], R8 ;  /* 0x0000cb0004047a24 */ /* 0x000fea00078e0208 */
[----:B------:R-:W-:Y:S02]  /*1f5d0*/  IMNMX R2, R2, R4, !PT ;  /* 0x0000000402027217 */ /* 0x000fe40007800200 */
[----:B------:R-:W-:Y:S04]  /*1f5e0*/  IADD3 R4, R4, c[0x0][0x32c], RZ ;  /* 0x0000cb0004047a10 */ /* 0x000fe80007ffe0ff */
[----:B------:R-:W-:Y:S02]  /*1f5f0*/  IMNMX R3, R3, R4, PT ;  /* 0x0000000403037217 */ /* 0x000fe40003800200 */
.L_x_1117:
        /* <DEDUP_REMOVED lines=113> */
.L_x_1253:
        /* <DEDUP_REMOVED lines=19> */
.L_x_1124:
[----:B------:R-:W-:Y:S04]  /*1fe40*/  MOV R8, c[0x0][0x32c] ;  /* 0x0000cb0000087a02 */ /* 0x000fe80000000f00 */
[----:B------:R-:W-:Y:S11]  /*1fe50*/  ISETP.NE.AND P0, PT, R8, 0x1, PT ;  /* 0x000000010800780c */ /* 0x000ff60003f05270 */
[----:B------:R-:W-:Y:S02]  /*1fe60*/  @!UPT UIADD3 URZ, URZ, URZ, URZ ;  /* 0x0000003f3f3ff290 */ /* 0x000fe4000fffe03f */
[----:B------:R-:W-:Y:S05]  /*1fe70*/  @P0 IMAD.HI.U32 R8, R4, c[0x0][0x330], RZ ;  /* 0x0000cc0004080a27 */ /* 0x000fea00078e00ff */
[----:B------:R-:W-:Y:S02]  /*1fe80*/  @P0 SHF.R.U32.HI R4, RZ, c[0x0][0x334], R8 ;  /* 0x0000cd00ff040a19 */ /* 0x000fe40000011608 */
.L_x_1125:
[----:B------:R-:W-:Y:S05]  /*1fe90*/  BSYNC B0 ;  /* 0x0000000000007941 */ /* 0x000fea0003800000 */
.L_x_1123:
[----:B------:R-:W-:Y:S04]  /*1fea0*/  IMAD.IADD R8, R0, 0x1, -R251 ;  /* 0x0000000100087824 */ /* 0x000fe800078e0afb */
[----:B------:R-:W-:Y:S05]  /*1feb0*/  IMAD R4, R4, c[0x0][0x32c], R8 ;  /* 0x0000cb0004047a24 */ /* 0x000fea00078e0208 */
[----:B------:R-:W-:Y:S02]  /*1fec0*/  IMNMX R3, R3, R4, !PT ;  /* 0x0000000403037217 */ /* 0x000fe40007800200 */
[----:B------:R-:W-:Y:S04]  /*1fed0*/  IADD3 R4, R4, c[0x0][0x32c], RZ ;  /* 0x0000cb0004047a10 */ /* 0x000fe80007ffe0ff */
[----:B------:R-:W-:Y:S02]  /*1fee0*/  IMNMX R2, R2, R4, PT ;  /* 0x0000000402027217 */ /* 0x000fe40003800200 */
.L_x_1122:
        /* <DEDUP_REMOVED lines=77> */
.L_x_1254:
        /* <DEDUP_REMOVED lines=19> */
.L_x_1129:
[----:B------:R-:W-:Y:S04]  /*204f0*/  MOV R8, c[0x0][0x32c] ;  /* 0x0000cb0000087a02 */ /* 0x000fe80000000f00 */
[----:B------:R-:W-:Y:S11]  /*20500*/  ISETP.NE.AND P0, PT, R8, 0x1, PT ;  /* 0x000000010800780c */ /* 0x000ff60003f05270 */
[----:B------:R-:W-:Y:S02]  /*20510*/  @!UPT UIADD3 URZ, URZ, URZ, URZ ;  /* 0x0000003f3f3ff290 */ /* 0x000fe4000fffe03f */
[----:B------:R-:W-:Y:S05]  /*20520*/  @P0 IMAD.HI.U32 R8, R4, c[0x0][0x330], RZ ;  /* 0x0000cc0004080a27 */ /* 0x000fea00078e00ff */
[----:B------:R-:W-:Y:S02]  /*20530*/  @P0 SHF.R.U32.HI R4, RZ, c[0x0][0x334], R8 ;  /* 0x0000cd00ff040a19 */ /* 0x000fe40000011608 */
.L_x_1130:
[----:B------:R-:W-:Y:S05]  /*20540*/  BSYNC B0 ;  /* 0x0000000000007941 */ /* 0x000fea0003800000 */
.L_x_1128:
[----:B------:R-:W-:Y:S04]  /*20550*/  IMAD.IADD R8, R0, 0x1, -R251 ;  /* 0x0000000100087824 */ /* 0x000fe800078e0afb */
[----:B------:R-:W-:Y:S05]  /*20560*/  IMAD R4, R4, c[0x0][0x32c], R8 ;  /* 0x0000cb0004047a24 */ /* 0x000fea00078e0208 */
[----:B------:R-:W-:Y:S02]  /*20570*/  IMNMX R3, R3, R4, !PT ;  /* 0x0000000403037217 */ /* 0x000fe40007800200 */
[----:B------:R-:W-:Y:S04]  /*20580*/  IADD3 R4, R4, c[0x0][0x32c], RZ ;  /* 0x0000cb0004047a10 */ /* 0x000fe80007ffe0ff */
[----:B------:R-:W-:Y:S02]  /*20590*/  IMNMX R2, R2, R4, PT ;  /* 0x0000000402027217 */ /* 0x000fe40003800200 */
.L_x_1127:
        /* <DEDUP_REMOVED lines=77> */
.L_x_1255:
        /* <DEDUP_REMOVED lines=19> */
.L_x_1134:
[----:B--234-:R-:W-:Y:S04]  /*20ba0*/  MOV R5, c[0x0][0x32c] ;  /* 0x0000cb0000057a02 */ /* 0x01cfe80000000f00 */
[----:B------:R-:W-:Y:S11]  /*20bb0*/  ISETP.NE.AND P0, PT, R5, 0x1, PT ;  /* 0x000000010500780c */ /* 0x000ff60003f05270 */
[----:B------:R-:W-:Y:S02]  /*20bc0*/  @!UPT UIADD3 URZ, URZ, URZ, URZ ;  /* 0x0000003f3f3ff290 */ /* 0x000fe4000fffe03f */
[----:B------:R-:W-:Y:S05]  /*20bd0*/  @P0 IMAD.HI.U32 R5, R4, c[0x0][0x330], RZ ;  /* 0x0000cc0004050a27 */ /* 0x000fea00078e00ff */
[----:B------:R-:W-:Y:S02]  /*20be0*/  @P0 SHF.R.U32.HI R4, RZ, c[0x0][0x334], R5 ;  /* 0x0000cd00ff040a19 */ /* 0x000fe40000011605 */
.L_x_1135:
[----:B------:R-:W-:Y:S05]  /*20bf0*/  BSYNC B0 ;  /* 0x0000000000007941 */ /* 0x000fea0003800000 */
.L_x_1133:
[----:B------:R-:W-:Y:S04]  /*20c00*/  IMAD.IADD R0, R0, 0x1, -R251 ;  /* 0x0000000100007824 */ /* 0x000fe800078e0afb */
[----:B------:R-:W-:Y:S05]  /*20c10*/  IMAD R0, R4, c[0x0][0x32c], R0 ;  /* 0x0000cb0004007a24 */ /* 0x000fea00078e0200 */
[----:B------:R-:W-:Y:S02]  /*20c20*/  IMNMX R2, R2, R0, !PT ;  /* 0x0000000002027217 */ /* 0x000fe40007800200 */
[----:B------:R-:W-:Y:S04]  /*20c30*/  IADD3 R0, R0, c[0x0][0x32c], RZ ;  /* 0x0000cb0000007a10 */ /* 0x000fe80007ffe0ff */
[----:B------:R-:W-:Y:S02]  /*20c40*/  IMNMX R3, R3, R0, PT ;  /* 0x0000000003037217 */ /* 0x000fe40003800200 */
.L_x_1132:
        /* <DEDUP_REMOVED lines=157> */
.L_x_1256:
        /* <DEDUP_REMOVED lines=15> */
.L_x_1257:
[C---:B------:R-:W-:Y:S01]  /*21710*/  FSETP.NEU.FTZ.AND P0, PT, R71.reuse, -INF , PT ;  /* 0xff8000004700780b */ /* 0x040fe20003f1d000 */
[C---:B------:R-:W-:Y:S01]  /*21720*/  FMUL.FTZ R2, R71.reuse, c[0x0][0x2d0] ;  /* 0x0000b40047027a20 */ /* 0x040fe20000410000 */
[----:B--2---:R-:W-:Y:S01]  /*21730*/  FMNMX.FTZ R68, R0, R4, !PT ;  /* 0x0000000400447209 */ /* 0x004fe20007810000 */
[----:B------:R-:W2:Y:S01]  /*21740*/  LDL R248, [R1+0x8] ;  /* 0x0000080001f87983 */ /* 0x000ea20000100800 */
[----:B------:R-:W-:Y:S01]  /*21750*/  FSEL R0, R71, RZ, P0 ;  /* 0x000000ff47007208 */ /* 0x000fe20000000000 */
[----:B------:R-:W-:Y:S01]  /*21760*/  WARPSYNC 0xffffffff ;  /* 0xffffffff00007948 */ /* 0x000fe20003800000 */
        /* <DEDUP_REMOVED lines=27> */
[----:B------:R-:W3:Y:S10]  /*21920*/  MUFU.EX2 R2, R4 ;  /* 0x0000000400027308 */ /* 0x000ef40000000800 */
[----:B------:R-:W-:Y:S01]  /*21930*/  MUFU.EX2 R86, R86 ;  /* 0x0000005600567308 */ /* 0x000fe20000000800 */
[----:B-1----:R-:W-:Y:S01]  /*21940*/  FFMA.FTZ R0, R65, R237, R3 ;  /* 0x000000ed41007223 */ /* 0x002fe20000010003 */
[C---:B---3--:R-:W-:Y:S03]  /*21950*/  F2FP.BF16.PACK_AB R72, R2.reuse, R3 ;  /* 0x000000030248723e */ /* 0x048fe600000010ff */
        /* <DEDUP_REMOVED lines=64> */
[--C-:B------:R-:W-:Y:S02]  /*21d60*/  FFMA.FTZ R189, R40, c[0x0][0x2d0], -R2.reuse ;  /* 0x0000b40028bd7a23 */ /* 0x100fe40000010802 */
[----:B------:R-:W-:Y:S01]  /*21d70*/  FFMA.FTZ R239, R32, c[0x0][0x2d0], -R2 ;  /* 0x0000b40020ef7a23 */ /* 0x000fe20000010802 */
[----:B------:R-:W-:Y:S01]  /*21d80*/  FSEL R2, R68, RZ, P0 ;  /* 0x000000ff44027208 */ /* 0x000fe20000000000 */
[----:B------:R-:W-:Y:S01]  /*21d90*/  FMUL.FTZ R0, R0, c[0x0][0x2d0] ;  /* 0x0000b40000007a20 */ /* 0x000fe20000410000 */
[----:B------:R-:W4:Y:S01]  /*21da0*/  MUFU.EX2 R32, R5 ;  /* 0x0000000500207308 */ /* 0x000f220000000800 */
[----:B------:R-:W-:Y:S02]  /*21db0*/  FMUL.FTZ R49, R65, R149 ;  /* 0x0000009541317220 */ /* 0x000fe40000410000 */
[----:B------:R-:W-:Y:S02]  /*21dc0*/  FADD.FTZ R2, -R2, R89 ;  /* 0x0000005902027221 */ /* 0x000fe40000010100 */
[C---:B------:R-:W-:Y:S02]  /*21dd0*/  FMUL.FTZ R50, R3.reuse, R150 ;  /* 0x0000009603327220 */ /* 0x040fe40000410000 */
[----:B------:R-:W-:Y:S02]  /*21de0*/  FMUL.FTZ R51, R3, R151 ;  /* 0x0000009703337220 */ /* 0x000fe40000410000 */
[----:B------:R-:W-:Y:S01]  /*21df0*/  FMUL.FTZ R2, R2, c[0x0][0x2d0] ;  /* 0x0000b40002027a20 */ /* 0x000fe20000410000 */
[----:B------:R-:W5:Y:S01]  /*21e00*/  MUFU.EX2 R0, R0 ;  /* 0x0000000000007308 */ /* 0x000f620000000800 */
[----:B-1----:R-:W-:Y:S01]  /*21e10*/  FMUL.FTZ R4, R68, c[0x0][0x2d0] ;  /* 0x0000b40044047a20 */ /* 0x002fe20000410000 */
[----:B---3--:R-:W-:Y:S04]  /*21e20*/  F2FP.BF16.PACK_AB R74, R39, R48 ;  /* 0x00000030274a723e */ /* 0x008fe800000010ff */
[----:B------:R-:W-:Y:S04]  /*21e30*/  FSEL R4, R4, RZ, P0 ;  /* 0x000000ff04047208 */ /* 0x000fe80000000000 */
[----:B------:R-:W1:Y:S01]  /*21e40*/  MUFU.EX2 R2, R2 ;  /* 0x0000000200027308 */ /* 0x000e620000000800 */
[--C-:B------:R-:W-:Y:S02]  /*21e50*/  FFMA.FTZ R161, R23, c[0x0][0x2d0], -R4.reuse ;  /* 0x0000b40017a17a23 */ /* 0x100fe40000010804 */
[--C-:B------:R-:W-:Y:S01]  /*21e60*/  FFMA.FTZ R160, R22, c[0x0][0x2d0], -R4.reuse ;  /* 0x0000b40016a07a23 */ /* 0x100fe20000010804 */
[----:B----4-:R-:W-:Y:S01]  /*21e70*/  F2FP.BF16.PACK_AB R76, R32, R35 ;  /* 0x00000023204c723e */ /* 0x010fe200000010ff */
[--C-:B------:R-:W-:Y:S02]  /*21e80*/  FFMA.FTZ R67, R21, c[0x0][0x2d0], -R4.reuse ;  /* 0x0000b40015437a23 */ /* 0x100fe40000010804 */
[--C-:B------:R-:W-:Y:S02]  /*21e90*/  FFMA.FTZ R181, R20, c[0x0][0x2d0], -R4.reuse ;  /* 0x0000b40014b57a23 */ /* 0x100fe40000010804 */
[----:B------:R-:W3:Y:S01]  /*21ea0*/  LDSM.16.MT88.4 R20, [R192] ;  /* 0x00000000c014783b */ /* 0x000ee20000004200 */
[----:B------:R-:W-:Y:S01]  /*21eb0*/  MUFU.EX2 R183, R67 ;  /* 0x0000004300b77308 */ /* 0x000fe20000000800 */
[--C-:B------:R-:W-:Y:S02]  /*21ec0*/  FFMA.FTZ R6, R9, c[0x0][0x2d0], -R4.reuse ;  /* 0x0000b40009067a23 */ /* 0x100fe40000010804 */
[--C-:B------:R-:W-:Y:S02]  /*21ed0*/  FFMA.FTZ R7, R15, c[0x0][0x2d0], -R4.reuse ;  /* 0x0000b4000f077a23 */ /* 0x100fe40000010804 */
[C---:B-----5:R-:W-:Y:S02]  /*21ee0*/  FMUL.FTZ R45, R0.reuse, R101 ;  /* 0x00000065002d7220 */ /* 0x060fe40000410000 */
        /* <DEDUP_REMOVED lines=26> */
[----:B------:R-:W4:Y:S01]  /*22090*/  MUFU.EX2 R97, R17 ;  /* 0x0000001100617308 */ /* 0x000f220000000800 */
[C---:B------:R-:W-:Y:S01]  /*220a0*/  FFMA.FTZ R4, R0.reuse, R246, R35 ;  /* 0x000000f600047223 */ /* 0x040fe20000010023 */
[----:B--2---:R-:W-:Y:S01]  /*220b0*/  ISETP.GT.AND P0, PT, R209, R248, PT ;  /* 0x000000f8d100720c */ /* 0x004fe20003f04270 */
        /* <DEDUP_REMOVED lines=13> */
[----:B----4-:R-:W-:Y:S01]  /*22190*/  F2FP.BF16.PACK_AB R77, R97, R18 ;  /* 0x00000012614d723e */ /* 0x010fe200000010ff */
[----:B------:R-:W-:Y:S01]  /*221a0*/  FADD.FTZ R96, R32, R4 ;  /* 0x0000000420607221 */ /* 0x000fe20000010000 */
[----:B------:R-:W4:Y:S01]  /*221b0*/  LDSM.16.MT88.4 R36, [R196] ;  /* 0x00000000c424783b */ /* 0x000f220000004200 */
[----:B------:R-:W-:Y:S02]  /*221c0*/  FMUL.FTZ R6, R3, R130 ;  /* 0x0000008203067220 */ /* 0x000fe40000410000 */
[C---:B------:R-:W-:Y:S01]  /*221d0*/  FMUL.FTZ R4, R65.reuse, R128 ;  /* 0x0000008041047220 */ /* 0x040fe20000410000 */
[----:B------:R-:W-:Y:S01]  /*221e0*/  MUFU.EX2 R99, R34 ;  /* 0x0000002200637308 */ /* 0x000fe20000000800 */
[----:B------:R-:W-:Y:S02]  /*221f0*/  FMUL.FTZ R5, R65, R129 ;  /* 0x0000008141057220 */ /* 0x000fe40000410000 */
[C---:B------:R-:W-:Y:S02]  /*22200*/  FMUL.FTZ R10, R2.reuse, R122 ;  /* 0x0000007a020a7220 */ /* 0x040fe40000410000 */
[----:B--2---:R-:W-:Y:S02]  /*22210*/  FMUL.FTZ R7, R3, R131 ;  /* 0x0000008303077220 */ /* 0x004fe40000410000 */
[C---:B------:R-:W-:Y:S02]  /*22220*/  FMUL.FTZ R11, R2.reuse, R123 ;  /* 0x0000007b020b7220 */ /* 0x040fe40000410000 */
[----:B------:R-:W-:Y:S01]  /*22230*/  FMUL.FTZ R15, R2, R119 ;  /* 0x00000077020f7220 */ /* 0x000fe20000410000 */
[----:B------:R-:W2:Y:S01]  /*22240*/  MUFU.EX2 R98, R16 ;  /* 0x0000001000627308 */ /* 0x000ea20000000800 */
[----:B------:R-:W-:Y:S02]  /*22250*/  FMUL.FTZ R17, R65, R133 ;  /* 0x0000008541117220 */ /* 0x000fe40000410000 */
[----:B------:R-:W-:Y:S01]  /*22260*/  FMUL.FTZ R19, R3, R135 ;  /* 0x0000008703137220 */ /* 0x000fe20000410000 */
[----:B-1----:R-:W-:Y:S01]  /*22270*/  F2FP.BF16.PACK_AB R75, R100, R0 ;  /* 0x00000000644b723e */ /* 0x002fe200000010ff */
[----:B------:R-:W-:Y:S02]  /*22280*/  FADD.FTZ R88, R0, R52 ;  /* 0x0000003400587221 */ /* 0x000fe40000010000 */
[----:B------:R-:W1:Y:S01]  /*22290*/  LDSM.16.MT88.4 R52, [R193] ;  /* 0x00000000c134783b */ /* 0x000e620000004200 */
[----:B------:R-:W-:Y:S02]  /*222a0*/  FMUL.FTZ R32, R65, R140 ;  /* 0x0000008c41207220 */ /* 0x000fe40000410000 */
[----:B------:R-:W5:Y:S01]  /*222b0*/  MUFU.EX2 R117, R33 ;  /* 0x0000002100757308 */ /* 0x000f620000000800 */
[-C--:B---3--:R-:W-:Y:S05]  /*222c0*/  HMMA.16816.F32.BF16 R4, R72, R20.reuse, R4 ;  /* 0x000000144804723c */ /* 0x088fea0000041804 */
[C---:B------:R-:W-:Y:S02]  /*222d0*/  FMUL.FTZ R14, R2.reuse, R118 ;  /* 0x00000076020e7220 */ /* 0x040fe40000410000 */
[C---:B------:R-:W-:Y:S02]  /*222e0*/  FFMA.FTZ R89, R2.reuse, R247, R18 ;  /* 0x000000f702597223 */ /* 0x040fe40000010012 */
[----:B------:R-:W-:Y:S01]  /*222f0*/  FMUL.FTZ R18, R3, R134 ;  /* 0x0000008603127220 */ /* 0x000fe20000410000 */
[----:B------:R-:W-:Y:S02]  /*22300*/  MUFU.EX2 R105, R180 ;  /* 0x000000b400697308 */ /* 0x000fe40000000800 */
[----:B------:R-:W-:Y:S01]  /*22310*/  FMUL.FTZ R26, R2, R114 ;  /* 0x00000072021a7220 */ /* 0x000fe20000410000 */
[----:B--2---:R-:W-:Y:S01]  /*22320*/  F2FP.BF16.PACK_AB R79, R116, R98 ;  /* 0x00000062744f723e */ /* 0x004fe200000010ff */
        /* <DEDUP_REMOVED lines=32> */
[-C--:B----4-:R-:W-:Y:S03]  /*22530*/  HMMA.16816.F32.BF16 R20, R72, R36.reuse, R20 ;  /* 0x000000244814723c */ /* 0x090fe60000041814 */
        /* <DEDUP_REMOVED lines=257> */
.L_x_1110:
[----:B------:R-:W-:Y:S05]  /*23550*/  BRA.DIV ~URZ, `(.L_x_1139) ;  /* 0x000081e27f007947 */ /* 0x000fea000b800000 */
[----:B------:R2:W3:Y:S02]  /*23560*/  SHFL.BFLY PT, R0, R237, 0x2, 0x1f ;  /* 0x0c401f00ed007f89 */ /* 0x0004e400000e0000 */
.L_x_1258:
[----:B---3--:R-:W-:Y:S01]  /*23570*/  FADD.FTZ R5, R0, R237 ;  /* 0x000000ed00057221 */ /* 0x008fe20000010000 */
[----:B------:R-:W-:Y:S05]  /*23580*/  BRA.DIV ~URZ, `(.L_x_1140) ;  /* 0x000082027f007947 */ /* 0x000fea000b800000 */
[----:B------:R-:W3:Y:S04]  /*23590*/  SHFL.BFLY PT, R2, R243, 0x2, 0x1f ;  /* 0x0c401f00f3027f89 */ /* 0x000ee800000e0000 */
[----:B------:R-:W4:Y:S04]  /*235a0*/  SHFL.BFLY PT, R0, R246, 0x2, 0x1f ;  /* 0x0c401f00f6007f89 */ /* 0x000f2800000e0000 */
[----:B------:R-:W5:Y:S04]  /*235b0*/  SHFL.BFLY PT, R4, R247, 0x2, 0x1f ;  /* 0x0c401f00f7047f89 */ /* 0x000f6800000e0000 */
[----:B-1----:R-:W1:Y:S01]  /*235c0*/  SHFL.BFLY PT, R3, R5, 0x1, 0x1f ;  /* 0x0c201f0005037f89 */ /* 0x002e6200000e0000 */
[----:B---3--:R-:W-:-:S02]  /*235d0*/  FADD.FTZ R2, R2, R243 ;  /* 0x000000f302027221 */ /* 0x008fc40000010000 */
[----:B----4-:R-:W-:-:S03]  /*235e0*/  FADD.FTZ R0, R0, R246 ;  /* 0x000000f600007221 */ /* 0x010fc60000010000 */
[----:B------:R-:W3:Y:S01]  /*235f0*/  SHFL.BFLY PT, R6, R2, 0x1, 0x1f ;  /* 0x0c201f0002067f89 */ /* 0x000ee200000e0000 */
[----:B-----5:R-:W-:-:S03]  /*23600*/  FADD.FTZ R4, R4, R247 ;  /* 0x000000f704047221 */ /* 0x020fc60000010000 */
[----:B------:R-:W4:Y:S01]  /*23610*/  SHFL.BFLY PT, R7, R0, 0x1, 0x1f ;  /* 0x0c201f0000077f89 */ /* 0x000f2200000e0000 */
[----:B-1----:R-:W-:-:S03]  /*23620*/  FADD.FTZ R5, R5, R3 ;  /* 0x0000000305057221 */ /* 0x002fc60000010000 */
[----:B------:R1:W2:Y:S01]  /*23630*/  SHFL.BFLY PT, R8, R4, 0x1, 0x1f ;  /* 0x0c201f0004087f89 */ /* 0x0002a200000e0000 */
[----:B---3--:R-:W-:Y:S02]  /*23640*/  FADD.FTZ R6, R2, R6 ;  /* 0x0000000602067221 */ /* 0x008fe40000010000 */
[----:B----4-:R-:W-:Y:S02]  /*23650*/  FADD.FTZ R7, R0, R7 ;  /* 0x0000000700077221 */ /* 0x010fe40000010000 */
.L_x_1259:
[----:B------:R-:W-:Y:S01]  /*23660*/  FSETP.NE.FTZ.AND P3, PT, R5, RZ, PT ;  /* 0x000000ff0500720b */ /* 0x000fe20003f75000 */
[----:B------:R-:W-:Y:S01]  /*23670*/  CS2R R2, SRZ ;  /* 0x0000000000027805 */ /* 0x000fe2000001ff00 */
[----:B------:R-:W-:Y:S01]  /*23680*/  MOV R0, RZ ;  /* 0x000000ff00007202 */ /* 0x000fe20000000f00 */
[----:B-12---:R-:W-:Y:S01]  /*23690*/  FADD.FTZ R4, R8, R4 ;  /* 0x0000000408047221 */ /* 0x006fe20000010000 */
        /* <DEDUP_REMOVED lines=98> */
.L_x_969:
[----:B------:R3:W5:Y:S04]  /*23cc0*/  LDL R6, [R1+0x40] ;  /* 0x0000400001067983 */ /* 0x0007680000100800 */
[----:B------:R-:W4:Y:S01]  /*23cd0*/  S2R R2, SR_TID.X ;  /* 0x0000000000027919 */ /* 0x000f220000002100 */
[----:B------:R-:W-:Y:S01]  /*23ce0*/  BSSY B0, `(.L_x_1141) ;  /* 0x0000011000007945 */ /* 0x000fe20003800000 */
[----:B----4-:R-:W-:-:S13]  /*23cf0*/  LOP3.LUT P0, RZ, R2, 0x7f, RZ, 0xc0, !PT ;  /* 0x0000007f02ff7812 */ /* 0x010fda000780c0ff */
[----:B------:R-:W-:Y:S05]  /*23d00*/  @P0 BRA `(.L_x_1142) ;  /* 0x000000e000000947 */ /* 0x000fea0003800000 */
[----:B---3--:R-:W3:Y:S01]  /*23d10*/  S2R R4, SR_LANEID ;  /* 0x0000000000047919 */ /* 0x008ee20000000000 */
[----:B------:R-:W-:Y:S01]  /*23d20*/  VOTEU.ANY UR4, UPT, PT ;  /* 0x0000000000047886 */ /* 0x000fe200038e0100 */
[----:B------:R-:W-:Y:S01]  /*23d30*/  IMAD.MOV.U32 R5, RZ, RZ, c[0x0][0x564] ;  /* 0x00015900ff057624 */ /* 0x000fe200078e00ff */
[----:B-1----:R-:W3:Y:S08]  /*23d40*/  FLO.U32 R3, UR4 ;  /* 0x0000000400037d00 */ /* 0x002ef000080e0000 */
[----:B------:R-:W1:Y:S01]  /*23d50*/  POPC R2, UR4 ;  /* 0x0000000400027d09 */ /* 0x000e620008000000 */
[----:B---3--:R-:W-:Y:S01]  /*23d60*/  ISETP.EQ.U32.AND P0, PT, R3, R4, PT ;  /* 0x000000040300720c */ /* 0x008fe20003f02070 */
[----:B------:R-:W-:-:S12]  /*23d70*/  IMAD.MOV.U32 R4, RZ, RZ, c[0x0][0x560] ;  /* 0x00015800ff047624 */ /* 0x000fd800078e00ff */
[----:B-1----:R1:W3:Y:S04]  /*23d80*/  @P0 ATOMG.E.ADD.STRONG.GPU PT, R2, [R4.64], R2 ;  /* 0x00000002040209a8 */ /* 0x0022e800081ee1c8 */
[----:B-1----:R-:W1:Y:S04]  /*23d90*/  S2R R4, SR_LTMASK ;  /* 0x0000000000047919 */ /* 0x002e680000003900 */
[----:B---3--:R1:W3:Y:S02]  /*23da0*/  SHFL.IDX PT, R3, R2, R3, 0x1f ;  /* 0x00001f0302037589 */ /* 0x0082e400000e0000 */
[----:B-1----:R-:W-:-:S06]  /*23db0*/  LOP3.LUT R2, R4, UR4, RZ, 0xc0, !PT ;  /* 0x0000000404027c12 */ /* 0x002fcc000f8ec0ff */
[----:B------:R-:W3:Y:S02]  /*23dc0*/  POPC R2, R2 ;  /* 0x0000000200027309 */ /* 0x000ee40000000000 */
[----:B---3-5:R-:W-:-:S05]  /*23dd0*/  IADD3 R6, R3, c[0x0][0xc], R2 ;  /* 0x0000030003067a10 */ /* 0x028fca0007ffe002 */
[----:B------:R1:W-:Y:S02]  /*23de0*/  STL [R1+0x40], R6 ;  /* 0x0000400601007387 */ /* 0x0003e40000100800 */
.L_x_1142:
[----:B---3--:R-:W-:Y:S05]  /*23df0*/  BSYNC B0 ;  /* 0x0000000000007941 */ /* 0x008fea0003800000 */
.L_x_1141:
[----:B------:R-:W-:Y:S01]  /*23e00*/  PRMT R0, R0, 0x9910, RZ ;  /* 0x0000991000007816 */ /* 0x000fe200000000ff */
[----:B------:R-:W-:Y:S01]  /*23e10*/  BSSY B1, `(.L_x_1143) ;  /* 0x0000302000017945 */ /* 0x000fe20003800000 */
[----:B-----5:R-:W-:Y:S02]  /*23e20*/  IMAD.MOV.U32 R53, RZ, RZ, R6 ;  /* 0x000000ffff357224 */ /* 0x020fe400078e0006 */
[----:B------:R-:W-:-:S13]  /*23e30*/  ISETP.NE.AND P0, PT, R0, RZ, PT ;  /* 0x000000ff0000720c */ /* 0x000fda0003f05270 */
[----:B------:R-:W-:Y:S05]  /*23e40*/  @!P0 BRA `(.L_x_1144) ;  /* 0x0000241000008947 */ /* 0x000fea0003800000 */
[----:B------:R-:W3:Y:S04]  /*23e50*/  LDL R7, [R1+0x6c] ;  /* 0x00006c0001077983 */ /* 0x000ee80000100800 */
[----:B-1----:R-:W4:Y:S04]  /*23e60*/  LDL R6, [R1+0x7c] ;  /* 0x00007c0001067983 */ /* 0x002f280000100800 */
[----:B--2---:R-:W2:Y:S04]  /*23e70*/  LDL R9, [R1+0x84] ;  /* 0x0000840001097983 */ /* 0x004ea80000100800 */
[----:B------:R-:W2:Y:S01]  /*23e80*/  LDL R5, [R1+0x80] ;  /* 0x0000800001057983 */ /* 0x000ea20000100800 */
[----:B------:R-:W-:Y:S01]  /*23e90*/  WARPSYNC 0xffffffff ;  /* 0xffffffff00007948 */ /* 0x000fe20003800000 */
[----:B------:R-:W-:-:S02]  /*23ea0*/  F2FP.BF16.PACK_AB R0, R67, R66 ;  /* 0x000000424300723e */ /* 0x000fc400000010ff */
[----:B------:R-:W-:Y:S01]  /*23eb0*/  BAR.SYNC.DEFER_BLOCKING 0x1, 0x80 ;  /* 0x0042000000007b1d */ /* 0x000fe20000010000 */
[----:B------:R-:W-:Y:S02]  /*23ec0*/  F2FP.BF16.PACK_AB R3, R83, R82 ;  /* 0x000000525303723e */ /* 0x000fe400000010ff */
[----:B------:R-:W-:-:S03]  /*23ed0*/  F2FP.BF16.PACK_AB R2, R73, R72 ;  /* 0x000000484902723e */ /* 0x000fc600000010ff */
[----:B------:R-:W2:Y:S01]  /*23ee0*/  LDL R8, [R1+0x70] ;  /* 0x0000700001087983 */ /* 0x000ea20000100800 */
[----:B------:R-:W-:-:S03]  /*23ef0*/  F2FP.BF16.PACK_AB R4, R37, R36 ;  /* 0x000000242504723e */ /* 0x000fc600000010ff */
[----:B------:R-:W2:Y:S04]  /*23f00*/  LDL R12, [R1+0x88] ;  /* 0x00008800010c7983 */ /* 0x000ea80000100800 */
[----:B------:R-:W2:Y:S04]  /*23f10*/  LDL R10, [R1+0x4c] ;  /* 0x00004c00010a7983 */ /* 0x000ea80000100800 */
[----:B---3--:R1:W-:Y:S04]  /*23f20*/  STS [R7], R0 ;  /* 0x0000000007007388 */ /* 0x0083e80000000800 */
[----:B------:R3:W-:Y:S04]  /*23f30*/  STS [R7+0x400], R3 ;  /* 0x0004000307007388 */ /* 0x0007e80000000800 */
[----:B----4-:R4:W-:Y:S01]  /*23f40*/  STS [R6], R2 ;  /* 0x0000000206007388 */ /* 0x0109e20000000800 */
[----:B-1----:R-:W-:-:S02]  /*23f50*/  F2FP.BF16.PACK_AB R0, R87, R86 ;  /* 0x000000565700723e */ /* 0x002fc400000010ff */
[----:B---3--:R-:W-:-:S03]  /*23f60*/  F2FP.BF16.PACK_AB R3, R49, R48 ;  /* 0x000000303103723e */ /* 0x008fc600000010ff */
[----:B------:R1:W-:Y:S01]  /*23f70*/  STS [R6+0x400], R0 ;  /* 0x0004000006007388 */ /* 0x0003e20000000800 */
[----:B----4-:R-:W-:-:S03]  /*23f80*/  F2FP.BF16.PACK_AB R2, R31, R30 ;  /* 0x0000001e1f02723e */ /* 0x010fc600000010ff */
[----:B------:R3:W-:Y:S04]  /*23f90*/  STS [R7+0x2000], R3 ;  /* 0x0020000307007388 */ /* 0x0007e80000000800 */
[----:B------:R4:W-:Y:S01]  /*23fa0*/  STS [R7+0x2400], R2 ;  /* 0x0024000207007388 */ /* 0x0009e20000000800 */
[----:B-1----:R-:W-:Y:S02]  /*23fb0*/  F2FP.BF16.PACK_AB R0, R35, R34 ;  /* 0x000000222300723e */ /* 0x002fe400000010ff */
[----:B---3--:R-:W-:-:S03]  /*23fc0*/  F2FP.BF16.PACK_AB R3, R75, R74 ;  /* 0x0000004a4b03723e */ /* 0x008fc600000010ff */
[----:B------:R1:W-:Y:S04]  /*23fd0*/  STS [R6+0x2000], R0 ;  /* 0x0020000006007388 */ /* 0x0003e80000000800 */
[----:B----4-:R-:W3:Y:S01]  /*23fe0*/  LDL R7, [R1+0x78] ;  /* 0x0000780001077983 */ /* 0x010ee20000100800 */
[----:B------:R-:W-:-:S03]  /*23ff0*/  F2FP.BF16.PACK_AB R2, R89, R88 ;  /* 0x000000585902723e */ /* 0x000fc600000010ff */
[----:B------:R4:W-:Y:S04]  /*24000*/  STS [R6+0x2400], R4 ;  /* 0x0024000406007388 */ /* 0x0009e80000000800 */
[----:B--2---:R2:W-:Y:S04]  /*24010*/  STS [R9], R3 ;  /* 0x0000000309007388 */ /* 0x0045e80000000800 */
[----:B------:R2:W-:Y:S01]  /*24020*/  STS [R9+0x400], R2 ;  /* 0x0004000209007388 */ /* 0x0005e20000000800 */
[----:B-1----:R-:W-:-:S05]  /*24030*/  F2FP.BF16.PACK_AB R0, R77, R76 ;  /* 0x0000004c4d00723e */ /* 0x002fca00000010ff */
[----:B------:R1:W-:Y:S01]  /*24040*/  STS [R5], R0 ;  /* 0x0000000005007388 */ /* 0x0003e20000000800 */
[----:B----4-:R-:W-:-:S03]  /*24050*/  F2FP.BF16.PACK_AB R4, R39, R38 ;  /* 0x000000262704723e */ /* 0x010fc600000010ff */
[----:B------:R-:W4:Y:S01]  /*24060*/  LDL R6, [R1+0x74] ;  /* 0x0000740001067983 */ /* 0x000f220000100800 */
[----:B--2---:R-:W-:Y:S02]  /*24070*/  F2FP.BF16.PACK_AB R3, R129, R128 ;  /* 0x000000808103723e */ /* 0x004fe400000010ff */
[----:B------:R-:W-:-:S03]  /*24080*/  F2FP.BF16.PACK_AB R2, R43, R42 ;  /* 0x0000002a2b02723e */ /* 0x000fc600000010ff */
[----:B------:R2:W-:Y:S04]  /*24090*/  STS [R5+0x400], R3 ;  /* 0x0004000305007388 */ /* 0x0005e80000000800 */
[----:B------:R-:W-:Y:S01]  /*240a0*/  STS [R9+0x2000], R4 ;  /* 0x0020000409007388 */ /* 0x000fe20000000800 */
[----:B-1----:R-:W-:-:S05]  /*240b0*/  F2FP.BF16.PACK_AB R0, R41, R40 ;  /* 0x000000282900723e */ /* 0x002fca00000010ff */
[----:B------:R1:W-:Y:S01]  /*240c0*/  STS [R9+0x2400], R0 ;  /* 0x0024000009007388 */ /* 0x0003e20000000800 */
[----:B--2---:R-:W-:-:S03]  /*240d0*/  F2FP.BF16.PACK_AB R3, R59, R58 ;  /* 0x0000003a3b03723e */ /* 0x004fc600000010ff */
[----:B-1----:R-:W2:Y:S01]  /*240e0*/  LDL R9, [R1+0x8c] ;  /* 0x00008c0001097983 */ /* 0x002ea20000100800 */
        /* <DEDUP_REMOVED lines=16> */
[----:B---3--:R1:W-:Y:S04]  /*241f0*/  STS [R7], R3 ;  /* 0x0000000307007388 */ /* 0x0083e80000000800 */
[----:B------:R3:W-:Y:S04]  /*24200*/  STS [R7+0x400], R0 ;  /* 0x0004000007007388 */ /* 0x0007e80000000800 */
[----:B------:R4:W-:Y:S04]  /*24210*/  STS [R8+0x2000], R2 ;  /* 0x0020000208007388 */ /* 0x0009e80000000800 */
[----:B------:R4:W-:Y:S04]  /*24220*/  STS [R8+0x2400], R4 ;  /* 0x0024000408007388 */ /* 0x0009e80000000800 */
[----:B------:R-:W-:Y:S01]  /*24230*/  STS [R7+0x2000], R5 ;  /* 0x0020000507007388 */ /* 0x000fe20000000800 */
[----:B-1----:R-:W-:-:S02]  /*24240*/  F2FP.BF16.PACK_AB R3, R47, R46 ;  /* 0x0000002e2f03723e */ /* 0x002fc400000010ff */
[----:B---3--:R-:W-:Y:S02]  /*24250*/  F2FP.BF16.PACK_AB R0, R81, R80 ;  /* 0x000000505100723e */ /* 0x008fe400000010ff */
[----:B----4-:R-:W-:Y:S01]  /*24260*/  F2FP.BF16.PACK_AB R2, R79, R78 ;  /* 0x0000004e4f02723e */ /* 0x010fe200000010ff */
[----:B------:R-:W-:Y:S04]  /*24270*/  STS [R7+0x2400], R3 ;  /* 0x0024000307007388 */ /* 0x000fe80000000800 */
[----:B------:R1:W-:Y:S04]  /*24280*/  STS [R6], R2 ;  /* 0x0000000206007388 */ /* 0x0003e80000000800 */
[----:B------:R3:W-:Y:S01]  /*24290*/  STS [R6+0x400], R0 ;  /* 0x0004000006007388 */ /* 0x0007e20000000800 */
[----:B------:R-:W-:-:S03]  /*242a0*/  F2FP.BF16.PACK_AB R4, R45, R44 ;  /* 0x0000002c2d04723e */ /* 0x000fc600000010ff */
[----:B------:R-:W4:Y:S01]  /*242b0*/  LDL.LU R8, [R1+0x44] ;  /* 0x0000440001087983 */ /* 0x000f220000300800 */
[----:B-1----:R-:W-:Y:S02]  /*242c0*/  F2FP.BF16.PACK_AB R2, R61, R60 ;  /* 0x0000003c3d02723e */ /* 0x002fe400000010ff */
[----:B---3--:R-:W-:-:S03]  /*242d0*/  F2FP.BF16.PACK_AB R0, R63, R62 ;  /* 0x0000003e3f00723e */ /* 0x008fc600000010ff */
[----:B------:R1:W-:Y:S01]  /*242e0*/  STS [R12], R2 ;  /* 0x000000020c007388 */ /* 0x0003e20000000800 */
[----:B------:R-:W-:-:S03]  /*242f0*/  F2FP.BF16.PACK_AB R3, R33, R32 ;  /* 0x000000202103723e */ /* 0x000fc600000010ff */
[----:B--2---:R2:W-:Y:S04]  /*24300*/  STS [R9+0x400], R0 ;  /* 0x0004000009007388 */ /* 0x0045e80000000800 */
[----:B------:R3:W-:Y:S04]  /*24310*/  STS [R6+0x2000], R4 ;  /* 0x0020000406007388 */ /* 0x0007e80000000800 */
[----:B------:R3:W-:Y:S01]  /*24320*/  STS [R6+0x2400], R3 ;  /* 0x0024000306007388 */ /* 0x0007e20000000800 */
[----:B-1----:R-:W-:-:S05]  /*24330*/  F2FP.BF16.PACK_AB R2, R27, R26 ;  /* 0x0000001a1b02723e */ /* 0x002fca00000010ff */
[----:B------:R-:W-:Y:S01]  /*24340*/  STS [R12+0x2000], R2 ;  /* 0x002000020c007388 */ /* 0x000fe20000000800 */
[----:B--2---:R-:W-:-:S05]  /*24350*/  F2FP.BF16.PACK_AB R0, R29, R28 ;  /* 0x0000001c1d00723e */ /* 0x004fca00000010ff */
[----:B------:R1:W-:Y:S01]  /*24360*/  STS [R9+0x2400], R0 ;  /* 0x0024000009007388 */ /* 0x0003e20000000800 */
[----:B---3--:R-:W-:Y:S02]  /*24370*/  IMAD.MOV.U32 R4, RZ, RZ, 0x4 ;  /* 0x00000004ff047424 */ /* 0x008fe400078e00ff */
[----:B------:R-:W-:Y:S02]  /*24380*/  IMAD.MOV.U32 R3, RZ, RZ, RZ ;  /* 0x000000ffff037224 */ /* 0x000fe400078e00ff */
[CC--:B------:R-:W-:Y:S01]  /*24390*/  @P1 IMAD.WIDE R6, R10.reuse, R4.reuse, c[0x0][0x508] ;  /* 0x000142000a061625 */ /* 0x0c0fe200078e0204 */
[----:B------:R-:W-:Y:S03]  /*243a0*/  BAR.SYNC.DEFER_BLOCKING 0x1, 0x80 ;  /* 0x0042000000007b1d */ /* 0x000fe60000010000 */
[----:B------:R-:W-:-:S03]  /*243b0*/  IMAD.WIDE R4, R10, R4, c[0x0][0x500] ;  /* 0x000140000a047625 */ /* 0x000fc600078e0204 */
[----:B------:R2:W5:Y:S04]  /*243c0*/  @P1 LDG.E R11, [R6.64] ;  /* 0x00000008060b1981 */ /* 0x000568000c1e1900 */
[----:B------:R2:W5:Y:S01]  /*243d0*/  @P2 LDG.E R3, [R4.64] ;  /* 0x0000000804032981 */ /* 0x000562000c1e1900 */
[----:B----4-:R-:W-:-:S04]  /*243e0*/  ISETP.NE.AND P0, PT, R8, RZ, PT ;  /* 0x000000ff0800720c */ /* 0x010fc80003f05270 */
[----:B-1----:R-:W-:Y:S01]  /*243f0*/  SEL R0, R8, c[0x0][0x3d4], P0 ;  /* 0x0000f50008007a07 */ /* 0x002fe20000000000 */
[----:B------:R-:W-:Y:S05]  /*24400*/  @P1 BRA `(.L_x_1145) ;  /* 0x0000004000001947 */ /* 0x000fea0003800000 */
[----:B--2---:R-:W-:Y:S05]  /*24410*/  @!P2 BRA `(.L_x_1145) ;  /* 0x000000300000a947 */ /* 0x004fea0003800000 */
[----:B-----5:R1:W2:Y:S04]  /*24420*/  LDG.E R11, [R4.64] ;  /* 0x00000008040b7981 */ /* 0x0202a8000c1e1900 */
[----:B-1----:R-:W2:Y:S02]  /*24430*/  LDG.E R4, [R4.64+0x4] ;  /* 0x0000040804047981 */ /* 0x002ea4000c1e1900 */
[----:B--2---:R-:W-:Y:S02]  /*24440*/  IADD3 R11, -R11, R4, RZ ;  /* 0x000000040b0b7210 */ /* 0x004fe40007ffe1ff */
.L_x_1145:
        /* <DEDUP_REMOVED lines=9> */
[----:B------:R-:W2:Y:S08]  /*244e0*/  LDC.64 R14, c[0x0][R12+0x168] ;  /* 0x00005a000c0e7b82 */ /* 0x000eb00000000a00 */
        /* <DEDUP_REMOVED lines=12> */
[----:B------:R-:W-:-:S04]  /*245b0*/  IMAD.WIDE.U32 R6, R8, R2, RZ ;  /* 0x0000000208067225 */ /* 0x000fc800078e00ff */
[----:B------:R-:W-:Y:S01]  /*245c0*/  IMAD.IADD R13, R7, 0x1, R13 ;  /* 0x00000001070d7824 */ /* 0x000fe200078e020d */
        /* <DEDUP_REMOVED lines=13> */
[----:B----4-:R-:W-:Y:S02]  /*246a0*/  SEL R10, R16, RZ, P2 ;  /* 0x000000ff100a7207 */ /* 0x010fe40001000000 */
        /* <DEDUP_REMOVED lines=54> */
[----:B------:R-:W-:Y:S01]  /*24a10*/  SHF.R.S32.HI R4, RZ, 0x1f, R2 ;  /* 0x0000001fff047819 */ /* 0x000fe20000011402 */
[----:B------:R-:W-:Y:S01]  /*24a20*/  IMAD.WIDE.U32 R6, R3, c[0x0][0x3a0], RZ ;  /* 0x0000e80003067a25 */ /* 0x000fe200078e00ff */
[----:B-1----:R1:W3:Y:S01]  /*24a30*/  LDS.128 R12, [R208+0x80] ;  /* 0x00008000d00c7984 */ /* 0x0022e20000000c00 */
        /* <DEDUP_REMOVED lines=10> */
[----:B------:R-:W-:Y:S01]  /*24ae0*/  IMAD R7, R2, c[0x0][0x3f4], R4 ;  /* 0x0000fd0002077a24 */ /* 0x000fe200078e0204 */
[----:B------:R-:W-:-:S02]  /*24af0*/  MOV R4, R6 ;  /* 0x0000000600047202 */ /* 0x000fc40000000f00 */
[----:B------:R1:W1:Y:S03]  /*24b00*/  LDS.128 R32, [R208+0x2880] ;  /* 0x00288000d0207984 */ /* 0x0002660000000c00 */
[----:B------:R-:W-:Y:S01]  /*24b10*/  IMAD.WIDE.U32 R4, R2, c[0x0][0x3f0], R4 ;  /* 0x0000fc0002047a25 */ /* 0x000fe200078e0004 */
[----:B------:R1:W1:Y:S04]  /*24b20*/  LDS.128 R36, [R208+0x3080] ;  /* 0x00308000d0247984 */ /* 0x0002680000000c00 */
[----:B------:R1:W1:Y:S01]  /*24b30*/  LDS.128 R40, [R208+0x3880] ;  /* 0x00388000d0287984 */ /* 0x0002620000000c00 */
[----:B------:R-:W-:-:S03]  /*24b40*/  IADD3 R5, R5, R7, RZ ;  /* 0x0000000705057210 */ /* 0x000fc60007ffe0ff */
[----:B------:R-:W5:Y:S02]  /*24b50*/  S2R R11, SR_TID.X ;  /* 0x00000000000b7919 */ /* 0x000f640000002100 */
[----:B-----5:R-:W-:-:S04]  /*24b60*/  SHF.R.S32.HI R10, RZ, 0x1f, R11 ;  /* 0x0000001fff0a7819 */ /* 0x020fc8000001140b */
[----:B------:R-:W-:-:S04]  /*24b70*/  LEA.HI R10, R10, R11, RZ, 0x3 ;  /* 0x0000000b0a0a7211 */ /* 0x000fc800078f18ff */
[----:B------:R-:W-:Y:S02]  /*24b80*/  SHF.R.S32.HI R10, RZ, 0x3, R10 ;  /* 0x00000003ff0a7819 */ /* 0x000fe4000001140a */
        /* <DEDUP_REMOVED lines=16> */
[----:B------:R-:W-:Y:S02]  /*24c90*/  IADD3 R3, R3, R4, RZ ;  /* 0x0000000403037210 */ /* 0x000fe40007ffe0ff */
[----:B------:R-:W-:Y:S02]  /*24ca0*/  IADD3 R4, R10, R52, RZ ;  /* 0x000000340a047210 */ /* 0x000fe40007ffe0ff */
[----:B------:R-:W-:Y:S01]  /*24cb0*/  LEA.HI.X R5, R2, c[0x0][0x384], R3, 0x1, P0 ;  /* 0x0000e10002057a11 */ /* 0x000fe200000f0c03 */
[----:B------:R-:W-:Y:S05]  /*24cc0*/  BRA.DIV ~URZ, `(.L_x_1147) ;  /* 0x00006cf27f007947 */ /* 0x000fea000b800000 */
[----:B-1-34-:R1:W2:Y:S02]  /*24cd0*/  SHFL.IDX PT, R7, R5, RZ, 0x181f ;  /* 0x00181fff05077589 */ /* 0x01a2a400000e0000 */
.L_x_1260:
[----:B------:R-:W-:Y:S05]  /*24ce0*/  BRA.DIV ~URZ, `(.L_x_1148) ;  /* 0x00006d427f007947 */ /* 0x000fea000b800000 */
[----:B------:R3:W4:Y:S02]  /*24cf0*/  SHFL.IDX PT, R2, R6, RZ, 0x181f ;  /* 0x00181fff06027589 */ /* 0x00072400000e0000 */
.L_x_1261:
[----:B------:R-:W-:-:S13]  /*24d00*/  ISETP.GE.OR P0, PT, R4, R0, P2 ;  /* 0x000000000400720c */ /* 0x000fda0001706670 */
[----:B----4-:R-:W-:-:S04]  /*24d10*/  @!P0 LEA R2, P1, R244, R2, 0x1 ;  /* 0x00000002f4028211 */ /* 0x010fc800078208ff */
[----:B--2---:R-:W-:-:S05]  /*24d20*/  @!P0 LEA.HI.X R3, R244, R7, R245, 0x1, P1 ;  /* 0x00000007f4038211 */ /* 0x004fca00008f0cf5 */
[----:B------:R2:W-:Y:S01]  /*24d30*/  @!P0 ST.E.128 [R2.64], R12 ;  /* 0x0000000c02008985 */ /* 0x0005e2000c101d08 */
[----:B------:R-:W-:Y:S05]  /*24d40*/  BRA.DIV ~URZ, `(.L_x_1149) ;  /* 0x00006d527f007947 */ /* 0x000fea000b800000 */
[----:B------:R4:W1:Y:S04]  /*24d50*/  SHFL.IDX PT, R7, R5, 0x1, 0x181f ;  /* 0x00381f0005077f89 */ /* 0x00086800000e0000 */
[----:B--2---:R4:W2:Y:S02]  /*24d60*/  SHFL.IDX PT, R2, R6, 0x1, 0x181f ;  /* 0x00381f0006027f89 */ /* 0x0048a400000e0000 */
.L_x_1262:
[----:B------:R-:W-:-:S04]  /*24d70*/  IADD3 R3, R4, 0x10, RZ ;  /* 0x0000001004037810 */ /* 0x000fc80007ffe0ff */
[----:B------:R-:W-:-:S13]  /*24d80*/  ISETP.GE.OR P0, PT, R3, R0, P2 ;  /* 0x000000000300720c */ /* 0x000fda0001706670 */
[----:B--2---:R-:W-:-:S04]  /*24d90*/  @!P0 LEA R2, P1, R244, R2, 0x1 ;  /* 0x00000002f4028211 */ /* 0x004fc800078208ff */
[----:B-1----:R-:W-:-:S05]  /*24da0*/  @!P0 LEA.HI.X R3, R244, R7, R245, 0x1, P1 ;  /* 0x00000007f4038211 */ /* 0x002fca00008f0cf5 */
[----:B------:R1:W-:Y:S01]  /*24db0*/  @!P0 ST.E.128 [R2.64], R16 ;  /* 0x0000001002008985 */ /* 0x0003e2000c101d08 */
[----:B------:R-:W-:Y:S05]  /*24dc0*/  BRA.DIV ~URZ, `(.L_x_1150) ;  /* 0x00006da27f007947 */ /* 0x000fea000b800000 */
[----:B------:R2:W1:Y:S02]  /*24dd0*/  SHFL.IDX PT, R7, R5, 0x2, 0x181f ;  /* 0x00581f0005077f89 */ /* 0x00046400000e0000 */
.L_x_1263:
[----:B------:R-:W-:Y:S05]  /*24de0*/  BRA.DIV ~URZ, `(.L_x_1151) ;  /* 0x00006df27f007947 */ /* 0x000fea000b800000 */
[----:B-1----:R1:W2:Y:S02]  /*24df0*/  SHFL.IDX PT, R2, R6, 0x2, 0x181f ;  /* 0x00581f0006027f89 */ /* 0x0022a400000e0000 */
.L_x_1264:
        /* <DEDUP_REMOVED lines=8> */
.L_x_1265:
[----:B------:R-:W-:-:S04]  /*24e80*/  IADD3 R3, R4, 0x30, RZ ;  /* 0x0000003004037810 */ /* 0x000fc80007ffe0ff */
[----:B------:R-:W-:-:S13]  /*24e90*/  ISETP.GE.OR P0, PT, R3, R0, P2 ;  /* 0x000000000300720c */ /* 0x000fda0001706670 */
[----:B--2---:R-:W-:-:S04]  /*24ea0*/  @!P0 LEA R2, P1, R244, R2, 0x1 ;  /* 0x00000002f4028211 */ /* 0x004fc800078208ff */
[----:B------:R-:W-:-:S05]  /*24eb0*/  @!P0 LEA.HI.X R3, R244, R7, R245, 0x1, P1 ;  /* 0x00000007f4038211 */ /* 0x000fca00008f0cf5 */
[----:B------:R2:W-:Y:S01]  /*24ec0*/  @!P0 ST.E.128 [R2.64], R24 ;  /* 0x0000001802008985 */ /* 0x0005e2000c101d08 */
[----:B------:R-:W-:Y:S05]  /*24ed0*/  BRA.DIV ~URZ, `(.L_x_1153) ;  /* 0x00006e427f007947 */ /* 0x000fea000b800000 */
[----:B------:R1:W2:Y:S02]  /*24ee0*/  SHFL.IDX PT, R7, R5, 0x4, 0x181f ;  /* 0x00981f0005077f89 */ /* 0x0002a400000e0000 */
.L_x_1266:
[----:B------:R-:W-:Y:S05]  /*24ef0*/  BRA.DIV ~URZ, `(.L_x_1154) ;  /* 0x00006e927f007947 */ /* 0x000fea000b800000 */
[----:B--2---:R2:W1:Y:S02]  /*24f00*/  SHFL.IDX PT, R2, R6, 0x4, 0x181f ;  /* 0x00981f0006027f89 */ /* 0x00446400000e0000 */
.L_x_1267:
        /* <DEDUP_REMOVED lines=8> */
.L_x_1268:
[----:B------:R-:W-:-:S04]  /*24f90*/  IADD3 R3, R4, 0x50, RZ ;  /* 0x0000005004037810 */ /* 0x000fc80007ffe0ff */
[----:B------:R-:W-:-:S13]  /*24fa0*/  ISETP.GE.OR P0, PT, R3, R0, P2 ;  /* 0x000000000300720c */ /* 0x000fda0001706670 */
[----:B---3--:R-:W-:-:S04]  /*24fb0*/  @!P0 LEA R2, P1, R244, R2, 0x1 ;  /* 0x00000002f4028211 */ /* 0x008fc800078208ff */
[----:B--2---:R-:W-:-:S05]  /*24fc0*/  @!P0 LEA.HI.X R3, R244, R7, R245, 0x1, P1 ;  /* 0x00000007f4038211 */ /* 0x004fca00008f0cf5 */
[----:B------:R2:W-:Y:S01]  /*24fd0*/  @!P0 ST.E.128 [R2.64], R32 ;  /* 0x0000002002008985 */ /* 0x0005e2000c101d08 */
[----:B------:R-:W-:Y:S05]  /*24fe0*/  BRA.DIV ~URZ, `(.L_x_1156) ;  /* 0x00006ee27f007947 */ /* 0x000fea000b800000 */
[----:B------:R3:W1:Y:S02]  /*24ff0*/  SHFL.IDX PT, R7, R5, 0x6, 0x181f ;  /* 0x00d81f0005077f89 */ /* 0x00066400000e0000 */
.L_x_1269:
[----:B------:R-:W-:Y:S05]  /*25000*/  BRA.DIV ~URZ, `(.L_x_1157) ;  /* 0x00006f327f007947 */ /* 0x000fea000b800000 */
[----:B--2---:R2:W3:Y:S02]  /*25010*/  SHFL.IDX PT, R2, R6, 0x6, 0x181f ;  /* 0x00d81f0006027f89 */ /* 0x0044e400000e0000 */
.L_x_1270:
        /* <DEDUP_REMOVED lines=8> */
.L_x_1271:
[----:B------:R-:W-:-:S04]  /*250a0*/  IADD3 R2, R4, 0x70, RZ ;  /* 0x0000007004027810 */ /* 0x000fc80007ffe0ff */
[----:B------:R-:W-:-:S13]  /*250b0*/  ISETP.GE.OR P0, PT, R2, R0, P2 ;  /* 0x000000000200720c */ /* 0x000fda0001706670 */
[----:B------:R-:W-:Y:S05]  /*250c0*/  @P0 BRA `(.L_x_1159) ;  /* 0x00001d6000000947 */ /* 0x000fea0003800000 */
[----:B----4-:R-:W-:-:S04]  /*250d0*/  LEA R2, P0, R244, R3, 0x1 ;  /* 0x00000003f4027211 */ /* 0x010fc800078008ff */
[----:B---3--:R-:W-:-:S05]  /*250e0*/  LEA.HI.X R3, R244, R5, R245, 0x1, P0 ;  /* 0x00000005f4037211 */ /* 0x008fca00000f0cf5 */
[----:B------:R3:W-:Y:S01]  /*250f0*/  ST.E.128 [R2.64], R40 ;  /* 0x0000002802007985 */ /* 0x0007e2000c101d08 */
[----:B------:R-:W-:Y:S05]  /*25100*/  BRA `(.L_x_1159) ;  /* 0x00001d2000007947 */ /* 0x000fea0003800000 */
.L_x_1146:
        /* <DEDUP_REMOVED lines=33> */
.L_x_1272:
[----:B------:R-:W-:Y:S05]  /*25320*/  BRA.DIV ~URZ, `(.L_x_1161) ;  /* 0x00006dc27f007947 */ /* 0x000fea000b800000 */
[----:B------:R3:W4:Y:S02]  /*25330*/  SHFL.IDX PT, R0, R12, RZ, 0x1c1f ;  /* 0x001c1fff0c007589 */ /* 0x00072400000e0000 */
.L_x_1273:
[----:B------:R-:W-:Y:S01]  /*25340*/  BSSY B0, `(.L_x_1162) ;  /* 0x0000038000007945 */ /* 0x000fe20003800000 */
[----:B------:R-:W-:Y:S05]  /*25350*/  @P0 BRA `(.L_x_1163) ;  /* 0x0000036000000947 */ /* 0x000fea0003800000 */
[C---:B------:R-:W-:Y:S02]  /*25360*/  ISETP.GE.AND P1, PT, R251.reuse, c[0x0][0x3c8], PT ;  /* 0x0000f200fb007a0c */ /* 0x040fe40003f26270 */
[C---:B------:R-:W-:Y:S02]  /*25370*/  IADD3 R10, R251.reuse, 0x8, RZ ;  /* 0x00000008fb0a7810 */ /* 0x040fe40007ffe0ff */
[----:B------:R-:W-:Y:S02]  /*25380*/  IADD3 R11, R251, 0x10, RZ ;  /* 0x00000010fb0b7810 */ /* 0x000fe40007ffe0ff */
[----:B------:R-:W-:Y:S02]  /*25390*/  ISETP.GE.AND P2, PT, R10, c[0x0][0x3c8], PT ;  /* 0x0000f2000a007a0c */ /* 0x000fe40003f46270 */
[----:B------:R-:W-:-:S02]  /*253a0*/  SHF.R.S32.HI R6, RZ, 0x1f, R251 ;  /* 0x0000001fff067819 */ /* 0x000fc400000114fb */
[----:B------:R-:W-:Y:S02]  /*253b0*/  ISETP.GE.AND P3, PT, R11, c[0x0][0x3c8], PT ;  /* 0x0000f2000b007a0c */ /* 0x000fe40003f66270 */
[C---:B------:R-:W-:Y:S02]  /*253c0*/  IADD3 R13, R251.reuse, 0x8, RZ ;  /* 0x00000008fb0d7810 */ /* 0x040fe40007ffe0ff */
[C---:B----4-:R-:W-:Y:S02]  /*253d0*/  @!P1 LEA R2, P0, R251.reuse, R0, 0x2 ;  /* 0x00000000fb029211 */ /* 0x050fe400078010ff */
[C---:B------:R-:W-:Y:S02]  /*253e0*/  IADD3 R9, R251.reuse, 0x18, RZ ;  /* 0x00000018fb097810 */ /* 0x040fe40007ffe0ff */
[----:B--2---:R-:W-:Y:S02]  /*253f0*/  @!P1 LEA.HI.X R3, R251, R4, R6, 0x2, P0 ;  /* 0x00000004fb039211 */ /* 0x004fe400000f1406 */
[----:B------:R-:W-:-:S02]  /*25400*/  @!P2 LEA R6, P0, R10, R0, 0x2 ;  /* 0x000000000a06a211 */ /* 0x000fc400078010ff */
[----:B------:R-:W-:Y:S01]  /*25410*/  SHF.R.S32.HI R13, RZ, 0x1f, R13 ;  /* 0x0000001fff0d7819 */ /* 0x000fe2000001140d */
[----:B------:R2:W-:Y:S01]  /*25420*/  @!P1 ST.E.64 [R2.64], R66 ;  /* 0x0000004202009985 */ /* 0x0005e2000c101b08 */
[----:B------:R-:W-:Y:S02]  /*25430*/  ISETP.GE.AND P1, PT, R9, c[0x0][0x3c8], PT ;  /* 0x0000f20009007a0c */ /* 0x000fe40003f26270 */
[----:B------:R-:W-:Y:S02]  /*25440*/  @!P2 LEA.HI.X R7, R10, R4, R13, 0x2, P0 ;  /* 0x000000040a07a211 */ /* 0x000fe400000f140d */
[C---:B------:R-:W-:Y:S02]  /*25450*/  IADD3 R13, R251.reuse, 0x10, RZ ;  /* 0x00000010fb0d7810 */ /* 0x040fe40007ffe0ff */
[----:B------:R-:W-:Y:S01]  /*25460*/  IADD3 R8, R251, 0x20, RZ ;  /* 0x00000020fb087810 */ /* 0x000fe20007ffe0ff */
[----:B------:R4:W-:Y:S01]  /*25470*/  @!P2 ST.E.64 [R6.64], R72 ;  /* 0x000000480600a985 */ /* 0x0009e2000c101b08 */
[----:B------:R-:W-:-:S02]  /*25480*/  SHF.R.S32.HI R13, RZ, 0x1f, R13 ;  /* 0x0000001fff0d7819 */ /* 0x000fc4000001140d */
[----:B------:R-:W-:Y:S02]  /*25490*/  ISETP.GE.AND P2, PT, R8, c[0x0][0x3c8], PT ;  /* 0x0000f20008007a0c */ /* 0x000fe40003f46270 */
[C---:B------:R-:W-:Y:S02]  /*254a0*/  IADD3 R10, R251.reuse, 0x18, RZ ;  /* 0x00000018fb0a7810 */ /* 0x040fe40007ffe0ff */
[----:B------:R-:W-:Y:S02]  /*254b0*/  IADD3 R14, R251, 0x28, RZ ;  /* 0x00000028fb0e7810 */ /* 0x000fe40007ffe0ff */
[----:B------:R-:W-:Y:S02]  /*254c0*/  SHF.R.S32.HI R10, RZ, 0x1f, R10 ;  /* 0x0000001fff0a7819 */ /* 0x000fe4000001140a */
[----:B------:R-:W-:Y:S02]  /*254d0*/  SHF.R.S32.HI R14, RZ, 0x1f, R14 ;  /* 0x0000001fff0e7819 */ /* 0x000fe4000001140e */
[----:B--2---:R-:W-:-:S04]  /*254e0*/  @!P3 LEA R2, P0, R11, R0, 0x2 ;  /* 0x000000000b02b211 */ /* 0x004fc800078010ff */
[----:B------:R-:W-:Y:S02]  /*254f0*/  @!P3 LEA.HI.X R3, R11, R4, R13, 0x2, P0 ;  /* 0x000000040b03b211 */ /* 0x000fe400000f140d */
[----:B------:R-:W-:Y:S02]  /*25500*/  IADD3 R11, R251, 0x28, RZ ;  /* 0x00000028fb0b7810 */ /* 0x000fe40007ffe0ff */
[----:B----4-:R-:W-:Y:S01]  /*25510*/  @!P1 LEA R6, P0, R9, R0, 0x2 ;  /* 0x0000000009069211 */ /* 0x010fe200078010ff */
[----:B------:R2:W-:Y:S01]  /*25520*/  @!P3 ST.E.64 [R2.64], R74 ;  /* 0x0000004a0200b985 */ /* 0x0005e2000c101b08 */
[----:B------:R-:W-:Y:S02]  /*25530*/  ISETP.GE.AND P4, PT, R11, c[0x0][0x3c8], PT ;  /* 0x0000f2000b007a0c */ /* 0x000fe40003f86270 */
[----:B------:R-:W-:Y:S02]  /*25540*/  @!P1 LEA.HI.X R7, R9, R4, R10, 0x2, P0 ;  /* 0x0000000409079211 */ /* 0x000fe400000f140a */
[----:B------:R-:W-:-:S02]  /*25550*/  IADD3 R9, R251, 0x20, RZ ;  /* 0x00000020fb097810 */ /* 0x000fc40007ffe0ff */
[----:B------:R-:W-:Y:S01]  /*25560*/  IADD3 R13, R251, 0x30, RZ ;  /* 0x00000030fb0d7810 */ /* 0x000fe20007ffe0ff */
[----:B------:R4:W-:Y:S01]  /*25570*/  @!P1 ST.E.64 [R6.64], R76 ;  /* 0x0000004c06009985 */ /* 0x0009e2000c101b08 */
[----:B------:R-:W-:Y:S02]  /*25580*/  SHF.R.S32.HI R9, RZ, 0x1f, R9 ;  /* 0x0000001fff097819 */ /* 0x000fe40000011409 */
[----:B------:R-:W-:Y:S02]  /*25590*/  ISETP.GE.AND P3, PT, R13, c[0x0][0x3c8], PT ;  /* 0x0000f2000d007a0c */ /* 0x000fe40003f66270 */
[----:B------:R-:W-:-:S04]  /*255a0*/  IADD3 R10, R251, 0x38, RZ ;  /* 0x00000038fb0a7810 */ /* 0x000fc80007ffe0ff */
[----:B------:R-:W-:Y:S02]  /*255b0*/  ISETP.GE.AND P1, PT, R10, c[0x0][0x3c8], PT ;  /* 0x0000f2000a007a0c */ /* 0x000fe40003f26270 */
[----:B--2---:R-:W-:-:S04]  /*255c0*/  @!P2 LEA R2, P0, R8, R0, 0x2 ;  /* 0x000000000802a211 */ /* 0x004fc800078010ff */
[----:B------:R-:W-:Y:S02]  /*255d0*/  @!P2 LEA.HI.X R3, R8, R4, R9, 0x2, P0 ;  /* 0x000000040803a211 */ /* 0x000fe400000f1409 */
[----:B------:R-:W-:-:S03]  /*255e0*/  @!P4 LEA R8, P0, R11, R0, 0x2 ;  /* 0x000000000b08c211 */ /* 0x000fc600078010ff */
[----:B------:R2:W-:Y:S01]  /*255f0*/  @!P2 ST.E.64 [R2.64], R64 ;  /* 0x000000400200a985 */ /* 0x0005e2000c101b08 */
[----:B------:R-:W-:Y:S02]  /*25600*/  @!P4 LEA.HI.X R9, R11, R4, R14, 0x2, P0 ;  /* 0x000000040b09c211 */ /* 0x000fe400000f140e */
[----:B------:R-:W-:Y:S02]  /*25610*/  IADD3 R14, R251, 0x30, RZ ;  /* 0x00000030fb0e7810 */ /* 0x000fe40007ffe0ff */
[----:B----4-:R-:W-:Y:S01]  /*25620*/  @!P3 LEA R6, P0, R13, R0, 0x2 ;  /* 0x000000000d06b211 */ /* 0x010fe200078010ff */
[----:B------:R4:W-:Y:S01]  /*25630*/  @!P4 ST.E.64 [R8.64], R132 ;  /* 0x000000840800c985 */ /* 0x0009e2000c101b08 */
[----:B------:R-:W-:Y:S02]  /*25640*/  SHF.R.S32.HI R14, RZ, 0x1f, R14 ;  /* 0x0000001fff0e7819 */ /* 0x000fe4000001140e */
[----:B------:R-:W-:Y:S02]  /*25650*/  IADD3 R11, R251, 0x38, RZ ;  /* 0x00000038fb0b7810 */ /* 0x000fe40007ffe0ff */
[----:B------:R-:W-:-:S02]  /*25660*/  @!P3 LEA.HI.X R7, R13, R4, R14, 0x2, P0 ;  /* 0x000000040d07b211 */ /* 0x000fc400000f140e */
[----:B------:R-:W-:-:S03]  /*25670*/  SHF.R.S32.HI R11, RZ, 0x1f, R11 ;  /* 0x0000001fff0b7819 */ /* 0x000fc6000001140b */
[----:B------:R4:W-:Y:S01]  /*25680*/  @!P3 ST.E.64 [R6.64], R78 ;  /* 0x0000004e0600b985 */ /* 0x0009e2000c101b08 */
[----:B--2---:R-:W-:-:S04]  /*25690*/  @!P1 LEA R2, P0, R10, R0, 0x2 ;  /* 0x000000000a029211 */ /* 0x004fc800078010ff */
[----:B------:R-:W-:-:S05]  /*256a0*/  @!P1 LEA.HI.X R3, R10, R4, R11, 0x2, P0 ;  /* 0x000000040a039211 */ /* 0x000fca00000f140b */
[----:B------:R4:W-:Y:S04]  /*256b0*/  @!P1 ST.E.64 [R2.64], R60 ;  /* 0x0000003c02009985 */ /* 0x0009e8000c101b08 */
.L_x_1163:
[----:B------:R-:W-:Y:S05]  /*256c0*/  BSYNC B0 ;  /* 0x0000000000007941 */ /* 0x000fea0003800000 */
.L_x_1162:
[----:B------:R-:W-:Y:S05]  /*256d0*/  BRA.DIV ~URZ, `(.L_x_1164) ;  /* 0x00006a827f007947 */ /* 0x000fea000b800000 */
[----:B--2---:R2:W1:Y:S04]  /*256e0*/  SHFL.IDX PT, R4, R5, 0x1, 0x1c1f ;  /* 0x003c1f0005047f89 */ /* 0x00446800000e0000 */
[----:B----4-:R2:W4:Y:S02]  /*256f0*/  SHFL.IDX PT, R0, R12, 0x1, 0x1c1f ;  /* 0x003c1f000c007f89 */ /* 0x01052400000e0000 */
.L_x_1274:
[----:B------:R-:W-:Y:S01]  /*25700*/  BSSY B0, `(.L_x_1165) ;  /* 0x0000038000007945 */ /* 0x000fe20003800000 */
[----:B------:R-:W-:Y:S05]  /*25710*/  @P6 BRA `(.L_x_1166) ;  /* 0x0000036000006947 */ /* 0x000fea0003800000 */
[C---:B------:R-:W-:Y:S02]  /*25720*/  ISETP.GE.AND P1, PT, R251.reuse, c[0x0][0x3c8], PT ;  /* 0x0000f200fb007a0c */ /* 0x040fe40003f26270 */
[C---:B------:R-:W-:Y:S02]  /*25730*/  IADD3 R6, R251.reuse, 0x8, RZ ;  /* 0x00000008fb067810 */ /* 0x040fe40007ffe0ff */
[----:B------:R-:W-:Y:S02]  /*25740*/  IADD3 R13, R251, 0x10, RZ ;  /* 0x00000010fb0d7810 */ /* 0x000fe40007ffe0ff */
[----:B------:R-:W-:-:S02]  /*25750*/  ISETP.GE.AND P0, PT, R6, c[0x0][0x3c8], PT ;  /* 0x0000f20006007a0c */ /* 0x000fc40003f06270 */
[----:B------:R-:W-:Y:S02]  /*25760*/  IADD3 R10, R251, 0x18, RZ ;  /* 0x00000018fb0a7810 */ /* 0x000fe40007ffe0ff */
[----:B------:R-:W-:Y:S02]  /*25770*/  ISETP.GE.AND P2, PT, R13, c[0x0][0x3c8], PT ;  /* 0x0000f2000d007a0c */ /* 0x000fe40003f46270 */
[----:B------:R-:W-:Y:S02]  /*25780*/  SHF.R.S32.HI R8, RZ, 0x1f, R251 ;  /* 0x0000001fff087819 */ /* 0x000fe400000114fb */
[C---:B----4-:R-:W-:Y:S02]  /*25790*/  @!P1 LEA R2, P3, R251.reuse, R0, 0x2 ;  /* 0x00000000fb029211 */ /* 0x050fe400078610ff */
[----:B------:R-:W-:Y:S02]  /*257a0*/  IADD3 R7, R251, 0x8, RZ ;  /* 0x00000008fb077810 */ /* 0x000fe40007ffe0ff */
[----:B------:R-:W-:-:S02]  /*257b0*/  ISETP.GE.AND P4, PT, R10, c[0x0][0x3c8], PT ;  /* 0x0000f2000a007a0c */ /* 0x000fc40003f86270 */
[C---:B------:R-:W-:Y:S02]  /*257c0*/  IADD3 R17, R251.reuse, 0x20, RZ ;  /* 0x00000020fb117810 */ /* 0x040fe40007ffe0ff */
[----:B-1----:R-:W-:Y:S02]  /*257d0*/  @!P1 LEA.HI.X R3, R251, R4, R8, 0x2, P3 ;  /* 0x00000004fb039211 */ /* 0x002fe400018f1408 */
[----:B------:R-:W-:Y:S02]  /*257e0*/  SHF.R.S32.HI R7, RZ, 0x1f, R7 ;  /* 0x0000001fff077819 */ /* 0x000fe40000011407 */
[----:B------:R-:W-:Y:S01]  /*257f0*/  @!P0 LEA R8, P3, R6, R0, 0x2 ;  /* 0x0000000006088211 */ /* 0x000fe200078610ff */
[----:B------:R1:W-:Y:S01]  /*25800*/  @!P1 ST.E.64 [R2.64], R82 ;  /* 0x0000005202009985 */ /* 0x0003e2000c101b08 */
[----:B------:R-:W-:Y:S02]  /*25810*/  ISETP.GE.AND P5, PT, R17, c[0x0][0x3c8], PT ;  /* 0x0000f20011007a0c */ /* 0x000fe40003fa6270 */
[----:B------:R-:W-:-:S02]  /*25820*/  IADD3 R15, R251, 0x10, RZ ;  /* 0x00000010fb0f7810 */ /* 0x000fc40007ffe0ff */
[----:B------:R-:W-:Y:S02]  /*25830*/  IADD3 R14, R251, 0x28, RZ ;  /* 0x00000028fb0e7810 */ /* 0x000fe40007ffe0ff */
[----:B------:R-:W-:Y:S02]  /*25840*/  @!P0 LEA.HI.X R9, R6, R4, R7, 0x2, P3 ;  /* 0x0000000406098211 */ /* 0x000fe400018f1407 */
[----:B------:R-:W-:Y:S02]  /*25850*/  @!P2 LEA R6, P1, R13, R0, 0x2 ;  /* 0x000000000d06a211 */ /* 0x000fe400078210ff */
[----:B------:R-:W-:Y:S01]  /*25860*/  SHF.R.S32.HI R15, RZ, 0x1f, R15 ;  /* 0x0000001fff0f7819 */ /* 0x000fe2000001140f */
[----:B------:R4:W-:Y:S01]  /*25870*/  @!P0 ST.E.64 [R8.64], R86 ;  /* 0x0000005608008985 */ /* 0x0009e2000c101b08 */
[----:B------:R-:W-:Y:S02]  /*25880*/  IADD3 R11, R251, 0x18, RZ ;  /* 0x00000018fb0b7810 */ /* 0x000fe40007ffe0ff */
[----:B------:R-:W-:-:S02]  /*25890*/  ISETP.GE.AND P3, PT, R14, c[0x0][0x3c8], PT ;  /* 0x0000f2000e007a0c */ /* 0x000fc40003f66270 */
[----:B------:R-:W-:Y:S02]  /*258a0*/  SHF.R.S32.HI R11, RZ, 0x1f, R11 ;  /* 0x0000001fff0b7819 */ /* 0x000fe4000001140b */
[----:B------:R-:W-:Y:S02]  /*258b0*/  @!P2 LEA.HI.X R7, R13, R4, R15, 0x2, P1 ;  /* 0x000000040d07a211 */ /* 0x000fe400008f140f */
[C---:B------:R-:W-:Y:S02]  /*258c0*/  IADD3 R18, R251.reuse, 0x20, RZ ;  /* 0x00000020fb127810 */ /* 0x040fe40007ffe0ff */
[----:B------:R-:W-:Y:S01]  /*258d0*/  IADD3 R15, R251, 0x30, RZ ;  /* 0x00000030fb0f7810 */ /* 0x000fe20007ffe0ff */
[----:B------:R5:W-:Y:S01]  /*258e0*/  @!P2 ST.E.64 [R6.64], R88 ;  /* 0x000000580600a985 */ /* 0x000be2000c101b08 */
[----:B------:R-:W-:Y:S02]  /*258f0*/  SHF.R.S32.HI R18, RZ, 0x1f, R18 ;  /* 0x0000001fff127819 */ /* 0x000fe40000011412 */
[----:B------:R-:W-:-:S02]  /*25900*/  ISETP.GE.AND P2, PT, R15, c[0x0][0x3c8], PT ;  /* 0x0000f2000f007a0c */ /* 0x000fc40003f46270 */
[C---:B-1----:R-:W-:Y:S02]  /*25910*/  @!P4 LEA R2, P0, R10.reuse, R0, 0x2 ;  /* 0x000000000a02c211 */ /* 0x042fe400078010ff */
[----:B------:R-:W-:Y:S02]  /*25920*/  IADD3 R16, R251, 0x28, RZ ;  /* 0x00000028fb107810 */ /* 0x000fe40007ffe0ff */
[----:B------:R-:W-:Y:S02]  /*25930*/  @!P4 LEA.HI.X R3, R10, R4, R11, 0x2, P0 ;  /* 0x000000040a03c211 */ /* 0x000fe400000f140b */
[----:B------:R-:W-:Y:S02]  /*25940*/  @!P5 LEA R10, P0, R17, R0, 0x2 ;  /* 0x00000000110ad211 */ /* 0x000fe400078010ff */
[----:B------:R-:W-:Y:S01]  /*25950*/  IADD3 R13, R251, 0x38, RZ ;  /* 0x00000038fb0d7810 */ /* 0x000fe20007ffe0ff */
[----:B------:R1:W-:Y:S01]  /*25960*/  @!P4 ST.E.64 [R2.64], R128 ;  /* 0x000000800200c985 */ /* 0x0003e2000c101b08 */
[----:B------:R-:W-:-:S02]  /*25970*/  @!P5 LEA.HI.X R11, R17, R4, R18, 0x2, P0 ;  /* 0x00000004110bd211 */ /* 0x000fc400000f1412 */
[----:B------:R-:W-:Y:S02]  /*25980*/  SHF.R.S32.HI R16, RZ, 0x1f, R16 ;  /* 0x0000001fff107819 */ /* 0x000fe40000011410 */
[C---:B----4-:R-:W-:Y:S01]  /*25990*/  @!P3 LEA R8, P0, R14.reuse, R0, 0x2 ;  /* 0x000000000e08b211 */ /* 0x050fe200078010ff */
[----:B------:R4:W-:Y:S01]  /*259a0*/  @!P5 ST.E.64 [R10.64], R134 ;  /* 0x000000860a00d985 */ /* 0x0009e2000c101b08 */
[----:B------:R-:W-:Y:S02]  /*259b0*/  ISETP.GE.AND P1, PT, R13, c[0x0][0x3c8], PT ;  /* 0x0000f2000d007a0c */ /* 0x000fe40003f26270 */
[----:B------:R-:W-:Y:S02]  /*259c0*/  @!P3 LEA.HI.X R9, R14, R4, R16, 0x2, P0 ;  /* 0x000000040e09b211 */ /* 0x000fe400000f1410 */
[C---:B------:R-:W-:Y:S02]  /*259d0*/  IADD3 R16, R251.reuse, 0x30, RZ ;  /* 0x00000030fb107810 */ /* 0x040fe40007ffe0ff */
[----:B------:R-:W-:Y:S01]  /*259e0*/  IADD3 R14, R251, 0x38, RZ ;  /* 0x00000038fb0e7810 */ /* 0x000fe20007ffe0ff */
[----:B------:R4:W-:Y:S01]  /*259f0*/  @!P3 ST.E.64 [R8.64], R130 ;  /* 0x000000820800b985 */ /* 0x0009e2000c101b08 */
[----:B------:R-:W-:-:S02]  /*25a00*/  SHF.R.S32.HI R16, RZ, 0x1f, R16 ;  /* 0x0000001fff107819 */ /* 0x000fc40000011410 */
[C---:B-----5:R-:W-:Y:S02]  /*25a10*/  @!P2 LEA R6, P0, R15.reuse, R0, 0x2 ;  /* 0x000000000f06a211 */ /* 0x060fe400078010ff */
[----:B------:R-:W-:Y:S02]  /*25a20*/  SHF.R.S32.HI R14, RZ, 0x1f, R14 ;  /* 0x0000001fff0e7819 */ /* 0x000fe4000001140e */
[----:B------:R-:W-:-:S05]  /*25a30*/  @!P2 LEA.HI.X R7, R15, R4, R16, 0x2, P0 ;  /* 0x000000040f07a211 */ /* 0x000fca00000f1410 */
[----:B------:R4:W-:Y:S01]  /*25a40*/  @!P2 ST.E.64 [R6.64], R80 ;  /* 0x000000500600a985 */ /* 0x0009e2000c101b08 */
[----:B-1----:R-:W-:-:S04]  /*25a50*/  @!P1 LEA R2, P0, R13, R0, 0x2 ;  /* 0x000000000d029211 */ /* 0x002fc800078010ff */
[----:B------:R-:W-:-:S05]  /*25a60*/  @!P1 LEA.HI.X R3, R13, R4, R14, 0x2, P0 ;  /* 0x000000040d039211 */ /* 0x000fca00000f140e */
[----:B------:R4:W-:Y:S04]  /*25a70*/  @!P1 ST.E.64 [R2.64], R62 ;  /* 0x0000003e02009985 */ /* 0x0009e8000c101b08 */
.L_x_1166:
[----:B------:R-:W-:Y:S05]  /*25a80*/  BSYNC B0 ;  /* 0x0000000000007941 */ /* 0x000fea0003800000 */
.L_x_1165:
[----:B------:R-:W-:Y:S05]  /*25a90*/  BRA.DIV ~URZ, `(.L_x_1167) ;  /* 0x000067927f007947 */ /* 0x000fea000b800000 */
[----:B-1----:R1:W2:Y:S02]  /*25aa0*/  SHFL.IDX PT, R4, R5, 0x2, 0x1c1f ;  /* 0x005c1f0005047f89 */ /* 0x0022a400000e0000 */
.L_x_1275:
[----:B------:R-:W-:Y:S05]  /*25ab0*/  BRA.DIV ~URZ, `(.L_x_1168) ;  /* 0x000067e27f007947 */ /* 0x000fea000b800000 */
[----:B----4-:R4:W1:Y:S02]  /*25ac0*/  SHFL.IDX PT, R0, R12, 0x2, 0x1c1f ;  /* 0x005c1f000c007f89 */ /* 0x01086400000e0000 */
.L_x_1276:
[----:B------:R-:W-:Y:S01]  /*25ad0*/  LOP3.LUT P0, RZ, R207, 0x1, RZ, 0xc0, !PT ;  /* 0x00000001cfff7812 */ /* 0x000fe2000780c0ff */
[----:B------:R-:W-:-:S12]  /*25ae0*/  BSSY B0, `(.L_x_1169) ;  /* 0x0000038000007945 */ /* 0x000fd80003800000 */
[----:B------:R-:W-:Y:S05]  /*25af0*/  @P0 BRA `(.L_x_1170) ;  /* 0x0000036000000947 */ /* 0x000fea0003800000 */
[C---:B------:R-:W-:Y:S02]  /*25b00*/  IADD3 R13, R251.reuse, 0x8, RZ ;  /* 0x00000008fb0d7810 */ /* 0x040fe40007ffe0ff */
[----:B------:R-:W-:Y:S02]  /*25b10*/  ISETP.GE.AND P1, PT, R251, c[0x0][0x3c8], PT ;  /* 0x0000f200fb007a0c */ /* 0x000fe40003f26270 */
[----:B------:R-:W-:Y:S02]  /*25b20*/  ISETP.GE.AND P0, PT, R13, c[0x0][0x3c8], PT ;  /* 0x0000f2000d007a0c */ /* 0x000fe40003f06270 */
[C---:B------:R-:W-:Y:S02]  /*25b30*/  IADD3 R11, R251.reuse, 0x10, RZ ;  /* 0x00000010fb0b7810 */ /* 0x040fe40007ffe0ff */
[----:B------:R-:W-:Y:S02]  /*25b40*/  IADD3 R15, R251, 0x8, RZ ;  /* 0x00000008fb0f7810 */ /* 0x000fe40007ffe0ff */
[----:B------:R-:W-:-:S02]  /*25b50*/  ISETP.GE.AND P4, PT, R11, c[0x0][0x3c8], PT ;  /* 0x0000f2000b007a0c */ /* 0x000fc40003f86270 */
[----:B------:R-:W-:Y:S02]  /*25b60*/  SHF.R.S32.HI R15, RZ, 0x1f, R15 ;  /* 0x0000001fff0f7819 */ /* 0x000fe4000001140f */
[C---:B------:R-:W-:Y:S02]  /*25b70*/  IADD3 R10, R251.reuse, 0x18, RZ ;  /* 0x00000018fb0a7810 */ /* 0x040fe40007ffe0ff */
[-C--:B-1----:R-:W-:Y:S02]  /*25b80*/  @!P1 LEA R6, P2, R251, R0.reuse, 0x2 ;  /* 0x00000000fb069211 */ /* 0x082fe400078410ff */
[C---:B------:R-:W-:Y:S02]  /*25b90*/  @!P0 LEA R2, P3, R13.reuse, R0, 0x2 ;  /* 0x000000000d028211 */ /* 0x040fe400078610ff */
[----:B------:R-:W-:Y:S02]  /*25ba0*/  SHF.R.S32.HI R8, RZ, 0x1f, R251 ;  /* 0x0000001fff087819 */ /* 0x000fe400000114fb */
[----:B--2---:R-:W-:-:S02]  /*25bb0*/  @!P0 LEA.HI.X R3, R13, R4, R15, 0x2, P3 ;  /* 0x000000040d038211 */ /* 0x004fc400018f140f */
[----:B------:R-:W-:Y:S02]  /*25bc0*/  ISETP.GE.AND P5, PT, R10, c[0x0][0x3c8], PT ;  /* 0x0000f2000a007a0c */ /* 0x000fe40003fa6270 */
[C---:B------:R-:W-:Y:S02]  /*25bd0*/  IADD3 R13, R251.reuse, 0x10, RZ ;  /* 0x00000010fb0d7810 */ /* 0x040fe40007ffe0ff */
[C---:B------:R-:W-:Y:S02]  /*25be0*/  IADD3 R14, R251.reuse, 0x20, RZ ;  /* 0x00000020fb0e7810 */ /* 0x040fe40007ffe0ff */
[----:B------:R-:W-:Y:S02]  /*25bf0*/  @!P1 LEA.HI.X R7, R251, R4, R8, 0x2, P2 ;  /* 0x00000004fb079211 */ /* 0x000fe400010f1408 */
[----:B------:R-:W-:Y:S02]  /*25c00*/  @!P4 LEA R8, P2, R11, R0, 0x2 ;  /* 0x000000000b08c211 */ /* 0x000fe400078410ff */
[----:B------:R-:W-:Y:S01]  /*25c10*/  SHF.R.S32.HI R13, RZ, 0x1f, R13 ;  /* 0x0000001fff0d7819 */ /* 0x000fe2000001140d */
[----:B------:R-:W-:Y:S01]  /*25c20*/  @!P1 ST.E.64 [R6.64], R48 ;  /* 0x0000003006009985 */ /* 0x000fe2000c101b08 */
[----:B------:R-:W-:-:S02]  /*25c30*/  ISETP.GE.AND P3, PT, R14, c[0x0][0x3c8], PT ;  /* 0x0000f2000e007a0c */ /* 0x000fc40003f66270 */
[----:B------:R-:W-:Y:S01]  /*25c40*/  IADD3 R17, R251, 0x28, RZ ;  /* 0x00000028fb117810 */ /* 0x000fe20007ffe0ff */
[----:B------:R1:W-:Y:S01]  /*25c50*/  @!P0 ST.E.64 [R2.64], R34 ;  /* 0x0000002202008985 */ /* 0x0003e2000c101b08 */
[----:B------:R-:W-:Y:S02]  /*25c60*/  @!P4 LEA.HI.X R9, R11, R4, R13, 0x2, P2 ;  /* 0x000000040b09c211 */ /* 0x000fe400010f140d */
[C---:B------:R-:W-:Y:S02]  /*25c70*/  IADD3 R11, R251.reuse, 0x18, RZ ;  /* 0x00000018fb0b7810 */ /* 0x040fe40007ffe0ff */
[----:B------:R-:W-:Y:S01]  /*25c80*/  IADD3 R15, R251, 0x30, RZ ;  /* 0x00000030fb0f7810 */ /* 0x000fe20007ffe0ff */
[----:B------:R2:W-:Y:S01]  /*25c90*/  @!P4 ST.E.64 [R8.64], R38 ;  /* 0x000000260800c985 */ /* 0x0005e2000c101b08 */
[----:B------:R-:W-:Y:S02]  /*25ca0*/  ISETP.GE.AND P2, PT, R17, c[0x0][0x3c8], PT ;  /* 0x0000f20011007a0c */ /* 0x000fe40003f46270 */
[----:B------:R-:W-:-:S02]  /*25cb0*/  IADD3 R13, R251, 0x38, RZ ;  /* 0x00000038fb0d7810 */ /* 0x000fc40007ffe0ff */
[----:B------:R-:W-:Y:S02]  /*25cc0*/  SHF.R.S32.HI R11, RZ, 0x1f, R11 ;  /* 0x0000001fff0b7819 */ /* 0x000fe4000001140b */
[----:B------:R-:W-:Y:S02]  /*25cd0*/  ISETP.GE.AND P1, PT, R15, c[0x0][0x3c8], PT ;  /* 0x0000f2000f007a0c */ /* 0x000fe40003f26270 */
[----:B------:R-:W-:Y:S02]  /*25ce0*/  IADD3 R16, R251, 0x20, RZ ;  /* 0x00000020fb107810 */ /* 0x000fe40007ffe0ff */
[----:B------:R-:W-:Y:S02]  /*25cf0*/  ISETP.GE.AND P0, PT, R13, c[0x0][0x3c8], PT ;  /* 0x0000f2000d007a0c */ /* 0x000fe40003f06270 */
[----:B------:R-:W-:Y:S02]  /*25d00*/  SHF.R.S32.HI R16, RZ, 0x1f, R16 ;  /* 0x0000001fff107819 */ /* 0x000fe40000011410 */
[----:B------:R-:W-:-:S04]  /*25d10*/  IADD3 R18, R251, 0x28, RZ ;  /* 0x00000028fb127810 */ /* 0x000fc80007ffe0ff */
[----:B------:R-:W-:Y:S02]  /*25d20*/  SHF.R.S32.HI R18, RZ, 0x1f, R18 ;  /* 0x0000001fff127819 */ /* 0x000fe40000011412 */
[----:B-1----:R-:W-:-:S04]  /*25d30*/  @!P5 LEA R2, P6, R10, R0, 0x2 ;  /* 0x000000000a02d211 */ /* 0x002fc800078c10ff */
[----:B------:R-:W-:Y:S02]  /*25d40*/  @!P5 LEA.HI.X R3, R10, R4, R11, 0x2, P6 ;  /* 0x000000040a03d211 */ /* 0x000fe400030f140b */
[CC--:B------:R-:W-:Y:S02]  /*25d50*/  @!P3 LEA R10, P6, R14.reuse, R0.reuse, 0x2 ;  /* 0x000000000e0ab211 */ /* 0x0c0fe400078c10ff */
[----:B--2---:R-:W-:Y:S01]  /*25d60*/  @!P2 LEA R8, P4, R17, R0, 0x2 ;  /* 0x000000001108a211 */ /* 0x004fe200078810ff */
[----:B------:R1:W-:Y:S01]  /*25d70*/  @!P5 ST.E.64 [R2.64], R42 ;  /* 0x0000002a0200d985 */ /* 0x0003e2000c101b08 */
[----:B------:R-:W-:Y:S02]  /*25d80*/  @!P3 LEA.HI.X R11, R14, R4, R16, 0x2, P6 ;  /* 0x000000040e0bb211 */ /* 0x000fe400030f1410 */
[C---:B------:R-:W-:Y:S02]  /*25d90*/  IADD3 R16, R251.reuse, 0x30, RZ ;  /* 0x00000030fb107810 */ /* 0x040fe40007ffe0ff */
[----:B------:R-:W-:Y:S01]  /*25da0*/  IADD3 R14, R251, 0x38, RZ ;  /* 0x00000038fb0e7810 */ /* 0x000fe20007ffe0ff */
[----:B------:R2:W-:Y:S01]  /*25db0*/  @!P3 ST.E.64 [R10.64], R56 ;  /* 0x000000380a00b985 */ /* 0x0005e2000c101b08 */
[----:B------:R-:W-:-:S02]  /*25dc0*/  @!P1 LEA R6, P5, R15, R0, 0x2 ;  /* 0x000000000f069211 */ /* 0x000fc400078a10ff */
[----:B------:R-:W-:Y:S02]  /*25dd0*/  SHF.R.S32.HI R16, RZ, 0x1f, R16 ;  /* 0x0000001fff107819 */ /* 0x000fe40000011410 */
[-C--:B------:R-:W-:Y:S02]  /*25de0*/  @!P2 LEA.HI.X R9, R17, R4.reuse, R18, 0x2, P4 ;  /* 0x000000041109a211 */ /* 0x080fe400020f1412 */
[----:B------:R-:W-:Y:S02]  /*25df0*/  SHF.R.S32.HI R14, RZ, 0x1f, R14 ;  /* 0x0000001fff0e7819 */ /* 0x000fe4000001140e */
[----:B------:R-:W-:Y:S01]  /*25e00*/  @!P1 LEA.HI.X R7, R15, R4, R16, 0x2, P5 ;  /* 0x000000040f079211 */ /* 0x000fe200028f1410 */
[----:B------:R2:W-:Y:S04]  /*25e10*/  @!P2 ST.E.64 [R8.64], R50 ;  /* 0x000000320800a985 */ /* 0x0005e8000c101b08 */
[----:B------:R2:W-:Y:S01]  /*25e20*/  @!P1 ST.E.64 [R6.64], R44 ;  /* 0x0000002c06009985 */ /* 0x0005e2000c101b08 */
[----:B-1----:R-:W-:-:S04]  /*25e30*/  @!P0 LEA R2, P4, R13, R0, 0x2 ;  /* 0x000000000d028211 */ /* 0x002fc800078810ff */
[----:B------:R-:W-:-:S05]  /*25e40*/  @!P0 LEA.HI.X R3, R13, R4, R14, 0x2, P4 ;  /* 0x000000040d038211 */ /* 0x000fca00020f140e */
[----:B------:R2:W-:Y:S04]  /*25e50*/  @!P0 ST.E.64 [R2.64], R26 ;  /* 0x0000001a02008985 */ /* 0x0005e8000c101b08 */
.L_x_1170:
[----:B------:R-:W-:Y:S05]  /*25e60*/  BSYNC B0 ;  /* 0x0000000000007941 */ /* 0x000fea0003800000 */
.L_x_1169:
[----:B------:R-:W-:Y:S05]  /*25e70*/  BRA.DIV ~URZ, `(.L_x_1171) ;  /* 0x000064927f007947 */ /* 0x000fea000b800000 */
[----:B--2---:R2:W3:Y:S04]  /*25e80*/  SHFL.IDX PT, R4, R5, 0x3, 0x1c1f ;  /* 0x007c1f0005047f89 */ /* 0x0044e800000e0000 */
[----:B-1----:R2:W1:Y:S02]  /*25e90*/  SHFL.IDX PT, R0, R12, 0x3, 0x1c1f ;  /* 0x007c1f000c007f89 */ /* 0x00246400000e0000 */
.L_x_1277:
[----:B------:R-:W-:-:S13]  /*25ea0*/  LOP3.LUT P0, RZ, R207, 0x2, RZ, 0xc0, !PT ;  /* 0x00000002cfff7812 */ /* 0x000fda000780c0ff */
[----:B------:R-:W-:Y:S05]  /*25eb0*/  @P0 BRA `(.L_x_1159) ;  /* 0x00000f7000000947 */ /* 0x000fea0003800000 */
[C---:B------:R-:W-:Y:S02]  /*25ec0*/  ISETP.GE.AND P0, PT, R251.reuse, c[0x0][0x3c8], PT ;  /* 0x0000f200fb007a0c */ /* 0x040fe40003f06270 */
[C---:B------:R-:W-:Y:S02]  /*25ed0*/  IADD3 R10, R251.reuse, 0x8, RZ ;  /* 0x00000008fb0a7810 */ /* 0x040fe40007ffe0ff */
[----:B--2---:R-:W-:Y:S02]  /*25ee0*/  SHF.R.S32.HI R5, RZ, 0x1f, R251 ;  /* 0x0000001fff057819 */ /* 0x004fe400000114fb */
[----:B------:R-:W-:Y:S02]  /*25ef0*/  ISETP.GE.AND P5, PT, R10, c[0x0][0x3c8], PT ;  /* 0x0000f2000a007a0c */ /* 0x000fe40003fa6270 */
[C---:B---34-:R-:W-:Y:S02]  /*25f00*/  IADD3 R12, R251.reuse, 0x18, RZ ;  /* 0x00000018fb0c7810 */ /* 0x058fe40007ffe0ff */
[----:B------:R-:W-:-:S02]  /*25f10*/  IADD3 R8, R251, 0x10, RZ ;  /* 0x00000010fb087810 */ /* 0x000fc40007ffe0ff */
[C---:B------:R-:W-:Y:S02]  /*25f20*/  IADD3 R11, R251.reuse, 0x8, RZ ;  /* 0x00000008fb0b7810 */ /* 0x040fe40007ffe0ff */
[C---:B-1----:R-:W-:Y:S02]  /*25f30*/  @!P0 LEA R2, P1, R251.reuse, R0, 0x2 ;  /* 0x00000000fb028211 */ /* 0x042fe400078210ff */
[----:B------:R-:W-:Y:S02]  /*25f40*/  ISETP.GE.AND P3, PT, R12, c[0x0][0x3c8], PT ;  /* 0x0000f2000c007a0c */ /* 0x000fe40003f66270 */
[----:B------:R-:W-:Y:S02]  /*25f50*/  @!P0 LEA.HI.X R3, R251, R4, R5, 0x2, P1 ;  /* 0x00000004fb038211 */ /* 0x000fe400008f1405 */
[----:B------:R-:W-:Y:S02]  /*25f60*/  ISETP.GE.AND P4, PT, R8, c[0x0][0x3c8], PT ;  /* 0x0000f20008007a0c */ /* 0x000fe40003f86270 */
[----:B------:R-:W-:Y:S01]  /*25f70*/  SHF.R.S32.HI R11, RZ, 0x1f, R11 ;  /* 0x0000001fff0b7819 */ /* 0x000fe2000001140b */
[----:B------:R1:W-:Y:S01]  /*25f80*/  @!P0 ST.E.64 [R2.64], R30 ;  /* 0x0000001e02008985 */ /* 0x0003e2000c101b08 */
[----:B------:R-:W-:-:S02]  /*25f90*/  @!P5 LEA R6, P0, R10, R0, 0x2 ;  /* 0x000000000a06d211 */ /* 0x000fc400078010ff */
[C---:B------:R-:W-:Y:S02]  /*25fa0*/  IADD3 R9, R251.reuse, 0x10, RZ ;  /* 0x00000010fb097810 */ /* 0x040fe40007ffe0ff */
[----:B------:R-:W-:Y:S02]  /*25fb0*/  @!P5 LEA.HI.X R7, R10, R4, R11, 0x2, P0 ;  /* 0x000000040a07d211 */ /* 0x000fe400000f140b */
[----:B------:R-:W-:Y:S02]  /*25fc0*/  SHF.R.S32.HI R9, RZ, 0x1f, R9 ;  /* 0x0000001fff097819 */ /* 0x000fe40000011409 */
[C---:B------:R-:W-:Y:S01]  /*25fd0*/  IADD3 R15, R251.reuse, 0x20, RZ ;  /* 0x00000020fb0f7810 */ /* 0x040fe20007ffe0ff */
[----:B------:R-:W-:Y:S01]  /*25fe0*/  @!P5 ST.E.64 [R6.64], R36 ;  /* 0x000000240600d985 */ /* 0x000fe2000c101b08 */
[----:B------:R-:W-:Y:S02]  /*25ff0*/  @!P3 LEA R10, P5, R12, R0, 0x2 ;  /* 0x000000000c0ab211 */ /* 0x000fe400078a10ff */
[----:B------:R-:W-:-:S02]  /*26000*/  IADD3 R13, R251, 0x28, RZ ;  /* 0x00000028fb0d7810 */ /* 0x000fc40007ffe0ff */
[----:B------:R-:W-:Y:S02]  /*26010*/  IADD3 R5, R251, 0x30, RZ ;  /* 0x00000030fb057810 */ /* 0x000fe40007ffe0ff */
[----:B------:R-:W-:Y:S02]  /*26020*/  ISETP.GE.AND P2, PT, R15, c[0x0][0x3c8], PT ;  /* 0x0000f2000f007a0c */ /* 0x000fe40003f46270 */
[----:B------:R-:W-:Y:S02]  /*26030*/  ISETP.GE.AND P1, PT, R13, c[0x0][0x3c8], PT ;  /* 0x0000f2000d007a0c */ /* 0x000fe40003f26270 */
[----:B------:R-:W-:Y:S02]  /*26040*/  IADD3 R14, R251, 0x18, RZ ;  /* 0x00000018fb0e7810 */ /* 0x000fe40007ffe0ff */
[----:B------:R-:W-:Y:S02]  /*26050*/  ISETP.GE.AND P0, PT, R5, c[0x0][0x3c8], PT ;  /* 0x0000f20005007a0c */ /* 0x000fe40003f06270 */
[----:B------:R-:W-:-:S02]  /*26060*/  SHF.R.S32.HI R14, RZ, 0x1f, R14 ;  /* 0x0000001fff0e7819 */ /* 0x000fc4000001140e */
[----:B------:R-:W-:Y:S02]  /*26070*/  IADD3 R16, R251, 0x20, RZ ;  /* 0x00000020fb107810 */ /* 0x000fe40007ffe0ff */
[C---:B-1----:R-:W-:Y:S02]  /*26080*/  @!P4 LEA R2, P6, R8.reuse, R0, 0x2 ;  /* 0x000000000802c211 */ /* 0x042fe400078c10ff */
[----:B------:R-:W-:Y:S02]  /*26090*/  SHF.R.S32.HI R16, RZ, 0x1f, R16 ;  /* 0x0000001fff107819 */ /* 0x000fe40000011410 */
[----:B------:R-:W-:Y:S02]  /*260a0*/  @!P4 LEA.HI.X R3, R8, R4, R9, 0x2, P6 ;  /* 0x000000040803c211 */ /* 0x000fe400030f1409 */
[----:B------:R-:W-:-:S03]  /*260b0*/  @!P2 LEA R8, P6, R15, R0, 0x2 ;  /* 0x000000000f08a211 */ /* 0x000fc600078c10ff */
[----:B------:R1:W-:Y:S01]  /*260c0*/  @!P4 ST.E.64 [R2.64], R40 ;  /* 0x000000280200c985 */ /* 0x0003e2000c101b08 */
[----:B------:R-:W-:Y:S02]  /*260d0*/  @!P2 LEA.HI.X R9, R15, R4, R16, 0x2, P6 ;  /* 0x000000040f09a211 */ /* 0x000fe400030f1410 */
[----:B-1----:R-:W-:Y:S02]  /*260e0*/  P2R R2, PR, RZ, 0x20 ;  /* 0x00000020ff027803 */ /* 0x002fe40000000000 */
[----:B------:R-:W-:Y:S02]  /*260f0*/  @!P1 LEA R6, P5, R13, R0, 0x2 ;  /* 0x000000000d069211 */ /* 0x000fe400078a10ff */
[----:B------:R-:W-:-:S04]  /*26100*/  ISETP.NE.AND P4, PT, R2, RZ, PT ;  /* 0x000000ff0200720c */ /* 0x000fc80003f85270 */
[----:B------:R-:W-:Y:S02]  /*26110*/  @!P3 LEA.HI.X R11, R12, R4, R14, 0x2, P4 ;  /* 0x000000040c0bb211 */ /* 0x000fe400020f140e */
[C---:B------:R-:W-:Y:S02]  /*26120*/  IADD3 R14, R251.reuse, 0x28, RZ ;  /* 0x00000028fb0e7810 */ /* 0x040fe40007ffe0ff */
[----:B------:R-:W-:Y:S01]  /*26130*/  IADD3 R12, R251, 0x30, RZ ;  /* 0x00000030fb0c7810 */ /* 0x000fe20007ffe0ff */
[----:B------:R1:W-:Y:S01]  /*26140*/  @!P3 ST.E.64 [R10.64], R58 ;  /* 0x0000003a0a00b985 */ /* 0x0003e2000c101b08 */
[----:B------:R-:W-:Y:S02]  /*26150*/  SHF.R.S32.HI R14, RZ, 0x1f, R14 ;  /* 0x0000001fff0e7819 */ /* 0x000fe4000001140e */
[----:B------:R-:W-:Y:S01]  /*26160*/  SHF.R.S32.HI R12, RZ, 0x1f, R12 ;  /* 0x0000001fff0c7819 */ /* 0x000fe2000001140c */
[----:B------:R1:W-:Y:S01]  /*26170*/  @!P2 ST.E.64 [R8.64], R54 ;  /* 0x000000360800a985 */ /* 0x0003e2000c101b08 */
[----:B------:R-:W-:-:S02]  /*26180*/  @!P0 LEA R2, P4, R5, R0, 0x2 ;  /* 0x0000000005028211 */ /* 0x000fc400078810ff */
[-C--:B------:R-:W-:Y:S02]  /*26190*/  @!P1 LEA.HI.X R7, R13, R4.reuse, R14, 0x2, P5 ;  /* 0x000000040d079211 */ /* 0x080fe400028f140e */
[----:B------:R-:W-:Y:S02]  /*261a0*/  @!P0 LEA.HI.X R3, R5, R4, R12, 0x2, P4 ;  /* 0x0000000405038211 */ /* 0x000fe400020f140c */
[----:B------:R-:W-:Y:S01]  /*261b0*/  IADD3 R5, R251, 0x38, RZ ;  /* 0x00000038fb057810 */ /* 0x000fe20007ffe0ff */
[----:B------:R1:W-:Y:S04]  /*261c0*/  @!P1 ST.E.64 [R6.64], R46 ;  /* 0x0000002e06009985 */ /* 0x0003e8000c101b08 */
[----:B------:R1:W-:Y:S01]  /*261d0*/  @!P0 ST.E.64 [R2.64], R32 ;  /* 0x0000002002008985 */ /* 0x0003e2000c101b08 */
[----:B------:R-:W-:-:S13]  /*261e0*/  ISETP.GE.AND P0, PT, R5, c[0x0][0x3c8], PT ;  /* 0x0000f20005007a0c */ /* 0x000fda0003f06270 */
[----:B------:R-:W-:Y:S05]  /*261f0*/  @P0 BRA `(.L_x_1159) ;  /* 0x00000c3000000947 */ /* 0x000fea0003800000 */
[----:B------:R-:W-:Y:S02]  /*26200*/  IADD3 R12, R251, 0x38, RZ ;  /* 0x00000038fb0c7810 */ /* 0x000fe40007ffe0ff */
[----:B-1----:R-:W-:Y:S02]  /*26210*/  LEA R2, P0, R5, R0, 0x2 ;  /* 0x0000000005027211 */ /* 0x002fe400078010ff */
[----:B------:R-:W-:-:S04]  /*26220*/  SHF.R.S32.HI R12, RZ, 0x1f, R12 ;  /* 0x0000001fff0c7819 */ /* 0x000fc8000001140c */
[----:B------:R-:W-:-:S05]  /*26230*/  LEA.HI.X R3, R5, R4, R12, 0x2, P0 ;  /* 0x0000000405037211 */ /* 0x000fca00000f140c */
[----:B------:R1:W-:Y:S01]  /*26240*/  ST.E.64 [R2.64], R28 ;  /* 0x0000001c02007985 */ /* 0x0003e2000c101b08 */
[----:B------:R-:W-:Y:S05]  /*26250*/  BRA `(.L_x_1159) ;  /* 0x00000bd000007947 */ /* 0x000fea0003800000 */
.L_x_1144:
[----:B------:R-:W3:Y:S04]  /*26260*/  LDL.LU R7, [R1+0x44] ;  /* 0x0000440001077983 */ /* 0x000ee80000300800 */
[----:B-1----:R-:W4:Y:S01]  /*26270*/  LDL R6, [R1+0x4c] ;  /* 0x00004c0001067983 */ /* 0x002f220000100800 */
[----:B------:R-:W-:Y:S01]  /*26280*/  ISETP.NE.U32.AND P0, PT, RZ, c[0x0][0x508], PT ;  /* 0x00014200ff007a0c */ /* 0x000fe20003f05070 */
[----:B------:R-:W-:Y:S01]  /*26290*/  IMAD.MOV.U32 R4, RZ, RZ, 0x4 ;  /* 0x00000004ff047424 */ /* 0x000fe200078e00ff */
[----:B------:R-:W-:Y:S01]  /*262a0*/  ISETP.NE.U32.AND P2, PT, RZ, c[0x0][0x500], PT ;  /* 0x00014000ff007a0c */ /* 0x000fe20003f45070 */
[----:B--2---:R-:W-:Y:S01]  /*262b0*/  IMAD.MOV.U32 R17, RZ, RZ, c[0x0][0x388] ;  /* 0x0000e200ff117624 */ /* 0x004fe200078e00ff */
[----:B------:R-:W-:Y:S01]  /*262c0*/  ISETP.NE.AND.EX P0, PT, RZ, c[0x0][0x50c], PT, P0 ;  /* 0x00014300ff007a0c */ /* 0x000fe20003f05300 */
[----:B------:R-:W-:Y:S01]  /*262d0*/  IMAD.MOV.U32 R0, RZ, RZ, RZ ;  /* 0x000000ffff007224 */ /* 0x000fe200078e00ff */
[----:B------:R-:W-:Y:S01]  /*262e0*/  ISETP.NE.AND.EX P2, PT, RZ, c[0x0][0x504], PT, P2 ;  /* 0x00014100ff007a0c */ /* 0x000fe20003f45320 */
[----:B----4-:R-:W-:-:S10]  /*262f0*/  IMAD.WIDE R2, R6, R4, c[0x0][0x500] ;  /* 0x0001400006027625 */ /* 0x010fd400078e0204 */
[----:B------:R-:W-:Y:S02]  /*26300*/  @P0 IMAD.WIDE R4, R6, R4, c[0x0][0x508] ;  /* 0x0001420006040625 */ /* 0x000fe400078e0204 */
[----:B------:R1:W5:Y:S04]  /*26310*/  @P2 LDG.E R0, [R2.64] ;  /* 0x0000000802002981 */ /* 0x000368000c1e1900 */
[----:B------:R1:W5:Y:S01]  /*26320*/  @P0 LDG.E R17, [R4.64] ;  /* 0x0000000804110981 */ /* 0x000362000c1e1900 */
[----:B---3--:R-:W-:-:S04]  /*26330*/  ISETP.NE.AND P1, PT, R7, RZ, PT ;  /* 0x000000ff0700720c */ /* 0x008fc80003f25270 */
[----:B------:R-:W-:Y:S01]  /*26340*/  SEL R19, R7, c[0x0][0x3d4], P1 ;  /* 0x0000f50007137a07 */ /* 0x000fe20000800000 */
[----:B------:R-:W-:Y:S05]  /*26350*/  @P0 BRA `(.L_x_1172) ;  /* 0x0000004000000947 */ /* 0x000fea0003800000 */
[----:B------:R-:W-:Y:S05]  /*26360*/  @!P2 BRA `(.L_x_1172) ;  /* 0x000000300000a947 */ /* 0x000fea0003800000 */
[----:B-1----:R1:W2:Y:S04]  /*26370*/  LDG.E R4, [R2.64] ;  /* 0x0000000802047981 */ /* 0x0022a8000c1e1900 */
[----:B-1----:R-:W2:Y:S02]  /*26380*/  LDG.E R2, [R2.64+0x4] ;  /* 0x0000040802027981 */ /* 0x002ea4000c1e1900 */
[----:B--2--5:R-:W-:Y:S02]  /*26390*/  IADD3 R17, -R4, R2, RZ ;  /* 0x0000000204117210 */ /* 0x024fe40007ffe1ff */
.L_x_1172:
[----:B-1----:R-:W2:Y:S01]  /*263a0*/  LDL.LU R3, [R1+0x48] ;  /* 0x0000480001037983 */ /* 0x002ea20000300800 */
[----:B------:R-:W-:Y:S01]  /*263b0*/  SHF.R.S32.HI R2, RZ, 0x1f, R6 ;  /* 0x0000001fff027819 */ /* 0x000fe20000011406 */
[----:B------:R-:W-:Y:S01]  /*263c0*/  BSSY B0, `(.L_x_1173) ;  /* 0x0000039000007945 */ /* 0x000fe20003800000 */
[----:B-----5:R-:W-:Y:S01]  /*263d0*/  SHF.R.S32.HI R18, RZ, 0x1f, R0 ;  /* 0x0000001fff127819 */ /* 0x020fe20000011400 */
[----:B------:R-:W1:Y:S01]  /*263e0*/  S2R R4, SR_TID.X ;  /* 0x0000000000047919 */ /* 0x000e620000002100 */
[----:B------:R-:W-:-:S02]  /*263f0*/  SEL R9, R6, RZ, !P2 ;  /* 0x000000ff06097207 */ /* 0x000fc40005000000 */
[----:B------:R-:W-:Y:S02]  /*26400*/  SEL R21, R2, RZ, !P2 ;  /* 0x000000ff02157207 */ /* 0x000fe40005000000 */
[----:B-1----:R-:W-:Y:S02]  /*26410*/  ISETP.GT.AND P0, PT, R4, 0x7f, PT ;  /* 0x0000007f0400780c */ /* 0x002fe40003f04270 */
        /* <DEDUP_REMOVED lines=51> */
.L_x_1174:
[----:B------:R-:W-:Y:S05]  /*26750*/  BSYNC B0 ;  /* 0x0000000000007941 */ /* 0x000fea0003800000 */
.L_x_1173:
[----:B------:R-:W-:-:S13]  /*26760*/  ISETP.GT.AND P0, PT, R19, 0x1, PT ;  /* 0x000000011300780c */ /* 0x000fda0003f04270 */
[----:B------:R-:W-:Y:S05]  /*26770*/  @P0 BRA `(.L_x_1159) ;  /* 0x000006b000000947 */ /* 0x000fea0003800000 */
[----:B-1----:R-:W2:Y:S04]  /*26780*/  LDL.LU R2, [R1+0x38] ;  /* 0x0000380001027983 */ /* 0x002ea80000300800 */
[----:B------:R-:W3:Y:S01]  /*26790*/  LDL R5, [R1+0x10] ;  /* 0x0000100001057983 */ /* 0x000ee20000100800 */
[----:B------:R-:W-:Y:S01]  /*267a0*/  IMAD R4, R18, c[0x0][0x3a0], RZ ;  /* 0x0000e80012047a24 */ /* 0x000fe200078e02ff */
[----:B------:R-:W-:Y:S02]  /*267b0*/  ISETP.GE.AND P2, PT, R244, c[0x0][0x3c8], PT ;  /* 0x0000f200f4007a0c */ /* 0x000fe40003f46270 */
[----:B------:R-:W1:Y:S02]  /*267c0*/  S2R R12, SR_TID.X ;  /* 0x00000000000c7919 */ /* 0x000e640000002100 */
[----:B-1----:R-:W-:-:S04]  /*267d0*/  SHF.R.S32.HI R10, RZ, 0x1f, R12 ;  /* 0x0000001fff0a7819 */ /* 0x002fc8000001140c */
[----:B------:R-:W-:-:S04]  /*267e0*/  LEA.HI R10, R10, R12, RZ, 0x3 ;  /* 0x0000000c0a0a7211 */ /* 0x000fc800078f18ff */
[----:B------:R-:W-:Y:S02]  /*267f0*/  SHF.R.S32.HI R10, RZ, 0x3, R10 ;  /* 0x00000003ff0a7819 */ /* 0x000fe4000001140a */
[----:B--2---:R-:W-:Y:S02]  /*26800*/  MOV R11, R2 ;  /* 0x00000002000b7202 */ /* 0x004fe40000000f00 */
[----:B------:R-:W-:-:S04]  /*26810*/  MOV R2, c[0x0][0x4e8] ;  /* 0x00013a0000027a02 */ /* 0x000fc80000000f00 */
[----:B------:R-:W-:Y:S01]  /*26820*/  ISETP.NE.AND P0, PT, R2, 0x1, PT ;  /* 0x000000010200780c */ /* 0x000fe20003f05270 */
[----:B------:R-:W-:-:S04]  /*26830*/  IMAD.WIDE.U32 R2, R0, c[0x0][0x3a0], RZ ;  /* 0x0000e80000027a25 */ /* 0x000fc800078e00ff */
[----:B------:R-:W-:Y:S01]  /*26840*/  IMAD R0, R0, c[0x0][0x3a4], R4 ;  /* 0x0000e90000007a24 */ /* 0x000fe200078e0204 */
[----:B---3--:R-:W-:Y:S01]  /*26850*/  IADD3 R4, R5, R11, RZ ;  /* 0x0000000b05047210 */ /* 0x008fe20007ffe0ff */
[----:B------:R-:W-:-:S03]  /*26860*/  IMAD R5, R21, c[0x0][0x3f0], RZ ;  /* 0x0000fc0015057a24 */ /* 0x000fc600078e02ff */
[----:B------:R-:W-:Y:S01]  /*26870*/  IADD3 R3, R3, R0, RZ ;  /* 0x0000000003037210 */ /* 0x000fe20007ffe0ff */
[----:B------:R-:W-:Y:S02]  /*26880*/  IMAD.MOV.U32 R0, RZ, RZ, R4 ;  /* 0x000000ffff007224 */ /* 0x000fe400078e0004 */
[----:B------:R-:W-:-:S04]  /*26890*/  @P0 IMAD.HI.U32 R6, R4, c[0x0][0x4ec], RZ ;  /* 0x00013b0004060a27 */ /* 0x000fc800078e00ff */
[----:B------:R-:W-:Y:S01]  /*268a0*/  IMAD.WIDE.U32 R2, R8, c[0x0][0x3e8], R2 ;  /* 0x0000fa0008027a25 */ /* 0x000fe200078e0002 */
[----:B------:R-:W-:-:S03]  /*268b0*/  @P0 SHF.R.U32.HI R0, RZ, c[0x0][0x4f0], R6 ;  /* 0x00013c00ff000a19 */ /* 0x000fc60000011606 */
[----:B------:R-:W-:Y:S01]  /*268c0*/  IMAD R3, R8, c[0x0][0x3ec], R3 ;  /* 0x0000fb0008037a24 */ /* 0x000fe200078e0203 */
[----:B------:R-:W-:Y:S01]  /*268d0*/  SHF.R.S32.HI R6, RZ, 0x1f, R0 ;  /* 0x0000001fff067819 */ /* 0x000fe20000011400 */
[C---:B------:R-:W-:Y:S01]  /*268e0*/  IMAD R7, R9.reuse, c[0x0][0x3f4], R5 ;  /* 0x0000fd0009077a24 */ /* 0x040fe200078e0205 */
[----:B------:R-:W-:Y:S01]  /*268f0*/  IADD3 R5, -R0, RZ, RZ ;  /* 0x000000ff00057210 */ /* 0x000fe20007ffe1ff */
[----:B------:R-:W-:-:S04]  /*26900*/  IMAD.WIDE.U32 R2, R9, c[0x0][0x3f0], R2 ;  /* 0x0000fc0009027a25 */ /* 0x000fc800078e0002 */
[----:B------:R-:W-:Y:S01]  /*26910*/  IMAD R6, R6, c[0x0][0x3e0], RZ ;  /* 0x0000f80006067a24 */ /* 0x000fe200078e02ff */
[----:B------:R-:W-:Y:S01]  /*26920*/  IADD3 R3, R3, R7, RZ ;  /* 0x0000000703037210 */ /* 0x000fe20007ffe0ff */
[----:B------:R-:W-:Y:S02]  /*26930*/  IMAD R4, R5, c[0x0][0x4e8], R4 ;  /* 0x00013a0005047a24 */ /* 0x000fe400078e0204 */
[C---:B------:R-:W-:Y:S02]  /*26940*/  IMAD R6, R0.reuse, c[0x0][0x3e4], R6 ;  /* 0x0000f90000067a24 */ /* 0x040fe400078e0206 */
[----:B------:R-:W-:Y:S01]  /*26950*/  IMAD.WIDE.U32 R2, R0, c[0x0][0x3e0], R2 ;  /* 0x0000f80000027a25 */ /* 0x000fe200078e0002 */
[----:B------:R-:W-:-:S03]  /*26960*/  SHF.R.S32.HI R0, RZ, 0x1f, R4 ;  /* 0x0000001fff007819 */ /* 0x000fc60000011404 */
[----:B------:R-:W-:Y:S02]  /*26970*/  IMAD.IADD R3, R3, 0x1, R6 ;  /* 0x0000000103037824 */ /* 0x000fe400078e0206 */
[----:B------:R-:W-:Y:S02]  /*26980*/  IMAD R0, R0, c[0x0][0x3d8], RZ ;  /* 0x0000f60000007a24 */ /* 0x000fe400078e02ff */
[----:B------:R-:W-:-:S04]  /*26990*/  IMAD.WIDE.U32 R2, R4, c[0x0][0x3d8], R2 ;  /* 0x0000f60004027a25 */ /* 0x000fc800078e0002 */
[----:B------:R-:W-:Y:S01]  /*269a0*/  IMAD R4, R4, c[0x0][0x3dc], R0 ;  /* 0x0000f70004047a24 */ /* 0x000fe200078e0200 */
[----:B------:R-:W-:Y:S02]  /*269b0*/  LEA R6, P0, R2, c[0x0][0x380], 0x1 ;  /* 0x0000e00002067a11 */ /* 0x000fe400078008ff */
[----:B------:R-:W-:Y:S02]  /*269c0*/  IADD3 R0, R10, R11, RZ ;  /* 0x0000000b0a007210 */ /* 0x000fe40007ffe0ff */
[----:B------:R-:W-:-:S04]  /*269d0*/  IADD3 R4, R3, R4, RZ ;  /* 0x0000000403047210 */ /* 0x000fc80007ffe0ff */
[----:B------:R-:W-:Y:S01]  /*269e0*/  LEA.HI.X R5, R2, c[0x0][0x384], R4, 0x1, P0 ;  /* 0x0000e10002057a11 */ /* 0x000fe200000f0c04 */
[----:B------:R-:W-:Y:S05]  /*269f0*/  BRA.DIV ~URZ, `(.L_x_1175) ;  /* 0x000059e27f007947 */ /* 0x000fea000b800000 */
[----:B------:R1:W2:Y:S02]  /*26a00*/  SHFL.IDX PT, R7, R5, RZ, 0x181f ;  /* 0x00181fff05077589 */ /* 0x0002a400000e0000 */
.L_x_1278:
[----:B------:R-:W-:Y:S05]  /*26a10*/  BRA.DIV ~URZ, `(.L_x_1176) ;  /* 0x00005a327f007947 */ /* 0x000fea000b800000 */
[----:B------:R3:W4:Y:S02]  /*26a20*/  SHFL.IDX PT, R2, R6, RZ, 0x181f ;  /* 0x00181fff06027589 */ /* 0x00072400000e0000 */
.L_x_1279:
        /* <DEDUP_REMOVED lines=8> */
.L_x_1280:
[----:B------:R-:W-:-:S04]  /*26ab0*/  IADD3 R3, R0, 0x10, RZ ;  /* 0x0000001000037810 */ /* 0x000fc80007ffe0ff */
[----:B------:R-:W-:-:S13]  /*26ac0*/  ISETP.GE.OR P0, PT, R3, R4, P2 ;  /* 0x000000040300720c */ /* 0x000fda0001706670 */
[----:B--2---:R-:W-:-:S04]  /*26ad0*/  @!P0 LEA R2, P1, R244, R2, 0x1 ;  /* 0x00000002f4028211 */ /* 0x004fc800078208ff */
[----:B-1----:R-:W-:-:S05]  /*26ae0*/  @!P0 LEA.HI.X R3, R244, R7, R245, 0x1, P1 ;  /* 0x00000007f4038211 */ /* 0x002fca00008f0cf5 */
[----:B------:R1:W-:Y:S01]  /*26af0*/  @!P0 ST.E.128 [R2.64], RZ ;  /* 0x000000ff02008985 */ /* 0x0003e2000c101d08 */
[----:B------:R-:W-:Y:S05]  /*26b00*/  BRA.DIV ~URZ, `(.L_x_1178) ;  /* 0x00005a827f007947 */ /* 0x000fea000b800000 */
[----:B------:R2:W1:Y:S02]  /*26b10*/  SHFL.IDX PT, R7, R5, 0x2, 0x181f ;  /* 0x00581f0005077f89 */ /* 0x00046400000e0000 */
.L_x_1281:
[----:B------:R-:W-:Y:S05]  /*26b20*/  BRA.DIV ~URZ, `(.L_x_1179) ;  /* 0x00005ad27f007947 */ /* 0x000fea000b800000 */
[----:B-1----:R1:W2:Y:S02]  /*26b30*/  SHFL.IDX PT, R2, R6, 0x2, 0x181f ;  /* 0x00581f0006027f89 */ /* 0x0022a400000e0000 */
.L_x_1282:
        /* <DEDUP_REMOVED lines=8> */
.L_x_1283:
[----:B------:R-:W-:-:S04]  /*26bc0*/  IADD3 R3, R0, 0x30, RZ ;  /* 0x0000003000037810 */ /* 0x000fc80007ffe0ff */
[----:B------:R-:W-:-:S13]  /*26bd0*/  ISETP.GE.OR P0, PT, R3, R4, P2 ;  /* 0x000000040300720c */ /* 0x000fda0001706670 */
[----:B--2---:R-:W-:-:S04]  /*26be0*/  @!P0 LEA R2, P1, R244, R2, 0x1 ;  /* 0x00000002f4028211 */ /* 0x004fc800078208ff */
[----:B------:R-:W-:-:S05]  /*26bf0*/  @!P0 LEA.HI.X R3, R244, R7, R245, 0x1, P1 ;  /* 0x00000007f4038211 */ /* 0x000fca00008f0cf5 */
[----:B------:R2:W-:Y:S01]  /*26c00*/  @!P0 ST.E.128 [R2.64], RZ ;  /* 0x000000ff02008985 */ /* 0x0005e2000c101d08 */
[----:B------:R-:W-:Y:S05]  /*26c10*/  BRA.DIV ~URZ, `(.L_x_1181) ;  /* 0x00005b227f007947 */ /* 0x000fea000b800000 */
[----:B------:R1:W2:Y:S02]  /*26c20*/  SHFL.IDX PT, R7, R5, 0x4, 0x181f ;  /* 0x00981f0005077f89 */ /* 0x0002a400000e0000 */
.L_x_1284:
[----:B------:R-:W-:Y:S05]  /*26c30*/  BRA.DIV ~URZ, `(.L_x_1182) ;  /* 0x00005b727f007947 */ /* 0x000fea000b800000 */
[----:B--2---:R2:W1:Y:S02]  /*26c40*/  SHFL.IDX PT, R2, R6, 0x4, 0x181f ;  /* 0x00981f0006027f89 */ /* 0x00446400000e0000 */
.L_x_1285:
        /* <DEDUP_REMOVED lines=8> */
.L_x_1286:
[----:B------:R-:W-:-:S04]  /*26cd0*/  IADD3 R3, R0, 0x50, RZ ;  /* 0x0000005000037810 */ /* 0x000fc80007ffe0ff */
[----:B------:R-:W-:-:S13]  /*26ce0*/  ISETP.GE.OR P0, PT, R3, R4, P2 ;  /* 0x000000040300720c */ /* 0x000fda0001706670 */
[----:B---3--:R-:W-:-:S04]  /*26cf0*/  @!P0 LEA R2, P1, R244, R2, 0x1 ;  /* 0x00000002f4028211 */ /* 0x008fc800078208ff */
[----:B--2---:R-:W-:-:S05]  /*26d00*/  @!P0 LEA.HI.X R3, R244, R7, R245, 0x1, P1 ;  /* 0x00000007f4038211 */ /* 0x004fca00008f0cf5 */
[----:B------:R2:W-:Y:S01]  /*26d10*/  @!P0 ST.E.128 [R2.64], RZ ;  /* 0x000000ff02008985 */ /* 0x0005e2000c101d08 */
[----:B------:R-:W-:Y:S05]  /*26d20*/  BRA.DIV ~URZ, `(.L_x_1184) ;  /* 0x00005bc27f007947 */ /* 0x000fea000b800000 */
[----:B------:R3:W1:Y:S02]  /*26d30*/  SHFL.IDX PT, R7, R5, 0x6, 0x181f ;  /* 0x00d81f0005077f89 */ /* 0x00066400000e0000 */
.L_x_1287:
[----:B------:R-:W-:Y:S05]  /*26d40*/  BRA.DIV ~URZ, `(.L_x_1185) ;  /* 0x00005c127f007947 */ /* 0x000fea000b800000 */
[----:B--2---:R2:W3:Y:S02]  /*26d50*/  SHFL.IDX PT, R2, R6, 0x6, 0x181f ;  /* 0x00d81f0006027f89 */ /* 0x0044e400000e0000 */
.L_x_1288:
        /* <DEDUP_REMOVED lines=8> */
.L_x_1289:
[----:B------:R-:W-:-:S04]  /*26de0*/  IADD3 R0, R0, 0x70, RZ ;  /* 0x0000007000007810 */ /* 0x000fc80007ffe0ff */
[----:B------:R-:W-:-:S13]  /*26df0*/  ISETP.GE.OR P0, PT, R0, R4, P2 ;  /* 0x000000040000720c */ /* 0x000fda0001706670 */
[----:B----4-:R-:W-:-:S04]  /*26e00*/  @!P0 LEA R2, P1, R244, R2, 0x1 ;  /* 0x00000002f4028211 */ /* 0x010fc800078208ff */
[----:B---3--:R-:W-:-:S05]  /*26e10*/  @!P0 LEA.HI.X R3, R244, R5, R245, 0x1, P1 ;  /* 0x00000005f4038211 */ /* 0x008fca00008f0cf5 */
[----:B------:R3:W-:Y:S04]  /*26e20*/  @!P0 ST.E.128 [R2.64], RZ ;  /* 0x000000ff02008985 */ /* 0x0007e8000c101d08 */
.L_x_1159:
[----:B------:R-:W-:Y:S05]  /*26e30*/  BSYNC B1 ;  /* 0x0000000000017941 */ /* 0x000fea0003800000 */
.L_x_1143:
        /* <DEDUP_REMOVED lines=15> */
.L_x_1290:
[----:B------:R-:W-:Y:S05]  /*26f30*/  BRA.DIV ~URZ, `(.L_x_1189) ;  /* 0x00005bd27f007947 */ /* 0x000fea000b800000 */
[----:B------:R3:W4:Y:S02]  /*26f40*/  SHFL.IDX PT, R8, R53, 0x1, 0x1f ;  /* 0x00201f0035087f89 */ /* 0x00072400000e0000 */
.L_x_1291:
[----:B------:R-:W5:Y:S01]  /*26f50*/  LDL R0, [R1+0x4c] ;  /* 0x00004c0001007983 */ /* 0x000f620000100800 */
[----:B------:R-:W-:Y:S02]  /*26f60*/  IMAD.MOV.U32 R6, RZ, RZ, RZ ;  /* 0x000000ffff067224 */ /* 0x000fe400078e00ff */
[----:B-----5:R-:W-:-:S05]  /*26f70*/  IMAD.IADD R0, R0, 0x1, R12 ;  /* 0x0000000100007824 */ /* 0x020fca00078e020c */
[----:B------:R-:W-:-:S13]  /*26f80*/  ISETP.GE.OR P0, PT, R0, c[0x0][0x53c], !P6 ;  /* 0x00014f0000007a0c */ /* 0x000fda0007706670 */
[----:B------:R-:W-:Y:S01]  /*26f90*/  @!P0 MOV R2, 0x4 ;  /* 0x0000000400028802 */ /* 0x000fe20000000f00 */
[----:B------:R-:W-:-:S04]  /*26fa0*/  @!P0 IMAD.MOV.U32 R4, RZ, RZ, 0x4 ;  /* 0x00000004ff048424 */ /* 0x000fc800078e00ff */
        /* <DEDUP_REMOVED lines=13> */
.L_x_1292:
        /* <DEDUP_REMOVED lines=16> */
.L_x_1293:
[----:B---3--:R-:W-:Y:S01]  /*27180*/  IMAD R0, R0, c[0x0][0x538], RZ ;  /* 0x00014e0000007a24 */ /* 0x008fe200078e02ff */
[----:B------:R-:W-:Y:S04]  /*27190*/  BSSY B1, `(.L_x_1192) ;  /* 0x00000ce000017945 */ /* 0x000fe80003800000 */
[----:B----4-:R-:W-:-:S04]  /*271a0*/  IADD3 R8, R0, R8, RZ ;  /* 0x0000000800087210 */ /* 0x010fc80007ffe0ff */
[----:B--2---:R-:W-:-:S13]  /*271b0*/  ISETP.GT.AND P0, PT, R8, R9, PT ;  /* 0x000000090800720c */ /* 0x004fda0003f04270 */
[----:B------:R-:W-:Y:S05]  /*271c0*/  @P0 BRA `(.L_x_1193) ;  /* 0x0000025000000947 */ /* 0x000fea0003800000 */
.L_x_1197:
        /* <DEDUP_REMOVED lines=8> */
[----:B-1----:R-:W-:Y:S02]  /*27250*/  @!P0 MOV R4, 0x4 ;  /* 0x0000000400048802 */ /* 0x002fe40000000f00 */
        /* <DEDUP_REMOVED lines=8> */
.L_x_1294:
        /* <DEDUP_REMOVED lines=16> */
.L_x_1295:
[----:B--2---:R-:W-:-:S05]  /*273e0*/  IMAD R0, R0, c[0x0][0x538], RZ ;  /* 0x00014e0000007a24 */ /* 0x004fca00078e02ff */
[----:B------:R-:W-:-:S04]  /*273f0*/  IADD3 R8, R0, R8, RZ ;  /* 0x0000000800087210 */ /* 0x000fc80007ffe0ff */
[----:B------:R-:W-:-:S13]  /*27400*/  ISETP.GT.AND P0, PT, R8, R9, PT ;  /* 0x000000090800720c */ /* 0x000fda0003f04270 */
[----:B-1----:R-:W-:Y:S05]  /*27410*/  @!P0 BRA `(.L_x_1197) ;  /* 0xfffffdb000008947 */ /* 0x002fea000383ffff */
.L_x_1193:
[----:B------:R-:W-:-:S05]  /*27420*/  IADD3 R8, -R0, R8, RZ ;  /* 0x0000000800087210 */ /* 0x000fca0007ffe1ff */
[----:B------:R-:W-:-:S05]  /*27430*/  IMAD R0, R4, c[0x0][0x538], R8 ;  /* 0x00014e0004007a24 */ /* 0x000fca00078e0208 */
[----:B------:R-:W-:Y:S01]  /*27440*/  ISETP.GT.AND P0, PT, R0, R9, PT ;  /* 0x000000090000720c */ /* 0x000fe20003f04270 */
[----:B------:R-:W-:-:S12]  /*27450*/  BRA.DIV ~URZ, `(.L_x_1198) ;  /* 0x00005b127f007947 */ /* 0x000fd8000b800000 */
[----:B------:R-:W-:-:S03]  /*27460*/  VOTE.ANY R5, PT, !P0 ;  /* 0x0000000000057806 */ /* 0x000fc600040e0100 */
.L_x_1296:
[----:B------:R-:W2:Y:S01]  /*27470*/  LDL.LU R2, [R1+0x4c] ;  /* 0x00004c0001027983 */ /* 0x000ea20000300800 */
[----:B------:R-:W2:Y:S02]  /*27480*/  POPC R0, R5 ;  /* 0x0000000500007309 */ /* 0x000ea40000000000 */
[----:B--2---:R-:W-:-:S05]  /*27490*/  IADD3 R2, R0, R2, RZ ;  /* 0x0000000200027210 */ /* 0x004fca0007ffe0ff */
[----:B------:R2:W-:Y:S01]  /*274a0*/  STL [R1+0x4c], R2 ;  /* 0x00004c0201007387 */ /* 0x0005e20000100800 */
[----:B------:R-:W-:Y:S05]  /*274b0*/  BRA.DIV ~URZ, `(.L_x_1199) ;  /* 0x00005b027f007947 */ /* 0x000fea000b800000 */
[----:B------:R3:W4:Y:S04]  /*274c0*/  SHFL.IDX PT, R6, R6, R0, 0x1f ;  /* 0x00001f0006067589 */ /* 0x00072800000e0000 */
[----:B------:R3:W1:Y:S02]  /*274d0*/  SHFL.IDX PT, R7, R7, R0, 0x1f ;  /* 0x00001f0007077589 */ /* 0x00066400000e0000 */
.L_x_1297:
[----:B------:R-:W-:Y:S01]  /*274e0*/  ISETP.NE.AND P0, PT, R5, RZ, PT ;  /* 0x000000ff0500720c */ /* 0x000fe20003f05270 */
[----:B------:R-:W-:-:S12]  /*274f0*/  BSSY B0, `(.L_x_1200) ;  /* 0x0000005000007945 */ /* 0x000fd80003800000 */
[----:B------:R-:W-:Y:S05]  /*27500*/  @!P0 BRA `(.L_x_1201) ;  /* 0x0000003000008947 */ /* 0x000fea0003800000 */
[----:B---3--:R-:W-:Y:S01]  /*27510*/  IADD3 R0, R0, -0x1, RZ ;  /* 0xffffffff00007810 */ /* 0x008fe20007ffe0ff */
[----:B------:R-:W-:Y:S05]  /*27520*/  BRA.DIV ~URZ, `(.L_x_1202) ;  /* 0x00005b627f007947 */ /* 0x000fea000b800000 */
[----:B------:R3:W2:Y:S02]  /*27530*/  SHFL.IDX PT, R10, R4, R0, 0x1f ;  /* 0x00001f00040a7589 */ /* 0x0006a400000e0000 */
.L_x_1201:
[----:B------:R-:W-:Y:S05]  /*27540*/  BSYNC B0 ;  /* 0x0000000000007941 */ /* 0x000fea0003800000 */
.L_x_1200:
        /* <DEDUP_REMOVED lines=68> */
.L_x_1204:
        /* <DEDUP_REMOVED lines=68> */
.L_x_1205:
[----:B------:R-:W-:Y:S05]  /*27dd0*/  BSYNC B0 ;  /* 0x0000000000007941 */ /* 0x000fea0003800000 */
.L_x_1203:
[----:B------:R-:W-:-:S04]  /*27de0*/  LOP3.LUT R2, RZ, R2, RZ, 0x33, !PT ;  /* 0x00000002ff027212 */ /* 0x000fc800078e33ff */
[----:B-1----:R-:W-:-:S05]  /*27df0*/  IADD3 R0, R2, R6, RZ ;  /* 0x0000000602007210 */ /* 0x002fca0007ffe0ff */
[----:B------:R1:W-:Y:S01]  /*27e00*/  STL [R1+0x44], R0 ;  /* 0x0000440001007387 */ /* 0x0003e20000100800 */
[----:B------:R-:W-:Y:S05]  /*27e10*/  BRA `(.L_x_1206) ;  /* 0x0000005000007947 */ /* 0x000fea0003800000 */
.L_x_1194:
[----:B------:R-:W-:Y:S01]  /*27e20*/  MOV R0, c[0x0][0x53c] ;  /* 0x00014f0000007a02 */ /* 0x000fe20000000f00 */
[----:B------:R2:W-:Y:S04]  /*27e30*/  STL [R1+0x40], R9 ;  /* 0x0000400901007387 */ /* 0x0005e80000100800 */
[----:B------:R2:W-:Y:S04]  /*27e40*/  STL [R1+0x44], RZ ;  /* 0x000044ff01007387 */ /* 0x0005e80000100800 */
[----:B------:R2:W-:Y:S04]  /*27e50*/  STL [R1+0x48], RZ ;  /* 0x000048ff01007387 */ /* 0x0005e80000100800 */
[----:B------:R2:W-:Y:S02]  /*27e60*/  STL [R1+0x4c], R0 ;  /* 0x00004c0001007387 */ /* 0x0005e40000100800 */
.L_x_1206:
[----:B------:R-:W-:Y:S05]  /*27e70*/  BSYNC B1 ;  /* 0x0000000000017941 */ /* 0x000fea0003800000 */
.L_x_1192:
        /* <DEDUP_REMOVED lines=9> */
.L_x_1187:
[----:B--2---:R-:W2:Y:S02]  /*27f10*/  LDL R0, [R1+0x4c] ;  /* 0x00004c0001007983 */ /* 0x004ea40000100800 */
[----:B--2---:R-:W-:-:S13]  /*27f20*/  ISETP.GE.AND P0, PT, R0, c[0x0][0x53c], PT ;  /* 0x00014f0000007a0c */ /* 0x004fda0003f06270 */
[----:B-1--4-:R-:W-:Y:S01]  /*27f30*/  @P0 CALL.REL.NOINC `(.L_x_1207) ;  /* 0x0000001000000944 */ /* 0x012fe20003c00000 */
[----:B------:R-:W-:Y:S05]  /*27f40*/  BRA `(.L_x_1208) ;  /* 0xfffd9f1000007947 */ /* 0x000fea000383ffff */
.L_x_1207:
[----:B------:R-:W-:Y:S05]  /*27f50*/  EXIT ;  /* 0x000000000000794d */ /* 0x000fea0003800000 */
.L_x_898:
[----:B------:R-:W-:Y:S01]  /*27f60*/  IMAD.MOV.U32 R0, RZ, RZ, R5 ;  /* 0x000000ffff007224 */ /* 0x000fe200078e0005 */
[----:B------:R-:W-:Y:S02]  /*27f70*/  MOV R2, 0x1 ;  /* 0x0000000100027802 */ /* 0x000fe40000000f00 */
[----:B------:R-:W-:Y:S02]  /*27f80*/  MOV R3, 0x27fa0 ;  /* 0x00027fa000037802 */ /* 0x000fe40000000f00 */
[----:B------:R-:W-:Y:S05]  /*27f90*/  CALL.REL.NOINC `($__internal_14_$__cuda_sm70_shflsync_up_p) ;  /* 0x0000522000007944 */ /* 0x000fea0003c00000 */
[----:B------:R-:W-:Y:S01]  /*27fa0*/  MOV R0, R4 ;  /* 0x0000000400007202 */ /* 0x000fe20000000f00 */
[----:B------:R-:W-:Y:S05]  /*27fb0*/  BRA `(.L_x_1209) ;  /* 0xfffd84a000007947 */ /* 0x000fea000383ffff */
.L_x_899:
[----:B------:R-:W-:Y:S01]  /*27fc0*/  IMAD.MOV.U32 R0, RZ, RZ, R5 ;  /* 0x000000ffff007224 */ /* 0x000fe200078e0005 */
[----:B------:R-:W-:Y:S02]  /*27fd0*/  MOV R2, 0x2 ;  /* 0x0000000200027802 */ /* 0x000fe40000000f00 */
[----:B------:R-:W-:Y:S02]  /*27fe0*/  MOV R3, 0x28000 ;  /* 0x0002800000037802 */ /* 0x000fe40000000f00 */
[----:B------:R-:W-:Y:S05]  /*27ff0*/  CALL.REL.NOINC `($__internal_14_$__cuda_sm70_shflsync_up_p) ;  /* 0x000051c000007944 */ /* 0x000fea0003c00000 */
[----:B------:R-:W-:Y:S01]  /*28000*/  SEL R0, R4, RZ, P4 ;  /* 0x000000ff04007207 */ /* 0x000fe20002000000 */
[----:B------:R-:W-:Y:S01]  /*28010*/  IMAD.MOV.U32 R2, RZ, RZ, 0x4 ;  /* 0x00000004ff027424 */ /* 0x000fe200078e00ff */
[----:B------:R-:W-:-:S03]  /*28020*/  MOV R3, 0x28050 ;  /* 0x0002805000037802 */ /* 0x000fc60000000f00 */
[----:B------:R-:W-:Y:S02]  /*28030*/  IMAD.IADD R0, R5, 0x1, R0 ;  /* 0x0000000105007824 */ /* 0x000fe400078e0200 */
        /* <DEDUP_REMOVED lines=13> */
[----:B------:R-:W-:Y:S02]  /*28110*/  MOV R71, 0x1f ;  /* 0x0000001f00477802 */ /* 0x000fe40000000f00 */
[----:B------:R-:W-:Y:S01]  /*28120*/  MOV R3, 0x28160 ;  /* 0x0002816000037802 */ /* 0x000fe20000000f00 */
[----:B------:R-:W-:-:S04]  /*28130*/  IMAD.IADD R4, R0, 0x1, R4 ;  /* 0x0000000100047824 */ /* 0x000fc800078e0204 */
[----:B------:R-:W-:Y:S02]  /*28140*/  IMAD.MOV.U32 R52, RZ, RZ, R4 ;  /* 0x000000ffff347224 */ /* 0x000fe400078e0004 */
[----:B------:R-:W-:Y:S05]  /*28150*/  CALL.REL.NOINC `($__internal_13_$__cuda_sm70_shflsync_idx_p) ;  /* 0x0000500000007944 */ /* 0x000fea0003c00000 */
[----:B------:R-:W-:Y:S01]  /*28160*/  MOV R0, R234 ;  /* 0x000000ea00007202 */ /* 0x000fe20000000f00 */
[----:B------:R-:W-:Y:S05]  /*28170*/  BRA `(.L_x_1210) ;  /* 0xfffd83e000007947 */ /* 0x000fea000383ffff */
.L_x_901:
[----:B------:R-:W-:Y:S02]  /*28180*/  SEL R0, RZ, 0x1, P0 ;  /* 0x00000001ff007807 */ /* 0x000fe40000000000 */
[----:B------:R-:W-:Y:S02]  /*28190*/  MOV R2, 0x281b0 ;  /* 0x000281b000027802 */ /* 0x000fe40000000f00 */
[----:B------:R-:W-:Y:S05]  /*281a0*/  CALL.REL.NOINC `($__internal_15_$__cuda_sm70_votesync_ballot) ;  /* 0x0000508000007944 */ /* 0x000fea0003c00000 */
[----:B------:R-:W-:Y:S01]  /*281b0*/  MOV R7, R0 ;  /* 0x0000000000077202 */ /* 0x000fe20000000f00 */
[----:B------:R-:W-:Y:S05]  /*281c0*/  BRA `(.L_x_1211) ;  /* 0xfffd842000007947 */ /* 0x000fea000383ffff */
.L_x_902:
[----:B------:R-:W-:Y:S01]  /*281d0*/  IMAD.MOV.U32 R52, RZ, RZ, R9 ;  /* 0x000000ffff347224 */ /* 0x000fe200078e0009 */
[----:B-1----:R-:W-:Y:S01]  /*281e0*/  MOV R2, R0 ;  /* 0x0000000000027202 */ /* 0x002fe20000000f00 */
[----:B------:R-:W-:Y:S01]  /*281f0*/  IMAD.MOV.U32 R71, RZ, RZ, 0x1f ;  /* 0x0000001fff477424 */ /* 0x000fe200078e00ff */
[----:B------:R-:W-:Y:S02]  /*28200*/  MOV R3, 0x28220 ;  /* 0x0002822000037802 */ /* 0x000fe40000000f00 */
[----:B------:R-:W-:Y:S05]  /*28210*/  CALL.REL.NOINC `($__internal_13_$__cuda_sm70_shflsync_idx_p) ;  /* 0x00004f4000007944 */ /* 0x000fea0003c00000 */
[----:B------:R-:W-:Y:S01]  /*28220*/  IMAD.MOV.U32 R12, RZ, RZ, R234 ;  /* 0x000000ffff0c7224 */ /* 0x000fe200078e00ea */
[----:B------:R-:W-:Y:S01]  /*28230*/  MOV R52, R8 ;  /* 0x0000000800347202 */ /* 0x000fe20000000f00 */
[----:B------:R-:W-:Y:S01]  /*28240*/  IMAD.MOV.U32 R5, RZ, RZ, RZ ;  /* 0x000000ffff057224 */ /* 0x000fe200078e00ff */
[----:B------:R-:W-:Y:S01]  /*28250*/  MOV R2, R0 ;  /* 0x0000000000027202 */ /* 0x000fe20000000f00 */
[----:B------:R-:W-:Y:S01]  /*28260*/  IMAD.MOV.U32 R71, RZ, RZ, 0x1f ;  /* 0x0000001fff477424 */ /* 0x000fe200078e00ff */
[----:B------:R-:W-:-:S02]  /*28270*/  MOV R3, 0x28290 ;  /* 0x0002829000037802 */ /* 0x000fc40000000f00 */
[----:B------:R-:W-:Y:S05]  /*28280*/  CALL.REL.NOINC `($__internal_13_$__cuda_sm70_shflsync_idx_p) ;  /* 0x00004ed000007944 */ /* 0x000fea0003c00000 */
[----:B------:R-:W-:Y:S01]  /*28290*/  MOV R9, R234 ;  /* 0x000000ea00097202 */ /* 0x000fe20000000f00 */
[----:B------:R-:W-:Y:S05]  /*282a0*/  BRA `(.L_x_1212) ;  /* 0xfffd83b000007947 */ /* 0x000fea000383ffff */
.L_x_905:
[----:B------:R-:W-:Y:S01]  /*282b0*/  IMAD.MOV.U32 R52, RZ, RZ, R4 ;  /* 0x000000ffff347224 */ /* 0x000fe200078e0004 */
[----:B-1----:R-:W-:Y:S01]  /*282c0*/  MOV R2, R0 ;  /* 0x0000000000027202 */ /* 0x002fe20000000f00 */
[----:B------:R-:W-:Y:S01]  /*282d0*/  IMAD.MOV.U32 R71, RZ, RZ, 0x1f ;  /* 0x0000001fff477424 */ /* 0x000fe200078e00ff */
[----:B------:R-:W-:-:S02]  /*282e0*/  MOV R3, 0x28300 ;  /* 0x0002830000037802 */ /* 0x000fc40000000f00 */
[----:B---34-:R-:W-:Y:S05]  /*282f0*/  CALL.REL.NOINC `($__internal_13_$__cuda_sm70_shflsync_idx_p) ;  /* 0x00004e6000007944 */ /* 0x018fea0003c00000 */
[----:B------:R-:W-:Y:S01]  /*28300*/  MOV R5, R234 ;  /* 0x000000ea00057202 */ /* 0x000fe20000000f00 */
[----:B------:R-:W-:Y:S05]  /*28310*/  BRA `(.L_x_904) ;  /* 0xfffd83a000007947 */ /* 0x000fea000383ffff */
.L_x_970:
[----:B------:R-:W-:Y:S01]  /*28320*/  IMAD.MOV.U32 R52, RZ, RZ, R5 ;  /* 0x000000ffff347224 */ /* 0x000fe200078e0005 */
[----:B------:R-:W-:Y:S01]  /*28330*/  MOV R2, RZ ;  /* 0x000000ff00027202 */ /* 0x000fe20000000f00 */
[----:B------:R-:W-:Y:S01]  /*28340*/  IMAD.MOV.U32 R71, RZ, RZ, 0x181f ;  /* 0x0000181fff477424 */ /* 0x000fe200078e00ff */
[----:B------:R-:W-:-:S02]  /*28350*/  MOV R3, 0x28370 ;  /* 0x0002837000037802 */ /* 0x000fc40000000f00 */
[----:B-----5:R-:W-:Y:S05]  /*28360*/  CALL.REL.NOINC `($__internal_13_$__cuda_sm70_shflsync_idx_p) ;  /* 0x00004df000007944 */ /* 0x020fea0003c00000 */
[----:B------:R-:W-:Y:S01]  /*28370*/  MOV R7, R234 ;  /* 0x000000ea00077202 */ /* 0x000fe20000000f00 */
[----:B------:R-:W-:Y:S05]  /*28380*/  BRA `(.L_x_1213) ;  /* 0xfffe0ba000007947 */ /* 0x000fea000383ffff */
.L_x_971:
[----:B------:R-:W-:Y:S01]  /*28390*/  IMAD.MOV.U32 R52, RZ, RZ, R6 ;  /* 0x000000ffff347224 */ /* 0x000fe200078e0006 */
[----:B------:R-:W-:Y:S01]  /*283a0*/  MOV R2, RZ ;  /* 0x000000ff00027202 */ /* 0x000fe20000000f00 */
[----:B------:R-:W-:Y:S01]  /*283b0*/  IMAD.MOV.U32 R71, RZ, RZ, 0x181f ;  /* 0x0000181fff477424 */ /* 0x000fe200078e00ff */
[----:B------:R-:W-:-:S02]  /*283c0*/  MOV R3, 0x283e0 ;  /* 0x000283e000037802 */ /* 0x000fc40000000f00 */
[----:B-12--5:R-:W-:Y:S05]  /*283d0*/  CALL.REL.NOINC `($__internal_13_$__cuda_sm70_shflsync_idx_p) ;  /* 0x00004d8000007944 */ /* 0x026fea0003c00000 */
[----:B------:R-:W-:Y:S01]  /*283e0*/  MOV R2, R234 ;  /* 0x000000ea00027202 */ /* 0x000fe20000000f00 */
[----:B------:R-:W-:Y:S05]  /*283f0*/  BRA `(.L_x_1214) ;  /* 0xfffe0b5000007947 */ /* 0x000fea000383ffff */
.L_x_974:
[----:B------:R-:W-:Y:S01]  /*28400*/  IMAD.MOV.U32 R52, RZ, RZ, R5 ;  /* 0x000000ffff347224 */ /* 0x000fe200078e0005 */
[----:B--2-4-:R-:W-:Y:S01]  /*28410*/  MOV R2, 0x1 ;  /* 0x0000000100027802 */ /* 0x014fe20000000f00 */
[----:B------:R-:W-:Y:S01]  /*28420*/  IMAD.MOV.U32 R71, RZ, RZ, 0x181f ;  /* 0x0000181fff477424 */ /* 0x000fe200078e00ff */
[----:B------:R-:W-:-:S02]  /*28430*/  MOV R3, 0x28450 ;  /* 0x0002845000037802 */ /* 0x000fc40000000f00 */
[----:B-1-3-5:R-:W-:Y:S05]  /*28440*/  CALL.REL.NOINC `($__internal_13_$__cuda_sm70_shflsync_idx_p) ;  /* 0x00004d1000007944 */ /* 0x02afea0003c00000 */
[----:B------:R-:W-:Y:S01]  /*28450*/  IMAD.MOV.U32 R7, RZ, RZ, R234 ;  /* 0x000000ffff077224 */ /* 0x000fe200078e00ea */
[----:B------:R-:W-:Y:S01]  /*28460*/  MOV R2, 0x1 ;  /* 0x0000000100027802 */ /* 0x000fe20000000f00 */
[----:B------:R-:W-:Y:S01]  /*28470*/  IMAD.MOV.U32 R52, RZ, RZ, R6 ;  /* 0x000000ffff347224 */ /* 0x000fe200078e0006 */
[----:B------:R-:W-:-:S02]  /*28480*/  MOV R71, 0x181f ;  /* 0x0000181f00477802 */ /* 0x000fc40000000f00 */
[----:B------:R-:W-:Y:S02]  /*28490*/  MOV R3, 0x284b0 ;  /* 0x000284b000037802 */ /* 0x000fe40000000f00 */
[----:B------:R-:W-:Y:S05]  /*284a0*/  CALL.REL.NOINC `($__internal_13_$__cuda_sm70_shflsync_idx_p) ;  /* 0x00004cb000007944 */ /* 0x000fea0003c00000 */
[----:B------:R-:W-:Y:S01]  /*284b0*/  MOV R2, R234 ;  /* 0x000000ea00027202 */ /* 0x000fe20000000f00 */
[----:B------:R-:W-:Y:S05]  /*284c0*/  BRA `(.L_x_1215) ;  /* 0xfffe0b6000007947 */ /* 0x000fea000383ffff */
.L_x_977:
[----:B------:R-:W-:Y:S01]  /*284d0*/  IMAD.MOV.U32 R52, RZ, RZ, R5 ;  /* 0x000000ffff347224 */ /* 0x000fe200078e0005 */
[----:B-1--4-:R-:W-:Y:S01]  /*284e0*/  MOV R2, 0x2 ;  /* 0x0000000200027802 */ /* 0x012fe20000000f00 */
[----:B------:R-:W-:Y:S01]  /*284f0*/  IMAD.MOV.U32 R71, RZ, RZ, 0x181f ;  /* 0x0000181fff477424 */ /* 0x000fe200078e00ff */
[----:B------:R-:W-:Y:S02]  /*28500*/  MOV R3, 0x28520 ;  /* 0x0002852000037802 */ /* 0x000fe40000000f00 */
[----:B--23-5:R-:W-:Y:S05]  /*28510*/  CALL.REL.NOINC `($__internal_13_$__cuda_sm70_shflsync_idx_p) ;  /* 0x00004c4000007944 */ /* 0x02cfea0003c00000 */
[----:B------:R-:W-:Y:S01]  /*28520*/  MOV R7, R234 ;  /* 0x000000ea00077202 */ /* 0x000fe20000000f00 */
[----:B------:R-:W-:Y:S05]  /*28530*/  BRA `(.L_x_1216) ;  /* 0xfffe0bc000007947 */ /* 0x000fea000383ffff */
.L_x_978:
[----:B------:R-:W-:Y:S01]  /*28540*/  IMAD.MOV.U32 R52, RZ, RZ, R6 ;  /* 0x000000ffff347224 */ /* 0x000fe200078e0006 */
[----:B----4-:R-:W-:Y:S01]  /*28550*/  MOV R2, 0x2 ;  /* 0x0000000200027802 */ /* 0x010fe20000000f00 */
[----:B------:R-:W-:Y:S01]  /*28560*/  IMAD.MOV.U32 R71, RZ, RZ, 0x181f ;  /* 0x0000181fff477424 */ /* 0x000fe200078e00ff */
[----:B------:R-:W-:Y:S02]  /*28570*/  MOV R3, 0x28590 ;  /* 0x0002859000037802 */ /* 0x000fe40000000f00 */
[----:B-123-5:R-:W-:Y:S05]  /*28580*/  CALL.REL.NOINC `($__internal_13_$__cuda_sm70_shflsync_idx_p) ;  /* 0x00004bd000007944 */ /* 0x02efea0003c00000 */
[----:B------:R-:W-:Y:S01]  /*28590*/  MOV R2, R234 ;  /* 0x000000ea00027202 */ /* 0x000fe20000000f00 */
[----:B------:R-:W-:Y:S05]  /*285a0*/  BRA `(.L_x_1217) ;  /* 0xfffe0b7000007947 */ /* 0x000fea000383ffff */
.L_x_981:
[----:B------:R-:W-:Y:S01]  /*285b0*/  IMAD.MOV.U32 R52, RZ, RZ, R5 ;  /* 0x000000ffff347224 */ /* 0x000fe200078e0005 */
[----:B-1----:R-:W-:Y:S01]  /*285c0*/  MOV R2, 0x3 ;  /* 0x0000000300027802 */ /* 0x002fe20000000f00 */
[----:B------:R-:W-:Y:S01]  /*285d0*/  IMAD.MOV.U32 R71, RZ, RZ, 0x181f ;  /* 0x0000181fff477424 */ /* 0x000fe200078e00ff */
[----:B------:R-:W-:-:S02]  /*285e0*/  MOV R3, 0x28600 ;  /* 0x0002860000037802 */ /* 0x000fc40000000f00 */
[----:B--2345:R-:W-:Y:S05]  /*285f0*/  CALL.REL.NOINC `($__internal_13_$__cuda_sm70_shflsync_idx_p) ;  /* 0x00004b6000007944 */ /* 0x03cfea0003c00000 */
        /* <DEDUP_REMOVED lines=8> */
.L_x_984:
[----:B------:R-:W-:Y:S01]  /*28680*/  IMAD.MOV.U32 R52, RZ, RZ, R5 ;  /* 0x000000ffff347224 */ /* 0x000fe200078e0005 */
[----:B-1----:R-:W-:Y:S01]  /*28690*/  MOV R2, 0x4 ;  /* 0x0000000400027802 */ /* 0x002fe20000000f00 */
[----:B------:R-:W-:Y:S01]  /*286a0*/  IMAD.MOV.U32 R71, RZ, RZ, 0x181f ;  /* 0x0000181fff477424 */ /* 0x000fe200078e00ff */
[----:B------:R-:W-:Y:S02]  /*286b0*/  MOV R3, 0x286d0 ;  /* 0x000286d000037802 */ /* 0x000fe40000000f00 */
[----:B--2345:R-:W-:Y:S05]  /*286c0*/  CALL.REL.NOINC `($__internal_13_$__cuda_sm70_shflsync_idx_p) ;  /* 0x00004a9000007944 */ /* 0x03cfea0003c00000 */
[----:B------:R-:W-:Y:S01]  /*286d0*/  MOV R7, R234 ;  /* 0x000000ea00077202 */ /* 0x000fe20000000f00 */
[----:B------:R-:W-:Y:S05]  /*286e0*/  BRA `(.L_x_1219) ;  /* 0xfffe0be000007947 */ /* 0x000fea000383ffff */
.L_x_985:
[----:B------:R-:W-:Y:S01]  /*286f0*/  IMAD.MOV.U32 R52, RZ, RZ, R6 ;  /* 0x000000ffff347224 */ /* 0x000fe200078e0006 */
[----:B-1----:R-:W-:Y:S01]  /*28700*/  MOV R2, 0x4 ;  /* 0x0000000400027802 */ /* 0x002fe20000000f00 */
[----:B------:R-:W-:Y:S01]  /*28710*/  IMAD.MOV.U32 R71, RZ, RZ, 0x181f ;  /* 0x0000181fff477424 */ /* 0x000fe200078e00ff */
[----:B------:R-:W-:Y:S02]  /*28720*/  MOV R3, 0x28740 ;  /* 0x0002874000037802 */ /* 0x000fe40000000f00 */
[----:B--2345:R-:W-:Y:S05]  /*28730*/  CALL.REL.NOINC `($__internal_13_$__cuda_sm70_shflsync_idx_p) ;  /* 0x00004a2000007944 */ /* 0x03cfea0003c00000 */
[----:B------:R-:W-:Y:S01]  /*28740*/  MOV R2, R234 ;  /* 0x000000ea00027202 */ /* 0x000fe20000000f00 */
[----:B------:R-:W-:Y:S05]  /*28750*/  BRA `(.L_x_1220) ;  /* 0xfffe0b9000007947 */ /* 0x000fea000383ffff */
.L_x_988:
[----:B------:R-:W-:Y:S01]  /*28760*/  IMAD.MOV.U32 R52, RZ, RZ, R5 ;  /* 0x000000ffff347224 */ /* 0x000fe200078e0005 */
[----:B--23--:R-:W-:Y:S01]  /*28770*/  MOV R2, 0x5 ;  /* 0x0000000500027802 */ /* 0x00cfe20000000f00 */
[----:B------:R-:W-:Y:S01]  /*28780*/  IMAD.MOV.U32 R71, RZ, RZ, 0x181f ;  /* 0x0000181fff477424 */ /* 0x000fe200078e00ff */
[----:B------:R-:W-:-:S02]  /*28790*/  MOV R3, 0x287b0 ;  /* 0x000287b000037802 */ /* 0x000fc40000000f00 */
[----:B-1--45:R-:W-:Y:S05]  /*287a0*/  CALL.REL.NOINC `($__internal_13_$__cuda_sm70_shflsync_idx_p) ;  /* 0x000049b000007944 */ /* 0x032fea0003c00000 */
        /* <DEDUP_REMOVED lines=8> */
.L_x_991:
[----:B------:R-:W-:Y:S01]  /*28830*/  IMAD.MOV.U32 R52, RZ, RZ, R5 ;  /* 0x000000ffff347224 */ /* 0x000fe200078e0005 */
[----:B-1-3--:R-:W-:Y:S01]  /*28840*/  MOV R2, 0x6 ;  /* 0x0000000600027802 */ /* 0x00afe20000000f00 */
[----:B------:R-:W-:Y:S01]  /*28850*/  IMAD.MOV.U32 R71, RZ, RZ, 0x181f ;  /* 0x0000181fff477424 */ /* 0x000fe200078e00ff */
[----:B------:R-:W-:Y:S02]  /*28860*/  MOV R3, 0x28880 ;  /* 0x0002888000037802 */ /* 0x000fe40000000f00 */
[----:B--2-45:R-:W-:Y:S05]  /*28870*/  CALL.REL.NOINC `($__internal_13_$__cuda_sm70_shflsync_idx_p) ;  /* 0x000048e000007944 */ /* 0x034fea0003c00000 */
[----:B------:R-:W-:Y:S01]  /*28880*/  MOV R7, R234 ;  /* 0x000000ea00077202 */ /* 0x000fe20000000f00 */
[----:B------:R-:W-:Y:S05]  /*28890*/  BRA `(.L_x_1222) ;  /* 0xfffe0c0000007947 */ /* 0x000fea000383ffff */
.L_x_992:
[----:B------:R-:W-:Y:S01]  /*288a0*/  IMAD.MOV.U32 R52, RZ, RZ, R6 ;  /* 0x000000ffff347224 */ /* 0x000fe200078e0006 */
[----:B---3--:R-:W-:Y:S01]  /*288b0*/  MOV R2, 0x6 ;  /* 0x0000000600027802 */ /* 0x008fe20000000f00 */
[----:B------:R-:W-:Y:S01]  /*288c0*/  IMAD.MOV.U32 R71, RZ, RZ, 0x181f ;  /* 0x0000181fff477424 */ /* 0x000fe200078e00ff */
[----:B------:R-:W-:Y:S02]  /*288d0*/  MOV R3, 0x288f0 ;  /* 0x000288f000037802 */ /* 0x000fe40000000f00 */
[----:B-12-45:R-:W-:Y:S05]  /*288e0*/  CALL.REL.NOINC `($__internal_13_$__cuda_sm70_shflsync_idx_p) ;  /* 0x0000487000007944 */ /* 0x036fea0003c00000 */
[----:B------:R-:W-:Y:S01]  /*288f0*/  MOV R2, R234 ;  /* 0x000000ea00027202 */ /* 0x000fe20000000f00 */
[----:B------:R-:W-:Y:S05]  /*28900*/  BRA `(.L_x_1223) ;  /* 0xfffe0bb000007947 */ /* 0x000fea000383ffff */
.L_x_995:
        /* <DEDUP_REMOVED lines=13> */
.L_x_1034:
[----:B------:R-:W-:Y:S01]  /*289e0*/  IMAD.MOV.U32 R52, RZ, RZ, R4 ;  /* 0x000000ffff347224 */ /* 0x000fe200078e0004 */
[----:B------:R-:W-:Y:S01]  /*289f0*/  MOV R2, RZ ;  /* 0x000000ff00027202 */ /* 0x000fe20000000f00 */
[----:B------:R-:W-:Y:S01]  /*28a00*/  IMAD.MOV.U32 R71, RZ, RZ, 0x181f ;  /* 0x0000181fff477424 */ /* 0x000fe200078e00ff */
[----:B------:R-:W-:Y:S02]  /*28a10*/  MOV R3, 0x28a30 ;  /* 0x00028a3000037802 */ /* 0x000fe40000000f00 */
[----:B------:R-:W-:Y:S05]  /*28a20*/  CALL.REL.NOINC `($__internal_13_$__cuda_sm70_shflsync_idx_p) ;  /* 0x0000473000007944 */ /* 0x000fea0003c00000 */
[----:B------:R-:W-:Y:S01]  /*28a30*/  MOV R5, R234 ;  /* 0x000000ea00057202 */ /* 0x000fe20000000f00 */
[----:B------:R-:W-:Y:S05]  /*28a40*/  BRA `(.L_x_1225) ;  /* 0xfffe75f000007947 */ /* 0x000fea000383ffff */
.L_x_1035:
[----:B------:R-:W-:Y:S01]  /*28a50*/  IMAD.MOV.U32 R52, RZ, RZ, R0 ;  /* 0x000000ffff347224 */ /* 0x000fe200078e0000 */
[----:B------:R-:W-:Y:S01]  /*28a60*/  MOV R2, RZ ;  /* 0x000000ff00027202 */ /* 0x000fe20000000f00 */
[----:B------:R-:W-:Y:S01]  /*28a70*/  IMAD.MOV.U32 R71, RZ, RZ, 0x181f ;  /* 0x0000181fff477424 */ /* 0x000fe200078e00ff */
[----:B------:R-:W-:Y:S02]  /*28a80*/  MOV R3, 0x28aa0 ;  /* 0x00028aa000037802 */ /* 0x000fe40000000f00 */
[----:B-12---:R-:W-:Y:S05]  /*28a90*/  CALL.REL.NOINC `($__internal_13_$__cuda_sm70_shflsync_idx_p) ;  /* 0x000046c000007944 */ /* 0x006fea0003c00000 */
        /* <DEDUP_REMOVED lines=10> */
[----:B------:R-:W-:Y:S05]  /*28b40*/  CALL.REL.NOINC `($__internal_13_$__cuda_sm70_shflsync_idx_p) ;  /* 0x0000461000007944 */ /* 0x000fea0003c00000 */
[----:B------:R-:W-:Y:S01]  /*28b50*/  IMAD.MOV.U32 R5, RZ, RZ, R234 ;  /* 0x000000ffff057224 */ /* 0x000fe200078e00ea */
[----:B------:R-:W-:Y:S01]  /*28b60*/  MOV R2, 0x1 ;  /* 0x0000000100027802 */ /* 0x000fe20000000f00 */
[----:B------:R-:W-:Y:S01]  /*28b70*/  IMAD.MOV.U32 R52, RZ, RZ, R0 ;  /* 0x000000ffff347224 */ /* 0x000fe200078e0000 */
[----:B------:R-:W-:Y:S02]  /*28b80*/  MOV R71, 0x181f ;  /* 0x0000181f00477802 */ /* 0x000fe40000000f00 */
[----:B------:R-:W-:Y:S02]  /*28b90*/  MOV R3, 0x28bb0 ;  /* 0x00028bb000037802 */ /* 0x000fe40000000f00 */
[----:B------:R-:W-:Y:S05]  /*28ba0*/  CALL.REL.NOINC `($__internal_13_$__cuda_sm70_shflsync_idx_p) ;  /* 0x000045b000007944 */ /* 0x000fea0003c00000 */
        /* <DEDUP_REMOVED lines=51> */
[----:B------:R-:W-:Y:S01]  /*28ee0*/  MOV R0, R234 ;  /* 0x000000ea00007202 */ /* 0x000fe20000000f00 */
[----:B------:R-:W-:Y:S05]  /*28ef0*/  BRA `(.L_x_1226) ;  /* 0xfffe72a000007947 */ /* 0x000fea000383ffff */
.L_x_1036:
[----:B------:R-:W-:Y:S01]  /*28f00*/  IMAD.MOV.U32 R52, RZ, RZ, R4 ;  /* 0x000000ffff347224 */ /* 0x000fe200078e0004 */
[----:B------:R-:W-:Y:S01]  /*28f10*/  MOV R2, RZ ;  /* 0x000000ff00027202 */ /* 0x000fe20000000f00 */
[----:B------:R-:W-:Y:S01]  /*28f20*/  IMAD.MOV.U32 R71, RZ, RZ, 0x1c1f ;  /* 0x00001c1fff477424 */ /* 0x000fe200078e00ff */
[----:B------:R-:W-:-:S02]  /*28f30*/  MOV R3, 0x28f50 ;  /* 0x00028f5000037802 */ /* 0x000fc40000000f00 */
[----:B------:R-:W-:Y:S05]  /*28f40*/  CALL.REL.NOINC `($__internal_13_$__cuda_sm70_shflsync_idx_p) ;  /* 0x0000421000007944 */ /* 0x000fea0003c00000 */
[----:B------:R-:W-:Y:S01]  /*28f50*/  MOV R3, R234 ;  /* 0x000000ea00037202 */ /* 0x000fe20000000f00 */
[----:B------:R-:W-:Y:S05]  /*28f60*/  BRA `(.L_x_1227) ;  /* 0xfffe73d000007947 */ /* 0x000fea000383ffff */
.L_x_1041:
[----:B------:R-:W-:Y:S01]  /*28f70*/  IMAD.MOV.U32 R52, RZ, RZ, R4 ;  /* 0x000000ffff347224 */ /* 0x000fe200078e0004 */
[----:B------:R-:W-:Y:S01]  /*28f80*/  MOV R2, 0x1 ;  /* 0x0000000100027802 */ /* 0x000fe20000000f00 */
[----:B------:R-:W-:Y:S01]  /*28f90*/  IMAD.MOV.U32 R71, RZ, RZ, 0x1c1f ;  /* 0x00001c1fff477424 */ /* 0x000fe200078e00ff */
[----:B------:R-:W-:-:S02]  /*28fa0*/  MOV R3, 0x28fc0 ;  /* 0x00028fc000037802 */ /* 0x000fc40000000f00 */
[----:B-1----:R-:W-:Y:S05]  /*28fb0*/  CALL.REL.NOINC `($__internal_13_$__cuda_sm70_shflsync_idx_p) ;  /* 0x000041a000007944 */ /* 0x002fea0003c00000 */
[----:B------:R-:W-:Y:S01]  /*28fc0*/  MOV R3, R234 ;  /* 0x000000ea00037202 */ /* 0x000fe20000000f00 */
[----:B------:R-:W-:Y:S05]  /*28fd0*/  BRA `(.L_x_1228) ;  /* 0xfffe7c0000007947 */ /* 0x000fea000383ffff */
.L_x_1046:
[----:B------:R-:W-:Y:S01]  /*28fe0*/  IMAD.MOV.U32 R52, RZ, RZ, R4 ;  /* 0x000000ffff347224 */ /* 0x000fe200078e0004 */
[----:B------:R-:W-:Y:S01]  /*28ff0*/  MOV R2, 0x2 ;  /* 0x0000000200027802 */ /* 0x000fe20000000f00 */
[----:B------:R-:W-:Y:S01]  /*29000*/  IMAD.MOV.U32 R71, RZ, RZ, 0x1c1f ;  /* 0x00001c1fff477424 */ /* 0x000fe200078e00ff */
[----:B------:R-:W-:-:S02]  /*29010*/  MOV R3, 0x29030 ;  /* 0x0002903000037802 */ /* 0x000fc40000000f00 */
[----:B-12---:R-:W-:Y:S05]  /*29020*/  CALL.REL.NOINC `($__internal_13_$__cuda_sm70_shflsync_idx_p) ;  /* 0x0000413000007944 */ /* 0x006fea0003c00000 */
[----:B------:R-:W-:Y:S01]  /*29030*/  MOV R3, R234 ;  /* 0x000000ea00037202 */ /* 0x000fe20000000f00 */
[----:B------:R-:W-:Y:S05]  /*29040*/  BRA `(.L_x_1229) ;  /* 0xfffe820000007947 */ /* 0x000fea000383ffff */
.L_x_1051:
[----:B------:R-:W-:Y:S01]  /*29050*/  IMAD.MOV.U32 R52, RZ, RZ, R4 ;  /* 0x000000ffff347224 */ /* 0x000fe200078e0004 */
[----:B------:R-:W-:Y:S01]  /*29060*/  MOV R2, 0x3 ;  /* 0x0000000300027802 */ /* 0x000fe20000000f00 */
[----:B------:R-:W-:Y:S01]  /*29070*/  IMAD.MOV.U32 R71, RZ, RZ, 0x1c1f ;  /* 0x00001c1fff477424 */ /* 0x000fe200078e00ff */
[----:B------:R-:W-:-:S02]  /*29080*/  MOV R3, 0x290a0 ;  /* 0x000290a000037802 */ /* 0x000fc40000000f00 */
[----:B-123--:R-:W-:Y:S05]  /*29090*/  CALL.REL.NOINC `($__internal_13_$__cuda_sm70_shflsync_idx_p) ;  /* 0x000040c000007944 */ /* 0x00efea0003c00000 */
[----:B------:R-:W-:Y:S01]  /*290a0*/  MOV R3, R234 ;  /* 0x000000ea00037202 */ /* 0x000fe20000000f00 */
[----:B------:R-:W-:Y:S05]  /*290b0*/  BRA `(.L_x_1230) ;  /* 0xfffe880000007947 */ /* 0x000fea000383ffff */
.L_x_1056:
[----:B------:R-:W-:Y:S02]  /*290c0*/  MOV R0, 0x2 ;  /* 0x0000000200007802 */ /* 0x000fe40000000f00 */
[----:B------:R-:W-:-:S02]  /*290d0*/  MOV R2, 0x290f0 ;  /* 0x000290f000027802 */ /* 0x000fc40000000f00 */
[----:B------:R-:W-:Y:S05]  /*290e0*/  CALL.REL.NOINC `($__internal_12_$__cuda_sm70_shflsync_bfly_p) ;  /* 0x0000401000007944 */ /* 0x000fea0003c00000 */
[----:B------:R-:W-:Y:S05]  /*290f0*/  BRA `(.L_x_1231) ;  /* 0xfffe92f000007947 */ /* 0x000fea000383ffff */
.L_x_1057:
[----:B------:R-:W-:Y:S02]  /*29100*/  MOV R0, 0x1 ;  /* 0x0000000100007802 */ /* 0x000fe40000000f00 */
[----:B------:R-:W-:-:S02]  /*29110*/  MOV R2, 0x29130 ;  /* 0x0002913000027802 */ /* 0x000fc40000000f00 */
[----:B------:R-:W-:Y:S05]  /*29120*/  CALL.REL.NOINC `($__internal_12_$__cuda_sm70_shflsync_bfly_p) ;  /* 0x00003fd000007944 */ /* 0x000fea0003c00000 */
[----:B------:R-:W-:Y:S01]  /*29130*/  FMNMX.FTZ R71, R4, R0, !PT ;  /* 0x0000000004477209 */ /* 0x000fe20007810000 */
[----:B------:R-:W-:Y:S01]  /*29140*/  IMAD.MOV.U32 R4, RZ, RZ, R5 ;  /* 0x000000ffff047224 */ /* 0x000fe200078e0005 */
[----:B------:R-:W-:Y:S01]  /*29150*/  MOV R2, 0x29180 ;  /* 0x0002918000027802 */ /* 0x000fe20000000f00 */
[----:B------:R-:W-:-:S02]  /*29160*/  IMAD.MOV.U32 R0, RZ, RZ, 0x2 ;  /* 0x00000002ff007424 */ /* 0x000fc400078e00ff */
[----:B------:R-:W-:Y:S05]  /*29170*/  CALL.REL.NOINC `($__internal_12_$__cuda_sm70_shflsync_bfly_p) ;  /* 0x00003f8000007944 */ /* 0x000fea0003c00000 */
[----:B------:R-:W-:Y:S01]  /*29180*/  FMNMX.FTZ R5, R5, R0, !PT ;  /* 0x0000000005057209 */ /* 0x000fe20007810000 */
[----:B------:R-:W-:Y:S01]  /*29190*/  IMAD.MOV.U32 R0, RZ, RZ, 0x1 ;  /* 0x00000001ff007424 */ /* 0x000fe200078e00ff */
[----:B------:R-:W-:-:S03]  /*291a0*/  MOV R2, 0x291d0 ;  /* 0x000291d000027802 */ /* 0x000fc60000000f00 */
[----:B------:R-:W-:Y:S02]  /*291b0*/  IMAD.MOV.U32 R4, RZ, RZ, R5 ;  /* 0x000000ffff047224 */ /* 0x000fe400078e0005 */
[----:B------:R-:W-:Y:S05]  /*291c0*/  CALL.REL.NOINC `($__internal_12_$__cuda_sm70_shflsync_bfly_p) ;  /* 0x00003f3000007944 */ /* 0x000fea0003c00000 */
[----:B------:R-:W-:Y:S01]  /*291d0*/  FMNMX.FTZ R70, R5, R0, !PT ;  /* 0x0000000005467209 */ /* 0x000fe20007810000 */
[----:B------:R-:W-:Y:S01]  /*291e0*/  IMAD.MOV.U32 R4, RZ, RZ, R6 ;  /* 0x000000ffff047224 */ /* 0x000fe200078e0006 */
[----:B------:R-:W-:Y:S01]  /*291f0*/  MOV R2, 0x29220 ;  /* 0x0002922000027802 */ /* 0x000fe20000000f00 */
[----:B------:R-:W-:Y:S02]  /*29200*/  IMAD.MOV.U32 R0, RZ, RZ, 0x2 ;  /* 0x00000002ff007424 */ /* 0x000fe400078e00ff */
        /* <DEDUP_REMOVED lines=16> */
[----:B------:R-:W-:Y:S01]  /*29310*/  MOV R8, R0 ;  /* 0x0000000000087202 */ /* 0x000fe20000000f00 */
[----:B------:R-:W-:Y:S05]  /*29320*/  BRA `(.L_x_1232) ;  /* 0xfffe91b000007947 */ /* 0x000fea000383ffff */
.L_x_1065:
[----:B------:R-:W-:Y:S01]  /*29330*/  MOV R2, RZ ;  /* 0x000000ff00027202 */ /* 0x000fe20000000f00 */
[----:B------:R-:W-:Y:S01]  /*29340*/  IMAD.MOV.U32 R52, RZ, RZ, R4 ;  /* 0x000000ffff347224 */ /* 0x000fe200078e0004 */
[----:B------:R-:W-:Y:S01]  /*29350*/  MOV R3, 0x29380 ;  /* 0x0002938000037802 */ /* 0x000fe20000000f00 */
[----:B------:R-:W-:Y:S02]  /*29360*/  IMAD.MOV.U32 R71, RZ, RZ, 0x181f ;  /* 0x0000181fff477424 */ /* 0x000fe400078e00ff */
[----:B------:R-:W-:Y:S05]  /*29370*/  CALL.REL.NOINC `($__internal_13_$__cuda_sm70_shflsync_idx_p) ;  /* 0x00003de000007944 */ /* 0x000fea0003c00000 */
[----:B------:R-:W-:Y:S01]  /*29380*/  MOV R8, R234 ;  /* 0x000000ea00087202 */ /* 0x000fe20000000f00 */
[----:B------:R-:W-:-:S05]  /*29390*/  BRA `(.L_x_1233) ;  /* 0xfffeaed000007947 */ /* 0x000fca000383ffff */
.L_x_1066:
[----:B------:R-:W-:Y:S01]  /*293a0*/  MOV R2, RZ ;  /* 0x000000ff00027202 */ /* 0x000fe20000000f00 */
[----:B------:R-:W-:Y:S01]  /*293b0*/  IMAD.MOV.U32 R52, RZ, RZ, R0 ;  /* 0x000000ffff347224 */ /* 0x000fe200078e0000 */
[----:B------:R-:W-:Y:S01]  /*293c0*/  MOV R3, 0x293f0 ;  /* 0x000293f000037802 */ /* 0x000fe20000000f00 */
[----:B------:R-:W-:Y:S02]  /*293d0*/  IMAD.MOV.U32 R71, RZ, RZ, 0x181f ;  /* 0x0000181fff477424 */ /* 0x000fe400078e00ff */
[----:B-12---:R-:W-:Y:S05]  /*293e0*/  CALL.REL.NOINC `($__internal_13_$__cuda_sm70_shflsync_idx_p) ;  /* 0x00003d7000007944 */ /* 0x006fea0003c00000 */
        /* <DEDUP_REMOVED lines=10> */
[----:B------:R-:W-:Y:S05]  /*29490*/  CALL.REL.NOINC `($__internal_13_$__cuda_sm70_shflsync_idx_p) ;  /* 0x00003cc000007944 */ /* 0x000fea0003c00000 */
[----:B------:R-:W-:Y:S01]  /*294a0*/  MOV R2, 0x1 ;  /* 0x0000000100027802 */ /* 0x000fe20000000f00 */
[----:B------:R-:W-:Y:S01]  /*294b0*/  IMAD.MOV.U32 R7, RZ, RZ, R234 ;  /* 0x000000ffff077224 */ /* 0x000fe200078e00ea */
[----:B------:R-:W-:Y:S01]  /*294c0*/  MOV R71, 0x181f ;  /* 0x0000181f00477802 */ /* 0x000fe20000000f00 */
[----:B------:R-:W-:Y:S01]  /*294d0*/  IMAD.MOV.U32 R52, RZ, RZ, R0 ;  /* 0x000000ffff347224 */ /* 0x000fe200078e0000 */
[----:B------:R-:W-:Y:S02]  /*294e0*/  MOV R3, 0x29500 ;  /* 0x0002950000037802 */ /* 0x000fe40000000f00 */
[----:B------:R-:W-:Y:S05]  /*294f0*/  CALL.REL.NOINC `($__internal_13_$__cuda_sm70_shflsync_idx_p) ;  /* 0x00003c6000007944 */ /* 0x000fea0003c00000 */
        /* <DEDUP_REMOVED lines=51> */
[----:B------:R-:W-:Y:S01]  /*29830*/  MOV R0, R234 ;  /* 0x000000ea00007202 */ /* 0x000fe20000000f00 */
[----:B------:R-:W-:-:S05]  /*29840*/  BRA `(.L_x_1234) ;  /* 0xfffeab8000007947 */ /* 0x000fca000383ffff */
.L_x_1069:
[----:B------:R-:W-:Y:S01]  /*29850*/  MOV R2, RZ ;  /* 0x000000ff00027202 */ /* 0x000fe20000000f00 */
[----:B------:R-:W-:Y:S01]  /*29860*/  IMAD.MOV.U32 R52, RZ, RZ, R4 ;  /* 0x000000ffff347224 */ /* 0x000fe200078e0004 */
[----:B------:R-:W-:Y:S01]  /*29870*/  MOV R3, 0x298a0 ;  /* 0x000298a000037802 */ /* 0x000fe20000000f00 */
[----:B------:R-:W-:Y:S02]  /*29880*/  IMAD.MOV.U32 R71, RZ, RZ, 0x181f ;  /* 0x0000181fff477424 */ /* 0x000fe400078e00ff */
[----:B------:R-:W-:Y:S05]  /*29890*/  CALL.REL.NOINC `($__internal_13_$__cuda_sm70_shflsync_idx_p) ;  /* 0x000038c000007944 */ /* 0x000fea0003c00000 */
[----:B------:R-:W-:Y:S01]  /*298a0*/  MOV R7, R234 ;  /* 0x000000ea00077202 */ /* 0x000fe20000000f00 */
[----:B------:R-:W-:-:S05]  /*298b0*/  BRA `(.L_x_1235) ;  /* 0xfffebe5000007947 */ /* 0x000fca000383ffff */
.L_x_1070:
        /* <DEDUP_REMOVED lines=75> */
.L_x_1071:
[----:B------:R-:W-:Y:S01]  /*29d70*/  MOV R2, RZ ;  /* 0x000000ff00027202 */ /* 0x000fe20000000f00 */
[----:B------:R-:W-:Y:S01]  /*29d80*/  IMAD.MOV.U32 R52, RZ, RZ, R5 ;  /* 0x000000ffff347224 */ /* 0x000fe200078e0005 */
[----:B------:R-:W-:Y:S01]  /*29d90*/  MOV R3, 0x29dc0 ;  /* 0x00029dc000037802 */ /* 0x000fe20000000f00 */
[----:B------:R-:W-:Y:S02]  /*29da0*/  IMAD.MOV.U32 R71, RZ, RZ, 0x1c1f ;  /* 0x00001c1fff477424 */ /* 0x000fe400078e00ff */
[----:B------:R-:W-:Y:S05]  /*29db0*/  CALL.REL.NOINC `($__internal_13_$__cuda_sm70_shflsync_idx_p) ;  /* 0x000033a000007944 */ /* 0x000fea0003c00000 */
[----:B------:R-:W-:Y:S01]  /*29dc0*/  MOV R4, R234 ;  /* 0x000000ea00047202 */ /* 0x000fe20000000f00 */
[----:B------:R-:W-:-:S05]  /*29dd0*/  BRA `(.L_x_1237) ;  /* 0xfffebc1000007947 */ /* 0x000fca000383ffff */
.L_x_1076:
[----:B------:R-:W-:Y:S01]  /*29de0*/  MOV R2, 0x1 ;  /* 0x0000000100027802 */ /* 0x000fe20000000f00 */
[----:B------:R-:W-:Y:S01]  /*29df0*/  IMAD.MOV.U32 R52, RZ, RZ, R5 ;  /* 0x000000ffff347224 */ /* 0x000fe200078e0005 */
[----:B------:R-:W-:Y:S01]  /*29e00*/  MOV R3, 0x29e30 ;  /* 0x00029e3000037802 */ /* 0x000fe20000000f00 */
[----:B------:R-:W-:Y:S02]  /*29e10*/  IMAD.MOV.U32 R71, RZ, RZ, 0x1c1f ;  /* 0x00001c1fff477424 */ /* 0x000fe400078e00ff */
[----:B-1----:R-:W-:Y:S05]  /*29e20*/  CALL.REL.NOINC `($__internal_13_$__cuda_sm70_shflsync_idx_p) ;  /* 0x0000333000007944 */ /* 0x002fea0003c00000 */
[----:B------:R-:W-:Y:S01]  /*29e30*/  MOV R4, R234 ;  /* 0x000000ea00047202 */ /* 0x000fe20000000f00 */
[----:B------:R-:W-:-:S05]  /*29e40*/  BRA `(.L_x_1238) ;  /* 0xfffec49000007947 */ /* 0x000fca000383ffff */
.L_x_1081:
[----:B------:R-:W-:Y:S01]  /*29e50*/  MOV R2, 0x2 ;  /* 0x0000000200027802 */ /* 0x000fe20000000f00 */
[----:B------:R-:W-:Y:S01]  /*29e60*/  IMAD.MOV.U32 R52, RZ, RZ, R5 ;  /* 0x000000ffff347224 */ /* 0x000fe200078e0005 */
[----:B------:R-:W-:Y:S01]  /*29e70*/  MOV R3, 0x29ea0 ;  /* 0x00029ea000037802 */ /* 0x000fe20000000f00 */
[----:B------:R-:W-:Y:S02]  /*29e80*/  IMAD.MOV.U32 R71, RZ, RZ, 0x1c1f ;  /* 0x00001c1fff477424 */ /* 0x000fe400078e00ff */
[----:B-12---:R-:W-:Y:S05]  /*29e90*/  CALL.REL.NOINC `($__internal_13_$__cuda_sm70_shflsync_idx_p) ;  /* 0x000032c000007944 */ /* 0x006fea0003c00000 */
[----:B------:R-:W-:Y:S01]  /*29ea0*/  MOV R4, R234 ;  /* 0x000000ea00047202 */ /* 0x000fe20000000f00 */
[----:B------:R-:W-:-:S05]  /*29eb0*/  BRA `(.L_x_1239) ;  /* 0xfffecad000007947 */ /* 0x000fca000383ffff */
.L_x_1086:
[----:B------:R-:W-:Y:S01]  /*29ec0*/  MOV R2, 0x3 ;  /* 0x0000000300027802 */ /* 0x000fe20000000f00 */
[----:B------:R-:W-:Y:S01]  /*29ed0*/  IMAD.MOV.U32 R52, RZ, RZ, R5 ;  /* 0x000000ffff347224 */ /* 0x000fe200078e0005 */
[----:B------:R-:W-:Y:S01]  /*29ee0*/  MOV R3, 0x29f10 ;  /* 0x00029f1000037802 */ /* 0x000fe20000000f00 */
[----:B------:R-:W-:Y:S02]  /*29ef0*/  IMAD.MOV.U32 R71, RZ, RZ, 0x1c1f ;  /* 0x00001c1fff477424 */ /* 0x000fe400078e00ff */
[----:B-123--:R-:W-:Y:S05]  /*29f00*/  CALL.REL.NOINC `($__internal_13_$__cuda_sm70_shflsync_idx_p) ;  /* 0x0000325000007944 */ /* 0x00efea0003c00000 */
[----:B------:R-:W-:Y:S01]  /*29f10*/  MOV R4, R234 ;  /* 0x000000ea00047202 */ /* 0x000fe20000000f00 */
[----:B------:R-:W-:-:S05]  /*29f20*/  BRA `(.L_x_1240) ;  /* 0xfffed11000007947 */ /* 0x000fca000383ffff */
.L_x_1091:
[----:B------:R-:W-:Y:S02]  /*29f30*/  MOV R0, 0x2 ;  /* 0x0000000200007802 */ /* 0x000fe40000000f00 */
[----:B------:R-:W-:Y:S02]  /*29f40*/  MOV R2, 0x29f60 ;  /* 0x00029f6000027802 */ /* 0x000fe40000000f00 */
[----:B------:R-:W-:Y:S05]  /*29f50*/  CALL.REL.NOINC `($__internal_12_$__cuda_sm70_shflsync_bfly_p) ;  /* 0x000031a000007944 */ /* 0x000fea0003c00000 */
[----:B------:R-:W-:-:S05]  /*29f60*/  BRA `(.L_x_1241) ;  /* 0xfffedc8000007947 */ /* 0x000fca000383ffff */
.L_x_1092:
[----:B------:R-:W-:Y:S02]  /*29f70*/  MOV R0, 0x1 ;  /* 0x0000000100007802 */ /* 0x000fe40000000f00 */
[----:B------:R-:W-:Y:S02]  /*29f80*/  MOV R2, 0x29fa0 ;  /* 0x00029fa000027802 */ /* 0x000fe40000000f00 */
        /* <DEDUP_REMOVED lines=28> */
[----:B------:R-:W-:-:S05]  /*2a150*/  BRA `(.L_x_1242) ;  /* 0xfffedb8000007947 */ /* 0x000fca000383ffff */
.L_x_1101:
[----:B------:R-:W-:Y:S01]  /*2a160*/  MOV R2, RZ ;  /* 0x000000ff00027202 */ /* 0x000fe20000000f00 */
[----:B------:R-:W-:Y:S01]  /*2a170*/  IMAD.MOV.U32 R52, RZ, RZ, R4 ;  /* 0x000000ffff347224 */ /* 0x000fe200078e0004 */
[----:B------:R-:W-:Y:S01]  /*2a180*/  MOV R3, 0x2a1b0 ;  /* 0x0002a1b000037802 */ /* 0x000fe20000000f00 */
[----:B------:R-:W-:Y:S02]  /*2a190*/  IMAD.MOV.U32 R71, RZ, RZ, 0x181f ;  /* 0x0000181fff477424 */ /* 0x000fe400078e00ff */
[----:B------:R-:W-:Y:S05]  /*2a1a0*/  CALL.REL.NOINC `($__internal_13_$__cuda_sm70_shflsync_idx_p) ;  /* 0x00002fb000007944 */ /* 0x000fea0003c00000 */
[----:B------:R-:W-:Y:S01]  /*2a1b0*/  MOV R8, R234 ;  /* 0x000000ea00087202 */ /* 0x000fe20000000f00 */
[----:B------:R-:W-:-:S05]  /*2a1c0*/  BRA `(.L_x_1243) ;  /* 0xfffefe5000007947 */ /* 0x000fca000383ffff */
.L_x_1102:
        /* <DEDUP_REMOVED lines=75> */
.L_x_1105:
[----:B------:R-:W-:Y:S01]  /*2a680*/  MOV R2, RZ ;  /* 0x000000ff00027202 */ /* 0x000fe20000000f00 */
[----:B------:R-:W-:Y:S01]  /*2a690*/  IMAD.MOV.U32 R52, RZ, RZ, R4 ;  /* 0x000000ffff347224 */ /* 0x000fe200078e0004 */
[----:B------:R-:W-:Y:S01]  /*2a6a0*/  MOV R3, 0x2a6d0 ;  /* 0x0002a6d000037802 */ /* 0x000fe20000000f00 */
[----:B------:R-:W-:Y:S02]  /*2a6b0*/  IMAD.MOV.U32 R71, RZ, RZ, 0x181f ;  /* 0x0000181fff477424 */ /* 0x000fe400078e00ff */
[----:B------:R-:W-:Y:S05]  /*2a6c0*/  CALL.REL.NOINC `($__internal_13_$__cuda_sm70_shflsync_idx_p) ;  /* 0x00002a9000007944 */ /* 0x000fea0003c00000 */
[----:B------:R-:W-:Y:S01]  /*2a6d0*/  MOV R7, R234 ;  /* 0x000000ea00077202 */ /* 0x000fe20000000f00 */
[----:B------:R-:W-:-:S05]  /*2a6e0*/  BRA `(.L_x_1245) ;  /* 0xffff0dd000007947 */ /* 0x000fca000383ffff */
.L_x_1106:
        /* <DEDUP_REMOVED lines=75> */
.L_x_1107:
[----:B------:R-:W-:Y:S02]  /*2aba0*/  MOV R0, 0x2 ;  /* 0x0000000200007802 */ /* 0x000fe40000000f00 */
[----:B------:R-:W-:Y:S02]  /*2abb0*/  MOV R2, 0x2abd0 ;  /* 0x0002abd000027802 */ /* 0x000fe40000000f00 */
[----:B------:R-:W-:Y:S05]  /*2abc0*/  CALL.REL.NOINC `($__internal_12_$__cuda_sm70_shflsync_bfly_p) ;  /* 0x0000253000007944 */ /* 0x000fea0003c00000 */
[----:B------:R-:W-:-:S05]  /*2abd0*/  BRA `(.L_x_1247) ;  /* 0xffff100000007947 */ /* 0x000fca000383ffff */
.L_x_1108:
        /* <DEDUP_REMOVED lines=31> */
.L_x_1111:
[----:B-1--4-:R-:W-:Y:S01]  /*2add0*/  MOV R71, 0x181f ;  /* 0x0000181f00477802 */ /* 0x012fe20000000f00 */
[----:B------:R-:W-:Y:S01]  /*2ade0*/  IMAD.MOV.U32 R2, RZ, RZ, RZ ;  /* 0x000000ffff027224 */ /* 0x000fe200078e00ff */
[----:B------:R-:W-:Y:S02]  /*2adf0*/  MOV R3, 0x2ae10 ;  /* 0x0002ae1000037802 */ /* 0x000fe40000000f00 */
[----:B------:R-:W-:Y:S05]  /*2ae00*/  CALL.REL.NOINC `($__internal_13_$__cuda_sm70_shflsync_idx_p) ;  /* 0x0000235000007944 */ /* 0x000fea0003c00000 */
[----:B------:R-:W-:Y:S01]  /*2ae10*/  MOV R58, R234 ;  /* 0x000000ea003a7202 */ /* 0x000fe20000000f00 */
[----:B------:R-:W-:-:S05]  /*2ae20*/  BRA `(.L_x_1249) ;  /* 0xffff2eb000007947 */ /* 0x000fca000383ffff */
.L_x_1114:
[----:B------:R-:W-:Y:S01]  /*2ae30*/  MOV R2, RZ ;  /* 0x000000ff00027202 */ /* 0x000fe20000000f00 */
[----:B------:R-:W-:Y:S01]  /*2ae40*/  IMAD.MOV.U32 R52, RZ, RZ, R4 ;  /* 0x000000ffff347224 */ /* 0x000fe200078e0004 */
[----:B------:R-:W-:Y:S01]  /*2ae50*/  MOV R3, 0x2ae80 ;  /* 0x0002ae8000037802 */ /* 0x000fe20000000f00 */
[----:B------:R-:W-:Y:S02]  /*2ae60*/  IMAD.MOV.U32 R71, RZ, RZ, 0x181f ;  /* 0x0000181fff477424 */ /* 0x000fe400078e00ff */
[----:B------:R-:W-:Y:S05]  /*2ae70*/  CALL.REL.NOINC `($__internal_13_$__cuda_sm70_shflsync_idx_p) ;  /* 0x000022e000007944 */ /* 0x000fea0003c00000 */
[----:B------:R-:W-:Y:S01]  /*2ae80*/  MOV R7, R234 ;  /* 0x000000ea00077202 */ /* 0x000fe20000000f00 */
[----:B------:R-:W-:-:S05]  /*2ae90*/  BRA `(.L_x_1250) ;  /* 0xffff428000007947 */ /* 0x000fca000383ffff */
.L_x_1115:
        /* <DEDUP_REMOVED lines=75> */
.L_x_1116:
[----:B------:R-:W-:Y:S01]  /*2b350*/  MOV R2, RZ ;  /* 0x000000ff00027202 */ /* 0x000fe20000000f00 */
[----:B------:R-:W-:Y:S01]  /*2b360*/  IMAD.MOV.U32 R52, RZ, RZ, R5 ;  /* 0x000000ffff347224 */ /* 0x000fe200078e0005 */
[----:B------:R-:W-:Y:S01]  /*2b370*/  MOV R3, 0x2b3a0 ;  /* 0x0002b3a000037802 */ /* 0x000fe20000000f00 */
[----:B------:R-:W-:Y:S02]  /*2b380*/  IMAD.MOV.U32 R71, RZ, RZ, 0x1c1f ;  /* 0x00001c1fff477424 */ /* 0x000fe400078e00ff */
[----:B------:R-:W-:Y:S05]  /*2b390*/  CALL.REL.NOINC `($__internal_13_$__cuda_sm70_shflsync_idx_p) ;  /* 0x00001dc000007944 */ /* 0x000fea0003c00000 */
[----:B------:R-:W-:Y:S01]  /*2b3a0*/  MOV R4, R234 ;  /* 0x000000ea00047202 */ /* 0x000fe20000000f00 */
[----:B------:R-:W-:-:S05]  /*2b3b0*/  BRA `(.L_x_1252) ;  /* 0xffff406000007947 */ /* 0x000fca000383ffff */
.L_x_1121:
[----:B------:R-:W-:Y:S01]  /*2b3c0*/  MOV R2, 0x1 ;  /* 0x0000000100027802 */ /* 0x000fe20000000f00 */
[----:B------:R-:W-:Y:S01]  /*2b3d0*/  IMAD.MOV.U32 R52, RZ, RZ, R5 ;  /* 0x000000ffff347224 */ /* 0x000fe200078e0005 */
[----:B------:R-:W-:Y:S01]  /*2b3e0*/  MOV R3, 0x2b410 ;  /* 0x0002b41000037802 */ /* 0x000fe20000000f00 */
[----:B------:R-:W-:Y:S02]  /*2b3f0*/  IMAD.MOV.U32 R71, RZ, RZ, 0x1c1f ;  /* 0x00001c1fff477424 */ /* 0x000fe400078e00ff */
[----:B-1----:R-:W-:Y:S05]  /*2b400*/  CALL.REL.NOINC `($__internal_13_$__cuda_sm70_shflsync_idx_p) ;  /* 0x00001d5000007944 */ /* 0x002fea0003c00000 */
[----:B------:R-:W-:Y:S01]  /*2b410*/  MOV R4, R234 ;  /* 0x000000ea00047202 */ /* 0x000fe20000000f00 */
[----:B------:R-:W-:-:S05]  /*2b420*/  BRA `(.L_x_1253) ;  /* 0xffff48e000007947 */ /* 0x000fca000383ffff */
.L_x_1126:
[----:B------:R-:W-:Y:S01]  /*2b430*/  MOV R2, 0x2 ;  /* 0x0000000200027802 */ /* 0x000fe20000000f00 */
[----:B------:R-:W-:Y:S01]  /*2b440*/  IMAD.MOV.U32 R52, RZ, RZ, R5 ;  /* 0x000000ffff347224 */ /* 0x000fe200078e0005 */
[----:B------:R-:W-:Y:S01]  /*2b450*/  MOV R3, 0x2b480 ;  /* 0x0002b48000037802 */ /* 0x000fe20000000f00 */
[----:B------:R-:W-:Y:S02]  /*2b460*/  IMAD.MOV.U32 R71, RZ, RZ, 0x1c1f ;  /* 0x00001c1fff477424 */ /* 0x000fe400078e00ff */
[----:B-12---:R-:W-:Y:S05]  /*2b470*/  CALL.REL.NOINC `($__internal_13_$__cuda_sm70_shflsync_idx_p) ;  /* 0x00001ce000007944 */ /* 0x006fea0003c00000 */
[----:B------:R-:W-:Y:S01]  /*2b480*/  MOV R4, R234 ;  /* 0x000000ea00047202 */ /* 0x000fe20000000f00 */
[----:B------:R-:W-:-:S05]  /*2b490*/  BRA `(.L_x_1254) ;  /* 0xffff4f2000007947 */ /* 0x000fca000383ffff */
.L_x_1131:
[----:B------:R-:W-:Y:S01]  /*2b4a0*/  MOV R2, 0x3 ;  /* 0x0000000300027802 */ /* 0x000fe20000000f00 */
[----:B------:R-:W-:Y:S01]  /*2b4b0*/  IMAD.MOV.U32 R52, RZ, RZ, R5 ;  /* 0x000000ffff347224 */ /* 0x000fe200078e0005 */
[----:B------:R-:W-:Y:S01]  /*2b4c0*/  MOV R3, 0x2b4f0 ;  /* 0x0002b4f000037802 */ /* 0x000fe20000000f00 */
[----:B------:R-:W-:Y:S02]  /*2b4d0*/  IMAD.MOV.U32 R71, RZ, RZ, 0x1c1f ;  /* 0x00001c1fff477424 */ /* 0x000fe400078e00ff */
[----:B-123--:R-:W-:Y:S05]  /*2b4e0*/  CALL.REL.NOINC `($__internal_13_$__cuda_sm70_shflsync_idx_p) ;  /* 0x00001c7000007944 */ /* 0x00efea0003c00000 */
[----:B------:R-:W-:Y:S01]  /*2b4f0*/  MOV R4, R234 ;  /* 0x000000ea00047202 */ /* 0x000fe20000000f00 */
[----:B------:R-:W-:-:S05]  /*2b500*/  BRA `(.L_x_1255) ;  /* 0xffff556000007947 */ /* 0x000fca000383ffff */
.L_x_1136:
[----:B------:R-:W-:Y:S02]  /*2b510*/  MOV R0, 0x2 ;  /* 0x0000000200007802 */ /* 0x000fe40000000f00 */
[----:B------:R-:W-:Y:S02]  /*2b520*/  MOV R2, 0x2b540 ;  /* 0x0002b54000027802 */ /* 0x000fe40000000f00 */
[----:B------:R-:W-:Y:S05]  /*2b530*/  CALL.REL.NOINC `($__internal_12_$__cuda_sm70_shflsync_bfly_p) ;  /* 0x00001bc000007944 */ /* 0x000fea0003c00000 */
[----:B------:R-:W-:-:S05]  /*2b540*/  BRA `(.L_x_1256) ;  /* 0xffff60d000007947 */ /* 0x000fca000383ffff */
.L_x_1137:
        /* <DEDUP_REMOVED lines=31> */
.L_x_1139:
[----:B------:R-:W-:Y:S01]  /*2b740*/  IMAD.MOV.U32 R4, RZ, RZ, R237 ;  /* 0x000000ffff047224 */ /* 0x000fe200078e00ed */
[----:B------:R-:W-:-:S02]  /*2b750*/  MOV R0, 0x2 ;  /* 0x0000000200007802 */ /* 0x000fc40000000f00 */
[----:B------:R-:W-:Y:S02]  /*2b760*/  MOV R2, 0x2b780 ;  /* 0x0002b78000027802 */ /* 0x000fe40000000f00 */
[----:B-1----:R-:W-:Y:S05]  /*2b770*/  CALL.REL.NOINC `($__internal_12_$__cuda_sm70_shflsync_bfly_p) ;  /* 0x0000198000007944 */ /* 0x002fea0003c00000 */
[----:B------:R-:W-:Y:S05]  /*2b780*/  BRA `(.L_x_1258) ;  /* 0xffff7de000007947 */ /* 0x000fea000383ffff */
.L_x_1140:
[----:B------:R-:W-:Y:S01]  /*2b790*/  IMAD.MOV.U32 R4, RZ, RZ, R5 ;  /* 0x000000ffff047224 */ /* 0x000fe200078e0005 */
[----:B------:R-:W-:Y:S02]  /*2b7a0*/  MOV R0, 0x1 ;  /* 0x0000000100007802 */ /* 0x000fe40000000f00 */
[----:B------:R-:W-:Y:S02]  /*2b7b0*/  MOV R2, 0x2b7d0 ;  /* 0x0002b7d000027802 */ /* 0x000fe40000000f00 */
[----:B-12---:R-:W-:Y:S05]  /*2b7c0*/  CALL.REL.NOINC `($__internal_12_$__cuda_sm70_shflsync_bfly_p) ;  /* 0x0000193000007944 */ /* 0x006fea0003c00000 */
[----:B------:R-:W-:Y:S01]  /*2b7d0*/  FADD.FTZ R5, R5, R0 ;  /* 0x0000000005057221 */ /* 0x000fe20000010000 */
[----:B------:R-:W-:Y:S02]  /*2b7e0*/  MOV R4, R243 ;  /* 0x000000f300047202 */ /* 0x000fe40000000f00 */
[----:B------:R-:W-:Y:S02]  /*2b7f0*/  MOV R0, 0x2 ;  /* 0x0000000200007802 */ /* 0x000fe40000000f00 */
[----:B------:R-:W-:Y:S02]  /*2b800*/  MOV R2, 0x2b820 ;  /* 0x0002b82000027802 */ /* 0x000fe40000000f00 */
[----:B------:R-:W-:Y:S05]  /*2b810*/  CALL.REL.NOINC `($__internal_12_$__cuda_sm70_shflsync_bfly_p) ;  /* 0x000018e000007944 */ /* 0x000fea0003c00000 */
[----:B------:R-:W-:Y:S01]  /*2b820*/  FADD.FTZ R6, R243, R0 ;  /* 0x00000000f3067221 */ /* 0x000fe20000010000 */
[----:B------:R-:W-:Y:S02]  /*2b830*/  MOV R0, 0x1 ;  /* 0x0000000100007802 */ /* 0x000fe40000000f00 */
[----:B------:R-:W-:-:S02]  /*2b840*/  MOV R2, 0x2b870 ;  /* 0x0002b87000027802 */ /* 0x000fc40000000f00 */
[----:B------:R-:W-:Y:S02]  /*2b850*/  MOV R4, R6 ;  /* 0x0000000600047202 */ /* 0x000fe40000000f00 */
[----:B------:R-:W-:Y:S05]  /*2b860*/  CALL.REL.NOINC `($__internal_12_$__cuda_sm70_shflsync_bfly_p) ;  /* 0x0000189000007944 */ /* 0x000fea0003c00000 */
[----:B------:R-:W-:Y:S01]  /*2b870*/  FADD.FTZ R6, R6, R0 ;  /* 0x0000000006067221 */ /* 0x000fe20000010000 */
[----:B------:R-:W-:Y:S02]  /*2b880*/  MOV R4, R246 ;  /* 0x000000f600047202 */ /* 0x000fe40000000f00 */
[----:B------:R-:W-:Y:S02]  /*2b890*/  MOV R0, 0x2 ;  /* 0x0000000200007802 */ /* 0x000fe40000000f00 */
[----:B------:R-:W-:Y:S02]  /*2b8a0*/  MOV R2, 0x2b8c0 ;  /* 0x0002b8c000027802 */ /* 0x000fe40000000f00 */
[----:B------:R-:W-:Y:S05]  /*2b8b0*/  CALL.REL.NOINC `($__internal_12_$__cuda_sm70_shflsync_bfly_p) ;  /* 0x0000184000007944 */ /* 0x000fea0003c00000 */
[----:B------:R-:W-:Y:S01]  /*2b8c0*/  FADD.FTZ R7, R246, R0 ;  /* 0x00000000f6077221 */ /* 0x000fe20000010000 */
[----:B------:R-:W-:Y:S02]  /*2b8d0*/  MOV R0, 0x1 ;  /* 0x0000000100007802 */ /* 0x000fe40000000f00 */
[----:B------:R-:W-:Y:S02]  /*2b8e0*/  MOV R2, 0x2b910 ;  /* 0x0002b91000027802 */ /* 0x000fe40000000f00 */
[----:B------:R-:W-:-:S02]  /*2b8f0*/  MOV R4, R7 ;  /* 0x0000000700047202 */ /* 0x000fc40000000f00 */
[----:B------:R-:W-:Y:S05]  /*2b900*/  CALL.REL.NOINC `($__internal_12_$__cuda_sm70_shflsync_bfly_p) ;  /* 0x000017f000007944 */ /* 0x000fea0003c00000 */
[----:B------:R-:W-:Y:S01]  /*2b910*/  FADD.FTZ R7, R7, R0 ;  /* 0x0000000007077221 */ /* 0x000fe20000010000 */
[----:B------:R-:W-:-:S02]  /*2b920*/  MOV R4, R247 ;  /* 0x000000f700047202 */ /* 0x000fc40000000f00 */
[----:B------:R-:W-:Y:S02]  /*2b930*/  MOV R0, 0x2 ;  /* 0x0000000200007802 */ /* 0x000fe40000000f00 */
[----:B------:R-:W-:Y:S02]  /*2b940*/  MOV R2, 0x2b960 ;  /* 0x0002b96000027802 */ /* 0x000fe40000000f00 */
[----:B------:R-:W-:Y:S05]  /*2b950*/  CALL.REL.NOINC `($__internal_12_$__cuda_sm70_shflsync_bfly_p) ;  /* 0x000017a000007944 */ /* 0x000fea0003c00000 */
[----:B------:R-:W-:Y:S01]  /*2b960*/  FADD.FTZ R4, R247, R0 ;  /* 0x00000000f7047221 */ /* 0x000fe20000010000 */
[----:B------:R-:W-:Y:S02]  /*2b970*/  MOV R0, 0x1 ;  /* 0x0000000100007802 */ /* 0x000fe40000000f00 */
[----:B------:R-:W-:Y:S02]  /*2b980*/  MOV R2, 0x2b9a0 ;  /* 0x0002b9a000027802 */ /* 0x000fe40000000f00 */
[----:B------:R-:W-:Y:S05]  /*2b990*/  CALL.REL.NOINC `($__internal_12_$__cuda_sm70_shflsync_bfly_p) ;  /* 0x0000176000007944 */ /* 0x000fea0003c00000 */
[----:B------:R-:W-:Y:S01]  /*2b9a0*/  MOV R8, R0 ;  /* 0x0000000000087202 */ /* 0x000fe20000000f00 */
[----:B------:R-:W-:Y:S05]  /*2b9b0*/  BRA `(.L_x_1259) ;  /* 0xffff7ca000007947 */ /* 0x000fea000383ffff */
.L_x_1147:
[----:B-1-34-:R-:W-:Y:S01]  /*2b9c0*/  IMAD.MOV.U32 R52, RZ, RZ, R5 ;  /* 0x000000ffff347224 */ /* 0x01afe200078e0005 */
[----:B------:R-:W-:Y:S01]  /*2b9d0*/  MOV R2, RZ ;  /* 0x000000ff00027202 */ /* 0x000fe20000000f00 */
[----:B------:R-:W-:Y:S01]  /*2b9e0*/  IMAD.MOV.U32 R71, RZ, RZ, 0x181f ;  /* 0x0000181fff477424 */ /* 0x000fe200078e00ff */
[----:B------:R-:W-:Y:S02]  /*2b9f0*/  MOV R3, 0x2ba10 ;  /* 0x0002ba1000037802 */ /* 0x000fe40000000f00 */
[----:B------:R-:W-:Y:S05]  /*2ba00*/  CALL.REL.NOINC `($__internal_13_$__cuda_sm70_shflsync_idx_p) ;  /* 0x0000175000007944 */ /* 0x000fea0003c00000 */
[----:B------:R-:W-:Y:S01]  /*2ba10*/  MOV R7, R234 ;  /* 0x000000ea00077202 */ /* 0x000fe20000000f00 */
[----:B------:R-:W-:Y:S05]  /*2ba20*/  BRA `(.L_x_1260) ;  /* 0xffff92b000007947 */ /* 0x000fea000383ffff */
.L_x_1148:
[----:B------:R-:W-:Y:S01]  /*2ba30*/  IMAD.MOV.U32 R52, RZ, RZ, R6 ;  /* 0x000000ffff347224 */ /* 0x000fe200078e0006 */
[----:B------:R-:W-:Y:S01]  /*2ba40*/  MOV R2, RZ ;  /* 0x000000ff00027202 */ /* 0x000fe20000000f00 */
[----:B------:R-:W-:Y:S01]  /*2ba50*/  IMAD.MOV.U32 R71, RZ, RZ, 0x181f ;  /* 0x0000181fff477424 */ /* 0x000fe200078e00ff */
[----:B------:R-:W-:-:S02]  /*2ba60*/  MOV R3, 0x2ba80 ;  /* 0x0002ba8000037802 */ /* 0x000fc40000000f00 */
[----:B-12---:R-:W-:Y:S05]  /*2ba70*/  CALL.REL.NOINC `($__internal_13_$__cuda_sm70_shflsync_idx_p) ;  /* 0x000016e000007944 */ /* 0x006fea0003c00000 */
[----:B------:R-:W-:Y:S01]  /*2ba80*/  MOV R2, R234 ;  /* 0x000000ea00027202 */ /* 0x000fe20000000f00 */
[----:B------:R-:W-:Y:S05]  /*2ba90*/  BRA `(.L_x_1261) ;  /* 0xffff926000007947 */ /* 0x000fea000383ffff */
.L_x_1149:
[----:B------:R-:W-:Y:S01]  /*2baa0*/  IMAD.MOV.U32 R52, RZ, RZ, R5 ;  /* 0x000000ffff347224 */ /* 0x000fe200078e0005 */
[----:B--2---:R-:W-:Y:S01]  /*2bab0*/  MOV R2, 0x1 ;  /* 0x0000000100027802 */ /* 0x004fe20000000f00 */
[----:B------:R-:W-:Y:S01]  /*2bac0*/  IMAD.MOV.U32 R71, RZ, RZ, 0x181f ;  /* 0x0000181fff477424 */ /* 0x000fe200078e00ff */
[----:B------:R-:W-:-:S02]  /*2bad0*/  MOV R3, 0x2baf0 ;  /* 0x0002baf000037802 */ /* 0x000fc40000000f00 */
[----:B-1-3--:R-:W-:Y:S05]  /*2bae0*/  CALL.REL.NOINC `($__internal_13_$__cuda_sm70_shflsync_idx_p) ;  /* 0x0000167000007944 */ /* 0x00afea0003c00000 */
        /* <DEDUP_REMOVED lines=8> */
.L_x_1150:
[----:B------:R-:W-:Y:S01]  /*2bb70*/  IMAD.MOV.U32 R52, RZ, RZ, R5 ;  /* 0x000000ffff347224 */ /* 0x000fe200078e0005 */
[----:B-1----:R-:W-:Y:S01]  /*2bb80*/  MOV R2, 0x2 ;  /* 0x0000000200027802 */ /* 0x002fe20000000f00 */
[----:B------:R-:W-:Y:S01]  /*2bb90*/  IMAD.MOV.U32 R71, RZ, RZ, 0x181f ;  /* 0x0000181fff477424 */ /* 0x000fe200078e00ff */
[----:B------:R-:W-:Y:S02]  /*2bba0*/  MOV R3, 0x2bbc0 ;  /* 0x0002bbc000037802 */ /* 0x000fe40000000f00 */
[----:B---34-:R-:W-:Y:S05]  /*2bbb0*/  CALL.REL.NOINC `($__internal_13_$__cuda_sm70_shflsync_idx_p) ;  /* 0x000015a000007944 */ /* 0x018fea0003c00000 */
[----:B------:R-:W-:Y:S01]  /*2bbc0*/  MOV R7, R234 ;  /* 0x000000ea00077202 */ /* 0x000fe20000000f00 */
[----:B------:R-:W-:Y:S05]  /*2bbd0*/  BRA `(.L_x_1263) ;  /* 0xffff920000007947 */ /* 0x000fea000383ffff */
.L_x_1151:
[----:B------:R-:W-:Y:S01]  /*2bbe0*/  IMAD.MOV.U32 R52, RZ, RZ, R6 ;  /* 0x000000ffff347224 */ /* 0x000fe200078e0006 */
[----:B-1----:R-:W-:Y:S01]  /*2bbf0*/  MOV R2, 0x2 ;  /* 0x0000000200027802 */ /* 0x002fe20000000f00 */
[----:B------:R-:W-:Y:S01]  /*2bc00*/  IMAD.MOV.U32 R71, RZ, RZ, 0x181f ;  /* 0x0000181fff477424 */ /* 0x000fe200078e00ff */
[----:B------:R-:W-:Y:S02]  /*2bc10*/  MOV R3, 0x2bc30 ;  /* 0x0002bc3000037802 */ /* 0x000fe40000000f00 */
[----:B--234-:R-:W-:Y:S05]  /*2bc20*/  CALL.REL.NOINC `($__internal_13_$__cuda_sm70_shflsync_idx_p) ;  /* 0x0000153000007944 */ /* 0x01cfea0003c00000 */
[----:B------:R-:W-:Y:S01]  /*2bc30*/  MOV R2, R234 ;  /* 0x000000ea00027202 */ /* 0x000fe20000000f00 */
[----:B------:R-:W-:Y:S05]  /*2bc40*/  BRA `(.L_x_1264) ;  /* 0xffff91b000007947 */ /* 0x000fea000383ffff */
.L_x_1152:
[----:B------:R-:W-:Y:S01]  /*2bc50*/  IMAD.MOV.U32 R52, RZ, RZ, R5 ;  /* 0x000000ffff347224 */ /* 0x000fe200078e0005 */
[----:B--2---:R-:W-:Y:S01]  /*2bc60*/  MOV R2, 0x3 ;  /* 0x0000000300027802 */ /* 0x004fe20000000f00 */
[----:B------:R-:W-:Y:S01]  /*2bc70*/  IMAD.MOV.U32 R71, RZ, RZ, 0x181f ;  /* 0x0000181fff477424 */ /* 0x000fe200078e00ff */
[----:B------:R-:W-:-:S02]  /*2bc80*/  MOV R3, 0x2bca0 ;  /* 0x0002bca000037802 */ /* 0x000fc40000000f00 */
[----:B-1-34-:R-:W-:Y:S05]  /*2bc90*/  CALL.REL.NOINC `($__internal_13_$__cuda_sm70_shflsync_idx_p) ;  /* 0x000014c000007944 */ /* 0x01afea0003c00000 */
        /* <DEDUP_REMOVED lines=8> */
.L_x_1153:
[----:B------:R-:W-:Y:S01]  /*2bd20*/  IMAD.MOV.U32 R52, RZ, RZ, R5 ;  /* 0x000000ffff347224 */ /* 0x000fe200078e0005 */
[----:B--2---:R-:W-:Y:S01]  /*2bd30*/  MOV R2, 0x4 ;  /* 0x0000000400027802 */ /* 0x004fe20000000f00 */
[----:B------:R-:W-:Y:S01]  /*2bd40*/  IMAD.MOV.U32 R71, RZ, RZ, 0x181f ;  /* 0x0000181fff477424 */ /* 0x000fe200078e00ff */
[----:B------:R-:W-:Y:S02]  /*2bd50*/  MOV R3, 0x2bd70 ;  /* 0x0002bd7000037802 */ /* 0x000fe40000000f00 */
[----:B-1-34-:R-:W-:Y:S05]  /*2bd60*/  CALL.REL.NOINC `($__internal_13_$__cuda_sm70_shflsync_idx_p) ;  /* 0x000013f000007944 */ /* 0x01afea0003c00000 */
[----:B------:R-:W-:Y:S01]  /*2bd70*/  MOV R7, R234 ;  /* 0x000000ea00077202 */ /* 0x000fe20000000f00 */
[----:B------:R-:W-:Y:S05]  /*2bd80*/  BRA `(.L_x_1266) ;  /* 0xffff916000007947 */ /* 0x000fea000383ffff */
.L_x_1154:
[----:B------:R-:W-:Y:S01]  /*2bd90*/  IMAD.MOV.U32 R52, RZ, RZ, R6 ;  /* 0x000000ffff347224 */ /* 0x000fe200078e0006 */
[----:B--2---:R-:W-:Y:S01]  /*2bda0*/  MOV R2, 0x4 ;  /* 0x0000000400027802 */ /* 0x004fe20000000f00 */
[----:B------:R-:W-:Y:S01]  /*2bdb0*/  IMAD.MOV.U32 R71, RZ, RZ, 0x181f ;  /* 0x0000181fff477424 */ /* 0x000fe200078e00ff */
[----:B------:R-:W-:Y:S02]  /*2bdc0*/  MOV R3, 0x2bde0 ;  /* 0x0002bde000037802 */ /* 0x000fe40000000f00 */
[----:B-1-34-:R-:W-:Y:S05]  /*2bdd0*/  CALL.REL.NOINC `($__internal_13_$__cuda_sm70_shflsync_idx_p) ;  /* 0x0000138000007944 */ /* 0x01afea0003c00000 */
[----:B------:R-:W-:Y:S01]  /*2bde0*/  MOV R2, R234 ;  /* 0x000000ea00027202 */ /* 0x000fe20000000f00 */
[----:B------:R-:W-:Y:S05]  /*2bdf0*/  BRA `(.L_x_1267) ;  /* 0xffff911000007947 */ /* 0x000fea000383ffff */
.L_x_1155:
[----:B------:R-:W-:Y:S01]  /*2be00*/  IMAD.MOV.U32 R52, RZ, RZ, R5 ;  /* 0x000000ffff347224 */ /* 0x000fe200078e0005 */
[----:B-1----:R-:W-:Y:S01]  /*2be10*/  MOV R2, 0x5 ;  /* 0x0000000500027802 */ /* 0x002fe20000000f00 */
[----:B------:R-:W-:Y:S01]  /*2be20*/  IMAD.MOV.U32 R71, RZ, RZ, 0x181f ;  /* 0x0000181fff477424 */ /* 0x000fe200078e00ff */
[----:B------:R-:W-:-:S02]  /*2be30*/  MOV R3, 0x2be50 ;  /* 0x0002be5000037802 */ /* 0x000fc40000000f00 */
[----:B--234-:R-:W-:Y:S05]  /*2be40*/  CALL.REL.NOINC `($__internal_13_$__cuda_sm70_shflsync_idx_p) ;  /* 0x0000131000007944 */ /* 0x01cfea0003c00000 */
        /* <DEDUP_REMOVED lines=8> */
.L_x_1156:
[----:B------:R-:W-:Y:S01]  /*2bed0*/  IMAD.MOV.U32 R52, RZ, RZ, R5 ;  /* 0x000000ffff347224 */ /* 0x000fe200078e0005 */
[----:B--2---:R-:W-:Y:S01]  /*2bee0*/  MOV R2, 0x6 ;  /* 0x0000000600027802 */ /* 0x004fe20000000f00 */
[----:B------:R-:W-:Y:S01]  /*2bef0*/  IMAD.MOV.U32 R71, RZ, RZ, 0x181f ;  /* 0x0000181fff477424 */ /* 0x000fe200078e00ff */
[----:B------:R-:W-:Y:S02]  /*2bf00*/  MOV R3, 0x2bf20 ;  /* 0x0002bf2000037802 */ /* 0x000fe40000000f00 */
[----:B-1--4-:R-:W-:Y:S05]  /*2bf10*/  CALL.REL.NOINC `($__internal_13_$__cuda_sm70_shflsync_idx_p) ;  /* 0x0000124000007944 */ /* 0x012fea0003c00000 */
[----:B------:R-:W-:Y:S01]  /*2bf20*/  MOV R7, R234 ;  /* 0x000000ea00077202 */ /* 0x000fe20000000f00 */
[----:B------:R-:W-:Y:S05]  /*2bf30*/  BRA `(.L_x_1269) ;  /* 0xffff90c000007947 */ /* 0x000fea000383ffff */
.L_x_1157:
[----:B------:R-:W-:Y:S01]  /*2bf40*/  IMAD.MOV.U32 R52, RZ, RZ, R6 ;  /* 0x000000ffff347224 */ /* 0x000fe200078e0006 */
[----:B--2---:R-:W-:Y:S01]  /*2bf50*/  MOV R2, 0x6 ;  /* 0x0000000600027802 */ /* 0x004fe20000000f00 */
[----:B------:R-:W-:Y:S01]  /*2bf60*/  IMAD.MOV.U32 R71, RZ, RZ, 0x181f ;  /* 0x0000181fff477424 */ /* 0x000fe200078e00ff */
[----:B------:R-:W-:Y:S02]  /*2bf70*/  MOV R3, 0x2bf90 ;  /* 0x0002bf9000037802 */ /* 0x000fe40000000f00 */
[----:B-1-34-:R-:W-:Y:S05]  /*2bf80*/  CALL.REL.NOINC `($__internal_13_$__cuda_sm70_shflsync_idx_p) ;  /* 0x000011d000007944 */ /* 0x01afea0003c00000 */
[----:B------:R-:W-:Y:S01]  /*2bf90*/  MOV R2, R234 ;  /* 0x000000ea00027202 */ /* 0x000fe20000000f00 */
[----:B------:R-:W-:Y:S05]  /*2bfa0*/  BRA `(.L_x_1270) ;  /* 0xffff907000007947 */ /* 0x000fea000383ffff */
.L_x_1158:
[----:B------:R-:W-:Y:S01]  /*2bfb0*/  IMAD.MOV.U32 R52, RZ, RZ, R5 ;  /* 0x000000ffff347224 */ /* 0x000fe200078e0005 */
[----:B-1----:R-:W-:Y:S01]  /*2bfc0*/  MOV R2, 0x7 ;  /* 0x0000000700027802 */ /* 0x002fe20000000f00 */
[----:B------:R-:W-:Y:S01]  /*2bfd0*/  IMAD.MOV.U32 R71, RZ, RZ, 0x181f ;  /* 0x0000181fff477424 */ /* 0x000fe200078e00ff */
[----:B------:R-:W-:-:S02]  /*2bfe0*/  MOV R3, 0x2c000 ;  /* 0x0002c00000037802 */ /* 0x000fc40000000f00 */
[----:B--2-4-:R-:W-:Y:S05]  /*2bff0*/  CALL.REL.NOINC `($__internal_13_$__cuda_sm70_shflsync_idx_p) ;  /* 0x0000116000007944 */ /* 0x014fea0003c00000 */
        /* <DEDUP_REMOVED lines=8> */
.L_x_1160:
[----:B------:R-:W-:Y:S01]  /*2c080*/  IMAD.MOV.U32 R52, RZ, RZ, R5 ;  /* 0x000000ffff347224 */ /* 0x000fe200078e0005 */
[----:B------:R-:W-:Y:S01]  /*2c090*/  MOV R2, RZ ;  /* 0x000000ff00027202 */ /* 0x000fe20000000f00 */
[----:B------:R-:W-:Y:S01]  /*2c0a0*/  IMAD.MOV.U32 R71, RZ, RZ, 0x1c1f ;  /* 0x00001c1fff477424 */ /* 0x000fe200078e00ff */
[----:B------:R-:W-:Y:S02]  /*2c0b0*/  MOV R3, 0x2c0d0 ;  /* 0x0002c0d000037802 */ /* 0x000fe40000000f00 */
[----:B------:R-:W-:Y:S05]  /*2c0c0*/  CALL.REL.NOINC `($__internal_13_$__cuda_sm70_shflsync_idx_p) ;  /* 0x0000109000007944 */ /* 0x000fea0003c00000 */
[----:B------:R-:W-:Y:S01]  /*2c0d0*/  MOV R4, R234 ;  /* 0x000000ea00047202 */ /* 0x000fe20000000f00 */
[----:B------:R-:W-:Y:S05]  /*2c0e0*/  BRA `(.L_x_1272) ;  /* 0xffff923000007947 */ /* 0x000fea000383ffff */
.L_x_1161:
[----:B------:R-:W-:Y:S01]  /*2c0f0*/  IMAD.MOV.U32 R52, RZ, RZ, R12 ;  /* 0x000000ffff347224 */ /* 0x000fe200078e000c */
[----:B------:R-:W-:Y:S01]  /*2c100*/  MOV R2, RZ ;  /* 0x000000ff00027202 */ /* 0x000fe20000000f00 */
[----:B------:R-:W-:Y:S01]  /*2c110*/  IMAD.MOV.U32 R71, RZ, RZ, 0x1c1f ;  /* 0x00001c1fff477424 */ /* 0x000fe200078e00ff */
[----:B------:R-:W-:Y:S02]  /*2c120*/  MOV R3, 0x2c140 ;  /* 0x0002c14000037802 */ /* 0x000fe40000000f00 */
[----:B-12---:R-:W-:Y:S05]  /*2c130*/  CALL.REL.NOINC `($__internal_13_$__cuda_sm70_shflsync_idx_p) ;  /* 0x0000102000007944 */ /* 0x006fea0003c00000 */
[----:B------:R-:W-:Y:S01]  /*2c140*/  MOV R0, R234 ;  /* 0x000000ea00007202 */ /* 0x000fe20000000f00 */
[----:B------:R-:W-:Y:S05]  /*2c150*/  BRA `(.L_x_1273) ;  /* 0xffff91e000007947 */ /* 0x000fea000383ffff */
.L_x_1164:
[----:B------:R-:W-:Y:S01]  /*2c160*/  IMAD.MOV.U32 R52, RZ, RZ, R5 ;  /* 0x000000ffff347224 */ /* 0x000fe200078e0005 */
[----:B----4-:R-:W-:Y:S01]  /*2c170*/  MOV R2, 0x1 ;  /* 0x0000000100027802 */ /* 0x010fe20000000f00 */
[----:B------:R-:W-:Y:S01]  /*2c180*/  IMAD.MOV.U32 R71, RZ, RZ, 0x1c1f ;  /* 0x00001c1fff477424 */ /* 0x000fe200078e00ff */
[----:B------:R-:W-:-:S02]  /*2c190*/  MOV R3, 0x2c1b0 ;  /* 0x0002c1b000037802 */ /* 0x000fc40000000f00 */
[----:B-123--:R-:W-:Y:S05]  /*2c1a0*/  CALL.REL.NOINC `($__internal_13_$__cuda_sm70_shflsync_idx_p) ;  /* 0x00000fb000007944 */ /* 0x00efea0003c00000 */
        /* <DEDUP_REMOVED lines=8> */
.L_x_1167:
[----:B------:R-:W-:Y:S01]  /*2c230*/  IMAD.MOV.U32 R52, RZ, RZ, R5 ;  /* 0x000000ffff347224 */ /* 0x000fe200078e0005 */
[----:B----4-:R-:W-:Y:S01]  /*2c240*/  MOV R2, 0x2 ;  /* 0x0000000200027802 */ /* 0x010fe20000000f00 */
[----:B------:R-:W-:Y:S01]  /*2c250*/  IMAD.MOV.U32 R71, RZ, RZ, 0x1c1f ;  /* 0x00001c1fff477424 */ /* 0x000fe200078e00ff */
[----:B------:R-:W-:Y:S02]  /*2c260*/  MOV R3, 0x2c280 ;  /* 0x0002c28000037802 */ /* 0x000fe40000000f00 */
[----:B-123--:R-:W-:Y:S05]  /*2c270*/  CALL.REL.NOINC `($__internal_13_$__cuda_sm70_shflsync_idx_p) ;  /* 0x00000ee000007944 */ /* 0x00efea0003c00000 */
[----:B------:R-:W-:Y:S01]  /*2c280*/  MOV R4, R234 ;  /* 0x000000ea00047202 */ /* 0x000fe20000000f00 */
[----:B------:R-:W-:Y:S05]  /*2c290*/  BRA `(.L_x_1275) ;  /* 0xffff981000007947 */ /* 0x000fea000383ffff */
.L_x_1168:
[----:B------:R-:W-:Y:S01]  /*2c2a0*/  IMAD.MOV.U32 R52, RZ, RZ, R12 ;  /* 0x000000ffff347224 */ /* 0x000fe200078e000c */
[----:B----4-:R-:W-:Y:S01]  /*2c2b0*/  MOV R2, 0x2 ;  /* 0x0000000200027802 */ /* 0x010fe20000000f00 */
[----:B------:R-:W-:Y:S01]  /*2c2c0*/  IMAD.MOV.U32 R71, RZ, RZ, 0x1c1f ;  /* 0x00001c1fff477424 */ /* 0x000fe200078e00ff */
[----:B------:R-:W-:Y:S02]  /*2c2d0*/  MOV R3, 0x2c2f0 ;  /* 0x0002c2f000037802 */ /* 0x000fe40000000f00 */
[----:B-123--:R-:W-:Y:S05]  /*2c2e0*/  CALL.REL.NOINC `($__internal_13_$__cuda_sm70_shflsync_idx_p) ;  /* 0x00000e7000007944 */ /* 0x00efea0003c00000 */
[----:B------:R-:W-:Y:S01]  /*2c2f0*/  MOV R0, R234 ;  /* 0x000000ea00007202 */ /* 0x000fe20000000f00 */
[----:B------:R-:W-:Y:S05]  /*2c300*/  BRA `(.L_x_1276) ;  /* 0xffff97c000007947 */ /* 0x000fea000383ffff */
.L_x_1171:
        /* <DEDUP_REMOVED lines=13> */
.L_x_1175:
[----:B------:R-:W-:Y:S01]  /*2c3e0*/  IMAD.MOV.U32 R52, RZ, RZ, R5 ;  /* 0x000000ffff347224 */ /* 0x000fe200078e0005 */
[----:B------:R-:W-:Y:S01]  /*2c3f0*/  MOV R2, RZ ;  /* 0x000000ff00027202 */ /* 0x000fe20000000f00 */
[----:B------:R-:W-:Y:S01]  /*2c400*/  IMAD.MOV.U32 R71, RZ, RZ, 0x181f ;  /* 0x0000181fff477424 */ /* 0x000fe200078e00ff */
[----:B------:R-:W-:Y:S02]  /*2c410*/  MOV R3, 0x2c430 ;  /* 0x0002c43000037802 */ /* 0x000fe40000000f00 */
[----:B------:R-:W-:Y:S05]  /*2c420*/  CALL.REL.NOINC `($__internal_13_$__cuda_sm70_shflsync_idx_p) ;  /* 0x00000d3000007944 */ /* 0x000fea0003c00000 */
[----:B------:R-:W-:Y:S01]  /*2c430*/  MOV R7, R234 ;  /* 0x000000ea00077202 */ /* 0x000fe20000000f00 */
[----:B------:R-:W-:Y:S05]  /*2c440*/  BRA `(.L_x_1278) ;  /* 0xffffa5c000007947 */ /* 0x000fea000383ffff */
.L_x_1176:
[----:B------:R-:W-:Y:S01]  /*2c450*/  IMAD.MOV.U32 R52, RZ, RZ, R6 ;  /* 0x000000ffff347224 */ /* 0x000fe200078e0006 */
[----:B------:R-:W-:Y:S01]  /*2c460*/  MOV R2, RZ ;  /* 0x000000ff00027202 */ /* 0x000fe20000000f00 */
[----:B------:R-:W-:Y:S01]  /*2c470*/  IMAD.MOV.U32 R71, RZ, RZ, 0x181f ;  /* 0x0000181fff477424 */ /* 0x000fe200078e00ff */
[----:B------:R-:W-:Y:S02]  /*2c480*/  MOV R3, 0x2c4a0 ;  /* 0x0002c4a000037802 */ /* 0x000fe40000000f00 */
[----:B-12---:R-:W-:Y:S05]  /*2c490*/  CALL.REL.NOINC `($__internal_13_$__cuda_sm70_shflsync_idx_p) ;  /* 0x00000cc000007944 */ /* 0x006fea0003c00000 */
[----:B------:R-:W-:Y:S01]  /*2c4a0*/  MOV R2, R234 ;  /* 0x000000ea00027202 */ /* 0x000fe20000000f00 */
[----:B------:R-:W-:Y:S05]  /*2c4b0*/  BRA `(.L_x_1279) ;  /* 0xffffa57000007947 */ /* 0x000fea000383ffff */
.L_x_1177:
        /* <DEDUP_REMOVED lines=13> */
.L_x_1178:
[----:B------:R-:W-:Y:S01]  /*2c590*/  IMAD.MOV.U32 R52, RZ, RZ, R5 ;  /* 0x000000ffff347224 */ /* 0x000fe200078e0005 */
[----:B-1----:R-:W-:Y:S01]  /*2c5a0*/  MOV R2, 0x2 ;  /* 0x0000000200027802 */ /* 0x002fe20000000f00 */
[----:B------:R-:W-:Y:S01]  /*2c5b0*/  IMAD.MOV.U32 R71, RZ, RZ, 0x181f ;  /* 0x0000181fff477424 */ /* 0x000fe200078e00ff */
[----:B------:R-:W-:Y:S02]  /*2c5c0*/  MOV R3, 0x2c5e0 ;  /* 0x0002c5e000037802 */ /* 0x000fe40000000f00 */
[----:B---34-:R-:W-:Y:S05]  /*2c5d0*/  CALL.REL.NOINC `($__internal_13_$__cuda_sm70_shflsync_idx_p) ;  /* 0x00000b8000007944 */ /* 0x018fea0003c00000 */
[----:B------:R-:W-:Y:S01]  /*2c5e0*/  MOV R7, R234 ;  /* 0x000000ea00077202 */ /* 0x000fe20000000f00 */
[----:B------:R-:W-:Y:S05]  /*2c5f0*/  BRA `(.L_x_1281) ;  /* 0xffffa52000007947 */ /* 0x000fea000383ffff */
.L_x_1179:
[----:B------:R-:W-:Y:S01]  /*2c600*/  IMAD.MOV.U32 R52, RZ, RZ, R6 ;  /* 0x000000ffff347224 */ /* 0x000fe200078e0006 */
[----:B-1----:R-:W-:Y:S01]  /*2c610*/  MOV R2, 0x2 ;  /* 0x0000000200027802 */ /* 0x002fe20000000f00 */
[----:B------:R-:W-:Y:S01]  /*2c620*/  IMAD.MOV.U32 R71, RZ, RZ, 0x181f ;  /* 0x0000181fff477424 */ /* 0x000fe200078e00ff */
[----:B------:R-:W-:Y:S02]  /*2c630*/  MOV R3, 0x2c650 ;  /* 0x0002c65000037802 */ /* 0x000fe40000000f00 */
[----:B--234-:R-:W-:Y:S05]  /*2c640*/  CALL.REL.NOINC `($__internal_13_$__cuda_sm70_shflsync_idx_p) ;  /* 0x00000b1000007944 */ /* 0x01cfea0003c00000 */
[----:B------:R-:W-:Y:S01]  /*2c650*/  MOV R2, R234 ;  /* 0x000000ea00027202 */ /* 0x000fe20000000f00 */
[----:B------:R-:W-:Y:S05]  /*2c660*/  BRA `(.L_x_1282) ;  /* 0xffffa4d000007947 */ /* 0x000fea000383ffff */
.L_x_1180:
        /* <DEDUP_REMOVED lines=13> */
.L_x_1181:
[----:B------:R-:W-:Y:S01]  /*2c740*/  IMAD.MOV.U32 R52, RZ, RZ, R5 ;  /* 0x000000ffff347224 */ /* 0x000fe200078e0005 */
[----:B--2---:R-:W-:Y:S01]  /*2c750*/  MOV R2, 0x4 ;  /* 0x0000000400027802 */ /* 0x004fe20000000f00 */
[----:B------:R-:W-:Y:S01]  /*2c760*/  IMAD.MOV.U32 R71, RZ, RZ, 0x181f ;  /* 0x0000181fff477424 */ /* 0x000fe200078e00ff */
[----:B------:R-:W-:Y:S02]  /*2c770*/  MOV R3, 0x2c790 ;  /* 0x0002c79000037802 */ /* 0x000fe40000000f00 */
[----:B-1-34-:R-:W-:Y:S05]  /*2c780*/  CALL.REL.NOINC `($__internal_13_$__cuda_sm70_shflsync_idx_p) ;  /* 0x000009d000007944 */ /* 0x01afea0003c00000 */
[----:B------:R-:W-:Y:S01]  /*2c790*/  MOV R7, R234 ;  /* 0x000000ea00077202 */ /* 0x000fe20000000f00 */
[----:B------:R-:W-:Y:S05]  /*2c7a0*/  BRA `(.L_x_1284) ;  /* 0xffffa48000007947 */ /* 0x000fea000383ffff */
.L_x_1182:
[----:B------:R-:W-:Y:S01]  /*2c7b0*/  IMAD.MOV.U32 R52, RZ, RZ, R6 ;  /* 0x000000ffff347224 */ /* 0x000fe200078e0006 */
[----:B--2---:R-:W-:Y:S01]  /*2c7c0*/  MOV R2, 0x4 ;  /* 0x0000000400027802 */ /* 0x004fe20000000f00 */
[----:B------:R-:W-:Y:S01]  /*2c7d0*/  IMAD.MOV.U32 R71, RZ, RZ, 0x181f ;  /* 0x0000181fff477424 */ /* 0x000fe200078e00ff */
[----:B------:R-:W-:Y:S02]  /*2c7e0*/  MOV R3, 0x2c800 ;  /* 0x0002c80000037802 */ /* 0x000fe40000000f00 */
[----:B-1-34-:R-:W-:Y:S05]  /*2c7f0*/  CALL.REL.NOINC `($__internal_13_$__cuda_sm70_shflsync_idx_p) ;  /* 0x0000096000007944 */ /* 0x01afea0003c00000 */
[----:B------:R-:W-:Y:S01]  /*2c800*/  MOV R2, R234 ;  /* 0x000000ea00027202 */ /* 0x000fe20000000f00 */
[----:B------:R-:W-:Y:S05]  /*2c810*/  BRA `(.L_x_1285) ;  /* 0xffffa43000007947 */ /* 0x000fea000383ffff */
.L_x_1183:
        /* <DEDUP_REMOVED lines=13> */
.L_x_1184:
[----:B------:R-:W-:Y:S01]  /*2c8f0*/  IMAD.MOV.U32 R52, RZ, RZ, R5 ;  /* 0x000000ffff347224 */ /* 0x000fe200078e0005 */
[----:B--2---:R-:W-:Y:S01]  /*2c900*/  MOV R2, 0x6 ;  /* 0x0000000600027802 */ /* 0x004fe20000000f00 */
[----:B------:R-:W-:Y:S01]  /*2c910*/  IMAD.MOV.U32 R71, RZ, RZ, 0x181f ;  /* 0x0000181fff477424 */ /* 0x000fe200078e00ff */
[----:B------:R-:W-:Y:S02]  /*2c920*/  MOV R3, 0x2c940 ;  /* 0x0002c94000037802 */ /* 0x000fe40000000f00 */
[----:B-1--4-:R-:W-:Y:S05]  /*2c930*/  CALL.REL.NOINC `($__internal_13_$__cuda_sm70_shflsync_idx_p) ;  /* 0x0000082000007944 */ /* 0x012fea0003c00000 */
[----:B------:R-:W-:Y:S01]  /*2c940*/  MOV R7, R234 ;  /* 0x000000ea00077202 */ /* 0x000fe20000000f00 */
[----:B------:R-:W-:Y:S05]  /*2c950*/  BRA `(.L_x_1287) ;  /* 0xffffa3e000007947 */ /* 0x000fea000383ffff */
.L_x_1185:
[----:B------:R-:W-:Y:S01]  /*2c960*/  IMAD.MOV.U32 R52, RZ, RZ, R6 ;  /* 0x000000ffff347224 */ /* 0x000fe200078e0006 */
[----:B--2---:R-:W-:Y:S01]  /*2c970*/  MOV R2, 0x6 ;  /* 0x0000000600027802 */ /* 0x004fe20000000f00 */
[----:B------:R-:W-:Y:S01]  /*2c980*/  IMAD.MOV.U32 R71, RZ, RZ, 0x181f ;  /* 0x0000181fff477424 */ /* 0x000fe200078e00ff */
[----:B------:R-:W-:Y:S02]  /*2c990*/  MOV R3, 0x2c9b0 ;  /* 0x0002c9b000037802 */ /* 0x000fe40000000f00 */
[----:B-1-34-:R-:W-:Y:S05]  /*2c9a0*/  CALL.REL.NOINC `($__internal_13_$__cuda_sm70_shflsync_idx_p) ;  /* 0x000007b000007944 */ /* 0x01afea0003c00000 */
[----:B------:R-:W-:Y:S01]  /*2c9b0*/  MOV R2, R234 ;  /* 0x000000ea00027202 */ /* 0x000fe20000000f00 */
[----:B------:R-:W-:Y:S05]  /*2c9c0*/  BRA `(.L_x_1288) ;  /* 0xffffa39000007947 */ /* 0x000fea000383ffff */
.L_x_1186:
        /* <DEDUP_REMOVED lines=13> */
.L_x_1188:
[----:B------:R-:W-:Y:S01]  /*2caa0*/  IMAD.MOV.U32 R52, RZ, RZ, R53 ;  /* 0x000000ffff347224 */ /* 0x000fe200078e0035 */
[----:B------:R-:W-:Y:S01]  /*2cab0*/  MOV R2, RZ ;  /* 0x000000ff00027202 */ /* 0x000fe20000000f00 */
[----:B------:R-:W-:Y:S01]  /*2cac0*/  IMAD.MOV.U32 R71, RZ, RZ, 0x1f ;  /* 0x0000001fff477424 */ /* 0x000fe200078e00ff */
[----:B------:R-:W-:Y:S02]  /*2cad0*/  MOV R3, 0x2caf0 ;  /* 0x0002caf000037802 */ /* 0x000fe40000000f00 */
[----:B------:R-:W-:Y:S05]  /*2cae0*/  CALL.REL.NOINC `($__internal_13_$__cuda_sm70_shflsync_idx_p) ;  /* 0x0000067000007944 */ /* 0x000fea0003c00000 */
[----:B------:R-:W-:Y:S01]  /*2caf0*/  MOV R9, R234 ;  /* 0x000000ea00097202 */ /* 0x000fe20000000f00 */
[----:B------:R-:W-:Y:S05]  /*2cb00*/  BRA `(.L_x_1290) ;  /* 0xffffa42000007947 */ /* 0x000fea000383ffff */
.L_x_1189:
[----:B------:R-:W-:Y:S01]  /*2cb10*/  IMAD.MOV.U32 R52, RZ, RZ, R53 ;  /* 0x000000ffff347224 */ /* 0x000fe200078e0035 */
[----:B------:R-:W-:Y:S01]  /*2cb20*/  MOV R2, 0x1 ;  /* 0x0000000100027802 */ /* 0x000fe20000000f00 */
[----:B------:R-:W-:Y:S01]  /*2cb30*/  IMAD.MOV.U32 R71, RZ, RZ, 0x1f ;  /* 0x0000001fff477424 */ /* 0x000fe200078e00ff */
[----:B------:R-:W-:Y:S02]  /*2cb40*/  MOV R3, 0x2cb60 ;  /* 0x0002cb6000037802 */ /* 0x000fe40000000f00 */
[----:B-12---:R-:W-:Y:S05]  /*2cb50*/  CALL.REL.NOINC `($__internal_13_$__cuda_sm70_shflsync_idx_p) ;  /* 0x0000060000007944 */ /* 0x006fea0003c00000 */
[----:B------:R-:W-:Y:S01]  /*2cb60*/  MOV R8, R234 ;  /* 0x000000ea00087202 */ /* 0x000fe20000000f00 */
[----:B------:R-:W-:Y:S05]  /*2cb70*/  BRA `(.L_x_1291) ;  /* 0xffffa3d000007947 */ /* 0x000fea000383ffff */
.L_x_1190:
[----:B------:R-:W-:Y:S02]  /*2cb80*/  MOV R2, 0x1 ;  /* 0x0000000100027802 */ /* 0x000fe40000000f00 */
[----:B------:R-:W-:-:S02]  /*2cb90*/  MOV R3, 0x2cbb0 ;  /* 0x0002cbb000037802 */ /* 0x000fc40000000f00 */
[----:B-1234-:R-:W-:Y:S05]  /*2cba0*/  CALL.REL.NOINC `($__internal_14_$__cuda_sm70_shflsync_up_p) ;  /* 0x0000061000007944 */ /* 0x01efea0003c00000 */
[----:B------:R-:W-:Y:S05]  /*2cbb0*/  BRA `(.L_x_1292) ;  /* 0xffffa4c000007947 */ /* 0x000fea000383ffff */
.L_x_1191:
[----:B------:R-:W-:Y:S02]  /*2cbc0*/  MOV R2, 0x2 ;  /* 0x0000000200027802 */ /* 0x000fe40000000f00 */
[----:B------:R-:W-:-:S02]  /*2cbd0*/  MOV R3, 0x2cbf0 ;  /* 0x0002cbf000037802 */ /* 0x000fc40000000f00 */
[----:B--2-4-:R-:W-:Y:S05]  /*2cbe0*/  CALL.REL.NOINC `($__internal_14_$__cuda_sm70_shflsync_up_p) ;  /* 0x000005d000007944 */ /* 0x014fea0003c00000 */
        /* <DEDUP_REMOVED lines=24> */
.L_x_1195:
[----:B------:R-:W-:Y:S02]  /*2cd70*/  MOV R2, 0x1 ;  /* 0x0000000100027802 */ /* 0x000fe40000000f00 */
[----:B------:R-:W-:Y:S02]  /*2cd80*/  MOV R3, 0x2cda0 ;  /* 0x0002cda000037802 */ /* 0x000fe40000000f00 */
[----:B------:R-:W-:Y:S05]  /*2cd90*/  CALL.REL.NOINC `($__internal_14_$__cuda_sm70_shflsync_up_p) ;  /* 0x0000042000007944 */ /* 0x000fea0003c00000 */
[----:B------:R-:W-:Y:S01]  /*2cda0*/  MOV R2, R4 ;  /* 0x0000000400027202 */ /* 0x000fe20000000f00 */
[----:B------:R-:W-:Y:S05]  /*2cdb0*/  BRA `(.L_x_1294) ;  /* 0xffffa52000007947 */ /* 0x000fea000383ffff */
.L_x_1196:
        /* <DEDUP_REMOVED lines=27> */
.L_x_1198:
[----:B------:R-:W-:Y:S02]  /*2cf70*/  SEL R0, RZ, 0x1, P0 ;  /* 0x00000001ff007807 */ /* 0x000fe40000000000 */
[----:B------:R-:W-:Y:S02]  /*2cf80*/  MOV R2, 0x2cfa0 ;  /* 0x0002cfa000027802 */ /* 0x000fe40000000f00 */
[----:B-1----:R-:W-:Y:S05]  /*2cf90*/  CALL.REL.NOINC `($__internal_15_$__cuda_sm70_votesync_ballot) ;  /* 0x0000029000007944 */ /* 0x002fea0003c00000 */
[----:B------:R-:W-:Y:S01]  /*2cfa0*/  MOV R5, R0 ;  /* 0x0000000000057202 */ /* 0x000fe20000000f00 */
[----:B------:R-:W-:Y:S05]  /*2cfb0*/  BRA `(.L_x_1296) ;  /* 0xffffa4b000007947 */ /* 0x000fea000383ffff */
.L_x_1199:
[----:B------:R-:W-:Y:S01]  /*2cfc0*/  IMAD.MOV.U32 R52, RZ, RZ, R6 ;  /* 0x000000ffff347224 */ /* 0x000fe200078e0006 */
[----:B--2---:R-:W-:Y:S01]  /*2cfd0*/  MOV R2, R0 ;  /* 0x0000000000027202 */ /* 0x004fe20000000f00 */
[----:B------:R-:W-:Y:S01]  /*2cfe0*/  IMAD.MOV.U32 R71, RZ, RZ, 0x1f ;  /* 0x0000001fff477424 */ /* 0x000fe200078e00ff */
[----:B------:R-:W-:Y:S02]  /*2cff0*/  MOV R3, 0x2d010 ;  /* 0x0002d01000037802 */ /* 0x000fe40000000f00 */
[----:B-1----:R-:W-:Y:S05]  /*2d000*/  CALL.REL.NOINC `($__internal_13_$__cuda_sm70_shflsync_idx_p) ;  /* 0x0000015000007944 */ /* 0x002fea0003c00000 */
[----:B------:R-:W-:Y:S01]  /*2d010*/  IMAD.MOV.U32 R6, RZ, RZ, R234 ;  /* 0x000000ffff067224 */ /* 0x000fe200078e00ea */
[----:B------:R-:W-:Y:S01]  /*2d020*/  MOV R2, R0 ;  /* 0x0000000000027202 */ /* 0x000fe20000000f00 */
[----:B------:R-:W-:Y:S01]  /*2d030*/  IMAD.MOV.U32 R52, RZ, RZ, R7 ;  /* 0x000000ffff347224 */ /* 0x000fe200078e0007 */
[----:B------:R-:W-:-:S02]  /*2d040*/  MOV R71, 0x1f ;  /* 0x0000001f00477802 */ /* 0x000fc40000000f00 */
[----:B------:R-:W-:Y:S02]  /*2d050*/  MOV R3, 0x2d070 ;  /* 0x0002d07000037802 */ /* 0x000fe40000000f00 */
[----:B------:R-:W-:Y:S05]  /*2d060*/  CALL.REL.NOINC `($__internal_13_$__cuda_sm70_shflsync_idx_p) ;  /* 0x000000f000007944 */ /* 0x000fea0003c00000 */
[----:B------:R-:W-:Y:S01]  /*2d070*/  MOV R7, R234 ;  /* 0x000000ea00077202 */ /* 0x000fe20000000f00 */
[----:B------:R-:W-:Y:S05]  /*2d080*/  BRA `(.L_x_1297) ;  /* 0xffffa45000007947 */ /* 0x000fea000383ffff */
.L_x_1202:
[----:B------:R-:W-:Y:S01]  /*2d090*/  IMAD.MOV.U32 R52, RZ, RZ, R4 ;  /* 0x000000ffff347224 */ /* 0x000fe200078e0004 */
[----:B--2---:R-:W-:Y:S01]  /*2d0a0*/  MOV R2, R0 ;  /* 0x0000000000027202 */ /* 0x004fe20000000f00 */
[----:B------:R-:W-:Y:S01]  /*2d0b0*/  IMAD.MOV.U32 R71, RZ, RZ, 0x1f ;  /* 0x0000001fff477424 */ /* 0x000fe200078e00ff */
[----:B------:R-:W-:Y:S02]  /*2d0c0*/  MOV R3, 0x2d0e0 ;  /* 0x0002d0e000037802 */ /* 0x000fe40000000f00 */
[----:B-1--4-:R-:W-:Y:S05]  /*2d0d0*/  CALL.REL.NOINC `($__internal_13_$__cuda_sm70_shflsync_idx_p) ;  /* 0x0000008000007944 */ /* 0x012fea0003c00000 */
[----:B------:R-:W-:Y:S01]  /*2d0e0*/  MOV R10, R234 ;  /* 0x000000ea000a7202 */ /* 0x000fe20000000f00 */
[----:B------:R-:W-:Y:S05]  /*2d0f0*/  BRA `(.L_x_1201) ;  /* 0xffffa44000007947 */ /* 0x000fea000383ffff */
        .weak           $__internal_12_$__cuda_sm70_shflsync_bfly_p
        .type           $__internal_12_$__cuda_sm70_shflsync_bfly_p,@function
        .size           $__internal_12_$__cuda_sm70_shflsync_bfly_p,($__internal_13_$__cuda_sm70_shflsync_idx_p - $__internal_12_$__cuda_sm70_shflsync_bfly_p)
$__internal_12_$__cuda_sm70_shflsync_bfly_p:
[----:B------:R-:W-:Y:S02]  /*2d100*/  MOV R172, 0xffffffff ;  /* 0xffffffff00ac7802 */ /* 0x000fe40000000f00 */
[----:B------:R-:W-:Y:S02]  /*2d110*/  MOV R3, 0x1f ;  /* 0x0000001f00037802 */ /* 0x000fe40000000f00 */
[----:B------:R-:W-:Y:S04]  /*2d120*/  WARPSYNC R172 ;  /* 0x000000ac00007348 */ /* 0x000fe80003800000 */
[----:B------:R1:W2:Y:S02]  /*2d130*/  SHFL.BFLY PT, R0, R4, R0, R3 ;  /* 0x0c00000004007389 */ /* 0x0002a400000e0003 */
[----:B-1----:R-:W-:-:S04]  /*2d140*/  MOV R3, 0x0 ;  /* 0x0000000000037802 */ /* 0x002fc80000000f00 */
[----:B--2---:R-:W-:Y:S05]  /*2d150*/  RET.REL.NODEC R2 `(_ZN7cutlass13device_kernelIN5flash19enable_sm80_to_sm89INS1_16FlashAttnFwdSm80INS1_25CollectiveMainloopFwdSm80ILi4ELi1ELb0EN4cute5tupleIJNS5_1CILi128EEENS7_ILi80EEENS7_ILi64EEEEEELi64ENS_10bfloat16_tEfNS_4arch4Sm80ELb0ELb1ELb1ELb1ELb1ELb1ELb1ELb1EEENS1_21CollectiveEpilogueFwdINS6_IJS8_SA_S9_EEENS6_IJNS7_ILi1EEESI_SI_EEESC_SE_Li128ELb1ELb1ELb1ELb0EEENS1_36VarlenDynamicPersistentTileSchedulerILi128ELi80ELi128ELi128ELb1ELb1ELb0ELb1ELb0ELb1EEEEEEEEEvNT_6ParamsE) ;  /* 0xfffd2ea002007950 */ /* 0x004fea0003c3ffff */
        .weak           $__internal_13_$__cuda_sm70_shflsync_idx_p
        .type           $__internal_13_$__cuda_sm70_shflsync_idx_p,@function
        .size           $__internal_13_$__cuda_sm70_shflsync_idx_p,($__internal_14_$__cuda_sm70_shflsync_up_p - $__internal_13_$__cuda_sm70_shflsync_idx_p)
$__internal_13_$__cuda_sm70_shflsync_idx_p:
[----:B------:R-:W-:-:S04]  /*2d160*/  MOV R233, 0xffffffff ;  /* 0xffffffff00e97802 */ /* 0x000fc80000000f00 */
[----:B------:R-:W-:Y:S04]  /*2d170*/  WARPSYNC R233 ;  /* 0x000000e900007348 */ /* 0x000fe80003800000 */
[----:B------:R1:W2:Y:S02]  /*2d180*/  SHFL.IDX PT, R234, R52, R2, R71 ;  /* 0x0000000234ea7389 */ /* 0x0002a400000e0047 */
[----:B-1----:R-:W-:Y:S02]  /*2d190*/  MOV R2, R3 ;  /* 0x0000000300027202 */ /* 0x002fe40000000f00 */
[----:B------:R-:W-:-:S04]  /*2d1a0*/  MOV R3, 0x0 ;  /* 0x0000000000037802 */ /* 0x000fc80000000f00 */
[----:B--2---:R-:W-:Y:S05]  /*2d1b0*/  RET.REL.NODEC R2 `(_ZN7cutlass13device_kernelIN5flash19enable_sm80_to_sm89INS1_16FlashAttnFwdSm80INS1_25CollectiveMainloopFwdSm80ILi4ELi1ELb0EN4cute5tupleIJNS5_1CILi128EEENS7_ILi80EEENS7_ILi64EEEEEELi64ENS_10bfloat16_tEfNS_4arch4Sm80ELb0ELb1ELb1ELb1ELb1ELb1ELb1ELb1EEENS1_21CollectiveEpilogueFwdINS6_IJS8_SA_S9_EEENS6_IJNS7_ILi1EEESI_SI_EEESC_SE_Li128ELb1ELb1ELb1ELb0EEENS1_36VarlenDynamicPersistentTileSchedulerILi128ELi80ELi128ELi128ELb1ELb1ELb0ELb1ELb0ELb1EEEEEEEEEvNT_6ParamsE) ;  /* 0xfffd2e4002007950 */ /* 0x004fea0003c3ffff */
        .weak           $__internal_14_$__cuda_sm70_shflsync_up_p
        .type           $__internal_14_$__cuda_sm70_shflsync_up_p,@function
        .size           $__internal_14_$__cuda_sm70_shflsync_up_p,($__internal_15_$__cuda_sm70_votesync_ballot - $__internal_14_$__cuda_sm70_shflsync_up_p)
$__internal_14_$__cuda_sm70_shflsync_up_p:
[----:B------:R-:W-:Y:S02]  /*2d1c0*/  IMAD.MOV.U32 R4, RZ, RZ, RZ ;  /* 0x000000ffff047224 */ /* 0x000fe400078e00ff */
[----:B------:R-:W-:-:S04]  /*2d1d0*/  IMAD.MOV.U32 R11, RZ, RZ, -0x1 ;  /* 0xffffffffff0b7424 */ /* 0x000fc800078e00ff */
[----:B------:R-:W-:Y:S04]  /*2d1e0*/  WARPSYNC R11 ;  /* 0x0000000b00007348 */ /* 0x000fe80003800000 */
[----:B------:R1:W2:Y:S02]  /*2d1f0*/  SHFL.UP PT, R4, R0, R2, R4 ;  /* 0x0400000200047389 */ /* 0x0002a400000e0004 */
[----:B-1----:R-:W-:Y:S02]  /*2d200*/  MOV R2, R3 ;  /* 0x0000000300027202 */ /* 0x002fe40000000f00 */
[----:B------:R-:W-:-:S04]  /*2d210*/  MOV R3, 0x0 ;  /* 0x0000000000037802 */ /* 0x000fc80000000f00 */
[----:B--2---:R-:W-:Y:S05]  /*2d220*/  RET.REL.NODEC R2 `(_ZN7cutlass13device_kernelIN5flash19enable_sm80_to_sm89INS1_16FlashAttnFwdSm80INS1_25CollectiveMainloopFwdSm80ILi4ELi1ELb0EN4cute5tupleIJNS5_1CILi128EEENS7_ILi80EEENS7_ILi64EEEEEELi64ENS_10bfloat16_tEfNS_4arch4Sm80ELb0ELb1ELb1ELb1ELb1ELb1ELb1ELb1EEENS1_21CollectiveEpilogueFwdINS6_IJS8_SA_S9_EEENS6_IJNS7_ILi1EEESI_SI_EEESC_SE_Li128ELb1ELb1ELb1ELb0EEENS1_36VarlenDynamicPersistentTileSchedulerILi128ELi80ELi128ELi128ELb1ELb1ELb0ELb1ELb0ELb1EEEEEEEEEvNT_6ParamsE) ;  /* 0xfffd2dd002007950 */ /* 0x004fea0003c3ffff */
        .weak           $__internal_15_$__cuda_sm70_votesync_ballot
        .type           $__internal_15_$__cuda_sm70_votesync_ballot,@function
        .size           $__internal_15_$__cuda_sm70_votesync_ballot,(.L_x_1926 - $__internal_15_$__cuda_sm70_votesync_ballot)
$__internal_15_$__cuda_sm70_votesync_ballot:
[----:B------:R-:W-:Y:S01]  /*2d230*/  ISETP.NE.U32.AND P0, PT, R0, 0x1, PT ;  /* 0x000000010000780c */ /* 0x000fe20003f05070 */
[----:B------:R-:W-:-:S04]  /*2d240*/  IMAD.MOV.U32 R3, RZ, RZ, -0x1 ;  /* 0xffffffffff037424 */ /* 0x000fc800078e00ff */
[----:B------:R-:W-:Y:S08]  /*2d250*/  WARPSYNC R3 ;  /* 0x0000000300007348 */ /* 0x000ff00003800000 */
[----:B------:R-:W-:-:S04]  /*2d260*/  VOTE.ANY R0, PT, !P0 ;  /* 0x0000000000007806 */ /* 0x000fc800040e0100 */
[----:B------:R-:W-:Y:S01]  /*2d270*/  LOP3.LUT R0, R0, R3, RZ, 0xc0, !PT ;  /* 0x0000000300007212 */ /* 0x000fe200078ec0ff */
[----:B------:R-:W-:-:S04]  /*2d280*/  IMAD.MOV.U32 R3, RZ, RZ, 0x0 ;  /* 0x00000000ff037424 */ /* 0x000fc800078e00ff */
[----:B------:R-:W-:Y:S05]  /*2d290*/  RET.REL.NODEC R2 `(_ZN7cutlass13device_kernelIN5flash19enable_sm80_to_sm89INS1_16FlashAttnFwdSm80INS1_25CollectiveMainloopFwdSm80ILi4ELi1ELb0EN4cute5tupleIJNS5_1CILi128EEENS7_ILi80EEENS7_ILi64EEEEEELi64ENS_10bfloat16_tEfNS_4arch4Sm80ELb0ELb1ELb1ELb1ELb1ELb1ELb1ELb1EEENS1_21CollectiveEpilogueFwdINS6_IJS8_SA_S9_EEENS6_IJNS7_ILi1EEESI_SI_EEESC_SE_Li128ELb1ELb1ELb1ELb0EEENS1_36VarlenDynamicPersistentTileSchedulerILi128ELi80ELi128ELi128ELb1ELb1ELb0ELb1ELb0ELb1EEEEEEEEEvNT_6ParamsE) ;  /* 0xfffd2d6002007950 */ /* 0x000fea0003c3ffff */
.L_x_1298:
        /* <DEDUP_REMOVED lines=14> */
.L_x_1926:


//--------------------- .text._ZN7cutlass13device_kernelIN5flash19enable_sm80_to_sm89INS1_16FlashAttnFwdSm80INS1_25CollectiveMainloopFwdSm80ILi4ELi1ELb0EN4cute5tupleIJNS5_1CILi128EEENS7_ILi112EEENS7_ILi64EEEEEELi64ENS_10bfloat16_tEfNS_4arch4Sm80ELb1ELb0ELb1ELb0ELb1ELb0ELb1ELb1EEENS1_21CollectiveEpilogueFwdINS6_IJS8_SA_S9_EEENS6_IJNS7_ILi1EEESI_SI_EEESC_SE_Li128ELb0ELb1ELb1ELb0EEENS1_30DynamicPersistentTileSchedulerILi128ELi128ELb1ELb1ELb0EEEEEEEEEvNT_6ParamsE --------------------------
	.section	.text._ZN7cutlass13device_kernelIN5flash19enable_sm80_to_sm89INS1_16FlashAttnFwdSm80INS1_25CollectiveMainloopFwdSm80ILi4ELi1ELb0EN4cute5tupleIJNS5_1CILi128EEENS7_ILi112EEENS7_ILi64EEEEEELi64ENS_10bfloat16_tEfNS_4arch4Sm80ELb1ELb0ELb1ELb0ELb1ELb0ELb1ELb1EEENS1_21CollectiveEpilogueFwdINS6_IJS8_SA_S9_EEENS6_IJNS7_ILi1EEESI_SI_EEESC_SE_Li128ELb0ELb1ELb1ELb0EEENS1_30DynamicPersistentTileSchedulerILi128ELi128ELb1ELb1ELb0EEEEEEEEEvNT_6ParamsE,"ax",@progbits
	.sectioninfo	@"SHI_REGISTERS=255"
	.align	128
.text._ZN7cutlass13device_kernelIN5flash19enable_sm80_to_sm89INS1_16FlashAttnFwdSm80INS1_25CollectiveMainloopFwdSm80ILi4ELi1ELb0EN4cute5tupleIJNS5_1CILi128EEENS7_ILi112EEENS7_ILi64EEEEEELi64ENS_10bfloat16_tEfNS_4arch4Sm80ELb1ELb0ELb1ELb0ELb1ELb0ELb1ELb1EEENS1_21CollectiveEpilogueFwdINS6_IJS8_SA_S9_EEENS6_IJNS7_ILi1EEESI_SI_EEESC_SE_Li128ELb0ELb1ELb1ELb0EEENS1_30DynamicPersistentTileSchedulerILi128ELi128ELb1ELb1ELb0EEEEEEEEEvNT_6ParamsE:
        .type           _ZN7cutlass13device_kernelIN5flash19enable_sm80_to_sm89INS1_16FlashAttnFwdSm80INS1_25CollectiveMainloopFwdSm80ILi4ELi1ELb0EN4cute5tupleIJNS5_1CILi128EEENS7_ILi112EEENS7_ILi64EEEEEELi64ENS_10bfloat16_tEfNS_4arch4Sm80ELb1ELb0ELb1ELb0ELb1ELb0ELb1ELb1EEENS1_21CollectiveEpilogueFwdINS6_IJS8_SA_S9_EEENS6_IJNS7_ILi1EEESI_SI_EEESC_SE_Li128ELb0ELb1ELb1ELb0EEENS1_30DynamicPersistentTileSchedulerILi128ELi128ELb1ELb1ELb0EEEEEEEEEvNT_6ParamsE,@function
        .size           _ZN7cutlass13device_kernelIN5flash19enable_sm80_to_sm89INS1_16FlashAttnFwdSm80INS1_25CollectiveMainloopFwdSm80ILi4ELi1ELb0EN4cute5tupleIJNS5_1CILi128EEENS7_ILi112EEENS7_ILi64EEEEEELi64ENS_10bfloat16_tEfNS_4arch4Sm80ELb1ELb0ELb1ELb0ELb1ELb0ELb1ELb1EEENS1_21CollectiveEpilogueFwdINS6_IJS8_SA_S9_EEENS6_IJNS7_ILi1EEESI_SI_EEESC_SE_Li128ELb0ELb1ELb1ELb0EEENS1_30DynamicPersistentTileSchedulerILi128ELi128ELb1ELb1ELb0EEEEEEEEEvNT_6ParamsE,(.L_x_1931 - _ZN7cutlass13device_kernelIN5flash19enable_sm80_to_sm89INS1_16FlashAttnFwdSm80INS1_25CollectiveMainloopFwdSm80ILi4ELi1ELb0EN4cute5tupleIJNS5_1CILi128EEENS7_ILi112EEENS7_ILi64EEEEEELi64ENS_10bfloat16_tEfNS_4arch4Sm80ELb1ELb0ELb1ELb0ELb1ELb0ELb1ELb1EEENS1_21CollectiveEpilogueFwdINS6_IJS8_SA_S9_EEENS6_IJNS7_ILi1EEESI_SI_EEESC_SE_Li128ELb0ELb1ELb1ELb0EEENS1_30DynamicPersistentTileSchedulerILi128ELi128ELb1ELb1ELb0EEEEEEEEEvNT_6ParamsE)
        .other          _ZN7cutlass13device_kernelIN5flash19enable_sm80_to_sm89INS1_16FlashAttnFwdSm80INS1_25CollectiveMainloopFwdSm80ILi4ELi1ELb0EN4cute5tupleIJNS5_1CILi128EEENS7_ILi112EEENS7_ILi64EEEEEELi64ENS_10bfloat16_tEfNS_4arch4Sm80ELb1ELb0ELb1ELb0ELb1ELb0ELb1ELb1EEENS1_21CollectiveEpilogueFwdINS6_IJS8_SA_S9_EEENS6_IJNS7_ILi1EEESI_SI_EEESC_SE_Li128ELb0ELb1ELb1ELb0EEENS1_30DynamicPersistentTileSchedulerILi128ELi128ELb1ELb1ELb0EEEEEEEEEvNT_6ParamsE,@"STO_CUDA_ENTRY STV_DEFAULT"
_ZN7cutlass13device_kernelIN5flash19enable_sm80_to_sm89INS1_16FlashAttnFwdSm80INS1_25CollectiveMainloopFwdSm80ILi4ELi1ELb0EN4cute5tupleIJNS5_1CILi128EEENS7_ILi112EEENS7_ILi64EEEEEELi64ENS_10bfloat16_tEfNS_4arch4Sm80ELb1ELb0ELb1ELb0ELb1ELb0ELb1ELb1EEENS1_21CollectiveEpilogueFwdINS6_IJS8_SA_S9_EEENS6_IJNS7_ILi1EEESI_SI_EEESC_SE_Li128ELb0ELb1ELb1ELb0EEENS1_30DynamicPersistentTileSchedulerILi128ELi128ELb1ELb1ELb0EEEEEEEEEvNT_6ParamsE:
[----:B------:R-:W-:-:S03]  /*0000*/  MOV R1, c[0x0][0x28] ;  /* 0x00000a0000017a02 */ /* 0x000fc60000000f00 */
[----:B------:R-:W1:Y:S01]  /*0010*/  S2R R243, SR_TID.X ;  /* 0x0000000000f37919 */ /* 0x000e620000002100 */
[----:B------:R-:W-:-:S03]  /*0020*/  IADD3 R1, R1, -0x68, RZ ;  /* 0xffffff9801017810 */ /* 0x000fc60007ffe0ff */
[----:B------:R-:W2:Y:S01]  /*0030*/  S2R R3, SR_CTAID.X ;  /* 0x0000000000037919 */ /* 0x000ea20000002500 */
[----:B-1----:R-:W-:-:S05]  /*0040*/  SHF.R.U32.HI R0, RZ, 0x5, R243 ;  /* 0x00000005ff007819 */ /* 0x002fca00000116f3 */
[----:B------:R-:W1:Y:S04]  /*0050*/  SHFL.IDX PT, R2, R0, RZ, 0x1f ;  /* 0x00001fff00027589 */ /* 0x000e6800000e0000 */
[----:B------:R-:W3:Y:S01]  /*0060*/  SHFL.IDX PT, R0, R0, RZ, 0x1f ;  /* 0x00001fff00007589 */ /* 0x000ee200000e0000 */
[----:B-1----:R-:W-:Y:S01]  /*0070*/  ISETP.GE.AND P0, PT, R2, 0x1, PT ;  /* 0x000000010200780c */ /* 0x002fe20003f06270 */
[----:B---3--:R1:W3:-:S12]  /*0080*/  R2UR UR6, R0 ;  /* 0x00000000000673c2 */ /* 0x0082d800000e0000 */
[----:B------:R-:W-:Y:S06]  /*0090*/  @P0 BAR.ARV 0x4, 0x80 ;  /* 0x0102000000000b1d */ /* 0x000fec0000002000 */
[----:B--2---:R-:W-:-:S13]  /*00a0*/  ISETP.GE.AND P0, PT, R3, c[0x0][0x538], PT ;  /* 0x00014e0003007a0c */ /* 0x004fda0003f06270 */
[----:B------:R-:W-:Y:S05]  /*00b0*/  @P0 EXIT ;  /* 0x000000000000094d */ /* 0x000fea0003800000 */
[----:B-1-3--:R-:W-:Y:S01]  /*00c0*/  SHF.R.S32.HI R2, RZ, 0x1f, R243 ;  /* 0x0000001fff027819 */ /* 0x00afe200000114f3 */
[----:B------:R-:W-:Y:S01]  /*00d0*/  IMAD.MOV.U32 R232, RZ, RZ, 0x40 ;  /* 0x00000040ffe87424 */ /* 0x000fe200078e00ff */
[----:B------:R1:W-:Y:S01]  /*00e0*/  STL [R1], R3 ;  /* 0x0000000301007387 */ /* 0x0003e20000100800 */
[----:B------:R-:W-:Y:S01]  /*00f0*/  IMAD.MOV.U32 R231, RZ, RZ, 0x20 ;  /* 0x00000020ffe77424 */ /* 0x000fe200078e00ff */
[CC--:B------:R-:W-:Y:S01]  /*0100*/  LEA.HI R7, R2.reuse, R243.reuse, RZ, 0x4 ;  /* 0x000000f302077211 */ /* 0x0c0fe200078f20ff */
[----:B------:R-:W-:Y:S01]  /*0110*/  ULDC.64 UR8, c[0x0][0x118] ;  /* 0x0000460000087ab9 */ /* 0x000fe20000000a00 */
[CC--:B------:R-:W-:Y:S02]  /*0120*/  LEA.HI R5, R2.reuse, R243.reuse, RZ, 0x2 ;  /* 0x000000f302057211 */ /* 0x0c0fe400078f10ff */
[----:B------:R-:W-:Y:S02]  /*0130*/  LEA.HI R4, R2, R243, RZ, 0x3 ;  /* 0x000000f302047211 */ /* 0x000fe400078f18ff */
[----:B------:R-:W-:-:S02]  /*0140*/  LOP3.LUT R0, R7, 0xfffffff0, RZ, 0xc0, !PT ;  /* 0xfffffff007007812 */ /* 0x000fc400078ec0ff */
[----:B------:R-:W-:Y:S02]  /*0150*/  LOP3.LUT R5, R5, 0xfffffffc, RZ, 0xc0, !PT ;  /* 0xfffffffc05057812 */ /* 0x000fe400078ec0ff */
[----:B------:R-:W-:Y:S01]  /*0160*/  LOP3.LUT R250, R4, 0xfffffff8, RZ, 0xc0, !PT ;  /* 0xfffffff804fa7812 */ /* 0x000fe200078ec0ff */
[C---:B------:R-:W-:Y:S01]  /*0170*/  IMAD.IADD R0, R243.reuse, 0x1, -R0 ;  /* 0x00000001f3007824 */ /* 0x040fe200078e0a00 */
[----:B------:R-:W-:Y:S01]  /*0180*/  SHF.R.S32.HI R8, RZ, 0x4, R7 ;  /* 0x00000004ff087819 */ /* 0x000fe20000011407 */
[C---:B------:R-:W-:Y:S01]  /*0190*/  IMAD.IADD R5, R243.reuse, 0x1, -R5 ;  /* 0x00000001f3057824 */ /* 0x040fe200078e0a05 */
[----:B------:R-:W-:Y:S01]  /*01a0*/  SHF.R.S32.HI R252, RZ, 0x3, R4 ;  /* 0x00000003fffc7819 */ /* 0x000fe20000011404 */
[----:B------:R-:W-:Y:S01]  /*01b0*/  IMAD.IADD R250, R243, 0x1, -R250 ;  /* 0x00000001f3fa7824 */ /* 0x000fe200078e0afa */
[----:B------:R-:W-:Y:S02]  /*01c0*/  LEA.HI R7, R7, R8, RZ, 0x1 ;  /* 0x0000000807077211 */ /* 0x000fe400078f08ff */
[----:B------:R-:W-:Y:S01]  /*01d0*/  SHF.R.S32.HI R234, RZ, 0x1f, R0 ;  /* 0x0000001fffea7819 */ /* 0x000fe20000011400 */
[----:B------:R-:W-:Y:S01]  /*01e0*/  IMAD.SHL.U32 R240, R250, 0x40, RZ ;  /* 0x00000040faf07824 */ /* 0x000fe200078e00ff */
[----:B------:R-:W-:Y:S01]  /*01f0*/  LOP3.LUT R7, R7, 0xfffffffe, RZ, 0xc0, !PT ;  /* 0xfffffffe07077812 */ /* 0x000fe200078ec0ff */
[----:B------:R-:W-:Y:S01]  /*0200*/  IMAD.SHL.U32 R244, R252, 0x40, RZ ;  /* 0x00000040fcf47824 */ /* 0x000fe200078e00ff */
[C---:B------:R-:W-:Y:S01]  /*0210*/  LEA.HI R246, R5.reuse, R5, RZ, 0x1 ;  /* 0x0000000505f67211 */ /* 0x040fe200078f08ff */
[----:B------:R-:W-:Y:S01]  /*0220*/  IMAD.SHL.U32 R251, R250, 0x8, RZ ;  /* 0x00000008fafb7824 */ /* 0x000fe200078e00ff */
[----:B------:R-:W-:Y:S01]  /*0230*/  LEA.HI R234, R234, R0, RZ, 0x3 ;  /* 0x00000000eaea7211 */ /* 0x000fe200078f18ff */
[----:B------:R-:W-:Y:S01]  /*0240*/  IMAD.IADD R7, R8, 0x1, -R7 ;  /* 0x0000000108077824 */ /* 0x000fe200078e0a07 */
[C---:B------:R-:W-:Y:S01]  /*0250*/  LOP3.LUT R10, R246.reuse, 0x1ffffffe, RZ, 0xc0, !PT ;  /* 0x1ffffffef60a7812 */ /* 0x040fe200078ec0ff */
[----:B------:R-:W-:Y:S01]  /*0260*/  IMAD.SHL.U32 R246, R246, 0x20, RZ ;  /* 0x00000020f6f67824 */ /* 0x000fe200078e00ff */
[C---:B------:R-:W-:Y:S01]  /*0270*/  LOP3.LUT R8, R234.reuse, 0xfffffff8, RZ, 0xc0, !PT ;  /* 0xfffffff8ea087812 */ /* 0x040fe200078ec0ff */
[----:B------:R-:W-:Y:S01]  /*0280*/  IMAD.SHL.U32 R234, R234, 0x40, RZ ;  /* 0x00000040eaea7824 */ /* 0x000fe200078e00ff */
[----:B------:R-:W-:Y:S01]  /*0290*/  LOP3.LUT R240, R240, 0x1c0, RZ, 0xc0, !PT ;  /* 0x000001c0f0f07812 */ /* 0x000fe200078ec0ff */
[----:B------:R-:W-:Y:S01]  /*02a0*/  IMAD.IADD R10, R5, 0x1, -R10 ;  /* 0x00000001050a7824 */ /* 0x000fe200078e0a0a */
[----:B------:R-:W-:Y:S01]  /*02b0*/  LEA.HI R248, R2, R243, RZ, 0x5 ;  /* 0x000000f302f87211 */ /* 0x000fe200078f28ff */
[----:B------:R-:W-:Y:S01]  /*02c0*/  IMAD.IADD R8, R0, 0x1, -R8 ;  /* 0x0000000100087824 */ /* 0x000fe200078e0a08 */
[----:B------:R-:W-:-:S02]  /*02d0*/  LOP3.LUT R244, R244, 0x1c0, RZ, 0xc0, !PT ;  /* 0x000001c0f4f47812 */ /* 0x000fc400078ec0ff */
[----:B------:R-:W-:Y:S02]  /*02e0*/  LOP3.LUT R4, R240, 0x8, R4, 0xf8, !PT ;  /* 0x00000008f0047812 */ /* 0x000fe400078ef804 */
[----:B------:R-:W-:Y:S02]  /*02f0*/  SHF.R.U32.HI R240, RZ, 0x3, R240 ;  /* 0x00000003fff07819 */ /* 0x000fe400000116f0 */
[----:B------:R-:W-:Y:S02]  /*0300*/  LEA.HI R0, R2, R243, RZ, 0x6 ;  /* 0x000000f302007211 */ /* 0x000fe400078f30ff */
[--C-:B------:R-:W-:Y:S02]  /*0310*/  SHF.R.S32.HI R5, RZ, 0x5, R248.reuse ;  /* 0x00000005ff057819 */ /* 0x100fe400000114f8 */
[----:B------:R-:W-:Y:S01]  /*0320*/  SHF.R.S32.HI R9, RZ, 0x1f, R248 ;  /* 0x0000001fff097819 */ /* 0x000fe200000114f8 */
[----:B------:R-:W-:Y:S01]  /*0330*/  IMAD.SHL.U32 R0, R0, 0x8, RZ ;  /* 0x0000000800007824 */ /* 0x000fe200078e00ff */
[----:B------:R-:W-:-:S02]  /*0340*/  LOP3.LUT R6, R244, 0x38, R251, 0xf8, !PT ;  /* 0x00000038f4067812 */ /* 0x000fc400078ef8fb */
[----:B------:R-:W-:Y:S02]  /*0350*/  LOP3.LUT R248, R248, 0xffffffe0, RZ, 0xc0, !PT ;  /* 0xffffffe0f8f87812 */ /* 0x000fe400078ec0ff */
[----:B------:R-:W-:Y:S02]  /*0360*/  SHF.R.U32.HI R244, RZ, 0x3, R244 ;  /* 0x00000003fff47819 */ /* 0x000fe400000116f4 */
[----:B------:R-:W-:Y:S01]  /*0370*/  LOP3.LUT R240, R4, R240, RZ, 0x3c, !PT ;  /* 0x000000f004f07212 */ /* 0x000fe200078e3cff */
[----:B------:R-:W-:Y:S01]  /*0380*/  IMAD.SHL.U32 R4, R8, 0x40, RZ ;  /* 0x0000004008047824 */ /* 0x000fe200078e00ff */
[----:B------:R-:W-:Y:S01]  /*0390*/  LOP3.LUT R244, R6, R244, RZ, 0x3c, !PT ;  /* 0x000000f406f47212 */ /* 0x000fe200078e3cff */
[----:B------:R-:W-:Y:S01]  /*03a0*/  IMAD.IADD R248, R243, 0x1, -R248 ;  /* 0x00000001f3f87824 */ /* 0x000fe200078e0af8 */
[----:B------:R-:W-:Y:S01]  /*03b0*/  LOP3.LUT R234, R234, 0xfffffe00, RZ, 0xc0, !PT ;  /* 0xfffffe00eaea7812 */ /* 0x000fe200078ec0ff */
[C---:B------:R-:W-:Y:S01]  /*03c0*/  IMAD.SHL.U32 R6, R7.reuse, 0x8, RZ ;  /* 0x0000000807067824 */ /* 0x040fe200078e00ff */
[----:B------:R-:W-:Y:S01]  /*03d0*/  LOP3.LUT R4, R4, 0x1c0, RZ, 0xc0, !PT ;  /* 0x000001c004047812 */ /* 0x000fe200078ec0ff */
[----:B------:R-:W-:Y:S01]  /*03e0*/  IMAD R240, R7, 0x200, R240 ;  /* 0x0000020007f07824 */ /* 0x000fe200078e02f0 */
[----:B------:R-:W-:Y:S01]  /*03f0*/  LOP3.LUT R244, R244, 0x7ffffe00, R0, 0xf8, !PT ;  /* 0x7ffffe00f4f47812 */ /* 0x000fe200078ef800 */
[----:B------:R-:W-:Y:S01]  /*0400*/  IMAD R241, R5, 0x400, R234 ;  /* 0x0000040005f17824 */ /* 0x000fe200078e02ea */
[----:B------:R-:W-:-:S02]  /*0410*/  SHF.R.S32.HI R0, RZ, 0x1f, R248 ;  /* 0x0000001fff007819 */ /* 0x000fc400000114f8 */
[----:B------:R-:W-:Y:S01]  /*0420*/  LOP3.LUT R6, R4, 0x8, R6, 0xf8, !PT ;  /* 0x0000000804067812 */ /* 0x000fe200078ef806 */
[----:B------:R-:W-:Y:S01]  /*0430*/  IMAD.SHL.U32 R244, R244, 0x2, RZ ;  /* 0x00000002f4f47824 */ /* 0x000fe200078e00ff */
[----:B------:R-:W-:Y:S02]  /*0440*/  SHF.R.U32.HI R4, RZ, 0x3, R4 ;  /* 0x00000003ff047819 */ /* 0x000fe40000011604 */
[----:B------:R-:W-:Y:S02]  /*0450*/  LEA.HI R0, R0, R248, RZ, 0x2 ;  /* 0x000000f800007211 */ /* 0x000fe400078f10ff */
[C---:B------:R-:W-:Y:S02]  /*0460*/  LOP3.LUT P3, RZ, R8.reuse, 0x2, RZ, 0xc0, !PT ;  /* 0x0000000208ff7812 */ /* 0x040fe4000786c0ff */
[----:B------:R-:W-:Y:S02]  /*0470*/  LOP3.LUT P0, RZ, R8, 0x4, RZ, 0xc0, !PT ;  /* 0x0000000408ff7812 */ /* 0x000fe4000780c0ff */
[----:B------:R-:W-:-:S02]  /*0480*/  LOP3.LUT R4, R6, R4, RZ, 0x3c, !PT ;  /* 0x0000000406047212 */ /* 0x000fc400078e3cff */
[----:B------:R-:W-:Y:S02]  /*0490*/  LOP3.LUT R245, R0, 0x7ffffffc, RZ, 0xc0, !PT ;  /* 0x7ffffffc00f57812 */ /* 0x000fe400078ec0ff */
[----:B------:R-:W-:Y:S01]  /*04a0*/  R2P PR, R250, 0x6 ;  /* 0x00000006fa007804 */ /* 0x000fe20000000000 */
[----:B------:R-:W-:Y:S01]  /*04b0*/  IMAD.IADD R241, R241, 0x1, R4 ;  /* 0x00000001f1f17824 */ /* 0x000fe200078e0204 */
[----:B------:R-:W-:Y:S01]  /*04c0*/  LEA.HI R9, R9, R5, RZ, 0x2 ;  /* 0x0000000509097211 */ /* 0x000fe200078f10ff */
[----:B------:R-:W-:Y:S01]  /*04d0*/  IMAD.IADD R245, R248, 0x1, -R245 ;  /* 0x00000001f8f57824 */ /* 0x000fe200078e0af5 */
[----:B------:R-:W-:Y:S01]  /*04e0*/  LOP3.LUT R234, R4, R234, RZ, 0xfc, !PT ;  /* 0x000000ea04ea7212 */ /* 0x000fe200078efcff */
[----:B------:R-:W-:Y:S01]  /*04f0*/  IMAD R250, R250, 0x10, R252 ;  /* 0x00000010fafa7824 */ /* 0x000fe200078e02fc */
[----:B------:R-:W-:Y:S01]  /*0500*/  LOP3.LUT R9, R9, 0xffffffc, RZ, 0xc0, !PT ;  /* 0x0ffffffc09097812 */ /* 0x000fe200078ec0ff */
[----:B------:R-:W-:Y:S01]  /*0510*/  IMAD.SHL.U32 R245, R245, 0x2, RZ ;  /* 0x00000002f5f57824 */ /* 0x000fe200078e00ff */
[----:B------:R-:W-:-:S02]  /*0520*/  SEL R224, R232, 0xffffffc0, !P2 ;  /* 0xffffffc0e8e07807 */ /* 0x000fc40005000000 */
[----:B------:R-:W-:Y:S01]  /*0530*/  LEA R240, R240, 0x3900, 0x1 ;  /* 0x00003900f0f07811 */ /* 0x000fe200078e08ff */
[----:B------:R-:W-:Y:S01]  /*0540*/  IMAD.IADD R9, R5, 0x1, -R9 ;  /* 0x0000000105097824 */ /* 0x000fe200078e0a09 */
[----:B------:R-:W-:Y:S02]  /*0550*/  SEL R232, R232, 0xffffffc0, !P0 ;  /* 0xffffffc0e8e87807 */ /* 0x000fe40004000000 */
[----:B------:R-:W-:Y:S01]  /*0560*/  LEA R241, R241, 0x7100, 0x1 ;  /* 0x00007100f1f17811 */ /* 0x000fe200078e08ff */
[----:B------:R-:W-:Y:S01]  /*0570*/  IMAD.IADD R236, R240, 0x1, R224 ;  /* 0x00000001f0ec7824 */ /* 0x000fe200078e02e0 */
[----:B------:R-:W-:Y:S02]  /*0580*/  LOP3.LUT R246, R246, 0xffffffc0, RZ, 0xc0, !PT ;  /* 0xffffffc0f6f67812 */ /* 0x000fe400078ec0ff */
[----:B------:R-:W-:Y:S01]  /*0590*/  SHF.R.S32.HI R247, RZ, 0x2, R0 ;  /* 0x00000002fff77819 */ /* 0x000fe20000011400 */
[----:B------:R-:W-:Y:S01]  /*05a0*/  IMAD.IADD R237, R241, 0x1, R232 ;  /* 0x00000001f1ed7824 */ /* 0x000fe200078e02e8 */
[----:B------:R-:W-:Y:S01]  /*05b0*/  LEA R234, R234, 0x100, 0x1 ;  /* 0x00000100eaea7811 */ /* 0x000fe200078e08ff */
[----:B------:R-:W-:Y:S01]  /*05c0*/  IMAD R246, R10, 0x8, R246 ;  /* 0x000000080af67824 */ /* 0x000fe200078e02f6 */
[----:B------:R-:W-:Y:S01]  /*05d0*/  SEL R231, R231, 0xffffffe0, !P3 ;  /* 0xffffffe0e7e77807 */ /* 0x000fe20005800000 */
[----:B------:R-:W-:Y:S01]  /*05e0*/  IMAD R247, R9, 0x10, R247 ;  /* 0x0000001009f77824 */ /* 0x000fe200078e02f7 */
[----:B------:R-:W-:Y:S01]  /*05f0*/  IADD3 R238, R240, 0x20, RZ ;  /* 0x00000020f0ee7810 */ /* 0x000fe20007ffe0ff */
[--C-:B------:R-:W-:Y:S01]  /*0600*/  IMAD.IADD R232, R232, 0x1, R234.reuse ;  /* 0x00000001e8e87824 */ /* 0x100fe200078e02ea */
[----:B------:R-:W-:Y:S01]  /*0610*/  LEA.HI R249, R2, R243, RZ, 0x7 ;  /* 0x000000f302f97211 */ /* 0x000fe200078f38ff */
[----:B------:R-:W-:Y:S01]  /*0620*/  IMAD.IADD R239, R241, 0x1, R231 ;  /* 0x00000001f1ef7824 */ /* 0x000fe200078e02e7 */
[----:B------:R-:W-:Y:S01]  /*0630*/  SHF.R.S32.HI R0, RZ, 0x1f, R245 ;  /* 0x0000001fff007819 */ /* 0x000fe200000114f5 */
[C---:B------:R-:W-:Y:S01]  /*0640*/  IMAD.IADD R233, R231.reuse, 0x1, R234 ;  /* 0x00000001e7e97824 */ /* 0x040fe200078e02ea */
[----:B------:R-:W-:Y:S01]  /*0650*/  @P1 IADD3 R238, R240, -0x20, RZ ;  /* 0xffffffe0f0ee1810 */ /* 0x000fe20007ffe0ff */
[----:B------:R-:W-:Y:S01]  /*0660*/  IMAD.IADD R235, R231, 0x1, R237 ;  /* 0x00000001e7eb7824 */ /* 0x000fe200078e02ed */
[----:B------:R-:W-:Y:S01]  /*0670*/  IADD3 R7, R245, 0x8, RZ ;  /* 0x00000008f5077810 */ /* 0x000fe20007ffe0ff */
[----:B------:R-:W-:Y:S01]  /*0680*/  IMAD.IADD R246, R247, 0x1, R246 ;  /* 0x00000001f7f67824 */ /* 0x000fe200078e02f6 */
[C---:B------:R-:W-:Y:S01]  /*0690*/  IADD3 R6, R245.reuse, 0x10, RZ ;  /* 0x00000010f5067810 */ /* 0x040fe20007ffe0ff */
[----:B------:R-:W-:Y:S01]  /*06a0*/  IMAD.IADD R224, R224, 0x1, R238 ;  /* 0x00000001e0e07824 */ /* 0x000fe200078e02ee */
[----:B------:R-:W-:Y:S01]  /*06b0*/  IADD3 R5, R245, 0x18, RZ ;  /* 0x00000018f5057810 */ /* 0x000fe20007ffe0ff */
[----:B------:R-:W-:Y:S01]  /*06c0*/  IMAD.IADD R231, R231, 0x1, R232 ;  /* 0x00000001e7e77824 */ /* 0x000fe200078e02e8 */
[----:B------:R-:W-:-:S02]  /*06d0*/  IADD3 R4, R245, 0x20, RZ ;  /* 0x00000020f5047810 */ /* 0x000fc40007ffe0ff */
[C---:B-1----:R-:W-:Y:S02]  /*06e0*/  IADD3 R3, R245.reuse, 0x28, RZ ;  /* 0x00000028f5037810 */ /* 0x042fe40007ffe0ff */
[C---:B------:R-:W-:Y:S02]  /*06f0*/  IADD3 R2, R245.reuse, 0x30, RZ ;  /* 0x00000030f5027810 */ /* 0x040fe40007ffe0ff */
[----:B------:R-:W-:Y:S02]  /*0700*/  IADD3 R0, R245, 0x38, RZ ;  /* 0x00000038f5007810 */ /* 0x000fe40007ffe0ff */
[----:B------:R-:W-:Y:S02]  /*0710*/  SHF.R.S32.HI R249, RZ, 0x7, R249 ;  /* 0x00000007fff97819 */ /* 0x000fe400000114f9 */
[----:B------:R-:W-:Y:S02]  /*0720*/  SHF.R.S32.HI R242, RZ, 0x1f, R251 ;  /* 0x0000001ffff27819 */ /* 0x000fe400000114fb */
[----:B------:R-:W-:-:S02]  /*0730*/  SHF.R.S32.HI R7, RZ, 0x1f, R7 ;  /* 0x0000001fff077819 */ /* 0x000fc40000011407 */
[----:B------:R-:W-:Y:S02]  /*0740*/  SHF.R.S32.HI R6, RZ, 0x1f, R6 ;  /* 0x0000001fff067819 */ /* 0x000fe40000011406 */
[----:B------:R-:W-:Y:S02]  /*0750*/  SHF.R.S32.HI R5, RZ, 0x1f, R5 ;  /* 0x0000001fff057819 */ /* 0x000fe40000011405 */
[----:B------:R-:W-:Y:S02]  /*0760*/  SHF.R.S32.HI R4, RZ, 0x1f, R4 ;  /* 0x0000001fff047819 */ /* 0x000fe40000011404 */
[----:B------:R-:W-:Y:S02]  /*0770*/  SHF.R.S32.HI R3, RZ, 0x1f, R3 ;  /* 0x0000001fff037819 */ /* 0x000fe40000011403 */
[----:B------:R-:W-:Y:S02]  /*0780*/  SHF.R.S32.HI R2, RZ, 0x1f, R2 ;  /* 0x0000001fff027819 */ /* 0x000fe40000011402 */
[----:B------:R-:W-:-:S02]  /*0790*/  SHF.R.S32.HI R0, RZ, 0x1f, R0 ;  /* 0x0000001fff007819 */ /* 0x000fc40000011400 */
[C---:B------:R-:W-:Y:S02]  /*07a0*/  IADD3 R230, R238.reuse, 0x800, RZ ;  /* 0x00000800eee67810 */ /* 0x040fe40007ffe0ff */
[C---:B------:R-:W-:Y:S02]  /*07b0*/  IADD3 R229, R238.reuse, 0x1000, RZ ;  /* 0x00001000eee57810 */ /* 0x040fe40007ffe0ff */
[C---:B------:R-:W-:Y:S02]  /*07c0*/  IADD3 R228, R238.reuse, 0x1800, RZ ;  /* 0x00001800eee47810 */ /* 0x040fe40007ffe0ff */
[C---:B------:R-:W-:Y:S02]  /*07d0*/  IADD3 R227, R238.reuse, 0x2000, RZ ;  /* 0x00002000eee37810 */ /* 0x040fe40007ffe0ff */
[C---:B------:R-:W-:Y:S02]  /*07e0*/  IADD3 R226, R238.reuse, 0x2800, RZ ;  /* 0x00002800eee27810 */ /* 0x040fe40007ffe0ff */
[----:B------:R-:W-:-:S02]  /*07f0*/  IADD3 R225, R238, 0x3000, RZ ;  /* 0x00003000eee17810 */ /* 0x000fc40007ffe0ff */
.L_x_1376:
[----:B------:R-:W2:Y:S01]  /*0800*/  LDL R2, [R1] ;  /* 0x0000000001027983 */ /* 0x000ea20000100800 */
[----:B------:R-:W-:Y:S01]  /*0810*/  IMAD.MOV.U32 R0, RZ, RZ, c[0x0][0x560] ;  /* 0x00015800ff007624 */ /* 0x000fe200078e00ff */
[----:B------:R-:W-:Y:S01]  /*0820*/  YIELD ;  /* 0x0000000000007946 */ /* 0x000fe20003800000 */
[----:B------:R-:W-:Y:S03]  /*0830*/  BSSY B0, `(.L_x_1299) ;  /* 0x0000016000007945 */ /* 0x000fe60003800000 */
[----:B------:R-:W-:-:S13]  /*0840*/  ISETP.NE.AND P0, PT, R0, 0x1, PT ;  /* 0x000000010000780c */ /* 0x000fda0003f05270 */
[----:B--2---:R-:W-:Y:S01]  /*0850*/  @P0 IMAD.HI.U32 R0, R2, c[0x0][0x564], RZ ;  /* 0x0001590002000a27 */ /* 0x004fe200078e00ff */
[----:B------:R-:W-:-:S04]  /*0860*/  MOV R5, R2 ;  /* 0x0000000200057202 */ /* 0x000fc80000000f00 */
[----:B------:R-:W-:-:S04]  /*0870*/  @P0 SHF.R.U32.HI R5, RZ, c[0x0][0x568], R0 ;  /* 0x00015a00ff050a19 */ /* 0x000fc80000011600 */
[----:B------:R-:W-:Y:S01]  /*0880*/  ISETP.GE.AND P0, PT, R5, c[0x0][0x578], PT ;  /* 0x00015e0005007a0c */ /* 0x000fe20003f06270 */
[----:B------:R-:W-:-:S04]  /*0890*/  IMAD.MOV R0, RZ, RZ, -R5 ;  /* 0x000000ffff007224 */ /* 0x000fc800078e0a05 */
[----:B------:R-:W-:-:S08]  /*08a0*/  IMAD R0, R0, c[0x0][0x560], R2 ;  /* 0x0001580000007a24 */ /* 0x000fd000078e0202 */
[----:B------:R-:W-:Y:S05]  /*08b0*/  @!P0 BRA `(.L_x_1300) ;  /* 0x0000007000008947 */ /* 0x000fea0003800000 */
[----:B------:R-:W-:Y:S02]  /*08c0*/  MOV R2, c[0x0][0x56c] ;  /* 0x00015b0000027a02 */ /* 0x000fe40000000f00 */
[----:B------:R-:W-:Y:S02]  /*08d0*/  MOV R4, R0 ;  /* 0x0000000000047202 */ /* 0x000fe40000000f00 */
[----:B------:R-:W-:-:S13]  /*08e0*/  ISETP.NE.AND P0, PT, R2, 0x1, PT ;  /* 0x000000010200780c */ /* 0x000fda0003f05270 */
[----:B------:R-:W-:-:S05]  /*08f0*/  @P0 IMAD.HI.U32 R2, R0, c[0x0][0x570], RZ ;  /* 0x00015c0000020a27 */ /* 0x000fca00078e00ff */
[----:B------:R-:W-:-:S05]  /*0900*/  @P0 SHF.R.U32.HI R4, RZ, c[0x0][0x574], R2 ;  /* 0x00015d00ff040a19 */ /* 0x000fca0000011602 */
[----:B------:R-:W-:Y:S01]  /*0910*/  IMAD R3, R4, c[0x0][0x56c], RZ ;  /* 0x00015b0004037a24 */ /* 0x000fe200078e02ff */
[----:B------:R-:W-:Y:S05]  /*0920*/  BRA `(.L_x_1301) ;  /* 0x0000006000007947 */ /* 0x000fea0003800000 */
.L_x_1300:
[----:B------:R-:W-:Y:S02]  /*0930*/  MOV R2, c[0x0][0x554] ;  /* 0x0001550000027a02 */ /* 0x000fe40000000f00 */
[----:B------:R-:W-:Y:S02]  /*0940*/  MOV R4, R0 ;  /* 0x0000000000047202 */ /* 0x000fe40000000f00 */
[----:B------:R-:W-:-:S13]  /*0950*/  ISETP.NE.AND P0, PT, R2, 0x1, PT ;  /* 0x000000010200780c */ /* 0x000fda0003f05270 */
[----:B------:R-:W-:-:S05]  /*0960*/  @P0 IMAD.HI.U32 R2, R0, c[0x0][0x558], RZ ;  /* 0x0001560000020a27 */ /* 0x000fca00078e00ff */
[----:B------:R-:W-:-:S05]  /*0970*/  @P0 SHF.R.U32.HI R4, RZ, c[0x0][0x55c], R2 ;  /* 0x00015700ff040a19 */ /* 0x000fca0000011602 */
[----:B------:R-:W-:Y:S02]  /*0980*/  IMAD R3, R4, c[0x0][0x554], RZ ;  /* 0x0001550004037a24 */ /* 0x000fe400078e02ff */
.L_x_1301:
[----:B------:R-:W-:Y:S05]  /*0990*/  BSYNC B0 ;  /* 0x0000000000007941 */ /* 0x000fea0003800000 */
.L_x_1299:
[----:B------:R-:W-:Y:S01]  /*09a0*/  IMAD.MOV.U32 R2, RZ, RZ, c[0x0][0x548] ;  /* 0x00015200ff027624 */ /* 0x000fe200078e00ff */
[----:B------:R-:W-:Y:S01]  /*09b0*/  ISETP.NE.U32.AND P0, PT, RZ, c[0x0][0x370], PT ;  /* 0x0000dc00ff007a0c */ /* 0x000fe20003f05070 */
[----:B------:R-:W-:Y:S01]  /*09c0*/  IMAD.IADD R0, R0, 0x1, -R3 ;  /* 0x0000000100007824 */ /* 0x000fe200078e0a03 */
[----:B------:R-:W-:Y:S02]  /*09d0*/  CS2R R6, SRZ ;  /* 0x0000000000067805 */ /* 0x000fe4000001ff00 */
[----:B------:R-:W-:Y:S01]  /*09e0*/  ISETP.NE.AND P1, PT, R2, 0x1, PT ;  /* 0x000000010200780c */ /* 0x000fe20003f25270 */
[----:B------:R-:W-:Y:S01]  /*09f0*/  IMAD R0, R5, c[0x0][0x554], R0 ;  /* 0x0001550005007a24 */ /* 0x000fe200078e0200 */
[----:B------:R-:W-:-:S03]  /*0a00*/  ISETP.NE.AND.EX P0, PT, RZ, c[0x0][0x374], PT, P0 ;  /* 0x0000dd00ff007a0c */ /* 0x000fc60003f05300 */
[----:B------:R-:W-:-:S08]  /*0a10*/  IMAD.MOV.U32 R12, RZ, RZ, R0 ;  /* 0x000000ffff0c7224 */ /* 0x000fd000078e0000 */
[----:B------:R-:W-:Y:S02]  /*0a20*/  @P1 IMAD.HI.U32 R3, R0, c[0x0][0x54c], RZ ;  /* 0x0001530000031a27 */ /* 0x000fe400078e00ff */
[----:B------:R-:W-:-:S03]  /*0a30*/  @P0 MOV R2, 0x4 ;  /* 0x0000000400020802 */ /* 0x000fc60000000f00 */
[----:B------:R-:W-:-:S05]  /*0a40*/  @P1 SHF.R.U32.HI R12, RZ, c[0x0][0x550], R3 ;  /* 0x00015400ff0c1a19 */ /* 0x000fca0000011603 */
[----:B------:R-:W-:Y:S01]  /*0a50*/  @P0 IMAD.WIDE R2, R12, R2, c[0x0][0x370] ;  /* 0x0000dc000c020625 */ /* 0x000fe200078e0202 */
[----:B------:R-:W-:Y:S04]  /*0a60*/  STL [R1+0x2c], R12 ;  /* 0x00002c0c01007387 */ /* 0x000fe80000100800 */
[----:B------:R1:W2:Y:S01]  /*0a70*/  @P0 LDG.E R7, [R2.64] ;  /* 0x0000000802070981 */ /* 0x0002a2000c1e1900 */
[----:B------:R-:W-:Y:S01]  /*0a80*/  IMAD.MOV.U32 R10, RZ, RZ, R4 ;  /* 0x000000ffff0a7224 */ /* 0x000fe200078e0004 */
[----:B------:R-:W-:Y:S01]  /*0a90*/  BSSY B0, `(.L_x_1302) ;  /* 0x0000043000007945 */ /* 0x000fe20003800000 */
[----:B-1----:R-:W-:-:S05]  /*0aa0*/  IMAD.MOV.U32 R2, RZ, RZ, c[0x0][0x53c] ;  /* 0x00014f00ff027624 */ /* 0x002fca00078e00ff */
[----:B------:R-:W-:Y:S02]  /*0ab0*/  ISETP.NE.AND P0, PT, R2, 0x1, PT ;  /* 0x000000010200780c */ /* 0x000fe40003f05270 */
[----:B------:R-:W-:-:S04]  /*0ac0*/  LOP3.LUT R2, R4, 0x1ffffff, RZ, 0x3c, !PT ;  /* 0x01ffffff04027812 */ /* 0x000fc800078e3cff */
[----:B------:R-:W-:-:S07]  /*0ad0*/  IADD3 R2, R2, c[0x0][0x53c], RZ ;  /* 0x00014f0002027a10 */ /* 0x000fce0007ffe0ff */
[----:B------:R-:W-:-:S05]  /*0ae0*/  @P0 IMAD.HI.U32 R3, R4, c[0x0][0x540], RZ ;  /* 0x0001500004030a27 */ /* 0x000fca00078e00ff */
[----:B------:R-:W-:Y:S02]  /*0af0*/  @P0 SHF.R.U32.HI R10, RZ, c[0x0][0x544], R3 ;  /* 0x00015100ff0a0a19 */ /* 0x000fe40000011603 */
[----:B------:R-:W-:-:S03]  /*0b00*/  MOV R3, c[0x0][0x2c4] ;  /* 0x0000b10000037a02 */ /* 0x000fc60000000f00 */
[----:B------:R-:W-:Y:S01]  /*0b10*/  IMAD R2, R10, c[0x0][0x53c], R2 ;  /* 0x00014f000a027a24 */ /* 0x000fe200078e0202 */
[----:B------:R-:W-:Y:S01]  /*0b20*/  ISETP.NE.AND P2, PT, R3, 0x1, PT ;  /* 0x000000010300780c */ /* 0x000fe20003f45270 */
[----:B------:R-:W-:Y:S01]  /*0b30*/  IMAD.MOV.U32 R3, RZ, RZ, c[0x0][0x168] ;  /* 0x00005a00ff037624 */ /* 0x000fe200078e00ff */
[----:B------:R-:W-:Y:S01]  /*0b40*/  STL [R1+0x28], R10 ;  /* 0x0000280a01007387 */ /* 0x000fe20000100800 */
[----:B------:R-:W-:Y:S01]  /*0b50*/  IMAD.SHL.U32 R14, R2, 0x80, RZ ;  /* 0x00000080020e7824 */ /* 0x000fe200078e00ff */
[----:B------:R-:W-:Y:S02]  /*0b60*/  MOV R2, c[0x0][0x2ac] ;  /* 0x0000ab0000027a02 */ /* 0x000fe40000000f00 */
[----:B------:R-:W-:Y:S02]  /*0b70*/  IADD3 R3, -R3, 0x70, RZ ;  /* 0x0000007003037810 */ /* 0x000fe40007ffe1ff */
[----:B------:R-:W-:Y:S01]  /*0b80*/  IADD3 R5, R14, 0x7f, RZ ;  /* 0x0000007f0e057810 */ /* 0x000fe20007ffe0ff */
[C---:B------:R-:W-:Y:S01]  /*0b90*/  IMAD R181, R2.reuse, c[0x0][0x1d0], RZ ;  /* 0x0000740002b57a24 */ /* 0x040fe200078e02ff */
[----:B------:R-:W-:Y:S01]  /*0ba0*/  STL [R1+0x14], R14 ;  /* 0x0000140e01007387 */ /* 0x000fe20000100800 */
[----:B------:R-:W-:-:S02]  /*0bb0*/  IMAD R3, R2, c[0x0][0x1d0], R3 ;  /* 0x0000740002037a24 */ /* 0x000fc400078e0203 */
[----:B------:R-:W-:-:S04]  /*0bc0*/  @P2 IMAD.HI.U32 R4, R5, c[0x0][0x2c8], RZ ;  /* 0x0000b20005042a27 */ /* 0x000fc800078e00ff */
[----:B------:R-:W-:Y:S01]  /*0bd0*/  IMAD.MOV.U32 R2, RZ, RZ, RZ ;  /* 0x000000ffff027224 */ /* 0x000fe200078e00ff */
[----:B------:R-:W-:-:S05]  /*0be0*/  @P2 SHF.R.U32.HI R5, RZ, c[0x0][0x2cc], R4 ;  /* 0x0000b300ff052a19 */ /* 0x000fca0000011604 */
[----:B------:R-:W-:-:S04]  /*0bf0*/  IMAD.IADD R3, R3, 0x1, R5 ;  /* 0x0000000103037824 */ /* 0x000fc800078e0205 */
[----:B------:R-:W-:-:S05]  /*0c00*/  IMAD.HI R3, R3, -0x6db6db6d, R2 ;  /* 0x9249249303037827 */ /* 0x000fca00078e0202 */
[----:B------:R-:W-:-:S04]  /*0c10*/  SHF.R.U32.HI R2, RZ, 0x1f, R3 ;  /* 0x0000001fff027819 */ /* 0x000fc80000011603 */
[----:B------:R-:W-:Y:S01]  /*0c20*/  LEA.HI.SX32 R2, R3, R2, 0x1a ;  /* 0x0000000203027211 */ /* 0x000fe200078fd2ff */
[----:B------:R-:W-:Y:S01]  /*0c30*/  IMAD.MOV.U32 R3, RZ, RZ, RZ ;  /* 0x000000ffff037224 */ /* 0x000fe200078e00ff */
[----:B--2---:R1:W-:Y:S02]  /*0c40*/  STL [R1+0x24], R7 ;  /* 0x0000240701007387 */ /* 0x0043e40000100800 */
[----:B-1----:R-:W-:-:S05]  /*0c50*/  IADD3 R7, R181, 0x6f, RZ ;  /* 0x0000006fb5077810 */ /* 0x002fca0007ffe0ff */
[----:B------:R-:W-:-:S05]  /*0c60*/  IMAD.HI R5, R7, -0x6db6db6d, R6 ;  /* 0x9249249307057827 */ /* 0x000fca00078e0206 */
[----:B------:R-:W-:-:S04]  /*0c70*/  SHF.R.U32.HI R4, RZ, 0x1f, R5 ;  /* 0x0000001fff047819 */ /* 0x000fc80000011605 */
[----:B------:R-:W-:-:S04]  /*0c80*/  LEA.HI.SX32 R4, R5, R4, 0x1a ;  /* 0x0000000405047211 */ /* 0x000fc800078fd2ff */
[----:B------:R-:W-:Y:S02]  /*0c90*/  IMNMX R180, R4, R2, PT ;  /* 0x0000000204b47217 */ /* 0x000fe40003800200 */
[----:B------:R-:W-:Y:S02]  /*0ca0*/  IADD3 R2, -R12, RZ, RZ ;  /* 0x000000ff0c027210 */ /* 0x000fe40007ffe1ff */
[----:B------:R-:W-:-:S03]  /*0cb0*/  ISETP.GE.AND P0, PT, R180, 0x1, PT ;  /* 0x00000001b400780c */ /* 0x000fc60003f06270 */
[----:B------:R-:W-:-:S05]  /*0cc0*/  IMAD R13, R2, c[0x0][0x548], R0 ;  /* 0x00015200020d7a24 */ /* 0x000fca00078e0200 */
[----:B------:R1:W-:Y:S05]  /*0cd0*/  STL [R1+0x18], R13 ;  /* 0x0000180d01007387 */ /* 0x0003ea0000100800 */
[----:B------:R-:W-:Y:S05]  /*0ce0*/  @!P0 BRA `(.L_x_1303) ;  /* 0x000001d000008947 */ /* 0x000fea0003800000 */
[----:B------:R-:W-:-:S04]  /*0cf0*/  SHF.R.U32.HI R3, RZ, 0x10, R10 ;  /* 0x00000010ff037819 */ /* 0x000fc8000001160a */
[----:B------:R-:W-:-:S04]  /*0d00*/  ISETP.NE.AND P0, PT, R3, RZ, PT ;  /* 0x000000ff0300720c */ /* 0x000fc80003f05270 */
[----:B------:R-:W-:-:S04]  /*0d10*/  SEL R3, R3, c[0x0][0x338], P0 ;  /* 0x0000ce0003037a07 */ /* 0x000fc80000000000 */
[-C--:B------:R-:W-:Y:S02]  /*0d20*/  IABS R5, R3.reuse ;  /* 0x0000000300057213 */ /* 0x080fe40000000000 */
[----:B------:R-:W-:Y:S02]  /*0d30*/  IADD3 R6, R3, -0x1, R180 ;  /* 0xffffffff03067810 */ /* 0x000fe40007ffe0b4 */
[----:B------:R-:W2:Y:S01]  /*0d40*/  I2F.RP R8, R5 ;  /* 0x0000000500087306 */ /* 0x000ea20000209400 */
[-C--:B------:R-:W-:Y:S02]  /*0d50*/  IABS R0, R3.reuse ;  /* 0x0000000300007213 */ /* 0x080fe40000000000 */
[----:B------:R-:W-:Y:S02]  /*0d60*/  IABS R2, R6 ;  /* 0x0000000600027213 */ /* 0x000fe40000000000 */
[----:B------:R-:W-:Y:S01]  /*0d70*/  LOP3.LUT R6, R6, R3, RZ, 0x3c, !PT ;  /* 0x0000000306067212 */ /* 0x000fe200078e3cff */
[----:B------:R-:W-:-:S03]  /*0d80*/  IMAD.MOV R0, RZ, RZ, -R0 ;  /* 0x000000ffff007224 */ /* 0x000fc600078e0a00 */
[----:B------:R-:W-:Y:S01]  /*0d90*/  ISETP.GE.AND P0, PT, R6, RZ, PT ;  /* 0x000000ff0600720c */ /* 0x000fe20003f06270 */
[----:B--2---:R-:W2:Y:S02]  /*0da0*/  MUFU.RCP R8, R8 ;  /* 0x0000000800087308 */ /* 0x004ea40000001000 */
[----:B--2---:R-:W-:-:S06]  /*0db0*/  IADD3 R8, R8, 0xffffffe, RZ ;  /* 0x0ffffffe08087810 */ /* 0x004fcc0007ffe0ff */
[----:B------:R-:W2:Y:S02]  /*0dc0*/  F2I.FTZ.U32.TRUNC.NTZ R9, R8 ;  /* 0x0000000800097305 */ /* 0x000ea4000021f000 */
[----:B--2---:R-:W-:Y:S02]  /*0dd0*/  IMAD.MOV R4, RZ, RZ, -R9 ;  /* 0x000000ffff047224 */ /* 0x004fe400078e0a09 */
[----:B------:R-:W-:Y:S02]  /*0de0*/  IMAD.MOV.U32 R8, RZ, RZ, RZ ;  /* 0x000000ffff087224 */ /* 0x000fe400078e00ff */
[----:B------:R-:W-:-:S04]  /*0df0*/  IMAD R4, R4, R5, RZ ;  /* 0x0000000504047224 */ /* 0x000fc800078e02ff */
[----:B------:R-:W-:-:S06]  /*0e00*/  IMAD.HI.U32 R4, R9, R4, R8 ;  /* 0x0000000409047227 */ /* 0x000fcc00078e0008 */
[----:B------:R-:W-:-:S04]  /*0e10*/  IMAD.HI.U32 R4, R4, R2, RZ ;  /* 0x0000000204047227 */ /* 0x000fc800078e00ff */
[----:B------:R-:W-:-:S05]  /*0e20*/  IMAD R0, R4, R0, R2 ;  /* 0x0000000004007224 */ /* 0x000fca00078e0202 */
[----:B------:R-:W-:-:S13]  /*0e30*/  ISETP.GT.U32.AND P1, PT, R5, R0, PT ;  /* 0x000000000500720c */ /* 0x000fda0003f24070 */
[----:B------:R-:W-:Y:S01]  /*0e40*/  @!P1 IMAD.IADD R0, R0, 0x1, -R5 ;  /* 0x0000000100009824 */ /* 0x000fe200078e0a05 */
[----:B------:R-:W-:Y:S02]  /*0e50*/  @!P1 IADD3 R4, R4, 0x1, RZ ;  /* 0x0000000104049810 */ /* 0x000fe40007ffe0ff */
[----:B------:R-:W-:Y:S02]  /*0e60*/  ISETP.NE.AND P1, PT, R3, RZ, PT ;  /* 0x000000ff0300720c */ /* 0x000fe40003f25270 */
[----:B------:R-:W-:-:S13]  /*0e70*/  ISETP.GE.U32.AND P3, PT, R0, R5, PT ;  /* 0x000000050000720c */ /* 0x000fda0003f66070 */
[----:B------:R-:W-:-:S05]  /*0e80*/  @P3 IADD3 R4, R4, 0x1, RZ ;  /* 0x0000000104043810 */ /* 0x000fca0007ffe0ff */
[----:B------:R-:W-:Y:S01]  /*0e90*/  @!P0 IMAD.MOV R4, RZ, RZ, -R4 ;  /* 0x000000ffff048224 */ /* 0x000fe200078e0a04 */
[----:B------:R-:W-:-:S05]  /*0ea0*/  @!P1 LOP3.LUT R4, RZ, R3, RZ, 0x33, !PT ;  /* 0x00000003ff049212 */ /* 0x000fca00078e33ff */
[----:B------:R-:W-:Y:S02]  /*0eb0*/  IMAD.MOV.U32 R3, RZ, RZ, R4 ;  /* 0x000000ffff037224 */ /* 0x000fe400078e0004 */
.L_x_1303:
[----:B------:R-:W-:Y:S05]  /*0ec0*/  BSYNC B0 ;  /* 0x0000000000007941 */ /* 0x000fea0003800000 */
.L_x_1302:
[----:B------:R-:W-:Y:S01]  /*0ed0*/  LOP3.LUT R0, R10, 0xffff, RZ, 0xc0, !PT ;  /* 0x0000ffff0a007812 */ /* 0x000fe200078ec0ff */
[----:B------:R-:W-:Y:S01]  /*0ee0*/  IMAD.MOV.U32 R7, RZ, RZ, RZ ;  /* 0x000000ffff077224 */ /* 0x000fe200078e00ff */
[----:B------:R-:W-:Y:S01]  /*0ef0*/  PRMT R2, RZ, 0x7610, R2 ;  /* 0x00007610ff027816 */ /* 0x000fe20000000002 */
[----:B------:R-:W-:Y:S01]  /*0f00*/  CS2R R10, SRZ ;  /* 0x00000000000a7805 */ /* 0x000fe2000001ff00 */
[----:B------:R-:W-:Y:S01]  /*0f10*/  CS2R R178, SRZ ;  /* 0x0000000000b27805 */ /* 0x000fe2000001ff00 */
[----:B------:R-:W-:Y:S01]  /*0f20*/  IMAD R4, R0, R3, RZ ;  /* 0x0000000300047224 */ /* 0x000fe200078e02ff */
[----:B------:R-:W-:Y:S01]  /*0f30*/  CS2R R176, SRZ ;  /* 0x0000000000b07805 */ /* 0x000fe2000001ff00 */
[----:B------:R-:W-:Y:S01]  /*0f40*/  IMAD.MOV.U32 R0, RZ, RZ, RZ ;  /* 0x000000ffff007224 */ /* 0x000fe200078e00ff */
        /* <DEDUP_REMOVED lines=35> */
[----:B--2---:R-:W-:-:S04]  /*1180*/  ISETP.NE.U32.AND P0, PT, RZ, c[0x0][0x340], PT ;  /* 0x0000d000ff007a0c */ /* 0x004fc80003f05070 */
[----:B------:R-:W-:-:S13]  /*1190*/  ISETP.NE.AND.EX P0, PT, RZ, c[0x0][0x344], PT, P0 ;  /* 0x0000d100ff007a0c */ /* 0x000fda0003f05300 */
[----:B------:R-:W-:Y:S05]  /*11a0*/  @!P0 BRA `(.L_x_1305) ;  /* 0x0000004000008947 */ /* 0x000fea0003800000 */
[----:B------:R-:W-:-:S05]  /*11b0*/  MOV R0, 0x4 ;  /* 0x0000000400007802 */ /* 0x000fca0000000f00 */
[----:B------:R-:W-:-:S05]  /*11c0*/  IMAD.WIDE R2, R12, R0, c[0x0][0x340] ;  /* 0x0000d0000c027625 */ /* 0x000fca00078e0200 */
[----:B------:R2:W5:Y:S01]  /*11d0*/  LDG.E R0, [R2.64] ;  /* 0x0000000802007981 */ /* 0x000562000c1e1900 */
[----:B------:R-:W-:Y:S05]  /*11e0*/  BRA `(.L_x_1306) ;  /* 0x0000001000007947 */ /* 0x000fea0003800000 */
.L_x_1305:
[----:B------:R-:W-:Y:S02]  /*11f0*/  MOV R0, R12 ;  /* 0x0000000c00007202 */ /* 0x000fe40000000f00 */
.L_x_1306:
[----:B------:R-:W-:Y:S01]  /*1200*/  SHF.R.S32.HI R7, RZ, 0x1f, R13 ;  /* 0x0000001fff077819 */ /* 0x000fe2000001140d */
[----:B------:R-:W-:Y:S01]  /*1210*/  IMAD.WIDE.U32 R8, R13, c[0x0][0x1b8], RZ ;  /* 0x00006e000d087a25 */ /* 0x000fe200078e00ff */
[----:B--2---:R-:W-:Y:S02]  /*1220*/  IADD3 R2, R250, R14, RZ ;  /* 0x0000000efa027210 */ /* 0x004fe40007ffe0ff */
[----:B------:R-:W-:Y:S01]  /*1230*/  SHF.R.S32.HI R4, RZ, 0x1f, R12 ;  /* 0x0000001fff047819 */ /* 0x000fe2000001140c */
[----:B------:R-:W-:Y:S01]  /*1240*/  IMAD R3, R7, c[0x0][0x1b8], RZ ;  /* 0x00006e0007037a24 */ /* 0x000fe200078e02ff */
[----:B------:R-:W-:Y:S01]  /*1250*/  MOV R5, R2 ;  /* 0x0000000200057202 */ /* 0x000fe20000000f00 */
[----:B------:R-:W-:Y:S01]  /*1260*/  @P2 IMAD.HI.U32 R6, R2, c[0x0][0x2c8], RZ ;  /* 0x0000b20002062a27 */ /* 0x000fe200078e00ff */
[----:B------:R-:W-:-:S03]  /*1270*/  ISETP.GE.AND P3, PT, R251, c[0x0][0x198], PT ;  /* 0x00006600fb007a0c */ /* 0x000fc60003f66270 */
[----:B------:R-:W-:Y:S01]  /*1280*/  IMAD R3, R13, c[0x0][0x1bc], R3 ;  /* 0x00006f000d037a24 */ /* 0x000fe200078e0203 */
[----:B------:R-:W-:Y:S01]  /*1290*/  @P2 SHF.R.U32.HI R5, RZ, c[0x0][0x2cc], R6 ;  /* 0x0000b300ff052a19 */ /* 0x000fe20000011606 */
[----:B------:R-:W-:-:S03]  /*12a0*/  IMAD R4, R4, c[0x0][0x1c0], RZ ;  /* 0x0000700004047a24 */ /* 0x000fc600078e02ff */
[----:B------:R-:W-:Y:S01]  /*12b0*/  IADD3 R9, R9, R3, RZ ;  /* 0x0000000309097210 */ /* 0x000fe20007ffe0ff */
[C---:B------:R-:W-:Y:S01]  /*12c0*/  IMAD R6, R12.reuse, c[0x0][0x1c4], R4 ;  /* 0x000071000c067a24 */ /* 0x040fe200078e0204 */
[----:B------:R-:W-:Y:S02]  /*12d0*/  SHF.R.S32.HI R4, RZ, 0x1f, R5 ;  /* 0x0000001fff047819 */ /* 0x000fe40000011405 */
[----:B------:R-:W-:Y:S01]  /*12e0*/  IADD3 R3, -R5, RZ, RZ ;  /* 0x000000ff05037210 */ /* 0x000fe20007ffe1ff */
[----:B------:R-:W-:-:S04]  /*12f0*/  IMAD.WIDE.U32 R8, R12, c[0x0][0x1c0], R8 ;  /* 0x000070000c087a25 */ /* 0x000fc800078e0008 */
[----:B------:R-:W-:Y:S01]  /*1300*/  IMAD R4, R4, c[0x0][0x1b0], RZ ;  /* 0x00006c0004047a24 */ /* 0x000fe200078e02ff */
[----:B------:R-:W-:Y:S01]  /*1310*/  IADD3 R9, R9, R6, RZ ;  /* 0x0000000609097210 */ /* 0x000fe20007ffe0ff */
[----:B------:R-:W-:Y:S02]  /*1320*/  IMAD R3, R3, c[0x0][0x2c4], R2 ;  /* 0x0000b10003037a24 */ /* 0x000fe400078e0202 */
[C---:B------:R-:W-:Y:S02]  /*1330*/  IMAD R4, R5.reuse, c[0x0][0x1b4], R4 ;  /* 0x00006d0005047a24 */ /* 0x040fe400078e0204 */
[----:B------:R-:W-:Y:S01]  /*1340*/  IMAD.WIDE.U32 R8, R5, c[0x0][0x1b0], R8 ;  /* 0x00006c0005087a25 */ /* 0x000fe200078e0008 */
[----:B------:R-:W-:-:S04]  /*1350*/  SHF.R.S32.HI R2, RZ, 0x1f, R3 ;  /* 0x0000001fff027819 */ /* 0x000fc80000011403 */
[----:B------:R-:W-:Y:S01]  /*1360*/  IADD3 R5, R9, R4, RZ ;  /* 0x0000000409057210 */ /* 0x000fe20007ffe0ff */
[----:B------:R-:W-:Y:S01]  /*1370*/  IMAD R2, R2, c[0x0][0x1a8], RZ ;  /* 0x00006a0002027a24 */ /* 0x000fe200078e02ff */
[----:B------:R-:W-:-:S03]  /*1380*/  MOV R4, R8 ;  /* 0x0000000800047202 */ /* 0x000fc60000000f00 */
[C---:B------:R-:W-:Y:S02]  /*1390*/  IMAD R2, R3.reuse, c[0x0][0x1ac], R2 ;  /* 0x00006b0003027a24 */ /* 0x040fe400078e0202 */
[----:B------:R-:W-:Y:S01]  /*13a0*/  IMAD.WIDE.U32 R4, R3, c[0x0][0x1a8], R4 ;  /* 0x00006a0003047a25 */ /* 0x000fe200078e0004 */
[----:B------:R-:W-:-:S04]  /*13b0*/  IADD3 R3, R180, -0x1, RZ ;  /* 0xffffffffb4037810 */ /* 0x000fc80007ffe0ff */
[----:B------:R-:W-:Y:S02]  /*13c0*/  LEA R12, P0, R4, c[0x0][0x160], 0x1 ;  /* 0x00005800040c7a11 */ /* 0x000fe400078008ff */
[----:B------:R-:W-:-:S04]  /*13d0*/  IADD3 R11, R5, R2, RZ ;  /* 0x00000002050b7210 */ /* 0x000fc80007ffe0ff */
[----:B------:R-:W-:Y:S01]  /*13e0*/  LEA.HI.X R11, R4, c[0x0][0x164], R11, 0x1, P0 ;  /* 0x00005900040b7a11 */ /* 0x000fe200000f0c0b */
[----:B------:R-:W-:Y:S05]  /*13f0*/  BRA.DIV ~URZ, `(.L_x_1307) ;  /* 0x00013a327f007947 */ /* 0x000fea000b800000 */
[----:B-1----:R1:W2:Y:S02]  /*1400*/  SHFL.IDX PT, R13, R11, RZ, 0x181f ;  /* 0x00181fff0b0d7589 */ /* 0x0022a400000e0000 */
.L_x_1377:
[----:B------:R-:W-:Y:S05]  /*1410*/  BRA.DIV ~URZ, `(.L_x_1308) ;  /* 0x00013a827f007947 */ /* 0x000fea000b800000 */
[----:B------:R3:W4:Y:S02]  /*1420*/  SHFL.IDX PT, R4, R12, RZ, 0x181f ;  /* 0x00181fff0c047589 */ /* 0x00072400000e0000 */
.L_x_1378:
[----:B---3--:R-:W3:Y:S01]  /*1430*/  LDL R2, [R1+0x14] ;  /* 0x0000140001027983 */ /* 0x008ee20000100800 */
[----:B------:R-:W-:Y:S01]  /*1440*/  MOV R14, c[0x0][0x2c4] ;  /* 0x0000b100000e7a02 */ /* 0x000fe20000000f00 */
[----:B------:R-:W-:Y:S04]  /*1450*/  BSSY B0, `(.L_x_1309) ;  /* 0x000000b000007945 */ /* 0x000fe80003800000 */
[----:B------:R-:W-:Y:S01]  /*1460*/  IMAD R14, R14, c[0x0][0x168], RZ ;  /* 0x00005a000e0e7a24 */ /* 0x000fe200078e02ff */
[----:B---3--:R-:W-:-:S04]  /*1470*/  IADD3 R10, R252, R2, RZ ;  /* 0x00000002fc0a7210 */ /* 0x008fc80007ffe0ff */
        /* <DEDUP_REMOVED lines=8> */
.L_x_1310:
[----:B------:R-:W-:Y:S05]  /*1500*/  BSYNC B0 ;  /* 0x0000000000007941 */ /* 0x000fea0003800000 */
.L_x_1309:
[----:B------:R-:W-:Y:S05]  /*1510*/  BRA.DIV ~URZ, `(.L_x_1311) ;  /* 0x000139e27f007947 */ /* 0x000fea000b800000 */
[----:B--2---:R2:W3:Y:S04]  /*1520*/  SHFL.IDX PT, R13, R11, 0x1, 0x181f ;  /* 0x00381f000b0d7f89 */ /* 0x0044e800000e0000 */
[----:B----4-:R2:W4:Y:S02]  /*1530*/  SHFL.IDX PT, R4, R12, 0x1, 0x181f ;  /* 0x00381f000c047f89 */ /* 0x01052400000e0000 */
.L_x_1379:
[----:B------:R-:W-:Y:S01]  /*1540*/  IADD3 R2, R10, 0x10, RZ ;  /* 0x000000100a027810 */ /* 0x000fe20007ffe0ff */
[----:B------:R-:W-:Y:S03]  /*1550*/  BSSY B0, `(.L_x_1312) ;  /* 0x0000009000007945 */ /* 0x000fe60003800000 */
[----:B------:R-:W-:-:S13]  /*1560*/  ISETP.GE.AND P0, PT, R2, R14, PT ;  /* 0x0000000e0200720c */ /* 0x000fda0003f06270 */
[----:B------:R-:W-:Y:S05]  /*1570*/  @P0 BRA `(.L_x_1313) ;  /* 0x0000006000000947 */ /* 0x000fea0003800000 */
[----:B----4-:R-:W-:-:S04]  /*1580*/  LEA R4, P0, R251, R4, 0x1 ;  /* 0x00000004fb047211 */ /* 0x010fc800078008ff */
[----:B---3--:R-:W-:-:S05]  /*1590*/  LEA.HI.X R5, R251, R13, R242, 0x1, P0 ;  /* 0x0000000dfb057211 */ /* 0x008fca00000f0cf2 */
[----:B------:R-:W-:Y:S01]  /*15a0*/  @!PT LDS RZ, [RZ] ;  /* 0x00000000fffff984 */ /* 0x000fe20000000800 */
[----:B------:R-:W-:Y:S01]  /*15b0*/  @!PT LDS RZ, [RZ] ;  /* 0x00000000fffff984 */ /* 0x000fe20000000800 */
[----:B------:R-:W-:Y:S01]  /*15c0*/  @!PT LDS RZ, [RZ] ;  /* 0x00000000fffff984 */ /* 0x000fe20000000800 */
[----:B------:R3:W-:Y:S04]  /*15d0*/  LDGSTS.E.BYPASS.LTC128B.128 [R244+0x7900], [R4.64], !P3 ;  /* 0x0790000004f47fae */ /* 0x0007e8000d901d48 */
.L_x_1313:
[----:B------:R-:W-:Y:S05]  /*15e0*/  BSYNC B0 ;  /* 0x0000000000007941 */ /* 0x000fea0003800000 */
.L_x_1312:
[----:B------:R-:W-:Y:S05]  /*15f0*/  BRA.DIV ~URZ, `(.L_x_1314) ;  /* 0x000139c27f007947 */ /* 0x000fea000b800000 */
[----:B---3--:R3:W1:Y:S02]  /*1600*/  SHFL.IDX PT, R13, R11, 0x2, 0x181f ;  /* 0x00581f000b0d7f89 */ /* 0x00866400000e0000 */
.L_x_1380:
[----:B------:R-:W-:Y:S05]  /*1610*/  BRA.DIV ~URZ, `(.L_x_1315) ;  /* 0x00013a127f007947 */ /* 0x000fea000b800000 */
[----:B----4-:R4:W2:Y:S02]  /*1620*/  SHFL.IDX PT, R4, R12, 0x2, 0x181f ;  /* 0x00581f000c047f89 */ /* 0x0108a400000e0000 */
.L_x_1381:
[----:B------:R-:W-:Y:S01]  /*1630*/  IADD3 R2, R10, 0x20, RZ ;  /* 0x000000200a027810 */ /* 0x000fe20007ffe0ff */
[----:B------:R-:W-:Y:S03]  /*1640*/  BSSY B0, `(.L_x_1316) ;  /* 0x0000009000007945 */ /* 0x000fe60003800000 */
[----:B------:R-:W-:-:S13]  /*1650*/  ISETP.GE.AND P0, PT, R2, R14, PT ;  /* 0x0000000e0200720c */ /* 0x000fda0003f06270 */
[----:B------:R-:W-:Y:S05]  /*1660*/  @P0 BRA `(.L_x_1317) ;  /* 0x0000006000000947 */ /* 0x000fea0003800000 */
[----:B--2---:R-:W-:-:S04]  /*1670*/  LEA R4, P0, R251, R4, 0x1 ;  /* 0x00000004fb047211 */ /* 0x004fc800078008ff */
[----:B-1----:R-:W-:-:S05]  /*1680*/  LEA.HI.X R5, R251, R13, R242, 0x1, P0 ;  /* 0x0000000dfb057211 */ /* 0x002fca00000f0cf2 */
[----:B------:R-:W-:Y:S01]  /*1690*/  @!PT LDS RZ, [RZ] ;  /* 0x00000000fffff984 */ /* 0x000fe20000000800 */
[----:B------:R-:W-:Y:S01]  /*16a0*/  @!PT LDS RZ, [RZ] ;  /* 0x00000000fffff984 */ /* 0x000fe20000000800 */
[----:B------:R-:W-:Y:S01]  /*16b0*/  @!PT LDS RZ, [RZ] ;  /* 0x00000000fffff984 */ /* 0x000fe20000000800 */
[----:B------:R1:W-:Y:S04]  /*16c0*/  LDGSTS.E.BYPASS.LTC128B.128 [R244+0x8100], [R4.64], !P3 ;  /* 0x0810000004f47fae */ /* 0x0003e8000d901d48 */
.L_x_1317:
[----:B------:R-:W-:Y:S05]  /*16d0*/  BSYNC B0 ;  /* 0x0000000000007941 */ /* 0x000fea0003800000 */
.L_x_1316:
[----:B------:R-:W-:Y:S05]  /*16e0*/  BRA.DIV ~URZ, `(.L_x_1318) ;  /* 0x000139a27f007947 */ /* 0x000fea000b800000 */
[----:B-1----:R1:W3:Y:S04]  /*16f0*/  SHFL.IDX PT, R13, R11, 0x3, 0x181f ;  /* 0x00781f000b0d7f89 */ /* 0x0022e800000e0000 */
[----:B--2---:R1:W2:Y:S02]  /*1700*/  SHFL.IDX PT, R4, R12, 0x3, 0x181f ;  /* 0x00781f000c047f89 */ /* 0x0042a400000e0000 */
.L_x_1382:
[----:B------:R-:W-:Y:S01]  /*1710*/  IADD3 R2, R10, 0x30, RZ ;  /* 0x000000300a027810 */ /* 0x000fe20007ffe0ff */
[----:B------:R-:W-:Y:S03]  /*1720*/  BSSY B0, `(.L_x_1319) ;  /* 0x0000009000007945 */ /* 0x000fe60003800000 */
[----:B------:R-:W-:-:S13]  /*1730*/  ISETP.GE.AND P0, PT, R2, R14, PT ;  /* 0x0000000e0200720c */ /* 0x000fda0003f06270 */
[----:B------:R-:W-:Y:S05]  /*1740*/  @P0 BRA `(.L_x_1320) ;  /* 0x0000006000000947 */ /* 0x000fea0003800000 */
[----:B--2---:R-:W-:-:S04]  /*1750*/  LEA R4, P0, R251, R4, 0x1 ;  /* 0x00000004fb047211 */ /* 0x004fc800078008ff */
[----:B---3--:R-:W-:-:S05]  /*1760*/  LEA.HI.X R5, R251, R13, R242, 0x1, P0 ;  /* 0x0000000dfb057211 */ /* 0x008fca00000f0cf2 */
[----:B------:R-:W-:Y:S01]  /*1770*/  @!PT LDS RZ, [RZ] ;  /* 0x00000000fffff984 */ /* 0x000fe20000000800 */
[----:B------:R-:W-:Y:S01]  /*1780*/  @!PT LDS RZ, [RZ] ;  /* 0x00000000fffff984 */ /* 0x000fe20000000800 */
[----:B------:R-:W-:Y:S01]  /*1790*/  @!PT LDS RZ, [RZ] ;  /* 0x00000000fffff984 */ /* 0x000fe20000000800 */
[----:B------:R2:W-:Y:S04]  /*17a0*/  LDGSTS.E.BYPASS.LTC128B.128 [R244+0x8900], [R4.64], !P3 ;  /* 0x0890000004f47fae */ /* 0x0005e8000d901d48 */
.L_x_1320:
[----:B------:R-:W-:Y:S05]  /*17b0*/  BSYNC B0 ;  /* 0x0000000000007941 */ /* 0x000fea0003800000 */
.L_x_1319:
[----:B------:R-:W-:Y:S05]  /*17c0*/  BRA.DIV ~URZ, `(.L_x_1321) ;  /* 0x000139827f007947 */ /* 0x000fea000b800000 */
[----:B---3--:R3:W1:Y:S02]  /*17d0*/  SHFL.IDX PT, R13, R11, 0x4, 0x181f ;  /* 0x00981f000b0d7f89 */ /* 0x00866400000e0000 */
.L_x_1383:
[----:B------:R-:W-:Y:S05]  /*17e0*/  BRA.DIV ~URZ, `(.L_x_1322) ;  /* 0x000139d27f007947 */ /* 0x000fea000b800000 */
[----:B--2---:R2:W3:Y:S02]  /*17f0*/  SHFL.IDX PT, R4, R12, 0x4, 0x181f ;  /* 0x00981f000c047f89 */ /* 0x0044e400000e0000 */
.L_x_1384:
        /* <DEDUP_REMOVED lines=10> */
.L_x_1324:
[----:B------:R-:W-:Y:S05]  /*18a0*/  BSYNC B0 ;  /* 0x0000000000007941 */ /* 0x000fea0003800000 */
.L_x_1323:
[----:B------:R-:W-:Y:S05]  /*18b0*/  BRA.DIV ~URZ, `(.L_x_1325) ;  /* 0x000139627f007947 */ /* 0x000fea000b800000 */
[----:B-1----:R1:W2:Y:S04]  /*18c0*/  SHFL.IDX PT, R13, R11, 0x5, 0x181f ;  /* 0x00b81f000b0d7f89 */ /* 0x0022a800000e0000 */
[----:B---3--:R1:W3:Y:S02]  /*18d0*/  SHFL.IDX PT, R4, R12, 0x5, 0x181f ;  /* 0x00b81f000c047f89 */ /* 0x0082e400000e0000 */
.L_x_1385:
        /* <DEDUP_REMOVED lines=10> */
.L_x_1327:
[----:B------:R-:W-:Y:S05]  /*1980*/  BSYNC B0 ;  /* 0x0000000000007941 */ /* 0x000fea0003800000 */
.L_x_1326:
[----:B------:R-:W-:Y:S05]  /*1990*/  BRA.DIV ~URZ, `(.L_x_1328) ;  /* 0x000139427f007947 */ /* 0x000fea000b800000 */
[----:B--2---:R2:W1:Y:S02]  /*19a0*/  SHFL.IDX PT, R13, R11, 0x6, 0x181f ;  /* 0x00d81f000b0d7f89 */ /* 0x00446400000e0000 */
.L_x_1386:
[----:B------:R-:W-:Y:S05]  /*19b0*/  BRA.DIV ~URZ, `(.L_x_1329) ;  /* 0x000139927f007947 */ /* 0x000fea000b800000 */
[----:B---3--:R3:W2:Y:S02]  /*19c0*/  SHFL.IDX PT, R4, R12, 0x6, 0x181f ;  /* 0x00d81f000c047f89 */ /* 0x0086a400000e0000 */
.L_x_1387:
        /* <DEDUP_REMOVED lines=10> */
.L_x_1331:
[----:B------:R-:W-:Y:S05]  /*1a70*/  BSYNC B0 ;  /* 0x0000000000007941 */ /* 0x000fea0003800000 */
.L_x_1330:
[----:B------:R-:W-:Y:S05]  /*1a80*/  BRA.DIV ~URZ, `(.L_x_1332) ;  /* 0x000139227f007947 */ /* 0x000fea000b800000 */
[----:B-12---:R-:W1:Y:S04]  /*1a90*/  SHFL.IDX PT, R11, R11, 0x7, 0x181f ;  /* 0x00f81f000b0b7f89 */ /* 0x006e6800000e0000 */
[----:B---34-:R-:W2:Y:S02]  /*1aa0*/  SHFL.IDX PT, R12, R12, 0x7, 0x181f ;  /* 0x00f81f000c0c7f89 */ /* 0x018ea400000e0000 */
.L_x_1388:
[----:B-----5:R-:W-:Y:S01]  /*1ab0*/  SHF.R.S32.HI R2, RZ, 0x1f, R0 ;  /* 0x0000001fff027819 */ /* 0x020fe20000011400 */
[----:B------:R-:W-:Y:S01]  /*1ac0*/  IMAD.WIDE.U32 R162, R0, c[0x0][0x2b0], RZ ;  /* 0x0000ac0000a27a25 */ /* 0x000fe200078e00ff */
[----:B------:R-:W-:-:S03]  /*1ad0*/  IADD3 R10, R10, 0x70, RZ ;  /* 0x000000700a0a7810 */ /* 0x000fc60007ffe0ff */
[----:B------:R-:W-:Y:S01]  /*1ae0*/  IMAD R2, R2, c[0x0][0x2b0], RZ ;  /* 0x0000ac0002027a24 */ /* 0x000fe200078e02ff */
[----:B------:R-:W-:Y:S01]  /*1af0*/  ISETP.GE.AND P1, PT, R10, R14, PT ;  /* 0x0000000e0a00720c */ /* 0x000fe20003f26270 */
[----:B------:R3:W-:Y:S02]  /*1b00*/  STL.64 [R1+0x40], R162 ;  /* 0x000040a201007387 */ /* 0x0007e40000100a00 */
[----:B------:R-:W-:-:S04]  /*1b10*/  IMAD R2, R0, c[0x0][0x2b4], R2 ;  /* 0x0000ad0000027a24 */ /* 0x000fc800078e0202 */
[----:B------:R-:W-:-:S05]  /*1b20*/  IMAD.IADD R159, R163, 0x1, R2 ;  /* 0x00000001a39f7824 */ /* 0x000fca00078e0202 */
[----:B------:R3:W-:Y:S01]  /*1b30*/  STL [R1+0xc], R159 ;  /* 0x00000c9f01007387 */ /* 0x0007e20000100800 */
[----:B--2---:R-:W-:-:S04]  /*1b40*/  @!P1 LEA R12, P0, R251, R12, 0x1 ;  /* 0x0000000cfb0c9211 */ /* 0x004fc800078008ff */
[----:B-1----:R-:W-:-:S05]  /*1b50*/  @!P1 LEA.HI.X R13, R251, R11, R242, 0x1, P0 ;  /* 0x0000000bfb0d9211 */ /* 0x002fca00000f0cf2 */
[----:B------:R-:W-:Y:S01]  /*1b60*/  @!PT LDS RZ, [RZ] ;  /* 0x00000000fffff984 */ /* 0x000fe20000000800 */
[----:B------:R-:W-:Y:S01]  /*1b70*/  @!PT LDS RZ, [RZ] ;  /* 0x00000000fffff984 */ /* 0x000fe20000000800 */
[----:B------:R-:W-:Y:S01]  /*1b80*/  @!PT LDS RZ, [RZ] ;  /* 0x00000000fffff984 */ /* 0x000fe20000000800 */
[----:B------:R3:W-:Y:S04]  /*1b90*/  @!P1 LDGSTS.E.BYPASS.LTC128B.128 [R244+0xa900], [R12.64], !P3 ;  /* 0x0a9000000cf49fae */ /* 0x0007e8000d901d48 */
[----:B------:R-:W0:Y:S01]  /*1ba0*/  LDGDEPBAR ;  /* 0x00000000000079af */ /* 0x000e220000000000 */
[----:B------:R-:W-:Y:S02]  /*1bb0*/  WARPSYNC 0xffffffff ;  /* 0xffffffff00007948 */ /* 0x000fe40003800000 */
[----:B------:R-:W2:Y:S01]  /*1bc0*/  LDL R164, [R1+0x24] ;  /* 0x0000240001a47983 */ /* 0x000ea20000100800 */
[----:B------:R-:W-:Y:S01]  /*1bd0*/  MOV R4, 0x70 ;  /* 0x0000007000047802 */ /* 0x000fe20000000f00 */
[----:B------:R-:W-:Y:S02]  /*1be0*/  ULDC UR4, c[0x0][0x2b8] ;  /* 0x0000ae0000047ab9 */ /* 0x000fe40000000800 */
[----:B------:R-:W-:Y:S01]  /*1bf0*/  UISETP.NE.AND UP0, UPT, UR4, 0x1, UPT ;  /* 0x000000010400788c */ /* 0x000fe2000bf05270 */
[----:B------:R-:W4:Y:S01]  /*1c00*/  LDL R15, [R1+0x18] ;  /* 0x00001800010f7983 */ /* 0x000f220000100800 */
[----:B------:R-:W-:-:S04]  /*1c10*/  IMAD R2, R180, R4, -0x70 ;  /* 0xffffff90b4027424 */ /* 0x000fc800078e0204 */
[----:B------:R-:W-:Y:S02]  /*1c20*/  PLOP3.LUT P1, PT, PT, PT, UP0, 0x80, 0x0 ;  /* 0x000000000000781c */ /* 0x000fe40003f2f008 */
[----:B------:R-:W-:Y:S02]  /*1c30*/  IADD3 R0, R250, R2, RZ ;  /* 0x00000002fa007210 */ /* 0x000fe40007ffe0ff */
[----:B------:R-:W-:Y:S02]  /*1c40*/  PLOP3.LUT P0, PT, PT, PT, UP0, 0x80, 0x0 ;  /* 0x000000000000781c */ /* 0x000fe40003f0f008 */
[----:B------:R-:W-:-:S04]  /*1c50*/  ISETP.GE.AND P3, PT, R0, R181, PT ;  /* 0x000000b50000720c */ /* 0x000fc80003f66270 */
[----:B------:R-:W-:Y:S02]  /*1c60*/  ISETP.GT.OR P3, PT, R250, 0x6f, P3 ;  /* 0x0000006ffa00780c */ /* 0x000fe40001f64670 */
[----:B---3--:R-:W-:Y:S01]  /*1c70*/  MOV R12, RZ ;  /* 0x000000ff000c7202 */ /* 0x008fe20000000f00 */
[----:B------:R-:W-:Y:S01]  /*1c80*/  BAR.SYNC.DEFER_BLOCKING 0x0 ;  /* 0x0000000000007b1d */ /* 0x000fe20000010000 */
[----:B--2---:R-:W-:-:S05]  /*1c90*/  IADD3 R0, R0, R164, RZ ;  /* 0x000000a400007210 */ /* 0x004fca0007ffe0ff */
[----:B------:R-:W-:Y:S01]  /*1ca0*/  @P1 IMAD.HI.U32 R6, R0, c[0x0][0x2bc], RZ ;  /* 0x0000af0000061a27 */ /* 0x000fe200078e00ff */
[----:B------:R-:W-:-:S04]  /*1cb0*/  MOV R5, R0 ;  /* 0x0000000000057202 */ /* 0x000fc80000000f00 */
[----:B------:R-:W-:-:S04]  /*1cc0*/  @P0 SHF.R.U32.HI R5, RZ, c[0x0][0x2c0], R6 ;  /* 0x0000b000ff050a19 */ /* 0x000fc80000011606 */
[----:B------:R-:W-:-:S04]  /*1cd0*/  @!P3 IADD3 R8, P0, R5, R162, RZ ;  /* 0x000000a20508b210 */ /* 0x000fc80007f1e0ff */
[----:B------:R-:W-:Y:S02]  /*1ce0*/  @!P3 LEA.HI.X.SX32 R6, R5, R159, 0x1, P0 ;  /* 0x0000009f0506b211 */ /* 0x000fe400000f0eff */
[----:B------:R-:W-:-:S04]  /*1cf0*/  @!P3 LEA R10, P0, R8, c[0x0][0x2a0], 0x2 ;  /* 0x0000a800080aba11 */ /* 0x000fc800078010ff */
[----:B------:R-:W-:-:S05]  /*1d00*/  @!P3 LEA.HI.X R11, R8, c[0x0][0x2a4], R6, 0x2, P0 ;  /* 0x0000a900080bba11 */ /* 0x000fca00000f1406 */
[----:B------:R1:W2:Y:S01]  /*1d10*/  @!P3 LDG.E R12, [R10.64] ;  /* 0x000000080a0cb981 */ /* 0x0002a2000c1e1900 */
[----:B------:R-:W-:-:S05]  /*1d20*/  IADD3 R5, -R5, RZ, RZ ;  /* 0x000000ff05057210 */ /* 0x000fca0007ffe1ff */
[----:B------:R-:W-:-:S05]  /*1d30*/  IMAD R17, R5, c[0x0][0x2b8], R0 ;  /* 0x0000ae0005117a24 */ /* 0x000fca00078e0200 */
[----:B------:R-:W-:-:S05]  /*1d40*/  SHF.R.S32.HI R16, RZ, 0x1f, R17 ;  /* 0x0000001fff107819 */ /* 0x000fca0000011411 */
[----:B------:R-:W-:-:S04]  /*1d50*/  IMAD R8, R16, c[0x0][0x1e0], RZ ;  /* 0x0000780010087a24 */ /* 0x000fc800078e02ff */
[C---:B------:R-:W-:Y:S02]  /*1d60*/  IMAD R8, R17.reuse, c[0x0][0x1e4], R8 ;  /* 0x0000790011087a24 */ /* 0x040fe400078e0208 */
[----:B-1----:R-:W-:-:S05]  /*1d70*/  IMAD.WIDE.U32 R10, R17, c[0x0][0x1e0], RZ ;  /* 0x00007800110a7a25 */ /* 0x002fca00078e00ff */
[----:B------:R-:W-:Y:S01]  /*1d80*/  IADD3 R9, R11, R8, RZ ;  /* 0x000000080b097210 */ /* 0x000fe20007ffe0ff */
[----:B------:R-:W-:Y:S01]  /*1d90*/  IMAD R0, R7, c[0x0][0x1e8], RZ ;  /* 0x00007a0007007a24 */ /* 0x000fe200078e02ff */
[----:B------:R-:W-:Y:S01]  /*1da0*/  MOV R8, R10 ;  /* 0x0000000a00087202 */ /* 0x000fe20000000f00 */
[----:B----4-:R-:W-:-:S04]  /*1db0*/  IMAD.WIDE.U32 R160, R15, c[0x0][0x1e8], RZ ;  /* 0x00007a000fa07a25 */ /* 0x010fc800078e00ff */
[----:B------:R-:W-:-:S05]  /*1dc0*/  IMAD R0, R15, c[0x0][0x1ec], R0 ;  /* 0x00007b000f007a24 */ /* 0x000fca00078e0200 */
[----:B------:R-:W-:Y:S01]  /*1dd0*/  IADD3 R158, R161, R0, RZ ;  /* 0x00000000a19e7210 */ /* 0x000fe20007ffe0ff */
[----:B------:R-:W-:Y:S01]  /*1de0*/  IMAD R4, R180, -0x70, R4 ;  /* 0xffffff90b4047824 */ /* 0x000fe200078e0204 */
[----:B------:R-:W-:-:S05]  /*1df0*/  MOV R0, c[0x0][0x2ac] ;  /* 0x0000ab0000007a02 */ /* 0x000fca0000000f00 */
[----:B------:R-:W-:Y:S01]  /*1e00*/  IMAD R0, R0, c[0x0][0x1d0], R4 ;  /* 0x0000740000007a24 */ /* 0x000fe200078e0204 */
[----:B------:R-:W-:Y:S01]  /*1e10*/  ISETP.GE.AND P3, PT, R251, c[0x0][0x1d4], PT ;  /* 0x00007500fb007a0c */ /* 0x000fe20003f66270 */
[----:B------:R-:W-:Y:S02]  /*1e20*/  IMAD R16, R16, c[0x0][0x208], RZ ;  /* 0x0000820010107a24 */ /* 0x000fe400078e02ff */
[----:B------:R-:W-:-:S04]  /*1e30*/  IMAD.WIDE.U32 R22, R17, c[0x0][0x208], RZ ;  /* 0x0000820011167a25 */ /* 0x000fc800078e00ff */
[----:B------:R-:W-:Y:S01]  /*1e40*/  IMAD R16, R17, c[0x0][0x20c], R16 ;  /* 0x0000830011107a24 */ /* 0x000fe200078e0210 */
[----:B------:R1:W-:Y:S01]  /*1e50*/  STL [R1+0x20], R17 ;  /* 0x0000201101007387 */ /* 0x0003e20000100800 */
[----:B------:R-:W-:Y:S02]  /*1e60*/  IMAD R7, R7, c[0x0][0x210], RZ ;  /* 0x0000840007077a24 */ /* 0x000fe400078e02ff */
[----:B------:R-:W-:-:S04]  /*1e70*/  IMAD.WIDE.U32 R26, R15, c[0x0][0x210], RZ ;  /* 0x000084000f1a7a25 */ /* 0x000fc800078e00ff */
[----:B------:R-:W-:-:S05]  /*1e80*/  IMAD R7, R15, c[0x0][0x214], R7 ;  /* 0x000085000f077a24 */ /* 0x000fca00078e0207 */
[----:B------:R-:W-:Y:S02]  /*1e90*/  IADD3 R15, R27, R7, RZ ;  /* 0x000000071b0f7210 */ /* 0x000fe40007ffe0ff */
[----:B-1----:R-:W-:Y:S02]  /*1ea0*/  IADD3 R17, R23, R16, RZ ;  /* 0x0000001017117210 */ /* 0x002fe40007ffe0ff */
[----:B------:R-:W-:Y:S02]  /*1eb0*/  MOV R16, R22 ;  /* 0x0000001600107202 */ /* 0x000fe40000000f00 */
[C---:B------:R-:W-:Y:S02]  /*1ec0*/  SHF.L.U32 R121, R251.reuse, 0x1, RZ ;  /* 0x00000001fb797819 */ /* 0x040fe400000006ff */
[----:B------:R-:W-:Y:S02]  /*1ed0*/  SHF.L.U64.HI R120, R251, 0x1, R242 ;  /* 0x00000001fb787819 */ /* 0x000fe400000102f2 */
        /* <DEDUP_REMOVED lines=8> */
[----:B------:R-:W1:Y:S01]  /*1f60*/  SHFL.IDX PT, R8, R9, RZ, 0x181f ;  /* 0x00181fff09087589 */ /* 0x000e6200000e0000 */
[----:B------:R-:W-:-:S03]  /*1f70*/  IADD3 R5, -R252, R0, RZ ;  /* 0x00000000fc057210 */ /* 0x000fc60007ffe1ff */
[----:B------:R-:W2:Y:S04]  /*1f80*/  SHFL.IDX PT, R6, R13, RZ, 0x181f ;  /* 0x00181fff0d067589 */ /* 0x000ea800000e0000 */
[----:B------:R-:W3:Y:S01]  /*1f90*/  SHFL.IDX PT, R20, R9, 0x1, 0x181f ;  /* 0x00381f0009147f89 */ /* 0x000ee200000e0000 */
[----:B------:R-:W-:-:S03]  /*1fa0*/  ISETP.GE.AND P5, PT, R5, 0x1, PT ;  /* 0x000000010500780c */ /* 0x000fc60003fa6270 */
[----:B------:R-:W4:Y:S01]  /*1fb0*/  SHFL.IDX PT, R4, R13, 0x1, 0x181f ;  /* 0x00381f000d047f89 */ /* 0x000f2200000e0000 */
[----:B------:R-:W-:-:S03]  /*1fc0*/  ISETP.GE.AND P4, PT, R5, 0x11, PT ;  /* 0x000000110500780c */ /* 0x000fc60003f86270 */
[----:B------:R-:W5:Y:S04]  /*1fd0*/  SHFL.IDX PT, R18, R9, 0x2, 0x181f ;  /* 0x00581f0009127f89 */ /* 0x000f6800000e0000 */
[----:B------:R-:W5:Y:S02]  /*1fe0*/  SHFL.IDX PT, R10, R13, 0x2, 0x181f ;  /* 0x00581f000d0a7f89 */ /* 0x000f6400000e0000 */
[----:B-1----:R-:W-:Y:S02]  /*1ff0*/  @P5 LEA R24, P1, R251, R8, 0x1 ;  /* 0x00000008fb185211 */ /* 0x002fe400078208ff */
[----:B------:R-:W-:Y:S02]  /*2000*/  ISETP.GE.AND P0, PT, R5, 0x21, PT ;  /* 0x000000210500780c */ /* 0x000fe40003f06270 */
[----:B--2---:R-:W-:-:S02]  /*2010*/  @P5 LEA.HI.X R25, R251, R6, R242, 0x1, P1 ;  /* 0x00000006fb195211 */ /* 0x004fc400008f0cf2 */
[----:B------:R-:W1:Y:S01]  /*2020*/  SHFL.IDX PT, R6, R9, 0x3, 0x181f ;  /* 0x00781f0009067f89 */ /* 0x000e6200000e0000 */
[----:B---3--:R-:W-:-:S03]  /*2030*/  @P4 LEA R20, P1, R251, R20, 0x1 ;  /* 0x00000014fb144211 */ /* 0x008fc600078208ff */
[----:B------:R-:W-:Y:S01]  /*2040*/  SHFL.IDX PT, R11, R13, 0x3, 0x181f ;  /* 0x00781f000d0b7f89 */ /* 0x000fe200000e0000 */
[----:B----4-:R-:W-:-:S03]  /*2050*/  @P4 LEA.HI.X R21, R251, R4, R242, 0x1, P1 ;  /* 0x00000004fb154211 */ /* 0x010fc600008f0cf2 */
[----:B------:R-:W2:Y:S01]  /*2060*/  SHFL.IDX PT, R4, R9, 0x4, 0x181f ;  /* 0x00981f0009047f89 */ /* 0x000ea200000e0000 */
[----:B------:R-:W-:Y:S02]  /*2070*/  ISETP.GE.AND P6, PT, R5, 0x31, PT ;  /* 0x000000310500780c */ /* 0x000fe40003fc6270 */
[----:B-----5:R-:W-:Y:S01]  /*2080*/  @P0 LEA R18, P1, R251, R18, 0x1 ;  /* 0x00000012fb120211 */ /* 0x020fe200078208ff */
[----:B------:R-:W3:Y:S01]  /*2090*/  SHFL.IDX PT, R8, R13, 0x4, 0x181f ;  /* 0x00981f000d087f89 */ /* 0x000ee200000e0000 */
[----:B------:R-:W-:-:S03]  /*20a0*/  IMAD R14, R14, c[0x0][0x218], RZ ;  /* 0x000086000e0e7a24 */ /* 0x000fc600078e02ff */
[----:B------:R4:W-:Y:S01]  /*20b0*/  @P5 LDGSTS.E.BYPASS.LTC128B.128 [R244+0x3900], [R24.64], !P3 ;  /* 0x0390000018f45fae */ /* 0x0009e2000d901d48 */
[----:B------:R-:W-:Y:S01]  /*20c0*/  ISETP.GE.AND P5, PT, R5, 0x41, PT ;  /* 0x000000410500780c */ /* 0x000fe20003fa6270 */
[C---:B------:R-:W-:Y:S01]  /*20d0*/  IMAD.WIDE.U32 R16, R12.reuse, c[0x0][0x218], R16 ;  /* 0x000086000c107a25 */ /* 0x040fe200078e0010 */
[----:B------:R-:W-:Y:S01]  /*20e0*/  @P0 LEA.HI.X R19, R251, R10, R242, 0x1, P1 ;  /* 0x0000000afb130211 */ /* 0x000fe200008f0cf2 */
[----:B------:R5:W-:Y:S02]  /*20f0*/  @P4 LDGSTS.E.BYPASS.LTC128B.128 [R244+0x4100], [R20.64], !P3 ;  /* 0x0410000014f44fae */ /* 0x000be4000d901d48 */
[----:B------:R-:W-:Y:S02]  /*2100*/  IMAD R14, R12, c[0x0][0x21c], R14 ;  /* 0x000087000c0e7a24 */ /* 0x000fe400078e020e */
[----:B------:R-:W5:Y:S04]  /*2110*/  SHFL.IDX PT, R10, R9, 0x5, 0x181f ;  /* 0x00b81f00090a7f89 */ /* 0x000f6800000e0000 */
[----:B------:R-:W1:Y:S04]  /*2120*/  SHFL.IDX PT, R9, R9, 0x6, 0x181f ;  /* 0x00d81f0009097f89 */ /* 0x000e6800000e0000 */
[----:B------:R1:W-:Y:S04]  /*2130*/  STL [R1+0x1c], R12 ;  /* 0x00001c0c01007387 */ /* 0x0003e80000100800 */
[----:B------:R2:W-:Y:S04]  /*2140*/  @P0 LDGSTS.E.BYPASS.LTC128B.128 [R244+0x4900], [R18.64], !P3 ;  /* 0x0490000012f40fae */ /* 0x0005e8000d901d48 */
[----:B------:R-:W3:Y:S01]  /*2150*/  SHFL.IDX PT, R7, R13, 0x5, 0x181f ;  /* 0x00b81f000d077f89 */ /* 0x000ee200000e0000 */
[----:B-1----:R-:W-:-:S02]  /*2160*/  IADD3 R12, P0, R16, R26, RZ ;  /* 0x0000001a100c7210 */ /* 0x002fc40007f1e0ff */
[C---:B------:R-:W-:Y:S02]  /*2170*/  @P6 LEA R16, P4, R251.reuse, R6, 0x1 ;  /* 0x00000006fb106211 */ /* 0x040fe400078808ff */
[----:B------:R-:W1:Y:S01]  /*2180*/  SHFL.IDX PT, R6, R13, 0x6, 0x181f ;  /* 0x00d81f000d067f89 */ /* 0x000e6200000e0000 */
[----:B--2---:R-:W-:Y:S02]  /*2190*/  @P5 LEA R18, P1, R251, R4, 0x1 ;  /* 0x00000004fb125211 */ /* 0x004fe400078208ff */
[----:B------:R-:W-:Y:S02]  /*21a0*/  IADD3.X R4, R15, R17, R14, P0, !PT ;  /* 0x000000110f047210 */ /* 0x000fe400007fe40e */
[--C-:B------:R-:W-:Y:S02]  /*21b0*/  @P6 LEA.HI.X R17, R251, R11, R242.reuse, 0x1, P4 ;  /* 0x0000000bfb116211 */ /* 0x100fe400020f0cf2 */
[C---:B------:R-:W-:Y:S02]  /*21c0*/  ISETP.GE.AND P0, PT, R5.reuse, 0x51, PT ;  /* 0x000000510500780c */ /* 0x040fe40003f06270 */
[----:B------:R-:W-:Y:S01]  /*21d0*/  ISETP.GE.AND P4, PT, R5, 0x61, PT ;  /* 0x000000610500780c */ /* 0x000fe20003f86270 */
[----:B------:R2:W-:Y:S01]  /*21e0*/  @P6 LDGSTS.E.BYPASS.LTC128B.128 [R244+0x5100], [R16.64], !P3 ;  /* 0x0510000010f46fae */ /* 0x0005e2000d901d48 */
[----:B---3--:R-:W-:-:S02]  /*21f0*/  @P5 LEA.HI.X R19, R251, R8, R242, 0x1, P1 ;  /* 0x00000008fb135211 */ /* 0x008fc400008f0cf2 */
[----:B------:R-:W-:-:S03]  /*2200*/  LEA R8, P1, R12, c[0x0][0x1f8], 0x1 ;  /* 0x00007e000c087a11 */ /* 0x000fc600078208ff */
[----:B------:R3:W-:Y:S01]  /*2210*/  @P5 LDGSTS.E.BYPASS.LTC128B.128 [R244+0x5900], [R18.64], !P3 ;  /* 0x0590000012f45fae */ /* 0x0007e2000d901d48 */
[----:B------:R-:W-:-:S03]  /*2220*/  LEA.HI.X R4, R12, c[0x0][0x1fc], R4, 0x1, P1 ;  /* 0x00007f000c047a11 */ /* 0x000fc600008f0c04 */
[C---:B-----5:R-:W-:Y:S02]  /*2230*/  @P0 LEA R20, P5, R251.reuse, R10, 0x1 ;  /* 0x0000000afb140211 */ /* 0x060fe400078a08ff */
[C---:B------:R-:W-:Y:S02]  /*2240*/  @P4 LEA R22, P1, R251.reuse, R9, 0x1 ;  /* 0x00000009fb164211 */ /* 0x040fe400078208ff */
[C-C-:B------:R-:W-:Y:S02]  /*2250*/  @P0 LEA.HI.X R21, R251.reuse, R7, R242.reuse, 0x1, P5 ;  /* 0x00000007fb150211 */ /* 0x140fe400028f0cf2 */
[----:B-1----:R-:W-:-:S03]  /*2260*/  @P4 LEA.HI.X R23, R251, R6, R242, 0x1, P1 ;  /* 0x00000006fb174211 */ /* 0x002fc600008f0cf2 */
[----:B------:R1:W-:Y:S04]  /*2270*/  @P0 LDGSTS.E.BYPASS.LTC128B.128 [R244+0x6100], [R20.64], !P3 ;  /* 0x0610000014f40fae */ /* 0x0003e8000d901d48 */
[----:B------:R1:W-:Y:S04]  /*2280*/  @P4 LDGSTS.E.BYPASS.LTC128B.128 [R244+0x6900], [R22.64], !P3 ;  /* 0x0690000016f44fae */ /* 0x0003e8000d901d48 */
[----:B------:R-:W0:Y:S04]  /*2290*/  LDGDEPBAR ;  /* 0x00000000000079af */ /* 0x000e280000000000 */
[----:B---3--:R-:W3:Y:S04]  /*22a0*/  SHFL.IDX PT, R18, R8, RZ, 0x181f ;  /* 0x00181fff08127589 */ /* 0x008ee800000e0000 */
[----:B------:R-:W-:Y:S01]  /*22b0*/  STL.64 [R1+0x38], R160 ;  /* 0x000038a001007387 */ /* 0x000fe20000100a00 */
[----:B------:R-:W-:-:S04]  /*22c0*/  DEPBAR.LE SB0, 0x1 ;  /* 0x000080400000791a */ /* 0x000fc80000000000 */
[----:B------:R-:W-:-:S04]  /*22d0*/  DEPBAR.LE SB0, 0x0 ;  /* 0x000080000000791a */ /* 0x000fc80000000000 */
[----:B------:R-:W-:Y:S06]  /*22e0*/  BAR.SYNC.DEFER_BLOCKING 0x0 ;  /* 0x0000000000007b1d */ /* 0x000fec0000010000 */
[----:B--2---:R-:W2:Y:S04]  /*22f0*/  SHFL.IDX PT, R16, R8, 0x1, 0x181f ;  /* 0x00381f0008107f89 */ /* 0x004ea800000e0000 */
[----:B------:R-:W-:Y:S04]  /*2300*/  STL [R1+0x8], R158 ;  /* 0x0000089e01007387 */ /* 0x000fe80000100800 */
[----:B------:R-:W5:Y:S04]  /*2310*/  SHFL.IDX PT, R14, R8, 0x2, 0x181f ;  /* 0x00581f00080e7f89 */ /* 0x000f6800000e0000 */
[----:B------:R-:W1:Y:S04]  /*2320*/  SHFL.IDX PT, R17, R4, RZ, 0x181f ;  /* 0x00181fff04117589 */ /* 0x000e6800000e0000 */
[----:B------:R-:W-:Y:S04]  /*2330*/  STL.64 [R1+0x30], R26 ;  /* 0x0000301a01007387 */ /* 0x000fe80000100a00 */
[----:B------:R-:W1:Y:S04]  /*2340*/  SHFL.IDX PT, R12, R8, 0x3, 0x181f ;  /* 0x00781f00080c7f89 */ /* 0x000e6800000e0000 */
[----:B------:R-:W-:Y:S04]  /*2350*/  STL [R1+0x4], R15 ;  /* 0x0000040f01007387 */ /* 0x000fe80000100800 */
[----:B------:R-:W1:Y:S04]  /*2360*/  SHFL.IDX PT, R15, R4, 0x1, 0x181f ;  /* 0x00381f00040f7f89 */ /* 0x000e6800000e0000 */
[----:B------:R-:W2:Y:S04]  /*2370*/  SHFL.IDX PT, R13, R4, 0x2, 0x181f ;  /* 0x00581f00040d7f89 */ /* 0x000ea800000e0000 */
[----:B------:R-:W2:Y:S04]  /*2380*/  SHFL.IDX PT, R11, R4, 0x3, 0x181f ;  /* 0x00781f00040b7f89 */ /* 0x000ea800000e0000 */
[----:B------:R-:W4:Y:S04]  /*2390*/  SHFL.IDX PT, R10, R8, 0x4, 0x181f ;  /* 0x00981f00080a7f89 */ /* 0x000f2800000e0000 */
[----:B------:R-:W4:Y:S04]  /*23a0*/  SHFL.IDX PT, R9, R4, 0x4, 0x181f ;  /* 0x00981f0004097f89 */ /* 0x000f2800000e0000 */
[----:B------:R-:W-:Y:S04]  /*23b0*/  LDSM.16.M88.4 R100, [R241] ;  /* 0x00000000f164783b */ /* 0x000fe80000000200 */
[----:B-1----:R-:W-:Y:S04]  /*23c0*/  LDSM.16.M88.4 R20, [R240] ;  /* 0x00000000f014783b */ /* 0x002fe80000000200 */
[----:B------:R-:W1:Y:S01]  /*23d0*/  SHFL.IDX PT, R6, R8, 0x5, 0x181f ;  /* 0x00b81f0008067f89 */ /* 0x000e6200000e0000 */
[----:B---3--:R-:W-:-:S03]  /*23e0*/  IADD3 R18, P4, R18, R121, RZ ;  /* 0x0000007912127210 */ /* 0x008fc60007f9e0ff */
[----:B------:R-:W3:Y:S01]  /*23f0*/  SHFL.IDX PT, R7, R4, 0x5, 0x181f ;  /* 0x00b81f0004077f89 */ /* 0x000ee200000e0000 */
[-C--:B--2---:R-:W-:Y:S02]  /*2400*/  IADD3 R16, P0, R16, R121.reuse, RZ ;  /* 0x0000007910107210 */ /* 0x084fe40007f1e0ff */
[-C--:B-----5:R-:W-:Y:S01]  /*2410*/  IADD3 R14, P6, R14, R121.reuse, RZ ;  /* 0x000000790e0e7210 */ /* 0x0a0fe20007fde0ff */
[----:B------:R-:W2:Y:S01]  /*2420*/  SHFL.IDX PT, R8, R8, 0x6, 0x181f ;  /* 0x00d81f0008087f89 */ /* 0x000ea200000e0000 */
[-C--:B------:R-:W-:Y:S02]  /*2430*/  IADD3.X R19, R17, R120.reuse, RZ, P4, !PT ;  /* 0x0000007811137210 */ /* 0x080fe400027fe4ff */
[----:B------:R-:W-:Y:S01]  /*2440*/  ISETP.GE.AND P1, PT, R251, c[0x0][0x1d4], PT ;  /* 0x00007500fb007a0c */ /* 0x000fe20003f26270 */
[----:B------:R-:W-:Y:S01]  /*2450*/  LDSM.16.M88.4 R72, [R239] ;  /* 0x00000000ef48783b */ /* 0x000fe20000000200 */
[----:B------:R-:W-:Y:S02]  /*2460*/  IADD3 R12, P4, R12, R121, RZ ;  /* 0x000000790c0c7210 */ /* 0x000fe40007f9e0ff */
[-C--:B------:R-:W-:Y:S01]  /*2470*/  IADD3.X R17, R15, R120.reuse, RZ, P0, !PT ;  /* 0x000000780f117210 */ /* 0x080fe200007fe4ff */
[----:B------:R-:W5:Y:S01]  /*2480*/  SHFL.IDX PT, R4, R4, 0x6, 0x181f ;  /* 0x00d81f0004047f89 */ /* 0x000f6200000e0000 */
[----:B------:R-:W-:-:S02]  /*2490*/  IADD3.X R15, R13, R120, RZ, P6, !PT ;  /* 0x000000780d0f7210 */ /* 0x000fc400037fe4ff */
[----:B------:R-:W-:Y:S01]  /*24a0*/  ISETP.LT.OR P5, PT, R5, 0x1, P1 ;  /* 0x000000010500780c */ /* 0x000fe20000fa1670 */
[----:B----4-:R-:W4:Y:S01]  /*24b0*/  LDSM.16.M88.4 R24, [R238] ;  /* 0x00000000ee18783b */ /* 0x010f220000000200 */
[-C--:B------:R-:W-:Y:S02]  /*24c0*/  IADD3.X R13, R11, R120.reuse, RZ, P4, !PT ;  /* 0x000000780b0d7210 */ /* 0x080fe400027fe4ff */
[----:B------:R-:W-:Y:S01]  /*24d0*/  IADD3 R10, P0, R10, R121, RZ ;  /* 0x000000790a0a7210 */ /* 0x000fe20007f1e0ff */
[----:B------:R-:W2:Y:S01]  /*24e0*/  LDSM.16.M88.4 R96, [R241+0x2000] ;  /* 0x00200000f160783b */ /* 0x000ea20000000200 */
[----:B------:R-:W-:Y:S02]  /*24f0*/  ISETP.LT.OR P4, PT, R5, 0x11, P1 ;  /* 0x000000110500780c */ /* 0x000fe40000f81670 */
[----:B------:R-:W-:Y:S01]  /*2500*/  IADD3.X R11, R9, R120, RZ, P0, !PT ;  /* 0x00000078090b7210 */ /* 0x000fe200007fe4ff */
[----:B------:R-:W-:Y:S01]  /*2510*/  LDSM.16.M88.4 R108, [R240+0x800] ;  /* 0x00080000f06c783b */ /* 0x000fe20000000200 */
[----:B------:R-:W-:-:S02]  /*2520*/  ISETP.LT.OR P0, PT, R5, 0x21, P1 ;  /* 0x000000210500780c */ /* 0x000fc40000f01670 */
[----:B-1----:R-:W-:Y:S01]  /*2530*/  IADD3 R6, P6, R6, R121, RZ ;  /* 0x0000007906067210 */ /* 0x002fe20007fde0ff */
[----:B------:R-:W-:Y:S03]  /*2540*/  LDSM.16.M88.4 R92, [R240+0x1000] ;  /* 0x00100000f05c783b */ /* 0x000fe60000000200 */
[----:B---3--:R-:W-:Y:S01]  /*2550*/  IADD3.X R7, R7, R120, RZ, P6, !PT ;  /* 0x0000007807077210 */ /* 0x008fe200037fe4ff */
[----:B------:R-:W-:Y:S01]  /*2560*/  LDSM.16.M88.4 R88, [R240+0x1800] ;  /* 0x00180000f058783b */ /* 0x000fe20000000200 */
[----:B------:R-:W-:-:S03]  /*2570*/  ISETP.LT.OR P6, PT, R5, 0x31, P1 ;  /* 0x000000310500780c */ /* 0x000fc60000fc1670 */
[----:B------:R-:W-:Y:S04]  /*2580*/  LDSM.16.M88.4 R84, [R240+0x2000] ;  /* 0x00200000f054783b */ /* 0x000fe80000000200 */
[----:B------:R-:W-:Y:S04]  /*2590*/  LDSM.16.M88.4 R80, [R240+0x2800] ;  /* 0x00280000f050783b */ /* 0x000fe80000000200 */
[----:B------:R-:W-:Y:S04]  /*25a0*/  LDSM.16.M88.4 R76, [R240+0x3000] ;  /* 0x00300000f04c783b */ /* 0x000fe80000000200 */
[----:B------:R-:W-:Y:S04]  /*25b0*/  LDSM.16.M88.4 R68, [R239+0x2000] ;  /* 0x00200000ef44783b */ /* 0x000fe80000000200 */
[----:B------:R-:W-:Y:S04]  /*25c0*/  LDSM.16.M88.4 R64, [R230] ;  /* 0x00000000e640783b */ /* 0x000fe80000000200 */
[----:B------:R-:W-:Y:S04]  /*25d0*/  LDSM.16.M88.4 R60, [R229] ;  /* 0x00000000e53c783b */ /* 0x000fe80000000200 */
        /* <DEDUP_REMOVED lines=12> */
[----:B------:R3:W-:Y:S01]  /*26a0*/  LDGSTS.E.BYPASS.LTC128B.128 [R244+0x1100], [R14.64], !P0 ;  /* 0x011000000ef47fae */ /* 0x0007e2000c101d48 */
[----:B--2---:R-:W-:Y:S01]  /*26b0*/  IADD3 R8, P0, R8, R121, RZ ;  /* 0x0000007908087210 */ /* 0x004fe20007f1e0ff */
[----:B------:R-:W-:Y:S02]  /*26c0*/  HMMA.16816.F32.BF16 R104, R100, R20, RZ ;  /* 0x000000146468723c */ /* 0x000fe400000418ff */
[----:B------:R3:W-:Y:S01]  /*26d0*/  LDGSTS.E.BYPASS.LTC128B.128 [R244+0x1900], [R12.64], !P6 ;  /* 0x019000000cf47fae */ /* 0x0007e2000f101d48 */
[----:B-----5:R-:W-:-:S03]  /*26e0*/  IADD3.X R9, R4, R120, RZ, P0, !PT ;  /* 0x0000007804097210 */ /* 0x020fc600007fe4ff */
[----:B------:R2:W-:Y:S04]  /*26f0*/  LDGSTS.E.BYPASS.LTC128B.128 [R244+0x2100], [R10.64], !P5 ;  /* 0x021000000af47fae */ /* 0x0005e8000e901d48 */
[----:B------:R5:W-:Y:S04]  /*2700*/  LDGSTS.E.BYPASS.LTC128B.128 [R244+0x2900], [R6.64], !P4 ;  /* 0x0290000006f47fae */ /* 0x000be8000e101d48 */
[----:B------:R2:W-:Y:S04]  /*2710*/  LDGSTS.E.BYPASS.LTC128B.128 [R244+0x3100], [R8.64], !P1 ;  /* 0x0310000008f47fae */ /* 0x0005e8000c901d48 */
[----:B------:R-:W-:Y:S04]  /*2720*/  LDSM.16.M88.4 R116, [R236] ;  /* 0x00000000ec74783b */ /* 0x000fe80000000200 */
[----:B------:R-:W2:Y:S02]  /*2730*/  LDSM.16.M88.4 R32, [R237] ;  /* 0x00000000ed20783b */ /* 0x000ea40000000200 */
[----:B----4-:R-:W-:Y:S02]  /*2740*/  HMMA.16816.F32.BF16 R104, R72, R24, R104 ;  /* 0x000000184868723c */ /* 0x010fe40000041868 */
[----:B------:R-:W-:Y:S04]  /*2750*/  LDSM.16.M88.4 R112, [R224] ;  /* 0x00000000e070783b */ /* 0x000fe80000000200 */
[----:B-1----:R-:W1:Y:S04]  /*2760*/  LDSM.16.M88.4 R16, [R235] ;  /* 0x00000000eb10783b */ /* 0x002e680000000200 */
[----:B------:R-:W4:Y:S01]  /*2770*/  LDSM.16.M88.4 R28, [R237+0x2000] ;  /* 0x00200000ed1c783b */ /* 0x000f220000000200 */
[----:B-----5:R-:W-:Y:S03]  /*2780*/  HMMA.16816.F32.BF16 R4, R96, R20, RZ ;  /* 0x000000146004723c */ /* 0x020fe600000418ff */
[----:B---3--:R-:W3:Y:S04]  /*2790*/  LDSM.16.M88.4 R12, [R235+0x2000] ;  /* 0x00200000eb0c783b */ /* 0x008ee80000000200 */
[----:B------:R-:W5:Y:S01]  /*27a0*/  LDL R165, [R1+0x10] ;  /* 0x0000100001a57983 */ /* 0x000f620000100800 */
[-C--:B--2---:R-:W-:Y:S03]  /*27b0*/  HMMA.16816.F32.BF16 R8, R100, R22.reuse, RZ ;  /* 0x000000166408723c */ /* 0x084fe600000418ff */
[----:B------:R-:W0:Y:S05]  /*27c0*/  LDGDEPBAR ;  /* 0x00000000000079af */ /* 0x000e2a0000000000 */
[----:B------:R-:W-:Y:S08]  /*27d0*/  HMMA.16816.F32.BF16 R20, R96, R22, RZ ;  /* 0x000000166014723c */ /* 0x000ff000000418ff */
[----:B------:R-:W-:Y:S08]  /*27e0*/  HMMA.16816.F32.BF16 R104, R32, R116, R104 ;  /* 0x000000742068723c */ /* 0x000ff00000041868 */
[C---:B------:R-:W-:Y:S08]  /*27f0*/  HMMA.16816.F32.BF16 R4, R68.reuse, R24, R4 ;  /* 0x000000184404723c */ /* 0x040ff00000041804 */
[-C--:B------:R-:W-:Y:S08]  /*2800*/  HMMA.16816.F32.BF16 R20, R68, R26.reuse, R20 ;  /* 0x0000001a4414723c */ /* 0x080ff00000041814 */
[----:B------:R-:W-:Y:S01]  /*2810*/  HMMA.16816.F32.BF16 R8, R72, R26, R8 ;  /* 0x0000001a4808723c */ /* 0x000fe20000041808 */
[----:B------:R-:W2:Y:S07]  /*2820*/  LDSM.16.M88.4 R24, [R236+0x800] ;  /* 0x00080000ec18783b */ /* 0x000eae0000000200 */
[-C--:B------:R-:W-:Y:S08]  /*2830*/  HMMA.16816.F32.BF16 R40, R100, R108.reuse, RZ ;  /* 0x0000006c6428723c */ /* 0x080ff000000418ff */
[----:B------:R-:W-:Y:S08]  /*2840*/  HMMA.16816.F32.BF16 R36, R96, R108, RZ ;  /* 0x0000006c6024723c */ /* 0x000ff000000418ff */
[----:B-1----:R-:W-:Y:S08]  /*2850*/  HMMA.16816.F32.BF16 R104, R16, R112, R104 ;  /* 0x000000701068723c */ /* 0x002ff00000041868 */
[C---:B----4-:R-:W-:Y:S08]  /*2860*/  HMMA.16816.F32.BF16 R4, R28.reuse, R116, R4 ;  /* 0x000000741c04723c */ /* 0x050ff00000041804 */
[-C--:B------:R-:W-:Y:S08]  /*2870*/  HMMA.16816.F32.BF16 R20, R28, R118.reuse, R20 ;  /* 0x000000761c14723c */ /* 0x080ff00000041814 */
[----:B------:R-:W-:Y:S01]  /*2880*/  HMMA.16816.F32.BF16 R8, R32, R118, R8 ;  /* 0x000000762008723c */ /* 0x000fe20000041808 */
[----:B------:R-:W-:-:S02]  /*2890*/  FMUL.FTZ R104, R104, c[0x0][0x320] ;  /* 0x0000c80068687a20 */ /* 0x000fc40000410000 */
[----:B------:R-:W-:Y:S02]  /*28a0*/  FMUL.FTZ R105, R105, c[0x0][0x320] ;  /* 0x0000c80069697a20 */ /* 0x000fe40000410000 */
[----:B------:R-:W-:-:S03]  /*28b0*/  FMUL.FTZ R106, R106, c[0x0][0x320] ;  /* 0x0000c8006a6a7a20 */ /* 0x000fc60000410000 */
[----:B------:R-:W-:Y:S01]  /*28c0*/  HMMA.16816.F32.BF16 R40, R72, R64, R40 ;  /* 0x000000404828723c */ /* 0x000fe20000041828 */
[----:B------:R-:W-:-:S07]  /*28d0*/  FMUL.FTZ R107, R107, c[0x0][0x320] ;  /* 0x0000c8006b6b7a20 */ /* 0x000fce0000410000 */
[----:B------:R-:W-:Y:S01]  /*28e0*/  HMMA.16816.F32.BF16 R36, R68, R64, R36 ;  /* 0x000000404424723c */ /* 0x000fe20000041824 */
[----:B------:R-:W1:Y:S08]  /*28f0*/  MUFU.TANH R116, R104 ;  /* 0x0000006800747308 */ /* 0x000e700000002400 */
[----:B------:R-:W4:Y:S01]  /*2900*/  MUFU.TANH R117, R105 ;  /* 0x0000006900757308 */ /* 0x000f220000002400 */
[C---:B---3--:R-:W-:Y:S07]  /*2910*/  HMMA.16816.F32.BF16 R4, R12.reuse, R112, R4 ;  /* 0x000000700c04723c */ /* 0x048fee0000041804 */
[----:B------:R-:W3:Y:S08]  /*2920*/  MUFU.TANH R118, R106 ;  /* 0x0000006a00767308 */ /* 0x000ef00000002400 */
[----:B------:R1:W1:Y:S01]  /*2930*/  MUFU.TANH R119, R107 ;  /* 0x0000006b00777308 */ /* 0x0002620000002400 */
[-C--:B------:R-:W-:Y:S01]  /*2940*/  HMMA.16816.F32.BF16 R20, R12, R114.reuse, R20 ;  /* 0x000000720c14723c */ /* 0x080fe20000041814 */
[----:B-1----:R-:W1:Y:S07]  /*2950*/  LDSM.16.M88.4 R104, [R224+0x800] ;  /* 0x00080000e068783b */ /* 0x002e6e0000000200 */
[----:B------:R-:W-:Y:S08]  /*2960*/  HMMA.16816.F32.BF16 R8, R16, R114, R8 ;  /* 0x000000721008723c */ /* 0x000ff00000041808 */
[----:B------:R-:W-:Y:S08]  /*2970*/  HMMA.16816.F32.BF16 R112, R100, R110, RZ ;  /* 0x0000006e6470723c */ /* 0x000ff000000418ff */
[-C--:B--2---:R-:W-:Y:S08]  /*2980*/  HMMA.16816.F32.BF16 R40, R32, R24.reuse, R40 ;  /* 0x000000182028723c */ /* 0x084ff00000041828 */
[----:B------:R-:W-:Y:S08]  /*2990*/  HMMA.16816.F32.BF16 R36, R28, R24, R36 ;  /* 0x000000181c24723c */ /* 0x000ff00000041824 */
[----:B------:R-:W-:Y:S01]  /*29a0*/  HMMA.16816.F32.BF16 R108, R96, R110, RZ ;  /* 0x0000006e606c723c */ /* 0x000fe200000418ff */
[----:B------:R-:W-:-:S02]  /*29b0*/  FMUL.FTZ R4, R4, c[0x0][0x320] ;  /* 0x0000c80004047a20 */ /* 0x000fc40000410000 */
[----:B------:R-:W-:Y:S02]  /*29c0*/  FMUL.FTZ R5, R5, c[0x0][0x320] ;  /* 0x0000c80005057a20 */ /* 0x000fe40000410000 */
[----:B------:R-:W-:Y:S02]  /*29d0*/  FMUL.FTZ R6, R6, c[0x0][0x320] ;  /* 0x0000c80006067a20 */ /* 0x000fe40000410000 */
[----:B------:R-:W-:Y:S01]  /*29e0*/  FMUL.FTZ R7, R7, c[0x0][0x320] ;  /* 0x0000c80007077a20 */ /* 0x000fe20000410000 */
[----:B------:R-:W2:Y:S01]  /*29f0*/  MUFU.TANH R122, R4 ;  /* 0x00000004007a7308 */ /* 0x000ea20000002400 */
[----:B------:R-:W-:Y:S02]  /*2a00*/  FMUL.FTZ R20, R20, c[0x0][0x320] ;  /* 0x0000c80014147a20 */ /* 0x000fe40000410000 */
[----:B------:R-:W-:Y:S02]  /*2a10*/  FMUL.FTZ R21, R21, c[0x0][0x320] ;  /* 0x0000c80015157a20 */ /* 0x000fe40000410000 */
[----:B------:R-:W-:-:S03]  /*2a20*/  FMUL.FTZ R22, R22, c[0x0][0x320] ;  /* 0x0000c80016167a20 */ /* 0x000fc60000410000 */
[----:B------:R-:W2:Y:S01]  /*2a30*/  MUFU.TANH R123, R5 ;  /* 0x00000005007b7308 */ /* 0x000ea20000002400 */
[----:B------:R-:W-:-:S07]  /*2a40*/  FMUL.FTZ R23, R23, c[0x0][0x320] ;  /* 0x0000c80017177a20 */ /* 0x000fce0000410000 */
[----:B------:R-:W2:Y:S01]  /*2a50*/  MUFU.TANH R124, R6 ;  /* 0x00000006007c7308 */ /* 0x000ea20000002400 */
[-C--:B-1----:R-:W-:Y:S07]  /*2a60*/  HMMA.16816.F32.BF16 R40, R16, R104.reuse, R40 ;  /* 0x000000681028723c */ /* 0x082fee0000041828 */
[----:B------:R1:W1:Y:S01]  /*2a70*/  MUFU.TANH R125, R7 ;  /* 0x00000007007d7308 */ /* 0x0002620000002400 */
[----:B------:R-:W-:Y:S07]  /*2a80*/  HMMA.16816.F32.BF16 R36, R12, R104, R36 ;  /* 0x000000680c24723c */ /* 0x000fee0000041824 */
[----:B------:R-:W2:Y:S01]  /*2a90*/  MUFU.TANH R130, R20 ;  /* 0x0000001400827308 */ /* 0x000ea20000002400 */
[----:B------:R-:W-:Y:S08]  /*2aa0*/  HMMA.16816.F32.BF16 R112, R72, R66, R112 ;  /* 0x000000424870723c */ /* 0x000ff00000041870 */
[----:B-1----:R-:W-:Y:S01]  /*2ab0*/  HMMA.16816.F32.BF16 R4, R100, R92, RZ ;  /* 0x0000005c6404723c */ /* 0x002fe200000418ff */
[----:B------:R-:W1:Y:S07]  /*2ac0*/  MUFU.TANH R131, R21 ;  /* 0x0000001500837308 */ /* 0x000e6e0000002400 */
[----:B------:R-:W-:Y:S01]  /*2ad0*/  HMMA.16816.F32.BF16 R108, R68, R66, R108 ;  /* 0x00000042446c723c */ /* 0x000fe2000004186c */
[----:B------:R-:W1:Y:S08]  /*2ae0*/  MUFU.TANH R104, R22 ;  /* 0x0000001600687308 */ /* 0x000e700000002400 */
[----:B------:R1:W1:Y:S01]  /*2af0*/  MUFU.TANH R105, R23 ;  /* 0x0000001700697308 */ /* 0x0002620000002400 */
[----:B------:R-:W-:Y:S01]  /*2b00*/  HMMA.16816.F32.BF16 R112, R32, R26, R112 ;  /* 0x0000001a2070723c */ /* 0x000fe20000041870 */
[----:B------:R-:W-:Y:S01]  /*2b10*/  FMUL.FTZ R8, R8, c[0x0][0x320] ;  /* 0x0000c80008087a20 */ /* 0x000fe20000410000 */
[----:B------:R-:W-:Y:S04]  /*2b20*/  LDSM.16.M88.4 R64, [R236+0x1800] ;  /* 0x00180000ec40783b */ /* 0x000fe80000000200 */
[----:B-1----:R-:W1:Y:S02]  /*2b30*/  LDSM.16.M88.4 R20, [R236+0x1000] ;  /* 0x00100000ec14783b */ /* 0x002e640000000200 */
[----:B------:R-:W-:Y:S01]  /*2b40*/  HMMA.16816.F32.BF16 R4, R72, R60, R4 ;  /* 0x0000003c4804723c */ /* 0x000fe20000041804 */
[----:B------:R-:W-:-:S02]  /*2b50*/  FMUL.FTZ R9, R9, c[0x0][0x320] ;  /* 0x0000c80009097a20 */ /* 0x000fc40000410000 */
[----:B------:R-:W-:Y:S02]  /*2b60*/  FMUL.FTZ R10, R10, c[0x0][0x320] ;  /* 0x0000c8000a0a7a20 */ /* 0x000fe40000410000 */
[----:B------:R-:W-:-:S03]  /*2b70*/  FMUL.FTZ R11, R11, c[0x0][0x320] ;  /* 0x0000c8000b0b7a20 */ /* 0x000fc60000410000 */
[----:B------:R-:W-:Y:S01]  /*2b80*/  HMMA.16816.F32.BF16 R108, R28, R26, R108 ;  /* 0x0000001a1c6c723c */ /* 0x000fe2000004186c */
[----:B------:R-:W2:Y:S01]  /*2b90*/  LDSM.16.M88.4 R24, [R224+0x1000] ;  /* 0x00100000e018783b */ /* 0x000ea20000000200 */
[----:B------:R-:W1:Y:S01]  /*2ba0*/  MUFU.TANH R126, R8 ;  /* 0x00000008007e7308 */ /* 0x000e620000002400 */
[----:B------:R-:W-:Y:S02]  /*2bb0*/  FMUL.FTZ R40, R40, c[0x0][0x320] ;  /* 0x0000c80028287a20 */ /* 0x000fe40000410000 */
[----:B------:R-:W-:Y:S02]  /*2bc0*/  FMUL.FTZ R41, R41, c[0x0][0x320] ;  /* 0x0000c80029297a20 */ /* 0x000fe40000410000 */
[----:B------:R-:W-:-:S03]  /*2bd0*/  FMUL.FTZ R42, R42, c[0x0][0x320] ;  /* 0x0000c8002a2a7a20 */ /* 0x000fc60000410000 */
[----:B------:R-:W1:Y:S01]  /*2be0*/  MUFU.TANH R127, R9 ;  /* 0x00000009007f7308 */ /* 0x000e620000002400 */
[----:B------:R-:W-:-:S07]  /*2bf0*/  FMUL.FTZ R43, R43, c[0x0][0x320] ;  /* 0x0000c8002b2b7a20 */ /* 0x000fce0000410000 */
[----:B------:R-:W2:Y:S08]  /*2c00*/  MUFU.TANH R128, R10 ;  /* 0x0000000a00807308 */ /* 0x000eb00000002400 */
[----:B------:R2:W2:Y:S01]  /*2c10*/  MUFU.TANH R129, R11 ;  /* 0x0000000b00817308 */ /* 0x0004a20000002400 */
[----:B-1----:R-:W-:Y:S07]  /*2c20*/  HMMA.16816.F32.BF16 R4, R32, R20, R4 ;  /* 0x000000142004723c */ /* 0x002fee0000041804 */
[----:B------:R-:W1:Y:S01]  /*2c30*/  MUFU.TANH R132, R40 ;  /* 0x0000002800847308 */ /* 0x000e620000002400 */
[----:B--2---:R-:W-:Y:S07]  /*2c40*/  HMMA.16816.F32.BF16 R8, R96, R92, RZ ;  /* 0x0000005c6008723c */ /* 0x004fee00000418ff */
[----:B------:R-:W2:Y:S08]  /*2c50*/  MUFU.TANH R133, R41 ;  /* 0x0000002900857308 */ /* 0x000eb00000002400 */
[----:B------:R-:W1:Y:S08]  /*2c60*/  MUFU.TANH R134, R42 ;  /* 0x0000002a00867308 */ /* 0x000e700000002400 */
[----:B------:R1:W1:Y:S02]  /*2c70*/  MUFU.TANH R135, R43 ;  /* 0x0000002b00877308 */ /* 0x0002640000002400 */
[----:B-1----:R-:W-:Y:S01]  /*2c80*/  HMMA.16816.F32.BF16 R40, R100, R94, RZ ;  /* 0x0000005e6428723c */ /* 0x002fe200000418ff */
[----:B------:R-:W-:-:S02]  /*2c90*/  FMUL.FTZ R36, R36, c[0x0][0x320] ;  /* 0x0000c80024247a20 */ /* 0x000fc40000410000 */
[----:B------:R-:W-:-:S05]  /*2ca0*/  FMUL.FTZ R37, R37, c[0x0][0x320] ;  /* 0x0000c80025257a20 */ /* 0x000fca0000410000 */
[----:B------:R-:W-:Y:S01]  /*2cb0*/  HMMA.16816.F32.BF16 R92, R96, R94, RZ ;  /* 0x0000005e605c723c */ /* 0x000fe200000418ff */
[----:B------:R-:W-:Y:S02]  /*2cc0*/  FMUL.FTZ R38, R38, c[0x0][0x320] ;  /* 0x0000c80026267a20 */ /* 0x000fe40000410000 */
[----:B------:R-:W-:-:S05]  /*2cd0*/  FMUL.FTZ R39, R39, c[0x0][0x320] ;  /* 0x0000c80027277a20 */ /* 0x000fca0000410000 */
[----:B------:R-:W-:Y:S01]  /*2ce0*/  HMMA.16816.F32.BF16 R8, R68, R60, R8 ;  /* 0x0000003c4408723c */ /* 0x000fe20000041808 */
[----:B------:R-:W1:Y:S07]  /*2cf0*/  MUFU.TANH R136, R36 ;  /* 0x0000002400887308 */ /* 0x000e6e0000002400 */
[-C--:B------:R-:W-:Y:S01]  /*2d00*/  HMMA.16816.F32.BF16 R112, R16, R106.reuse, R112 ;  /* 0x0000006a1070723c */ /* 0x080fe20000041870 */
[----:B------:R-:W1:Y:S07]  /*2d10*/  MUFU.TANH R137, R37 ;  /* 0x0000002500897308 */ /* 0x000e6e0000002400 */
[----:B------:R-:W-:Y:S01]  /*2d20*/  HMMA.16816.F32.BF16 R108, R12, R106, R108 ;  /* 0x0000006a0c6c723c */ /* 0x000fe2000004186c */
[----:B------:R-:W1:Y:S07]  /*2d30*/  MUFU.TANH R106, R38 ;  /* 0x00000026006a7308 */ /* 0x000e6e0000002400 */
[----:B------:R-:W-:Y:S01]  /*2d40*/  HMMA.16816.F32.BF16 R40, R72, R62, R40 ;  /* 0x0000003e4828723c */ /* 0x000fe20000041828 */
[----:B------:R1:W1:Y:S07]  /*2d50*/  MUFU.TANH R107, R39 ;  /* 0x00000027006b7308 */ /* 0x00026e0000002400 */
[----:B------:R-:W-:Y:S08]  /*2d60*/  HMMA.16816.F32.BF16 R4, R16, R24, R4 ;  /* 0x000000181004723c */ /* 0x000ff00000041804 */
[----:B-1----:R-:W-:Y:S08]  /*2d70*/  HMMA.16816.F32.BF16 R36, R100, R88, RZ ;  /* 0x000000586424723c */ /* 0x002ff000000418ff */
[----:B------:R-:W-:Y:S08]  /*2d80*/  HMMA.16816.F32.BF16 R92, R68, R62, R92 ;  /* 0x0000003e445c723c */ /* 0x000ff0000004185c */
[----:B------:R-:W-:Y:S01]  /*2d90*/  HMMA.16816.F32.BF16 R8, R28, R20, R8 ;  /* 0x000000141c08723c */ /* 0x000fe20000041808 */
[----:B------:R-:W-:-:S02]  /*2da0*/  FMUL.FTZ R4, R4, c[0x0][0x320] ;  /* 0x0000c80004047a20 */ /* 0x000fc40000410000 */
[----:B------:R-:W-:Y:S02]  /*2db0*/  FMUL.FTZ R5, R5, c[0x0][0x320] ;  /* 0x0000c80005057a20 */ /* 0x000fe40000410000 */
[----:B------:R-:W-:-:S03]  /*2dc0*/  FMUL.FTZ R6, R6, c[0x0][0x320] ;  /* 0x0000c80006067a20 */ /* 0x000fc60000410000 */
[----:B------:R-:W-:Y:S01]  /*2dd0*/  HMMA.16816.F32.BF16 R40, R32, R22, R40 ;  /* 0x000000162028723c */ /* 0x000fe20000041828 */
[----:B------:R-:W-:-:S07]  /*2de0*/  FMUL.FTZ R7, R7, c[0x0][0x320] ;  /* 0x0000c80007077a20 */ /* 0x000fce0000410000 */
[----:B------:R-:W-:Y:S01]  /*2df0*/  HMMA.16816.F32.BF16 R36, R72, R56, R36 ;  /* 0x000000384824723c */ /* 0x000fe20000041824 */
[----:B------:R-:W1:Y:S07]  /*2e00*/  MUFU.TANH R138, R4 ;  /* 0x00000004008a7308 */ /* 0x000e6e0000002400 */
[----:B------:R-:W-:Y:S01]  /*2e10*/  HMMA.16816.F32.BF16 R60, R96, R88, RZ ;  /* 0x00000058603c723c */ /* 0x000fe200000418ff */
[----:B------:R-:W1:Y:S08]  /*2e20*/  MUFU.TANH R139, R5 ;  /* 0x00000005008b7308 */ /* 0x000e700000002400 */
[----:B------:R-:W1:Y:S01]  /*2e30*/  MUFU.TANH R140, R6 ;  /* 0x00000006008c7308 */ /* 0x000e620000002400 */
[----:B------:R-:W-:Y:S07]  /*2e40*/  HMMA.16816.F32.BF16 R92, R28, R22, R92 ;  /* 0x000000161c5c723c */ /* 0x000fee000004185c */
[----:B------:R1:W1:Y:S01]  /*2e50*/  MUFU.TANH R141, R7 ;  /* 0x00000007008d7308 */ /* 0x0002620000002400 */
[-C--:B------:R-:W-:Y:S01]  /*2e60*/  HMMA.16816.F32.BF16 R20, R100, R90.reuse, RZ ;  /* 0x0000005a6414723c */ /* 0x080fe200000418ff */
[----:B-1----:R-:W1:Y:S07]  /*2e70*/  LDSM.16.M88.4 R4, [R224+0x1800] ;  /* 0x00180000e004783b */ /* 0x002e6e0000000200 */
[----:B------:R-:W-:Y:S08]  /*2e80*/  HMMA.16816.F32.BF16 R88, R96, R90, RZ ;  /* 0x0000005a6058723c */ /* 0x000ff000000418ff */
[----:B------:R-:W-:Y:S08]  /*2e90*/  HMMA.16816.F32.BF16 R8, R12, R24, R8 ;  /* 0x000000180c08723c */ /* 0x000ff00000041808 */
[----:B------:R-:W-:Y:S08]  /*2ea0*/  HMMA.16816.F32.BF16 R40, R16, R26, R40 ;  /* 0x0000001a1028723c */ /* 0x000ff00000041828 */
[----:B------:R-:W-:Y:S08]  /*2eb0*/  HMMA.16816.F32.BF16 R36, R32, R64, R36 ;  /* 0x000000402024723c */ /* 0x000ff00000041824 */
[----:B------:R-:W-:Y:S01]  /*2ec0*/  HMMA.16816.F32.BF16 R60, R68, R56, R60 ;  /* 0x00000038443c723c */ /* 0x000fe2000004183c */
[----:B------:R-:W-:-:S02]  /*2ed0*/  FMUL.FTZ R8, R8, c[0x0][0x320] ;  /* 0x0000c80008087a20 */ /* 0x000fc40000410000 */
[----:B------:R-:W-:Y:S02]  /*2ee0*/  FMUL.FTZ R9, R9, c[0x0][0x320] ;  /* 0x0000c80009097a20 */ /* 0x000fe40000410000 */
[----:B------:R-:W-:-:S03]  /*2ef0*/  FMUL.FTZ R10, R10, c[0x0][0x320] ;  /* 0x0000c8000a0a7a20 */ /* 0x000fc60000410000 */
[-C--:B------:R-:W-:Y:S01]  /*2f00*/  HMMA.16816.F32.BF16 R20, R72, R58.reuse, R20 ;  /* 0x0000003a4814723c */ /* 0x080fe20000041814 */
[----:B------:R-:W-:Y:S01]  /*2f10*/  FMUL.FTZ R11, R11, c[0x0][0x320] ;  /* 0x0000c8000b0b7a20 */ /* 0x000fe20000410000 */
[----:B------:R-:W1:Y:S06]  /*2f20*/  MUFU.TANH R142, R8 ;  /* 0x00000008008e7308 */ /* 0x000e6c0000002400 */
[----:B------:R-:W-:Y:S01]  /*2f30*/  HMMA.16816.F32.BF16 R88, R68, R58, R88 ;  /* 0x0000003a4458723c */ /* 0x000fe20000041858 */
[----:B------:R-:W-:Y:S01]  /*2f40*/  FMUL.FTZ R40, R40, c[0x0][0x320] ;  /* 0x0000c80028287a20 */ /* 0x000fe20000410000 */
[----:B------:R-:W2:Y:S01]  /*2f50*/  MUFU.TANH R143, R9 ;  /* 0x00000009008f7308 */ /* 0x000ea20000002400 */
[----:B------:R-:W-:Y:S01]  /*2f60*/  FMUL.FTZ R41, R41, c[0x0][0x320] ;  /* 0x0000c80029297a20 */ /* 0x000fe20000410000 */
[----:B------:R-:W-:Y:S01]  /*2f70*/  LDSM.16.M88.4 R56, [R236+0x2800] ;  /* 0x00280000ec38783b */ /* 0x000fe20000000200 */
[----:B------:R-:W-:-:S02]  /*2f80*/  FMUL.FTZ R42, R42, c[0x0][0x320] ;  /* 0x0000c8002a2a7a20 */ /* 0x000fc40000410000 */
[----:B------:R-:W-:-:S03]  /*2f90*/  FMUL.FTZ R43, R43, c[0x0][0x320] ;  /* 0x0000c8002b2b7a20 */ /* 0x000fc60000410000 */
[----:B------:R-:W2:Y:S01]  /*2fa0*/  MUFU.TANH R144, R10 ;  /* 0x0000000a00907308 */ /* 0x000ea20000002400 */
[----:B-1----:R-:W-:Y:S07]  /*2fb0*/  HMMA.16816.F32.BF16 R36, R16, R4, R36 ;  /* 0x000000041024723c */ /* 0x002fee0000041824 */
[----:B------:R1:W1:Y:S01]  /*2fc0*/  MUFU.TANH R145, R11 ;  /* 0x0000000b00917308 */ /* 0x0002620000002400 */
[----:B------:R-:W-:Y:S07]  /*2fd0*/  HMMA.16816.F32.BF16 R60, R28, R64, R60 ;  /* 0x000000401c3c723c */ /* 0x000fee000004183c */
[----:B------:R-:W2:Y:S01]  /*2fe0*/  MUFU.TANH R146, R40 ;  /* 0x0000002800927308 */ /* 0x000ea20000002400 */
[----:B-1----:R-:W-:Y:S07]  /*2ff0*/  HMMA.16816.F32.BF16 R8, R100, R84, RZ ;  /* 0x000000546408723c */ /* 0x002fee00000418ff */
[----:B------:R-:W1:Y:S08]  /*3000*/  MUFU.TANH R147, R41 ;  /* 0x0000002900937308 */ /* 0x000e700000002400 */
[----:B------:R-:W1:Y:S08]  /*3010*/  MUFU.TANH R64, R42 ;  /* 0x0000002a00407308 */ /* 0x000e700000002400 */
[----:B------:R1:W1:Y:S01]  /*3020*/  MUFU.TANH R65, R43 ;  /* 0x0000002b00417308 */ /* 0x0002620000002400 */
[-C--:B------:R-:W-:Y:S01]  /*3030*/  HMMA.16816.F32.BF16 R20, R32, R66.reuse, R20 ;  /* 0x000000422014723c */ /* 0x080fe20000041814 */
[----:B-1----:R-:W1:Y:S07]  /*3040*/  LDSM.16.M88.4 R40, [R236+0x2000] ;  /* 0x00200000ec28783b */ /* 0x002e6e0000000200 */
[----:B------:R-:W-:Y:S01]  /*3050*/  HMMA.16816.F32.BF16 R88, R28, R66, R88 ;  /* 0x000000421c58723c */ /* 0x000fe20000041858 */
[----:B------:R-:W-:-:S02]  /*3060*/  FMUL.FTZ R36, R36, c[0x0][0x320] ;  /* 0x0000c80024247a20 */ /* 0x000fc40000410000 */
[----:B------:R-:W-:Y:S02]  /*3070*/  FMUL.FTZ R37, R37, c[0x0][0x320] ;  /* 0x0000c80025257a20 */ /* 0x000fe40000410000 */
[----:B------:R-:W-:-:S03]  /*3080*/  FMUL.FTZ R38, R38, c[0x0][0x320] ;  /* 0x0000c80026267a20 */ /* 0x000fc60000410000 */
[----:B------:R-:W-:Y:S01]  /*3090*/  HMMA.16816.F32.BF16 R8, R72, R52, R8 ;  /* 0x000000344808723c */ /* 0x000fe20000041808 */
[----:B------:R-:W-:Y:S01]  /*30a0*/  FMUL.FTZ R39, R39, c[0x0][0x320] ;  /* 0x0000c80027277a20 */ /* 0x000fe20000410000 */
[----:B------:R-:W1:Y:S08]  /*30b0*/  MUFU.TANH R148, R36 ;  /* 0x0000002400947308 */ /* 0x000e700000002400 */
[----:B------:R-:W1:Y:S01]  /*30c0*/  MUFU.TANH R149, R37 ;  /* 0x0000002500957308 */ /* 0x000e620000002400 */
[C---:B------:R-:W-:Y:S07]  /*30d0*/  HMMA.16816.F32.BF16 R92, R12.reuse, R26, R92 ;  /* 0x0000001a0c5c723c */ /* 0x040fee000004185c */
[----:B------:R-:W1:Y:S08]  /*30e0*/  MUFU.TANH R66, R38 ;  /* 0x0000002600427308 */ /* 0x000e700000002400 */
[----:B------:R1:W1:Y:S01]  /*30f0*/  MUFU.TANH R67, R39 ;  /* 0x0000002700437308 */ /* 0x0002620000002400 */
[----:B------:R-:W-:Y:S08]  /*3100*/  HMMA.16816.F32.BF16 R60, R12, R4, R60 ;  /* 0x000000040c3c723c */ /* 0x000ff0000004183c */
[----:B------:R-:W-:Y:S01]  /*3110*/  HMMA.16816.F32.BF16 R24, R96, R84, RZ ;  /* 0x000000546018723c */ /* 0x000fe200000418ff */
[----:B-1----:R-:W1:Y:S07]  /*3120*/  LDSM.16.M88.4 R36, [R224+0x2000] ;  /* 0x00200000e024783b */ /* 0x002e6e0000000200 */
[-C--:B------:R-:W-:Y:S08]  /*3130*/  HMMA.16816.F32.BF16 R20, R16, R6.reuse, R20 ;  /* 0x000000061014723c */ /* 0x080ff00000041814 */
[----:B------:R-:W-:Y:S08]  /*3140*/  HMMA.16816.F32.BF16 R88, R12, R6, R88 ;  /* 0x000000060c58723c */ /* 0x000ff00000041858 */
[----:B------:R-:W-:Y:S08]  /*3150*/  HMMA.16816.F32.BF16 R4, R100, R86, RZ ;  /* 0x000000566404723c */ /* 0x000ff000000418ff */
[----:B------:R-:W-:Y:S01]  /*3160*/  HMMA.16816.F32.BF16 R8, R32, R40, R8 ;  /* 0x000000282008723c */ /* 0x000fe20000041808 */
[----:B------:R-:W-:-:S02]  /*3170*/  FMUL.FTZ R62, R62, c[0x0][0x320] ;  /* 0x0000c8003e3e7a20 */ /* 0x000fc40000410000 */
[----:B------:R-:W-:Y:S02]  /*3180*/  FMUL.FTZ R63, R63, c[0x0][0x320] ;  /* 0x0000c8003f3f7a20 */ /* 0x000fe40000410000 */
[----:B------:R-:W-:-:S03]  /*3190*/  FMUL.FTZ R20, R20, c[0x0][0x320] ;  /* 0x0000c80014147a20 */ /* 0x000fc60000410000 */
[----:B------:R-:W-:Y:S01]  /*31a0*/  HMMA.16816.F32.BF16 R24, R68, R52, R24 ;  /* 0x000000344418723c */ /* 0x000fe20000041818 */
[----:B------:R-:W-:Y:S02]  /*31b0*/  FMUL.FTZ R21, R21, c[0x0][0x320] ;  /* 0x0000c80015157a20 */ /* 0x000fe40000410000 */
[----:B------:R-:W-:Y:S02]  /*31c0*/  FMUL.FTZ R22, R22, c[0x0][0x320] ;  /* 0x0000c80016167a20 */ /* 0x000fe40000410000 */
[----:B------:R-:W-:Y:S01]  /*31d0*/  FMUL.FTZ R23, R23, c[0x0][0x320] ;  /* 0x0000c80017177a20 */ /* 0x000fe20000410000 */
[----:B------:R-:W1:Y:S02]  /*31e0*/  MUFU.TANH R195, R62 ;  /* 0x0000003e00c37308 */ /* 0x000e640000002400 */
[----:B------:R-:W-:Y:S06]  /*31f0*/  HMMA.16816.F32.BF16 R84, R96, R86, RZ ;  /* 0x000000566054723c */ /* 0x000fec00000418ff */
[----:B------:R-:W2:Y:S02]  /*3200*/  MUFU.TANH R194, R63 ;  /* 0x0000003f00c27308 */ /* 0x000ea40000002400 */
[----:B------:R-:W-:Y:S06]  /*3210*/  HMMA.16816.F32.BF16 R4, R72, R54, R4 ;  /* 0x000000364804723c */ /* 0x000fec0000041804 */
[----:B------:R-:W2:Y:S02]  /*3220*/  MUFU.TANH R62, R20 ;  /* 0x00000014003e7308 */ /* 0x000ea40000002400 */
[----:B-1----:R-:W-:Y:S06]  /*3230*/  HMMA.16816.F32.BF16 R8, R16, R36, R8 ;  /* 0x000000241008723c */ /* 0x002fec0000041808 */
[----:B------:R-:W1:Y:S08]  /*3240*/  MUFU.TANH R63, R21 ;  /* 0x00000015003f7308 */ /* 0x000e700000002400 */
[----:B------:R-:W1:Y:S08]  /*3250*/  MUFU.TANH R150, R22 ;  /* 0x0000001600967308 */ /* 0x000e700000002400 */
[----:B------:R1:W1:Y:S02]  /*3260*/  MUFU.TANH R151, R23 ;  /* 0x0000001700977308 */ /* 0x0002640000002400 */
[----:B-1----:R-:W-:Y:S08]  /*3270*/  HMMA.16816.F32.BF16 R20, R100, R80, RZ ;  /* 0x000000506414723c */ /* 0x002ff000000418ff */
[----:B------:R-:W-:Y:S01]  /*3280*/  HMMA.16816.F32.BF16 R24, R28, R40, R24 ;  /* 0x000000281c18723c */ /* 0x000fe20000041818 */
[----:B------:R-:W-:-:S07]  /*3290*/  FMUL.FTZ R90, R90, c[0x0][0x320] ;  /* 0x0000c8005a5a7a20 */ /* 0x000fce0000410000 */
[----:B------:R-:W-:Y:S01]  /*32a0*/  HMMA.16816.F32.BF16 R84, R68, R54, R84 ;  /* 0x000000364454723c */ /* 0x000fe20000041854 */
[----:B------:R-:W-:Y:S02]  /*32b0*/  FMUL.FTZ R8, R8, c[0x0][0x320] ;  /* 0x0000c80008087a20 */ /* 0x000fe40000410000 */
[----:B------:R-:W-:-:S05]  /*32c0*/  FMUL.FTZ R9, R9, c[0x0][0x320] ;  /* 0x0000c80009097a20 */ /* 0x000fca0000410000 */
[----:B------:R-:W-:Y:S01]  /*32d0*/  HMMA.16816.F32.BF16 R4, R32, R42, R4 ;  /* 0x0000002a2004723c */ /* 0x000fe20000041804 */
[----:B------:R-:W-:Y:S02]  /*32e0*/  FMUL.FTZ R10, R10, c[0x0][0x320] ;  /* 0x0000c8000a0a7a20 */ /* 0x000fe40000410000 */
[----:B------:R-:W-:-:S05]  /*32f0*/  FMUL.FTZ R11, R11, c[0x0][0x320] ;  /* 0x0000c8000b0b7a20 */ /* 0x000fca0000410000 */
[----:B------:R-:W-:Y:S01]  /*3300*/  HMMA.16816.F32.BF16 R52, R96, R80, RZ ;  /* 0x000000506034723c */ /* 0x000fe200000418ff */
[----:B------:R1:W1:Y:S07]  /*3310*/  MUFU.TANH R193, R90 ;  /* 0x0000005a00c17308 */ /* 0x00026e0000002400 */
[----:B------:R-:W-:Y:S01]  /*3320*/  HMMA.16816.F32.BF16 R20, R72, R48, R20 ;  /* 0x000000304814723c */ /* 0x000fe20000041814 */
[----:B------:R-:W2:Y:S01]  /*3330*/  MUFU.TANH R152, R9 ;  /* 0x0000000900987308 */ /* 0x000ea20000002400 */
[----:B-1----:R-:W-:-:S07]  /*3340*/  FMUL.FTZ R90, R91, c[0x0][0x320] ;  /* 0x0000c8005b5a7a20 */ /* 0x002fce0000410000 */
[----:B------:R-:W1:Y:S08]  /*3350*/  MUFU.TANH R153, R10 ;  /* 0x0000000a00997308 */ /* 0x000e700000002400 */
[----:B------:R-:W1:Y:S08]  /*3360*/  MUFU.TANH R91, R8 ;  /* 0x00000008005b7308 */ /* 0x000e700000002400 */
[----:B------:R1:W1:Y:S01]  /*3370*/  MUFU.TANH R154, R11 ;  /* 0x0000000b009a7308 */ /* 0x0002620000002400 */
[----:B------:R-:W-:Y:S01]  /*3380*/  HMMA.16816.F32.BF16 R24, R12, R36, R24 ;  /* 0x000000240c18723c */ /* 0x000fe20000041818 */
[----:B-1----:R-:W1:Y:S07]  /*3390*/  LDSM.16.M88.4 R8, [R224+0x2800] ;  /* 0x00280000e008783b */ /* 0x002e6e0000000200 */
[----:B------:R-:W-:Y:S01]  /*33a0*/  HMMA.16816.F32.BF16 R84, R28, R42, R84 ;  /* 0x0000002a1c54723c */ /* 0x000fe20000041854 */
[----:B------:R-:W1:Y:S07]  /*33b0*/  LDSM.16.M88.4 R40, [R236+0x3000] ;  /* 0x00300000ec28783b */ /* 0x000e6e0000000200 */
[----:B------:R-:W-:Y:S08]  /*33c0*/  HMMA.16816.F32.BF16 R4, R16, R38, R4 ;  /* 0x000000261004723c */ /* 0x000ff00000041804 */
[----:B------:R-:W-:Y:S08]  /*33d0*/  HMMA.16816.F32.BF16 R52, R68, R48, R52 ;  /* 0x000000304434723c */ /* 0x000ff00000041834 */
[----:B------:R-:W-:Y:S01]  /*33e0*/  HMMA.16816.F32.BF16 R20, R32, R56, R20 ;  /* 0x000000382014723c */ /* 0x000fe20000041814 */
[----:B------:R-:W-:-:S02]  /*33f0*/  FMUL.FTZ R24, R24, c[0x0][0x320] ;  /* 0x0000c80018187a20 */ /* 0x000fc40000410000 */
[----:B------:R-:W-:Y:S02]  /*3400*/  FMUL.FTZ R25, R25, c[0x0][0x320] ;  /* 0x0000c80019197a20 */ /* 0x000fe40000410000 */
[----:B------:R-:W-:Y:S02]  /*3410*/  FMUL.FTZ R26, R26, c[0x0][0x320] ;  /* 0x0000c8001a1a7a20 */ /* 0x000fe40000410000 */
[----:B------:R-:W-:Y:S01]  /*3420*/  FMUL.FTZ R27, R27, c[0x0][0x320] ;  /* 0x0000c8001b1b7a20 */ /* 0x000fe20000410000 */
[----:B------:R-:W-:Y:S01]  /*3430*/  HMMA.16816.F32.BF16 R84, R12, R38, R84 ;  /* 0x000000260c54723c */ /* 0x000fe20000041854 */
[----:B------:R-:W1:Y:S01]  /*3440*/  MUFU.TANH R155, R24 ;  /* 0x00000018009b7308 */ /* 0x000e620000002400 */
[----:B------:R-:W-:Y:S02]  /*3450*/  FMUL.FTZ R4, R4, c[0x0][0x320] ;  /* 0x0000c80004047a20 */ /* 0x000fe40000410000 */
[----:B------:R-:W-:Y:S02]  /*3460*/  FMUL.FTZ R5, R5, c[0x0][0x320] ;  /* 0x0000c80005057a20 */ /* 0x000fe40000410000 */
[----:B------:R-:W-:-:S02]  /*3470*/  FMUL.FTZ R6, R6, c[0x0][0x320] ;  /* 0x0000c80006067a20 */ /* 0x000fc40000410000 */
[----:B------:R-:W-:Y:S01]  /*3480*/  HMMA.16816.F32.BF16 R36, R100, R82, RZ ;  /* 0x000000526424723c */ /* 0x000fe200000418ff */
[----:B------:R-:W1:Y:S01]  /*3490*/  MUFU.TANH R156, R25 ;  /* 0x00000019009c7308 */ /* 0x000e620000002400 */
[----:B------:R-:W-:-:S07]  /*34a0*/  FMUL.FTZ R7, R7, c[0x0][0x320] ;  /* 0x0000c80007077a20 */ /* 0x000fce0000410000 */
[----:B------:R-:W2:Y:S01]  /*34b0*/  MUFU.TANH R49, R26 ;  /* 0x0000001a00317308 */ /* 0x000ea20000002400 */
[----:B------:R-:W-:Y:S07]  /*34c0*/  HMMA.16816.F32.BF16 R52, R28, R56, R52 ;  /* 0x000000381c34723c */ /* 0x000fee0000041834 */
[----:B------:R2:W2:Y:S01]  /*34d0*/  MUFU.TANH R48, R27 ;  /* 0x0000001b00307308 */ /* 0x0004a20000002400 */
[----:B-1----:R-:W-:Y:S07]  /*34e0*/  HMMA.16816.F32.BF16 R20, R16, R8, R20 ;  /* 0x000000081014723c */ /* 0x002fee0000041814 */
[----:B------:R-:W1:Y:S01]  /*34f0*/  MUFU.TANH R186, R4 ;  /* 0x0000000400ba7308 */ /* 0x000e620000002400 */
[C---:B------:R-:W-:Y:S08]  /*3500*/  HMMA.16816.F32.BF16 R80, R96.reuse, R82, RZ ;  /* 0x000000526050723c */ /* 0x040ff000000418ff */
[C---:B--2---:R-:W-:Y:S01]  /*3510*/  HMMA.16816.F32.BF16 R24, R96.reuse, R76, RZ ;  /* 0x0000004c6018723c */ /* 0x044fe200000418ff */
[----:B------:R-:W2:Y:S07]  /*3520*/  MUFU.TANH R185, R5 ;  /* 0x0000000500b97308 */ /* 0x000eae0000002400 */
[----:B------:R-:W-:Y:S01]  /*3530*/  HMMA.16816.F32.BF16 R96, R96, R78, RZ ;  /* 0x0000004e6060723c */ /* 0x000fe200000418ff */
[----:B------:R-:W1:Y:S08]  /*3540*/  MUFU.TANH R56, R6 ;  /* 0x0000000600387308 */ /* 0x000e700000002400 */
[----:B------:R1:W1:Y:S02]  /*3550*/  MUFU.TANH R57, R7 ;  /* 0x0000000700397308 */ /* 0x0002640000002400 */
[C---:B-1----:R-:W-:Y:S08]  /*3560*/  HMMA.16816.F32.BF16 R4, R100.reuse, R76, RZ ;  /* 0x0000004c6404723c */ /* 0x042ff000000418ff */
[----:B------:R-:W-:Y:S01]  /*3570*/  HMMA.16816.F32.BF16 R100, R100, R78, RZ ;  /* 0x0000004e6464723c */ /* 0x000fe200000418ff */
[----:B------:R-:W-:-:S02]  /*3580*/  FMUL.FTZ R84, R84, c[0x0][0x320] ;  /* 0x0000c80054547a20 */ /* 0x000fc40000410000 */
[----:B------:R-:W-:Y:S02]  /*3590*/  FMUL.FTZ R20, R20, c[0x0][0x320] ;  /* 0x0000c80014147a20 */ /* 0x000fe40000410000 */
[----:B------:R-:W-:-:S03]  /*35a0*/  FMUL.FTZ R21, R21, c[0x0][0x320] ;  /* 0x0000c80015157a20 */ /* 0x000fc60000410000 */
[----:B------:R-:W-:Y:S01]  /*35b0*/  HMMA.16816.F32.BF16 R36, R72, R50, R36 ;  /* 0x000000324824723c */ /* 0x000fe20000041824 */
[----:B------:R-:W-:Y:S02]  /*35c0*/  FMUL.FTZ R22, R22, c[0x0][0x320] ;  /* 0x0000c80016167a20 */ /* 0x000fe40000410000 */
[----:B------:R-:W-:-:S05]  /*35d0*/  FMUL.FTZ R23, R23, c[0x0][0x320] ;  /* 0x0000c80017177a20 */ /* 0x000fca0000410000 */
[C---:B------:R-:W-:Y:S01]  /*35e0*/  HMMA.16816.F32.BF16 R24, R68.reuse, R44, R24 ;  /* 0x0000002c4418723c */ /* 0x040fe20000041818 */
[----:B------:R1:W1:Y:S07]  /*35f0*/  MUFU.TANH R157, R84 ;  /* 0x00000054009d7308 */ /* 0x00026e0000002400 */
[C---:B------:R-:W-:Y:S01]  /*3600*/  HMMA.16816.F32.BF16 R96, R68.reuse, R46, R96 ;  /* 0x0000002e4460723c */ /* 0x040fe20000041860 */
[----:B------:R-:W2:Y:S07]  /*3610*/  MUFU.TANH R77, R22 ;  /* 0x00000016004d7308 */ /* 0x000eae0000002400 */
[----:B------:R-:W-:Y:S01]  /*3620*/  HMMA.16816.F32.BF16 R80, R68, R50, R80 ;  /* 0x000000324450723c */ /* 0x000fe20000041850 */
[----:B-1----:R-:W-:Y:S01]  /*3630*/  FMUL.FTZ R84, R86, c[0x0][0x320] ;  /* 0x0000c80056547a20 */ /* 0x002fe20000410000 */
[----:B------:R-:W1:Y:S05]  /*3640*/  MUFU.TANH R76, R23 ;  /* 0x00000017004c7308 */ /* 0x000e6a0000002400 */
[----:B------:R-:W-:Y:S01]  /*3650*/  FMUL.FTZ R51, R85, c[0x0][0x320] ;  /* 0x0000c80055337a20 */ /* 0x000fe20000410000 */
[C---:B------:R-:W-:Y:S02]  /*3660*/  HMMA.16816.F32.BF16 R100, R72.reuse, R46, R100 ;  /* 0x0000002e4864723c */ /* 0x040fe40000041864 */
[----:B------:R-:W1:Y:S06]  /*3670*/  MUFU.TANH R85, R20 ;  /* 0x0000001400557308 */ /* 0x000e6c0000002400 */
[----:B------:R-:W-:Y:S02]  /*3680*/  HMMA.16816.F32.BF16 R4, R72, R44, R4 ;  /* 0x0000002c4804723c */ /* 0x000fe40000041804 */
[----:B------:R1:W1:Y:S02]  /*3690*/  MUFU.TANH R86, R21 ;  /* 0x0000001500567308 */ /* 0x0002640000002400 */
[----:B-1----:R-:W1:Y:S04]  /*36a0*/  LDSM.16.M88.4 R20, [R224+0x3000] ;  /* 0x00300000e014783b */ /* 0x002e680000000200 */
[----:B------:R-:W-:Y:S08]  /*36b0*/  HMMA.16816.F32.BF16 R36, R32, R58, R36 ;  /* 0x0000003a2024723c */ /* 0x000ff00000041824 */
[C---:B------:R-:W-:Y:S08]  /*36c0*/  HMMA.16816.F32.BF16 R24, R28.reuse, R40, R24 ;  /* 0x000000281c18723c */ /* 0x040ff00000041818 */
[C---:B------:R-:W-:Y:S08]  /*36d0*/  HMMA.16816.F32.BF16 R96, R28.reuse, R42, R96 ;  /* 0x0000002a1c60723c */ /* 0x040ff00000041860 */
[----:B------:R-:W-:Y:S08]  /*36e0*/  HMMA.16816.F32.BF16 R80, R28, R58, R80 ;  /* 0x0000003a1c50723c */ /* 0x000ff00000041850 */
[----:B------:R-:W-:Y:S01]  /*36f0*/  HMMA.16816.F32.BF16 R52, R12, R8, R52 ;  /* 0x000000080c34723c */ /* 0x000fe20000041834 */
[----:B------:R-:W-:-:S02]  /*3700*/  FMUL.FTZ R112, R112, c[0x0][0x320] ;  /* 0x0000c80070707a20 */ /* 0x000fc40000410000 */
[----:B------:R-:W-:Y:S02]  /*3710*/  FMUL.FTZ R113, R113, c[0x0][0x320] ;  /* 0x0000c80071717a20 */ /* 0x000fe40000410000 */
[----:B------:R-:W-:Y:S02]  /*3720*/  FMUL.FTZ R114, R114, c[0x0][0x320] ;  /* 0x0000c80072727a20 */ /* 0x000fe40000410000 */
[----:B------:R-:W-:Y:S01]  /*3730*/  FMUL.FTZ R115, R115, c[0x0][0x320] ;  /* 0x0000c80073737a20 */ /* 0x000fe20000410000 */
[----:B------:R-:W-:Y:S01]  /*3740*/  HMMA.16816.F32.BF16 R100, R32, R42, R100 ;  /* 0x0000002a2064723c */ /* 0x000fe20000041864 */
[----:B------:R-:W-:Y:S02]  /*3750*/  FMUL.FTZ R108, R108, c[0x0][0x320] ;  /* 0x0000c8006c6c7a20 */ /* 0x000fe40000410000 */
[----:B------:R-:W-:Y:S02]  /*3760*/  FMUL.FTZ R109, R109, c[0x0][0x320] ;  /* 0x0000c8006d6d7a20 */ /* 0x000fe40000410000 */
[----:B------:R-:W-:-:S02]  /*3770*/  FMUL.FTZ R110, R110, c[0x0][0x320] ;  /* 0x0000c8006e6e7a20 */ /* 0x000fc40000410000 */
[----:B------:R-:W-:Y:S01]  /*3780*/  FMUL.FTZ R111, R111, c[0x0][0x320] ;  /* 0x0000c8006f6f7a20 */ /* 0x000fe20000410000 */
[----:B------:R-:W-:Y:S01]  /*3790*/  HMMA.16816.F32.BF16 R4, R32, R40, R4 ;  /* 0x000000282004723c */ /* 0x000fe20000041804 */
[----:B------:R-:W-:Y:S02]  /*37a0*/  FMUL.FTZ R92, R92, c[0x0][0x320] ;  /* 0x0000c8005c5c7a20 */ /* 0x000fe40000410000 */
[----:B------:R-:W-:Y:S02]  /*37b0*/  FMUL.FTZ R93, R93, c[0x0][0x320] ;  /* 0x0000c8005d5d7a20 */ /* 0x000fe40000410000 */
[----:B------:R-:W-:Y:S02]  /*37c0*/  FMUL.FTZ R94, R94, c[0x0][0x320] ;  /* 0x0000c8005e5e7a20 */ /* 0x000fe40000410000 */
[----:B------:R-:W-:Y:S01]  /*37d0*/  FMUL.FTZ R95, R95, c[0x0][0x320] ;  /* 0x0000c8005f5f7a20 */ /* 0x000fe20000410000 */
[----:B------:R-:W-:Y:S01]  /*37e0*/  HMMA.16816.F32.BF16 R36, R16, R10, R36 ;  /* 0x0000000a1024723c */ /* 0x000fe20000041824 */
[----:B------:R-:W-:-:S02]  /*37f0*/  FMUL.FTZ R60, R60, c[0x0][0x320] ;  /* 0x0000c8003c3c7a20 */ /* 0x000fc40000410000 */
[----:B------:R-:W-:Y:S02]  /*3800*/  FMUL.FTZ R61, R61, c[0x0][0x320] ;  /* 0x0000c8003d3d7a20 */ /* 0x000fe40000410000 */
[----:B------:R-:W-:Y:S02]  /*3810*/  FMUL.FTZ R88, R88, c[0x0][0x320] ;  /* 0x0000c80058587a20 */ /* 0x000fe40000410000 */
[----:B------:R-:W-:Y:S01]  /*3820*/  FMUL.FTZ R89, R89, c[0x0][0x320] ;  /* 0x0000c80059597a20 */ /* 0x000fe20000410000 */
[----:B-1----:R-:W-:Y:S01]  /*3830*/  HMMA.16816.F32.BF16 R24, R12, R20, R24 ;  /* 0x000000140c18723c */ /* 0x002fe20000041818 */
[----:B------:R-:W-:Y:S01]  /*3840*/  FMUL.FTZ R50, R87, c[0x0][0x320] ;  /* 0x0000c80057327a20 */ /* 0x000fe20000410000 */
[----:B-----5:R-:W-:Y:S01]  /*3850*/  ISETP.GT.AND P0, PT, R3, R165, PT ;  /* 0x000000a50300720c */ /* 0x020fe20003f04270 */
[----:B------:R-:W1:Y:S01]  /*3860*/  MUFU.TANH R90, R90 ;  /* 0x0000005a005a7308 */ /* 0x000e620000002400 */
[----:B------:R-:W-:-:S04]  /*3870*/  DEPBAR.LE SB0, 0x0 ;  /* 0x000080000000791a */ /* 0x000fc80000000000 */
[C---:B------:R-:W-:Y:S08]  /*3880*/  HMMA.16816.F32.BF16 R96, R12.reuse, R22, R96 ;  /* 0x000000160c60723c */ /* 0x040ff00000041860 */
[----:B------:R-:W-:Y:S08]  /*3890*/  HMMA.16816.F32.BF16 R80, R12, R10, R80 ;  /* 0x0000000a0c50723c */ /* 0x000ff00000041850 */
[C---:B------:R-:W-:Y:S08]  /*38a0*/  HMMA.16816.F32.BF16 R100, R16.reuse, R22, R100 ;  /* 0x000000161064723c */ /* 0x040ff00000041864 */
[----:B------:R-:W-:Y:S01]  /*38b0*/  HMMA.16816.F32.BF16 R4, R16, R20, R4 ;  /* 0x000000141004723c */ /* 0x000fe20000041804 */
[----:B------:R-:W-:-:S02]  /*38c0*/  FMUL.FTZ R37, R37, c[0x0][0x320] ;  /* 0x0000c80025257a20 */ /* 0x000fc40000410000 */
[----:B------:R-:W-:Y:S02]  /*38d0*/  FMUL.FTZ R24, R24, c[0x0][0x320] ;  /* 0x0000c80018187a20 */ /* 0x000fe40000410000 */
[----:B------:R-:W-:Y:S01]  /*38e0*/  FMUL.FTZ R10, R36, c[0x0][0x320] ;  /* 0x0000c800240a7a20 */ /* 0x000fe20000410000 */
[----:B------:R5:W1:Y:S01]  /*38f0*/  MUFU.TANH R78, R37 ;  /* 0x00000025004e7308 */ /* 0x000a620000002400 */
[----:B------:R-:W-:Y:S02]  /*3900*/  FMUL.FTZ R36, R38, c[0x0][0x320] ;  /* 0x0000c80026247a20 */ /* 0x000fe40000410000 */
[----:B------:R-:W-:Y:S02]  /*3910*/  FMUL.FTZ R28, R97, c[0x0][0x320] ;  /* 0x0000c800611c7a20 */ /* 0x000fe40000410000 */
[----:B------:R-:W-:Y:S02]  /*3920*/  FMUL.FTZ R52, R52, c[0x0][0x320] ;  /* 0x0000c80034347a20 */ /* 0x000fe40000410000 */
[----:B------:R-:W-:Y:S01]  /*3930*/  FMUL.FTZ R45, R53, c[0x0][0x320] ;  /* 0x0000c800352d7a20 */ /* 0x000fe20000410000 */
[----:B------:R1:W1:Y:S01]  /*3940*/  MUFU.TANH R31, R24 ;  /* 0x00000018001f7308 */ /* 0x0002620000002400 */
[----:B------:R-:W-:-:S02]  /*3950*/  FMUL.FTZ R44, R80, c[0x0][0x320] ;  /* 0x0000c800502c7a20 */ /* 0x000fc40000410000 */
[----:B------:R-:W-:Y:S02]  /*3960*/  FMUL.FTZ R41, R81, c[0x0][0x320] ;  /* 0x0000c80051297a20 */ /* 0x000fe40000410000 */
[----:B------:R-:W-:Y:S02]  /*3970*/  FMUL.FTZ R21, R27, c[0x0][0x320] ;  /* 0x0000c8001b157a20 */ /* 0x000fe40000410000 */
[----:B------:R-:W-:Y:S02]  /*3980*/  FMUL.FTZ R38, R101, c[0x0][0x320] ;  /* 0x0000c80065267a20 */ /* 0x000fe40000410000 */
[----:B-----5:R-:W-:Y:S02]  /*3990*/  FMUL.FTZ R37, R39, c[0x0][0x320] ;  /* 0x0000c80027257a20 */ /* 0x020fe40000410000 */
[----:B------:R-:W-:Y:S02]  /*39a0*/  FMUL.FTZ R39, R100, c[0x0][0x320] ;  /* 0x0000c80064277a20 */ /* 0x000fe40000410000 */
[----:B------:R-:W-:-:S02]  /*39b0*/  FMUL.FTZ R22, R102, c[0x0][0x320] ;  /* 0x0000c80066167a20 */ /* 0x000fc40000410000 */
[----:B------:R-:W-:Y:S02]  /*39c0*/  FMUL.FTZ R15, R103, c[0x0][0x320] ;  /* 0x0000c800670f7a20 */ /* 0x000fe40000410000 */
[----:B-1----:R-:W-:Y:S02]  /*39d0*/  FMUL.FTZ R24, R26, c[0x0][0x320] ;  /* 0x0000c8001a187a20 */ /* 0x002fe40000410000 */
[----:B------:R-:W-:Y:S02]  /*39e0*/  FMUL.FTZ R29, R96, c[0x0][0x320] ;  /* 0x0000c800601d7a20 */ /* 0x000fe40000410000 */
[----:B------:R-:W-:Y:S02]  /*39f0*/  FMUL.FTZ R97, R98, c[0x0][0x320] ;  /* 0x0000c80062617a20 */ /* 0x000fe40000410000 */
[----:B------:R-:W-:Y:S02]  /*3a00*/  FMUL.FTZ R70, R99, c[0x0][0x320] ;  /* 0x0000c80063467a20 */ /* 0x000fe40000410000 */
[----:B------:R-:W-:-:S02]  /*3a10*/  FMUL.FTZ R54, R54, c[0x0][0x320] ;  /* 0x0000c80036367a20 */ /* 0x000fc40000410000 */
[----:B------:R-:W-:Y:S02]  /*3a20*/  FMUL.FTZ R55, R55, c[0x0][0x320] ;  /* 0x0000c80037377a20 */ /* 0x000fe40000410000 */
[----:B------:R-:W-:Y:S02]  /*3a30*/  FMUL.FTZ R82, R82, c[0x0][0x320] ;  /* 0x0000c80052527a20 */ /* 0x000fe40000410000 */
[----:B------:R-:W-:Y:S02]  /*3a40*/  FMUL.FTZ R83, R83, c[0x0][0x320] ;  /* 0x0000c80053537a20 */ /* 0x000fe40000410000 */
[----:B------:R-:W-:Y:S02]  /*3a50*/  FMUL.FTZ R4, R4, c[0x0][0x320] ;  /* 0x0000c80004047a20 */ /* 0x000fe40000410000 */
[----:B------:R-:W-:Y:S02]  /*3a60*/  FMUL.FTZ R5, R5, c[0x0][0x320] ;  /* 0x0000c80005057a20 */ /* 0x000fe40000410000 */
[----:B------:R-:W-:-:S02]  /*3a70*/  FMUL.FTZ R6, R6, c[0x0][0x320] ;  /* 0x0000c80006067a20 */ /* 0x000fc40000410000 */
[----:B------:R-:W-:Y:S02]  /*3a80*/  FMUL.FTZ R7, R7, c[0x0][0x320] ;  /* 0x0000c80007077a20 */ /* 0x000fe40000410000 */
[----:B------:R-:W-:Y:S01]  /*3a90*/  FMUL.FTZ R25, R25, c[0x0][0x320] ;  /* 0x0000c80019197a20 */ /* 0x000fe20000410000 */
[----:B------:R-:W1:Y:S08]  /*3aa0*/  MUFU.TANH R112, R112 ;  /* 0x0000007000707308 */ /* 0x000e700000002400 */
        /* <DEDUP_REMOVED lines=20> */
[----:B------:R1:W1:Y:S08]  /*3bf0*/  MUFU.TANH R192, R54 ;  /* 0x0000003600c07308 */ /* 0x0002700000002400 */
[----:B------:R1:W1:Y:S08]  /*3c00*/  MUFU.TANH R191, R55 ;  /* 0x0000003700bf7308 */ /* 0x0002700000002400 */
[----:B------:R-:W1:Y:S08]  /*3c10*/  MUFU.TANH R10, R10 ;  /* 0x0000000a000a7308 */ /* 0x000e700000002400 */
[----:B------:R-:W1:Y:S08]  /*3c20*/  MUFU.TANH R36, R36 ;  /* 0x0000002400247308 */ /* 0x000e700000002400 */
[----:B------:R-:W1:Y:S08]  /*3c30*/  MUFU.TANH R37, R37 ;  /* 0x0000002500257308 */ /* 0x000e700000002400 */
[----:B------:R-:W1:Y:S08]  /*3c40*/  MUFU.TANH R44, R44 ;  /* 0x0000002c002c7308 */ /* 0x000e700000002400 */
        /* <DEDUP_REMOVED lines=17> */
[----:B------:R-:W1:Y:S01]  /*3d60*/  MUFU.TANH R70, R70 ;  /* 0x0000004600467308 */ /* 0x000e620000002400 */
[----:B------:R-:W-:Y:S01]  /*3d70*/  BSSY B0, `(.L_x_1333) ;  /* 0x000004a000007945 */ /* 0x000fe20003800000 */
[----:B------:R-:W-:Y:S01]  /*3d80*/  BAR.SYNC.DEFER_BLOCKING 0x0 ;  /* 0x0000000000007b1d */ /* 0x000fe20000010000 */
[----:B------:R-:W-:-:S05]  /*3d90*/  ISETP.GT.AND P1, PT, R250, 0x6f, PT ;  /* 0x0000006ffa00780c */ /* 0x000fca0003f24270 */
[----:B------:R-:W-:Y:S05]  /*3da0*/  @!P0 BRA `(.L_x_1334) ;  /* 0x0000046000008947 */ /* 0x000fea0003800000 */
[----:B--234-:R-:W-:Y:S01]  /*3db0*/  PLOP3.LUT P4, PT, PT, PT, UP0, 0x80, 0x0 ;  /* 0x000000000000781c */ /* 0x01cfe20003f8f008 */
[----:B------:R-:W-:Y:S01]  /*3dc0*/  IMAD.MOV.U32 R8, RZ, RZ, RZ ;  /* 0x000000ffff087224 */ /* 0x000fe200078e00ff */
[----:B------:R-:W-:Y:S02]  /*3dd0*/  IADD3 R2, R250, R2, R164 ;  /* 0x00000002fa027210 */ /* 0x000fe40007ffe0a4 */
[----:B------:R-:W-:Y:S02]  /*3de0*/  PLOP3.LUT P0, PT, PT, PT, UP0, 0x80, 0x0 ;  /* 0x000000000000781c */ /* 0x000fe40003f0f008 */
[----:B------:R-:W-:-:S05]  /*3df0*/  IADD3 R2, R2, -0x70, RZ ;  /* 0xffffff9002027810 */ /* 0x000fca0007ffe0ff */
[----:B------:R-:W-:Y:S02]  /*3e00*/  IMAD.MOV.U32 R3, RZ, RZ, R2 ;  /* 0x000000ffff037224 */ /* 0x000fe400078e0002 */
[----:B-1----:R-:W-:-:S05]  /*3e10*/  @P4 IMAD.HI.U32 R4, R2, c[0x0][0x2bc], RZ ;  /* 0x0000af0002044a27 */ /* 0x002fca00078e00ff */
        /* <DEDUP_REMOVED lines=9> */
[----:B------:R-:W-:Y:S01]  /*3eb0*/  SHF.R.S32.HI R2, RZ, 0x1f, R9 ;  /* 0x0000001fff027819 */ /* 0x000fe20000011409 */
[----:B------:R1:W-:Y:S04]  /*3ec0*/  STL [R1+0x20], R9 ;  /* 0x0000200901007387 */ /* 0x0003e80000100800 */
[----:B------:R-:W-:-:S04]  /*3ed0*/  IMAD R2, R2, c[0x0][0x1e0], RZ ;  /* 0x0000780002027a24 */ /* 0x000fc800078e02ff */
[----:B------:R-:W-:-:S04]  /*3ee0*/  IMAD R2, R9, c[0x0][0x1e4], R2 ;  /* 0x0000790009027a24 */ /* 0x000fc800078e0202 */
[----:B------:R-:W-:Y:S01]  /*3ef0*/  IMAD.IADD R5, R5, 0x1, R2 ;  /* 0x0000000105057824 */ /* 0x000fe200078e0202 */
[----:B--2---:R1:W-:Y:S01]  /*3f00*/  STL [R1+0x1c], R8 ;  /* 0x00001c0801007387 */ /* 0x0043e20000100800 */
[----:B------:R-:W-:Y:S02]  /*3f10*/  SHF.R.S32.HI R2, RZ, 0x1f, R8 ;  /* 0x0000001fff027819 */ /* 0x000fe40000011408 */
        /* <DEDUP_REMOVED lines=9> */
.L_x_1389:
[----:B------:R-:W-:Y:S05]  /*3fb0*/  BRA.DIV ~URZ, `(.L_x_1336) ;  /* 0x000115327f007947 */ /* 0x000fea000b800000 */
[----:B------:R-:W4:Y:S04]  /*3fc0*/  SHFL.IDX PT, R18, R7, RZ, 0x181f ;  /* 0x00181fff07127589 */ /* 0x000f2800000e0000 */
[----:B------:R-:W5:Y:S04]  /*3fd0*/  SHFL.IDX PT, R16, R7, 0x1, 0x181f ;  /* 0x00381f0007107f89 */ /* 0x000f6800000e0000 */
[----:B------:R-:W1:Y:S04]  /*3fe0*/  SHFL.IDX PT, R13, R7, 0x2, 0x181f ;  /* 0x00581f00070d7f89 */ /* 0x000e6800000e0000 */
[----:B------:R-:W2:Y:S04]  /*3ff0*/  SHFL.IDX PT, R17, R3, 0x1, 0x181f ;  /* 0x00381f0003117f89 */ /* 0x000ea800000e0000 */
[----:B-1----:R-:W1:Y:S04]  /*4000*/  SHFL.IDX PT, R8, R7, 0x3, 0x181f ;  /* 0x00781f0007087f89 */ /* 0x002e6800000e0000 */
[----:B------:R-:W3:Y:S04]  /*4010*/  SHFL.IDX PT, R14, R3, 0x2, 0x181f ;  /* 0x00581f00030e7f89 */ /* 0x000ee800000e0000 */
[----:B------:R-:W-:Y:S01]  /*4020*/  SHFL.IDX PT, R5, R7, 0x4, 0x181f ;  /* 0x00981f0007057f89 */ /* 0x000fe200000e0000 */
[----:B----4-:R-:W-:-:S03]  /*4030*/  IADD3 R18, P0, R18, R121, RZ ;  /* 0x0000007912127210 */ /* 0x010fc60007f1e0ff */
[----:B------:R-:W-:Y:S01]  /*4040*/  SHFL.IDX PT, R2, R7, 0x5, 0x181f ;  /* 0x00b81f0007027f89 */ /* 0x000fe200000e0000 */
[-C--:B-----5:R-:W-:Y:S01]  /*4050*/  IADD3 R16, P4, R16, R121.reuse, RZ ;  /* 0x0000007910107210 */ /* 0x0a0fe20007f9e0ff */
[----:B---3--:R-:W-:Y:S02]  /*4060*/  IMAD.X R19, R12, 0x1, R120, P0 ;  /* 0x000000010c137824 */ /* 0x008fe400000e0678 */
[----:B------:R-:W3:Y:S01]  /*4070*/  SHFL.IDX PT, R9, R3, 0x3, 0x181f ;  /* 0x00781f0003097f89 */ /* 0x000ee200000e0000 */
[----:B------:R-:W-:-:S03]  /*4080*/  IADD3 R12, P0, R13, R121, RZ ;  /* 0x000000790d0c7210 */ /* 0x000fc60007f1e0ff */
[----:B------:R-:W4:Y:S01]  /*4090*/  SHFL.IDX PT, R6, R3, 0x4, 0x181f ;  /* 0x00981f0003067f89 */ /* 0x000f2200000e0000 */
[----:B--2---:R-:W-:-:S03]  /*40a0*/  IMAD.X R17, R17, 0x1, R120, P4 ;  /* 0x0000000111117824 */ /* 0x004fc600020e0678 */
[----:B------:R-:W2:Y:S01]  /*40b0*/  SHFL.IDX PT, R4, R3, 0x5, 0x181f ;  /* 0x00b81f0003047f89 */ /* 0x000ea200000e0000 */
[----:B-1----:R-:W-:-:S03]  /*40c0*/  IADD3 R8, P5, R8, R121, RZ ;  /* 0x0000007908087210 */ /* 0x002fc60007fbe0ff */
[----:B------:R1:W-:Y:S01]  /*40d0*/  LDGSTS.E.BYPASS.LTC128B.128 [R244+0x3900], [R18.64], !P3 ;  /* 0x0390000012f47fae */ /* 0x0003e2000d901d48 */
[----:B------:R-:W-:-:S03]  /*40e0*/  IMAD.X R13, R14, 0x1, R120, P0 ;  /* 0x000000010e0d7824 */ /* 0x000fc600000e0678 */
[----:B------:R5:W-:Y:S04]  /*40f0*/  LDGSTS.E.BYPASS.LTC128B.128 [R244+0x4100], [R16.64], !P3 ;  /* 0x0410000010f47fae */ /* 0x000be8000d901d48 */
[----:B------:R2:W-:Y:S01]  /*4100*/  LDGSTS.E.BYPASS.LTC128B.128 [R244+0x4900], [R12.64], !P3 ;  /* 0x049000000cf47fae */ /* 0x0005e2000d901d48 */
[----:B---3--:R-:W-:-:S03]  /*4110*/  IMAD.X R9, R9, 0x1, R120, P5 ;  /* 0x0000000109097824 */ /* 0x008fc600028e0678 */
[----:B------:R-:W3:Y:S04]  /*4120*/  SHFL.IDX PT, R7, R7, 0x6, 0x181f ;  /* 0x00d81f0007077f89 */ /* 0x000ee800000e0000 */
[----:B------:R3:W-:Y:S04]  /*4130*/  LDGSTS.E.BYPASS.LTC128B.128 [R244+0x5100], [R8.64], !P3 ;  /* 0x0510000008f47fae */ /* 0x0007e8000d901d48 */
[----:B------:R-:W3:Y:S01]  /*4140*/  SHFL.IDX PT, R3, R3, 0x6, 0x181f ;  /* 0x00d81f0003037f89 */ /* 0x000ee200000e0000 */
[-C--:B-1----:R-:W-:Y:S02]  /*4150*/  IADD3 R18, P4, R5, R121.reuse, RZ ;  /* 0x0000007905127210 */ /* 0x082fe40007f9e0ff */
[----:B-----5:R-:W-:-:S03]  /*4160*/  IADD3 R16, P0, R2, R121, RZ ;  /* 0x0000007902107210 */ /* 0x020fc60007f1e0ff */
[--C-:B----4-:R-:W-:Y:S02]  /*4170*/  IMAD.X R19, R6, 0x1, R120.reuse, P4 ;  /* 0x0000000106137824 */ /* 0x110fe400020e0678 */
[----:B--2---:R-:W-:-:S03]  /*4180*/  IMAD.X R17, R4, 0x1, R120, P0 ;  /* 0x0000000104117824 */ /* 0x004fc600000e0678 */
[----:B------:R1:W-:Y:S04]  /*4190*/  LDGSTS.E.BYPASS.LTC128B.128 [R244+0x5900], [R18.64], !P3 ;  /* 0x0590000012f47fae */ /* 0x0003e8000d901d48 */
[----:B------:R1:W-:Y:S02]  /*41a0*/  LDGSTS.E.BYPASS.LTC128B.128 [R244+0x6100], [R16.64], !P3 ;  /* 0x0610000010f47fae */ /* 0x0003e4000d901d48 */
.L_x_1390:
[----:B---3--:R-:W-:-:S04]  /*41b0*/  IADD3 R2, P0, R7, R121, RZ ;  /* 0x0000007907027210 */ /* 0x008fc80007f1e0ff */
[----:B------:R-:W-:-:S05]  /*41c0*/  IADD3.X R3, R3, R120, RZ, P0, !PT ;  /* 0x0000007803037210 */ /* 0x000fca00007fe4ff */
[----:B------:R-:W-:Y:S01]  /*41d0*/  @!PT LDS RZ, [RZ] ;  /* 0x00000000fffff984 */ /* 0x000fe20000000800 */
[----:B------:R-:W-:Y:S01]  /*41e0*/  @!PT LDS RZ, [RZ] ;  /* 0x00000000fffff984 */ /* 0x000fe20000000800 */
[----:B------:R-:W-:Y:S01]  /*41f0*/  @!PT LDS RZ, [RZ] ;  /* 0x00000000fffff984 */ /* 0x000fe20000000800 */
[----:B------:R2:W-:Y:S04]  /*4200*/  LDGSTS.E.BYPASS.LTC128B.128 [R244+0x6900], [R2.64], !P3 ;  /* 0x0690000002f47fae */ /* 0x0005e8000d901d48 */
.L_x_1334:
[----:B--234-:R-:W-:Y:S05]  /*4210*/  BSYNC B0 ;  /* 0x0000000000007941 */ /* 0x01cfea0003800000 */
.L_x_1333:
[----:B------:R-:W2:Y:S04]  /*4220*/  LDL R2, [R1+0x14] ;  /* 0x0000140001027983 */ /* 0x000ea80000100800 */
[----:B------:R-:W0:Y:S01]  /*4230*/  LDGDEPBAR ;  /* 0x00000000000079af */ /* 0x000e220000000000 */
[----:B--2---:R-:W-:-:S04]  /*4240*/  IMAD.IADD R2, R246, 0x1, R2 ;  /* 0x00000001f6027824 */ /* 0x004fc800078e0202 */
[----:B------:R-:W-:Y:S01]  /*4250*/  @P2 IMAD.HI.U32 R3, R2, c[0x0][0x2c8], RZ ;  /* 0x0000b20002032a27 */ /* 0x000fe200078e00ff */
[----:B------:R2:W-:Y:S01]  /*4260*/  STL [R1+0x5c], R2 ;  /* 0x00005c0201007387 */ /* 0x0005e20000100800 */
[----:B-1----:R-:W-:-:S03]  /*4270*/  MOV R6, R2 ;  /* 0x0000000200067202 */ /* 0x002fc60000000f00 */
[----:B------:R-:W-:Y:S01]  /*4280*/  @P2 SHF.R.U32.HI R6, RZ, c[0x0][0x2cc], R3 ;  /* 0x0000b300ff062a19 */ /* 0x000fe20000011603 */
[----:B------:R-:W-:Y:S01]  /*4290*/  IMAD.IADD R3, R0, 0x1, -R245 ;  /* 0x0000000100037824 */ /* 0x000fe200078e0af5 */
[----:B--2---:R-:W-:-:S04]  /*42a0*/  IADD3 R2, -R245, 0x1, R0 ;  /* 0x00000001f5027810 */ /* 0x004fc80007ffe100 */
[----:B------:R-:W-:Y:S01]  /*42b0*/  IADD3 R0, R2, -c[0x0][0x168], RZ ;  /* 0x80005a0002007a10 */ /* 0x000fe20007ffe0ff */
[----:B------:R-:W-:Y:S05]  /*42c0*/  BRA.DIV ~URZ, `(.L_x_1337) ;  /* 0x000118f27f007947 */ /* 0x000fea000b800000 */
[----:B------:R1:W2:Y:S02]  /*42d0*/  SHFL.IDX PT, R2, R6, RZ, 0x1c1f ;  /* 0x001c1fff06027589 */ /* 0x0002a400000e0000 */
.L_x_1391:
[----:B--2---:R-:W-:-:S05]  /*42e0*/  IMAD.IADD R2, R0, 0x1, R2 ;  /* 0x0000000100027824 */ /* 0x004fca00078e0202 */
[----:B------:R-:W-:-:S04]  /*42f0*/  IMNMX R2, R3, R2, PT ;  /* 0x0000000203027217 */ /* 0x000fc80003800200 */
[C---:B------:R-:W-:Y:S02]  /*4300*/  ISETP.GT.AND P6, PT, R2.reuse, RZ, PT ;  /* 0x000000ff0200720c */ /* 0x040fe40003fc4270 */
        /* <DEDUP_REMOVED lines=19> */
[----:B------:R-:W-:Y:S02]  /*4440*/  FSEL R162, R138, -INF , P6 ;  /* 0xff8000008aa27808 */ /* 0x000fe40003000000 */
        /* <DEDUP_REMOVED lines=34> */
[----:B------:R-:W-:Y:S01]  /*4670*/  FSEL R38, R38, -INF , P0 ;  /* 0xff80000026267808 */ /* 0x000fe20000000000 */
[----:B------:R-:W-:Y:S05]  /*4680*/  BRA.DIV ~URZ, `(.L_x_1338) ;  /* 0x000115927f007947 */ /* 0x000fea000b800000 */
[----:B------:R-:W2:Y:S04]  /*4690*/  SHFL.IDX PT, R2, R6, 0x2, 0x1c1f ;  /* 0x005c1f0006027f89 */ /* 0x000ea800000e0000 */
[----:B------:R-:W3:Y:S04]  /*46a0*/  SHFL.IDX PT, R5, R6, 0x1, 0x1c1f ;  /* 0x003c1f0006057f89 */ /* 0x000ee800000e0000 */
[----:B------:R-:W4:Y:S01]  /*46b0*/  SHFL.IDX PT, R4, R6, 0x3, 0x1c1f ;  /* 0x007c1f0006047f89 */ /* 0x000f2200000e0000 */
[----:B--2---:R-:W-:-:S02]  /*46c0*/  IMAD.IADD R2, R0, 0x1, R2 ;  /* 0x0000000100027824 */ /* 0x004fc400078e0202 */
[----:B---3--:R-:W-:-:S03]  /*46d0*/  IMAD.IADD R5, R0, 0x1, R5 ;  /* 0x0000000100057824 */ /* 0x008fc600078e0205 */
[----:B------:R-:W-:Y:S01]  /*46e0*/  IMNMX R2, R3, R2, PT ;  /* 0x0000000203027217 */ /* 0x000fe20003800200 */
[----:B----4-:R-:W-:-:S03]  /*46f0*/  IMAD.IADD R4, R0, 0x1, R4 ;  /* 0x0000000100047824 */ /* 0x010fc600078e0204 */
[C---:B------:R-:W-:Y:S02]  /*4700*/  ISETP.GT.AND P6, PT, R2.reuse, RZ, PT ;  /* 0x000000ff0200720c */ /* 0x040fe40003fc4270 */
[C---:B------:R-:W-:Y:S02]  /*4710*/  ISETP.GT.AND P5, PT, R2.reuse, 0x1, PT ;  /* 0x000000010200780c */ /* 0x040fe40003fa4270 */
[C---:B------:R-:W-:Y:S02]  /*4720*/  ISETP.GT.AND P4, PT, R2.reuse, 0x8, PT ;  /* 0x000000080200780c */ /* 0x040fe40003f84270 */
[----:B------:R-:W-:Y:S02]  /*4730*/  ISETP.GT.AND P0, PT, R2, 0x9, PT ;  /* 0x000000090200780c */ /* 0x000fe40003f04270 */
[----:B------:R-:W-:Y:S02]  /*4740*/  FSEL R12, R122, -INF , P6 ;  /* 0xff8000007a0c7808 */ /* 0x000fe40003000000 */
[----:B------:R-:W-:-:S02]  /*4750*/  FSEL R123, R123, -INF , P5 ;  /* 0xff8000007b7b7808 */ /* 0x000fc40002800000 */
[C---:B------:R-:W-:Y:S02]  /*4760*/  ISETP.GT.AND P6, PT, R2.reuse, 0x10, PT ;  /* 0x000000100200780c */ /* 0x040fe40003fc4270 */
[----:B------:R-:W-:Y:S02]  /*4770*/  ISETP.GT.AND P5, PT, R2, 0x11, PT ;  /* 0x000000110200780c */ /* 0x000fe40003fa4270 */
[----:B------:R-:W-:Y:S02]  /*4780*/  FSEL R130, R130, -INF , P4 ;  /* 0xff80000082827808 */ /* 0x000fe40002000000 */
[----:B------:R-:W-:Y:S02]  /*4790*/  FSEL R131, R131, -INF , P0 ;  /* 0xff80000083837808 */ /* 0x000fe40000000000 */
[C---:B------:R-:W-:Y:S02]  /*47a0*/  ISETP.GT.AND P4, PT, R2.reuse, 0x18, PT ;  /* 0x000000180200780c */ /* 0x040fe40003f84270 */
[----:B------:R-:W-:-:S02]  /*47b0*/  ISETP.GT.AND P0, PT, R2, 0x19, PT ;  /* 0x000000190200780c */ /* 0x000fc40003f04270 */
[----:B------:R-:W-:Y:S02]  /*47c0*/  FSEL R136, R136, -INF , P6 ;  /* 0xff80000088887808 */ /* 0x000fe40003000000 */
[----:B------:R-:W-:Y:S02]  /*47d0*/  FSEL R137, R137, -INF , P5 ;  /* 0xff80000089897808 */ /* 0x000fe40002800000 */
        /* <DEDUP_REMOVED lines=34> */
[----:B------:R-:W-:Y:S02]  /*4a00*/  IMNMX R0, R3, R5, PT ;  /* 0x0000000503007217 */ /* 0x000fe40003800200 */
[----:B------:R-:W-:Y:S02]  /*4a10*/  FSEL R44, R44, -INF , P4 ;  /* 0xff8000002c2c7808 */ /* 0x000fe40002000000 */
[----:B------:R-:W-:Y:S02]  /*4a20*/  FSEL R43, R41, -INF , P0 ;  /* 0xff800000292b7808 */ /* 0x000fe40000000000 */
[C---:B------:R-:W-:Y:S02]  /*4a30*/  ISETP.GT.AND P4, PT, R2.reuse, 0x68, PT ;  /* 0x000000680200780c */ /* 0x040fe40003f84270 */
[----:B------:R-:W-:Y:S02]  /*4a40*/  ISETP.GT.AND P0, PT, R2, 0x69, PT ;  /* 0x000000690200780c */ /* 0x000fe40003f04270 */
[----:B------:R-:W-:-:S02]  /*4a50*/  FSEL R31, R31, -INF , P6 ;  /* 0xff8000001f1f7808 */ /* 0x000fc40003000000 */
[----:B------:R-:W-:Y:S02]  /*4a60*/  FSEL R30, R30, -INF , P5 ;  /* 0xff8000001e1e7808 */ /* 0x000fe40002800000 */
[C---:B------:R-:W-:Y:S02]  /*4a70*/  ISETP.GT.AND P6, PT, R0.reuse, RZ, PT ;  /* 0x000000ff0000720c */ /* 0x040fe40003fc4270 */
[----:B------:R-:W-:Y:S02]  /*4a80*/  ISETP.GT.AND P5, PT, R0, 0x1, PT ;  /* 0x000000010000780c */ /* 0x000fe40003fa4270 */
[----:B------:R-:W-:Y:S02]  /*4a90*/  FSEL R29, R29, -INF , P4 ;  /* 0xff8000001d1d7808 */ /* 0x000fe40002000000 */
[----:B------:R-:W-:Y:S02]  /*4aa0*/  FSEL R28, R28, -INF , P0 ;  /* 0xff8000001c1c7808 */ /* 0x000fe40000000000 */
[----:B------:R-:W-:-:S02]  /*4ab0*/  ISETP.GT.AND P4, PT, R0, 0x8, PT ;  /* 0x000000080000780c */ /* 0x000fc40003f84270 */
[----:B------:R-:W-:Y:S02]  /*4ac0*/  ISETP.GT.AND P0, PT, R0, 0x9, PT ;  /* 0x000000090000780c */ /* 0x000fe40003f04270 */
[----:B------:R-:W-:Y:S02]  /*4ad0*/  FSEL R118, R118, -INF , P6 ;  /* 0xff80000076767808 */ /* 0x000fe40003000000 */
[----:B------:R-:W-:Y:S02]  /*4ae0*/  FSEL R119, R119, -INF , P5 ;  /* 0xff80000077777808 */ /* 0x000fe40002800000 */
[C---:B------:R-:W-:Y:S02]  /*4af0*/  ISETP.GT.AND P6, PT, R0.reuse, 0x10, PT ;  /* 0x000000100000780c */ /* 0x040fe40003fc4270 */
[----:B------:R-:W-:Y:S02]  /*4b00*/  ISETP.GT.AND P5, PT, R0, 0x11, PT ;  /* 0x000000110000780c */ /* 0x000fe40003fa4270 */
[----:B------:R-:W-:-:S02]  /*4b10*/  FSEL R128, R128, -INF , P4 ;  /* 0xff80000080807808 */ /* 0x000fc40002000000 */
[----:B------:R-:W-:Y:S02]  /*4b20*/  FSEL R129, R129, -INF , P0 ;  /* 0xff80000081817808 */ /* 0x000fe40000000000 */
[C---:B------:R-:W-:Y:S02]  /*4b30*/  ISETP.GT.AND P4, PT, R0.reuse, 0x18, PT ;  /* 0x000000180000780c */ /* 0x040fe40003f84270 */
        /* <DEDUP_REMOVED lines=37> */
[----:B------:R-:W-:Y:S02]  /*4d90*/  IMNMX R3, R3, R4, PT ;  /* 0x0000000403037217 */ /* 0x000fe40003800200 */
[----:B------:R-:W-:Y:S02]  /*4da0*/  FSEL R16, R36, -INF , P4 ;  /* 0xff80000024107808 */ /* 0x000fe40002000000 */
[----:B------:R-:W-:-:S02]  /*4db0*/  FSEL R62, R37, -INF , P0 ;  /* 0xff800000253e7808 */ /* 0x000fc40000000000 */
[----:B------:R-:W-:Y:S02]  /*4dc0*/  FMNMX.FTZ R4, R116, R117, !PT ;  /* 0x0000007574047209 */ /* 0x000fe40007810000 */
[----:B------:R-:W-:Y:S02]  /*4dd0*/  ISETP.GT.AND P4, PT, R0, 0x68, PT ;  /* 0x000000680000780c */ /* 0x000fe40003f84270 */
[----:B------:R-:W-:Y:S02]  /*4de0*/  FSEL R37, R20, -INF , P6 ;  /* 0xff80000014257808 */ /* 0x000fe40003000000 */
[----:B------:R-:W-:Y:S02]  /*4df0*/  FSEL R36, R32, -INF , P5 ;  /* 0xff80000020247808 */ /* 0x000fe40002800000 */
[C---:B------:R-:W-:Y:S02]  /*4e00*/  ISETP.GT.AND P6, PT, R3.reuse, RZ, PT ;  /* 0x000000ff0300720c */ /* 0x040fe40003fc4270 */
[----:B------:R-:W-:-:S02]  /*4e10*/  ISETP.GT.AND P5, PT, R3, 0x1, PT ;  /* 0x000000010300780c */ /* 0x000fc40003fa4270 */
[----:B------:R-:W-:Y:S02]  /*4e20*/  FMNMX.FTZ R2, R126, R4, !PT ;  /* 0x000000047e027209 */ /* 0x000fe40007810000 */
[----:B------:R-:W-:Y:S02]  /*4e30*/  ISETP.GT.AND P0, PT, R0, 0x69, PT ;  /* 0x000000690000780c */ /* 0x000fe40003f04270 */
[----:B------:R-:W-:Y:S02]  /*4e40*/  FSEL R57, R22, -INF , P4 ;  /* 0xff80000016397808 */ /* 0x000fe40002000000 */
[----:B------:R-:W-:Y:S02]  /*4e50*/  ISETP.GT.AND P4, PT, R3, 0x8, PT ;  /* 0x000000080300780c */ /* 0x000fe40003f84270 */
[----:B------:R-:W-:Y:S02]  /*4e60*/  FSEL R124, R124, -INF , P6 ;  /* 0xff8000007c7c7808 */ /* 0x000fe40003000000 */
[----:B------:R-:W-:-:S02]  /*4e70*/  FSEL R125, R125, -INF , P5 ;  /* 0xff8000007d7d7808 */ /* 0x000fc40002800000 */
[----:B------:R-:W-:Y:S02]  /*4e80*/  FMNMX.FTZ R5, R118, R119, !PT ;  /* 0x0000007776057209 */ /* 0x000fe40007810000 */
[----:B------:R-:W-:Y:S02]  /*4e90*/  FMNMX.FTZ R4, R12, R123, !PT ;  /* 0x0000007b0c047209 */ /* 0x000fe40007810000 */
[----:B------:R-:W-:Y:S02]  /*4ea0*/  FSEL R56, R15, -INF , P0 ;  /* 0xff8000000f387808 */ /* 0x000fe40000000000 */
[----:B------:R-:W-:Y:S02]  /*4eb0*/  ISETP.GT.AND P0, PT, R3, 0x9, PT ;  /* 0x000000090300780c */ /* 0x000fe40003f04270 */
[----:B------:R-:W-:Y:S02]  /*4ec0*/  FSEL R104, R104, -INF , P4 ;  /* 0xff80000068687808 */ /* 0x000fe40002000000 */
[----:B------:R-:W-:-:S02]  /*4ed0*/  FMNMX.FTZ R5, R128, R5, !PT ;  /* 0x0000000580057209 */ /* 0x000fc40007810000 */
[----:B------:R-:W-:Y:S02]  /*4ee0*/  FMNMX.FTZ R4, R130, R4, !PT ;  /* 0x0000000482047209 */ /* 0x000fe40007810000 */
[----:B-1----:R-:W-:Y:S02]  /*4ef0*/  FMNMX.FTZ R6, R124, R125, !PT ;  /* 0x0000007d7c067209 */ /* 0x002fe40007810000 */
[----:B------:R-:W-:Y:S02]  /*4f00*/  FMNMX.FTZ R2, R127, R2, !PT ;  /* 0x000000027f027209 */ /* 0x000fe40007810000 */
[----:B------:R-:W-:Y:S02]  /*4f10*/  ISETP.GT.AND P6, PT, R3, 0x10, PT ;  /* 0x000000100300780c */ /* 0x000fe40003fc4270 */
[----:B------:R-:W-:Y:S02]  /*4f20*/  FSEL R22, R105, -INF , P0 ;  /* 0xff80000069167808 */ /* 0x000fe40000000000 */
[----:B------:R-:W-:-:S02]  /*4f30*/  FMNMX.FTZ R5, R129, R5, !PT ;  /* 0x0000000581057209 */ /* 0x000fc40007810000 */
[----:B------:R-:W-:Y:S02]  /*4f40*/  FMNMX.FTZ R4, R131, R4, !PT ;  /* 0x0000000483047209 */ /* 0x000fe40007810000 */
[----:B------:R-:W-:Y:S02]  /*4f50*/  FMNMX.FTZ R6, R104, R6, !PT ;  /* 0x0000000668067209 */ /* 0x000fe40007810000 */
[----:B------:R-:W-:Y:S02]  /*4f60*/  ISETP.GT.AND P5, PT, R3, 0x11, PT ;  /* 0x000000110300780c */ /* 0x000fe40003fa4270 */
[----:B------:R-:W-:Y:S02]  /*4f70*/  FSEL R15, R106, -INF , P6 ;  /* 0xff8000006a0f7808 */ /* 0x000fe40003000000 */
[----:B------:R-:W-:Y:S02]  /*4f80*/  FMNMX.FTZ R2, R132, R2, !PT ;  /* 0x0000000284027209 */ /* 0x000fe40007810000 */
        /* <DEDUP_REMOVED lines=135> */
[----:B------:R-:W-:Y:S02]  /*5800*/  FMNMX.FTZ R8, R38, R8, !PT ;  /* 0x0000000826087209 */ /* 0x000fe40007810000 */
[----:B------:R-:W-:Y:S02]  /*5810*/  FMNMX.FTZ R5, R56, R5, !PT ;  /* 0x0000000538057209 */ /* 0x000fe40007810000 */
[----:B------:R-:W-:Y:S01]  /*5820*/  FMNMX.FTZ R4, R28, R4, !PT ;  /* 0x000000041c047209 */ /* 0x000fe20007810000 */
[----:B------:R-:W1:Y:S01]  /*5830*/  SHFL.BFLY PT, R3, R8, 0x2, 0x1f ;  /* 0x0c401f0008037f89 */ /* 0x000e6200000e0000 */
[----:B------:R-:W-:-:S02]  /*5840*/  FSEL R70, R70, -INF , P0 ;  /* 0xff80000046467808 */ /* 0x000fc40000000000 */
[----:B------:R-:W-:Y:S01]  /*5850*/  FMNMX.FTZ R6, R97, R6, !PT ;  /* 0x0000000661067209 */ /* 0x000fe20007810000 */
[----:B------:R-:W2:Y:S03]  /*5860*/  SHFL.BFLY PT, R2, R5, 0x2, 0x1f ;  /* 0x0c401f0005027f89 */ /* 0x000ea600000e0000 */
[----:B------:R-:W-:Y:S01]  /*5870*/  FMNMX.FTZ R6, R70, R6, !PT ;  /* 0x0000000646067209 */ /* 0x000fe20007810000 */
        /* <DEDUP_REMOVED lines=13> */
.L_x_1392:
[C---:B------:R-:W-:Y:S01]  /*5950*/  FMUL.FTZ R9, R3.reuse, c[0x0][0x2d0] ;  /* 0x0000b40003097a20 */ /* 0x040fe20000410000 */
[----:B------:R-:W-:Y:S01]  /*5960*/  FSETP.NEU.FTZ.AND P0, PT, R3, -INF , PT ;  /* 0xff8000000300780b */ /* 0x000fe20003f1d000 */
[----:B------:R-:W-:Y:S01]  /*5970*/  FMUL.FTZ R8, R2, c[0x0][0x2d0] ;  /* 0x0000b40002087a20 */ /* 0x000fe20000410000 */
[----:B------:R-:W2:Y:S01]  /*5980*/  LDL R208, [R1+0x14] ;  /* 0x0000140001d07983 */ /* 0x000ea20000100800 */
[----:B------:R-:W-:Y:S01]  /*5990*/  FMUL.FTZ R122, R0, c[0x0][0x2d0] ;  /* 0x0000b400007a7a20 */ /* 0x000fe20000410000 */
[----:B------:R-:W-:Y:S01]  /*59a0*/  FSEL R9, R9, RZ, P0 ;  /* 0x000000ff09097208 */ /* 0x000fe20000000000 */
[----:B------:R-:W-:Y:S01]  /*59b0*/  WARPSYNC 0xffffffff ;  /* 0xffffffff00007948 */ /* 0x000fe20003800000 */
[----:B------:R-:W-:Y:S01]  /*59c0*/  FSETP.NEU.FTZ.AND P0, PT, R2, -INF , PT ;  /* 0xff8000000200780b */ /* 0x000fe20003f1d000 */
[----:B------:R-:W-:Y:S01]  /*59d0*/  LDSM.16.MT88.4 R140, [R234] ;  /* 0x00000000ea8c783b */ /* 0x000fe20000004200 */
[----:B----4-:R-:W-:Y:S01]  /*59e0*/  FMNMX.FTZ R68, R6, R68, !PT ;  /* 0x0000004406447209 */ /* 0x010fe20007810000 */
[--C-:B------:R-:W-:Y:S01]  /*59f0*/  FFMA.FTZ R182, R126, c[0x0][0x2d0], -R9.reuse ;  /* 0x0000b4007eb67a23 */ /* 0x100fe20000010809 */
[----:B------:R-:W-:Y:S01]  /*5a00*/  FSEL R8, R8, RZ, P0 ;  /* 0x000000ff08087208 */ /* 0x000fe20000000000 */
[--C-:B------:R-:W-:Y:S01]  /*5a10*/  FFMA.FTZ R115, R127, c[0x0][0x2d0], -R9.reuse ;  /* 0x0000b4007f737a23 */ /* 0x100fe20000010809 */
[----:B------:R-:W-:Y:S01]  /*5a20*/  FSETP.NEU.FTZ.AND P0, PT, R0, -INF , PT ;  /* 0xff8000000000780b */ /* 0x000fe20003f1d000 */
[----:B------:R-:W-:Y:S01]  /*5a30*/  FMUL.FTZ R96, R68, c[0x0][0x2d0] ;  /* 0x0000b40044607a20 */ /* 0x000fe20000410000 */
[----:B------:R-:W-:Y:S01]  /*5a40*/  LDSM.16.MT88.4 R24, [R233+0x800] ;  /* 0x00080000e918783b */ /* 0x000fe20000004200 */
[--C-:B------:R-:W-:Y:S01]  /*5a50*/  FFMA.FTZ R107, R132, c[0x0][0x2d0], -R9.reuse ;  /* 0x0000b400846b7a23 */ /* 0x100fe20000010809 */
[----:B------:R-:W-:Y:S01]  /*5a60*/  FSEL R122, R122, RZ, P0 ;  /* 0x000000ff7a7a7208 */ /* 0x000fe20000000000 */
[----:B------:R-:W-:Y:S01]  /*5a70*/  FFMA.FTZ R76, R133, c[0x0][0x2d0], -R9 ;  /* 0x0000b400854c7a23 */ /* 0x000fe20000010809 */
[----:B------:R-:W-:Y:S01]  /*5a80*/  FSETP.NEU.FTZ.AND P0, PT, R68, -INF , PT ;  /* 0xff8000004400780b */ /* 0x000fe20003f1d000 */
[--C-:B------:R-:W-:Y:S01]  /*5a90*/  FFMA.FTZ R106, R134, c[0x0][0x2d0], -R8.reuse ;  /* 0x0000b400866a7a23 */ /* 0x100fe20000010808 */
[----:B------:R-:W-:Y:S01]  /*5aa0*/  MUFU.EX2 R182, R182 ;  /* 0x000000b600b67308 */ /* 0x000fe20000000800 */
[----:B------:R-:W-:Y:S01]  /*5ab0*/  FFMA.FTZ R75, R135, c[0x0][0x2d0], -R8 ;  /* 0x0000b400874b7a23 */ /* 0x000fe20000010808 */
[----:B------:R-:W-:Y:S01]  /*5ac0*/  FSEL R96, R96, RZ, P0 ;  /* 0x000000ff60607208 */ /* 0x000fe20000000000 */
[----:B------:R-:W1:Y:S01]  /*5ad0*/  LDSM.16.MT88.4 R132, [R233] ;  /* 0x00000000e984783b */ /* 0x000e620000004200 */
[----:B------:R-:W-:-:S02]  /*5ae0*/  FFMA.FTZ R49, R108, c[0x0][0x2d0], -R122 ;  /* 0x0000b4006c317a23 */ /* 0x000fc4000001087a */
[--C-:B------:R-:W-:Y:S01]  /*5af0*/  FFMA.FTZ R53, R112, c[0x0][0x2d0], -R9.reuse ;  /* 0x0000b40070357a23 */ /* 0x100fe20000010809 */
[----:B------:R-:W-:Y:S01]  /*5b00*/  LDSM.16.MT88.4 R32, [R234+0x800] ;  /* 0x00080000ea20783b */ /* 0x000fe20000004200 */
[--C-:B------:R-:W-:Y:S01]  /*5b10*/  FFMA.FTZ R110, R124, c[0x0][0x2d0], -R96.reuse ;  /* 0x0000b4007c6e7a23 */ /* 0x100fe20000010860 */
[----:B------:R-:W3:Y:S01]  /*5b20*/  MUFU.EX2 R115, R115 ;  /* 0x0000007300737308 */ /* 0x000ee20000000800 */
[--C-:B------:R-:W-:Y:S02]  /*5b30*/  FFMA.FTZ R109, R125, c[0x0][0x2d0], -R96.reuse ;  /* 0x0000b4007d6d7a23 */ /* 0x100fe40000010860 */
[----:B------:R-:W4:Y:S01]  /*5b40*/  LDSM.16.MT88.4 R124, [R232] ;  /* 0x00000000e87c783b */ /* 0x000f220000004200 */
[--C-:B------:R-:W-:Y:S02]  /*5b50*/  FFMA.FTZ R52, R113, c[0x0][0x2d0], -R9.reuse ;  /* 0x0000b40071347a23 */ /* 0x100fe40000010809 */
[----:B------:R-:W-:Y:S02]  /*5b60*/  FFMA.FTZ R108, R104, c[0x0][0x2d0], -R96 ;  /* 0x0000b400686c7a23 */ /* 0x000fe40000010860 */
[--C-:B------:R-:W-:Y:S01]  /*5b70*/  FFMA.FTZ R69, R116, c[0x0][0x2d0], -R9.reuse ;  /* 0x0000b40074457a23 */ /* 0x100fe20000010809 */
[----:B------:R-:W-:Y:S01]  /*5b80*/  MUFU.EX2 R110, R110 ;  /* 0x0000006e006e7308 */ /* 0x000fe20000000800 */
[----:B------:R-:W-:-:S02]  /*5b90*/  FFMA.FTZ R67, R117, c[0x0][0x2d0], -R9 ;  /* 0x0000b40075437a23 */ /* 0x000fc40000010809 */
[--C-:B------:R-:W-:Y:S02]  /*5ba0*/  FFMA.FTZ R66, R118, c[0x0][0x2d0], -R8.reuse ;  /* 0x0000b40076427a23 */ /* 0x100fe40000010808 */
[--C-:B------:R-:W-:Y:S02]  /*5bb0*/  FFMA.FTZ R65, R119, c[0x0][0x2d0], -R8.reuse ;  /* 0x0000b40077417a23 */ /* 0x100fe40000010808 */
[--C-:B------:R-:W-:Y:S01]  /*5bc0*/  FFMA.FTZ R114, R128, c[0x0][0x2d0], -R8.reuse ;  /* 0x0000b40080727a23 */ /* 0x100fe20000010808 */
[----:B------:R-:W-:Y:S01]  /*5bd0*/  MUFU.EX2 R69, R69 ;  /* 0x0000004500457308 */ /* 0x000fe20000000800 */
[----:B------:R-:W-:Y:S01]  /*5be0*/  FFMA.FTZ R113, R129, c[0x0][0x2d0], -R8 ;  /* 0x0000b40081717a23 */ /* 0x000fe20000010808 */
[----:B---3--:R-:W-:Y:S01]  /*5bf0*/  F2FP.BF16.PACK_AB R118, R115, R182 ;  /* 0x000000b67376723e */ /* 0x008fe200000010ff */
[--C-:B------:R-:W-:Y:S02]  /*5c00*/  FFMA.FTZ R64, R12, c[0x0][0x2d0], -R122.reuse ;  /* 0x0000b4000c407a23 */ /* 0x100fe4000001087a */
[----:B------:R-:W-:-:S02]  /*5c10*/  FFMA.FTZ R63, R123, c[0x0][0x2d0], -R122 ;  /* 0x0000b4007b3f7a23 */ /* 0x000fc4000001087a */
[--C-:B------:R-:W-:Y:S01]  /*5c20*/  FFMA.FTZ R112, R130, c[0x0][0x2d0], -R122.reuse ;  /* 0x0000b40082707a23 */ /* 0x100fe2000001087a */
[----:B------:R-:W3:Y:S01]  /*5c30*/  MUFU.EX2 R67, R67 ;  /* 0x0000004300437308 */ /* 0x000ee20000000800 */
[----:B------:R-:W-:Y:S02]  /*5c40*/  FFMA.FTZ R111, R131, c[0x0][0x2d0], -R122 ;  /* 0x0000b400836f7a23 */ /* 0x000fe4000001087a */
[--C-:B------:R-:W-:Y:S02]  /*5c50*/  FFMA.FTZ R104, R22, c[0x0][0x2d0], -R96.reuse ;  /* 0x0000b40016687a23 */ /* 0x100fe40000010860 */
[----:B------:R-:W-:Y:S02]  /*5c60*/  FFMA.FTZ R47, R20, c[0x0][0x2d0], -R96 ;  /* 0x0000b400142f7a23 */ /* 0x000fe40000010860 */
[----:B------:R-:W5:Y:S01]  /*5c70*/  LDSM.16.MT88.4 R20, [R232+0x800] ;  /* 0x00080000e814783b */ /* 0x000f620000004200 */
[----:B------:R-:W-:Y:S01]  /*5c80*/  MUFU.EX2 R66, R66 ;  /* 0x0000004200427308 */ /* 0x000fe20000000800 */
[----:B------:R-:W-:-:S02]  /*5c90*/  FFMA.FTZ R51, R14, c[0x0][0x2d0], -R8 ;  /* 0x0000b4000e337a23 */ /* 0x000fc40000010808 */
[----:B------:R-:W-:Y:S02]  /*5ca0*/  FFMA.FTZ R50, R13, c[0x0][0x2d0], -R8 ;  /* 0x0000b4000d327a23 */ /* 0x000fe40000010808 */
[----:B------:R-:W-:Y:S02]  /*5cb0*/  FFMA.FTZ R73, R15, c[0x0][0x2d0], -R96 ;  /* 0x0000b4000f497a23 */ /* 0x000fe40000010860 */
[--C-:B------:R-:W-:Y:S01]  /*5cc0*/  FFMA.FTZ R105, R136, c[0x0][0x2d0], -R122.reuse ;  /* 0x0000b40088697a23 */ /* 0x100fe2000001087a */
[----:B------:R-:W1:Y:S01]  /*5cd0*/  MUFU.EX2 R65, R65 ;  /* 0x0000004100417308 */ /* 0x000e620000000800 */
[----:B---3--:R-:W-:Y:S01]  /*5ce0*/  F2FP.BF16.PACK_AB R116, R67, R69 ;  /* 0x000000454374723e */ /* 0x008fe200000010ff */
[--C-:B------:R-:W-:Y:S02]  /*5cf0*/  FFMA.FTZ R74, R137, c[0x0][0x2d0], -R122.reuse ;  /* 0x0000b400894a7a23 */ /* 0x100fe4000001087a */
[----:B------:R-:W-:Y:S02]  /*5d00*/  FFMA.FTZ R48, R7, c[0x0][0x2d0], -R122 ;  /* 0x0000b40007307a23 */ /* 0x000fe4000001087a */
[----:B------:R-:W-:-:S02]  /*5d10*/  FFMA.FTZ R54, R54, c[0x0][0x2d0], -R96 ;  /* 0x0000b40036367a23 */ /* 0x000fc40000010860 */
[----:B------:R-:W-:Y:S01]  /*5d20*/  MUFU.EX2 R114, R114 ;  /* 0x0000007200727308 */ /* 0x000fe20000000800 */
[----:B------:R-:W-:Y:S02]  /*5d30*/  FFMA.FTZ R41, R41, c[0x0][0x2d0], -R96 ;  /* 0x0000b40029297a23 */ /* 0x000fe40000010860 */
[----:B------:R-:W-:Y:S02]  /*5d40*/  FFMA.FTZ R90, R19, c[0x0][0x2d0], -R8 ;  /* 0x0000b400135a7a23 */ /* 0x000fe40000010808 */
[--C-:B------:R-:W-:Y:S02]  /*5d50*/  FFMA.FTZ R95, R162, c[0x0][0x2d0], -R9.reuse ;  /* 0x0000b400a25f7a23 */ /* 0x100fe40000010809 */
[--C-:B------:R-:W-:Y:S01]  /*5d60*/  FFMA.FTZ R94, R161, c[0x0][0x2d0], -R9.reuse ;  /* 0x0000b400a15e7a23 */ /* 0x100fe20000010809 */
[----:B------:R-:W3:Y:S01]  /*5d70*/  MUFU.EX2 R113, R113 ;  /* 0x0000007100717308 */ /* 0x000ee20000000800 */
[----:B-1----:R-:W-:Y:S01]  /*5d80*/  F2FP.BF16.PACK_AB R117, R65, R66 ;  /* 0x000000424175723e */ /* 0x002fe200000010ff */
[----:B------:R-:W-:-:S02]  /*5d90*/  FFMA.FTZ R61, R160, c[0x0][0x2d0], -R9 ;  /* 0x0000b400a03d7a23 */ /* 0x000fc40000010809 */
[--C-:B------:R-:W-:Y:S02]  /*5da0*/  FFMA.FTZ R60, R121, c[0x0][0x2d0], -R9.reuse ;  /* 0x0000b400793c7a23 */ /* 0x100fe40000010809 */
[--C-:B------:R-:W-:Y:S02]  /*5db0*/  FFMA.FTZ R93, R120, c[0x0][0x2d0], -R9.reuse ;  /* 0x0000b400785d7a23 */ /* 0x100fe40000010809 */
[----:B------:R-:W-:Y:S01]  /*5dc0*/  MUFU.EX2 R64, R64 ;  /* 0x0000004000407308 */ /* 0x000fe20000000800 */
[--C-:B------:R-:W-:Y:S02]  /*5dd0*/  FFMA.FTZ R92, R102, c[0x0][0x2d0], -R9.reuse ;  /* 0x0000b400665c7a23 */ /* 0x100fe40000010809 */
[--C-:B------:R-:W-:Y:S02]  /*5de0*/  FFMA.FTZ R72, R72, c[0x0][0x2d0], -R9.reuse ;  /* 0x0000b40048487a23 */ /* 0x100fe40000010809 */
[--C-:B------:R-:W-:Y:S02]  /*5df0*/  FFMA.FTZ R71, R71, c[0x0][0x2d0], -R9.reuse ;  /* 0x0000b40047477a23 */ /* 0x100fe40000010809 */
[--C-:B------:R-:W-:Y:S01]  /*5e00*/  FFMA.FTZ R188, R188, c[0x0][0x2d0], -R9.reuse ;  /* 0x0000b400bcbc7a23 */ /* 0x100fe20000010809 */
[----:B------:R-:W1:Y:S01]  /*5e10*/  MUFU.EX2 R63, R63 ;  /* 0x0000003f003f7308 */ /* 0x000e620000000800 */
[----:B---3--:R-:W-:Y:S01]  /*5e20*/  F2FP.BF16.PACK_AB R119, R113, R114 ;  /* 0x000000727177723e */ /* 0x008fe200000010ff */
[----:B------:R-:W-:-:S02]  /*5e30*/  FFMA.FTZ R187, R152, c[0x0][0x2d0], -R9 ;  /* 0x0000b40098bb7a23 */ /* 0x000fc40000010809 */
[--C-:B------:R-:W-:Y:S02]  /*5e40*/  FFMA.FTZ R186, R186, c[0x0][0x2d0], -R9.reuse ;  /* 0x0000b400baba7a23 */ /* 0x100fe40000010809 */
[--C-:B------:R-:W-:Y:S02]  /*5e50*/  FFMA.FTZ R185, R185, c[0x0][0x2d0], -R9.reuse ;  /* 0x0000b400b9b97a23 */ /* 0x100fe40000010809 */
[----:B------:R-:W-:Y:S01]  /*5e60*/  MUFU.EX2 R112, R112 ;  /* 0x0000007000707308 */ /* 0x000fe20000000800 */
[----:B------:R-:W-:Y:S01]  /*5e70*/  HMMA.16816.F32.BF16 R136, R116, R132, RZ ;  /* 0x000000847488723c */ /* 0x000fe200000418ff */
[--C-:B------:R-:W-:Y:S02]  /*5e80*/  FFMA.FTZ R81, R81, c[0x0][0x2d0], -R9.reuse ;  /* 0x0000b40051517a23 */ /* 0x100fe40000010809 */
[--C-:B------:R-:W-:Y:S02]  /*5e90*/  FFMA.FTZ R80, R80, c[0x0][0x2d0], -R9.reuse ;  /* 0x0000b40050507a23 */ /* 0x100fe40000010809 */
[----:B------:R-:W-:-:S02]  /*5ea0*/  FFMA.FTZ R79, R79, c[0x0][0x2d0], -R9 ;  /* 0x0000b4004f4f7a23 */ /* 0x000fc40000010809 */
[----:B------:R-:W3:Y:S01]  /*5eb0*/  MUFU.EX2 R111, R111 ;  /* 0x0000006f006f7308 */ /* 0x000ee20000000800 */
[----:B-1----:R-:W-:Y:S01]  /*5ec0*/  F2FP.BF16.PACK_AB R12, R63, R64 ;  /* 0x000000403f0c723e */ /* 0x002fe200000010ff */
[C---:B----4-:R-:W-:Y:S01]  /*5ed0*/  HMMA.16816.F32.BF16 R128, R116.reuse, R124, RZ ;  /* 0x0000007c7480723c */ /* 0x050fe200000418ff */
[--C-:B------:R-:W-:Y:S02]  /*5ee0*/  FFMA.FTZ R78, R78, c[0x0][0x2d0], -R9.reuse ;  /* 0x0000b4004e4e7a23 */ /* 0x100fe40000010809 */
[--C-:B------:R-:W-:Y:S02]  /*5ef0*/  FFMA.FTZ R42, R42, c[0x0][0x2d0], -R9.reuse ;  /* 0x0000b4002a2a7a23 */ /* 0x100fe40000010809 */
[--C-:B------:R-:W-:Y:S01]  /*5f00*/  FFMA.FTZ R40, R40, c[0x0][0x2d0], -R9.reuse ;  /* 0x0000b40028287a23 */ /* 0x100fe20000010809 */
[----:B------:R-:W1:Y:S01]  /*5f10*/  MUFU.EX2 R109, R109 ;  /* 0x0000006d006d7308 */ /* 0x000e620000000800 */
[--C-:B------:R-:W-:Y:S01]  /*5f20*/  FFMA.FTZ R39, R39, c[0x0][0x2d0], -R9.reuse ;  /* 0x0000b40027277a23 */ /* 0x100fe20000010809 */
[----:B------:R-:W-:Y:S01]  /*5f30*/  HMMA.16816.F32.BF16 R144, R116, R140, RZ ;  /* 0x0000008c7490723c */ /* 0x000fe200000418ff */
[----:B------:R-:W-:-:S02]  /*5f40*/  FFMA.FTZ R38, R38, c[0x0][0x2d0], -R9 ;  /* 0x0000b40026267a23 */ /* 0x000fc40000010809 */
[--C-:B------:R-:W-:Y:S02]  /*5f50*/  FFMA.FTZ R91, R91, c[0x0][0x2d0], -R8.reuse ;  /* 0x0000b4005b5b7a23 */ /* 0x100fe40000010808 */
[--C-:B------:R-:W-:Y:S01]  /*5f60*/  FFMA.FTZ R59, R59, c[0x0][0x2d0], -R8.reuse ;  /* 0x0000b4003b3b7a23 */ /* 0x100fe20000010808 */
[----:B------:R-:W-:Y:S01]  /*5f70*/  MUFU.EX2 R108, R108 ;  /* 0x0000006c006c7308 */ /* 0x000fe20000000800 */
[----:B---3--:R-:W-:Y:S01]  /*5f80*/  F2FP.BF16.PACK_AB R14, R111, R112 ;  /* 0x000000706f0e723e */ /* 0x008fe200000010ff */
[--C-:B------:R-:W-:Y:S02]  /*5f90*/  FFMA.FTZ R58, R58, c[0x0][0x2d0], -R8.reuse ;  /* 0x0000b4003a3a7a23 */ /* 0x100fe40000010808 */
[--C-:B------:R-:W-:Y:S02]  /*5fa0*/  FFMA.FTZ R203, R203, c[0x0][0x2d0], -R8.reuse ;  /* 0x0000b400cbcb7a23 */ /* 0x100fe40000010808 */
[--C-:B------:R-:W-:Y:S02]  /*5fb0*/  FFMA.FTZ R202, R202, c[0x0][0x2d0], -R8.reuse ;  /* 0x0000b400caca7a23 */ /* 0x100fe40000010808 */
        /* <DEDUP_REMOVED lines=10> */
[----:B---3--:R-:W-:Y:S01]  /*6060*/  F2FP.BF16.PACK_AB R15, R104, R108 ;  /* 0x0000006c680f723e */ /* 0x008fe200000010ff */
[----:B------:R-:W1:Y:S01]  /*6070*/  MUFU.EX2 R76, R76 ;  /* 0x0000004c004c7308 */ /* 0x000e620000000800 */
[----:B------:R-:W-:-:S02]  /*6080*/  FFMA.FTZ R36, R36, c[0x0][0x2d0], -R8 ;  /* 0x0000b40024247a23 */ /* 0x000fc40000010808 */
[--C-:B------:R-:W-:Y:S02]  /*6090*/  FFMA.FTZ R207, R10, c[0x0][0x2d0], -R122.reuse ;  /* 0x0000b4000acf7a23 */ /* 0x100fe4000001087a */
[--C-:B------:R-:W-:Y:S01]  /*60a0*/  FFMA.FTZ R206, R11, c[0x0][0x2d0], -R122.reuse ;  /* 0x0000b4000bce7a23 */ /* 0x100fe2000001087a */
[C---:B------:R-:W-:Y:S01]  /*60b0*/  HMMA.16816.F32.BF16 R156, R12.reuse, R132, RZ ;  /* 0x000000840c9c723c */ /* 0x040fe200000418ff */
[--C-:B------:R-:W-:Y:S01]  /*60c0*/  FFMA.FTZ R102, R155, c[0x0][0x2d0], -R122.reuse ;  /* 0x0000b4009b667a23 */ /* 0x100fe2000001087a */
[----:B------:R-:W-:Y:S01]  /*60d0*/  MUFU.EX2 R53, R53 ;  /* 0x0000003500357308 */ /* 0x000fe20000000800 */
[--C-:B------:R-:W-:Y:S02]  /*60e0*/  FFMA.FTZ R199, R199, c[0x0][0x2d0], -R122.reuse ;  /* 0x0000b400c7c77a23 */ /* 0x100fe4000001087a */
[--C-:B------:R-:W-:Y:S02]  /*60f0*/  FFMA.FTZ R198, R198, c[0x0][0x2d0], -R122.reuse ;  /* 0x0000b400c6c67a23 */ /* 0x100fe4000001087a */
[--C-:B------:R-:W-:Y:S01]  /*6100*/  FFMA.FTZ R197, R197, c[0x0][0x2d0], -R122.reuse ;  /* 0x0000b400c5c57a23 */ /* 0x100fe2000001087a */
[----:B------:R-:W-:Y:S01]  /*6110*/  HMMA.16816.F32.BF16 R164, R12, R124, RZ ;  /* 0x0000007c0ca4723c */ /* 0x000fe200000418ff */
[--C-:B------:R-:W-:Y:S01]  /*6120*/  FFMA.FTZ R196, R196, c[0x0][0x2d0], -R122.reuse ;  /* 0x0000b400c4c47a23 */ /* 0x100fe2000001087a */
[----:B------:R-:W3:Y:S01]  /*6130*/  MUFU.EX2 R52, R52 ;  /* 0x0000003400347308 */ /* 0x000ee20000000800 */
[----:B-1----:R-:W-:Y:S01]  /*6140*/  F2FP.BF16.PACK_AB R4, R76, R107 ;  /* 0x0000006b4c04723e */ /* 0x002fe200000010ff */
[----:B------:R-:W-:-:S02]  /*6150*/  FFMA.FTZ R101, R101, c[0x0][0x2d0], -R122 ;  /* 0x0000b40065657a23 */ /* 0x000fc4000001087a */
[--C-:B------:R-:W-:Y:S02]  /*6160*/  FFMA.FTZ R100, R100, c[0x0][0x2d0], -R122.reuse ;  /* 0x0000b40064647a23 */ /* 0x100fe4000001087a */
        /* <DEDUP_REMOVED lines=8> */
[----:B------:R-:W1:Y:S01]  /*61f0*/  MUFU.EX2 R75, R75 ;  /* 0x0000004b004b7308 */ /* 0x000e620000000800 */
[----:B---3--:R-:W-:Y:S01]  /*6200*/  F2FP.BF16.PACK_AB R6, R52, R53 ;  /* 0x000000353406723e */ /* 0x008fe200000010ff */
[----:B------:R-:W-:-:S02]  /*6210*/  FFMA.FTZ R31, R31, c[0x0][0x2d0], -R122 ;  /* 0x0000b4001f1f7a23 */ /* 0x000fc4000001087a */
[--C-:B------:R-:W-:Y:S02]  /*6220*/  FFMA.FTZ R30, R30, c[0x0][0x2d0], -R122.reuse ;  /* 0x0000b4001e1e7a23 */ /* 0x100fe4000001087a */
[--C-:B------:R-:W-:Y:S01]  /*6230*/  FFMA.FTZ R29, R29, c[0x0][0x2d0], -R122.reuse ;  /* 0x0000b4001d1d7a23 */ /* 0x100fe2000001087a */
[----:B------:R-:W-:Y:S01]  /*6240*/  HMMA.16816.F32.BF16 R168, R12, R126, RZ ;  /* 0x0000007e0ca8723c */ /* 0x000fe200000418ff */
[----:B------:R-:W-:Y:S01]  /*6250*/  MUFU.EX2 R51, R51 ;  /* 0x0000003300337308 */ /* 0x000fe20000000800 */
[----:B------:R-:W-:Y:S02]  /*6260*/  FFMA.FTZ R28, R28, c[0x0][0x2d0], -R122 ;  /* 0x0000b4001c1c7a23 */ /* 0x000fe4000001087a */
[--C-:B------:R-:W-:Y:S02]  /*6270*/  FFMA.FTZ R83, R83, c[0x0][0x2d0], -R96.reuse ;  /* 0x0000b40053537a23 */ /* 0x100fe40000010860 */
[--C-:B------:R-:W-:Y:S02]  /*6280*/  FFMA.FTZ R55, R55, c[0x0][0x2d0], -R96.reuse ;  /* 0x0000b40037377a23 */ /* 0x100fe40000010860 */
[----:B------:R-:W-:Y:S01]  /*6290*/  HMMA.16816.F32.BF16 R132, R116, R134, RZ ;  /* 0x000000867484723c */ /* 0x000fe200000418ff */
[----:B------:R-:W3:Y:S01]  /*62a0*/  MUFU.EX2 R50, R50 ;  /* 0x0000003200327308 */ /* 0x000ee20000000800 */
[----:B-1----:R-:W-:Y:S01]  /*62b0*/  F2FP.BF16.PACK_AB R5, R75, R106 ;  /* 0x0000006a4b05723e */ /* 0x002fe200000010ff */
[----:B------:R-:W-:-:S02]  /*62c0*/  FFMA.FTZ R195, R195, c[0x0][0x2d0], -R96 ;  /* 0x0000b400c3c37a23 */ /* 0x000fc40000010860 */
[--C-:B------:R-:W-:Y:S02]  /*62d0*/  FFMA.FTZ R192, R192, c[0x0][0x2d0], -R96.reuse ;  /* 0x0000b400c0c07a23 */ /* 0x100fe40000010860 */
[--C-:B------:R-:W-:Y:S01]  /*62e0*/  FFMA.FTZ R191, R191, c[0x0][0x2d0], -R96.reuse ;  /* 0x0000b400bfbf7a23 */ /* 0x100fe20000010860 */
[----:B------:R-:W-:Y:S01]  /*62f0*/  HMMA.16816.F32.BF16 R124, R116, R126, RZ ;  /* 0x0000007e747c723c */ /* 0x000fe200000418ff */
[----:B------:R-:W-:Y:S01]  /*6300*/  MUFU.EX2 R105, R105 ;  /* 0x0000006900697308 */ /* 0x000fe20000000800 */
[--C-:B------:R-:W-:Y:S02]  /*6310*/  FFMA.FTZ R190, R190, c[0x0][0x2d0], -R96.reuse ;  /* 0x0000b400bebe7a23 */ /* 0x100fe40000010860 */
[--C-:B------:R-:W-:Y:S02]  /*6320*/  FFMA.FTZ R189, R189, c[0x0][0x2d0], -R96.reuse ;  /* 0x0000b400bdbd7a23 */ /* 0x100fe40000010860 */
[--C-:B------:R-:W-:Y:S02]  /*6330*/  FFMA.FTZ R103, R103, c[0x0][0x2d0], -R96.reuse ;  /* 0x0000b40067677a23 */ /* 0x100fe40000010860 */
[--C-:B------:R-:W-:Y:S01]  /*6340*/  FFMA.FTZ R98, R98, c[0x0][0x2d0], -R96.reuse ;  /* 0x0000b40062627a23 */ /* 0x100fe20000010860 */
[----:B------:R-:W1:Y:S01]  /*6350*/  MUFU.EX2 R74, R74 ;  /* 0x0000004a004a7308 */ /* 0x000e620000000800 */
[----:B---3--:R-:W-:Y:S01]  /*6360*/  F2FP.BF16.PACK_AB R7, R50, R51 ;  /* 0x000000333207723e */ /* 0x008fe200000010ff */
[----:B------:R-:W-:-:S06]  /*6370*/  FFMA.FTZ R97, R97, c[0x0][0x2d0], -R96 ;  /* 0x0000b40061617a23 */ /* 0x000fcc0000010860 */
[----:B------:R-:W-:Y:S01]  /*6380*/  MUFU.EX2 R49, R49 ;  /* 0x0000003100317308 */ /* 0x000fe20000000800 */
[C---:B------:R-:W-:Y:S07]  /*6390*/  HMMA.16816.F32.BF16 R136, R4.reuse, R24, R136 ;  /* 0x000000180488723c */ /* 0x040fee0000041888 */
[----:B------:R-:W3:Y:S01]  /*63a0*/  MUFU.EX2 R48, R48 ;  /* 0x0000003000307308 */ /* 0x000ee20000000800 */
[----:B-1----:R-:W-:Y:S01]  /*63b0*/  F2FP.BF16.PACK_AB R176, R74, R105 ;  /* 0x000000694ab0723e */ /* 0x002fe200000010ff */
[C---:B-----5:R-:W-:Y:S06]  /*63c0*/  HMMA.16816.F32.BF16 R128, R4.reuse, R20, R128 ;  /* 0x000000140480723c */ /* 0x060fec0000041880 */
[----:B------:R-:W-:Y:S02]  /*63d0*/  MUFU.EX2 R73, R73 ;  /* 0x0000004900497308 */ /* 0x000fe40000000800 */
[C---:B------:R-:W-:Y:S06]  /*63e0*/  HMMA.16816.F32.BF16 R144, R4.reuse, R32, R144 ;  /* 0x000000200490723c */ /* 0x040fec0000041890 */
[----:B------:R-:W1:Y:S01]  /*63f0*/  MUFU.EX2 R47, R47 ;  /* 0x0000002f002f7308 */ /* 0x000e620000000800 */
[----:B---3--:R-:W-:Y:S01]  /*6400*/  F2FP.BF16.PACK_AB R178, R48, R49 ;  /* 0x0000003130b2723e */ /* 0x008fe200000010ff */
[C---:B------:R-:W-:Y:S06]  /*6410*/  HMMA.16816.F32.BF16 R132, R4.reuse, R26, R132 ;  /* 0x0000001a0484723c */ /* 0x040fec0000041884 */
[----:B------:R-:W-:Y:S02]  /*6420*/  MUFU.EX2 R54, R54 ;  /* 0x0000003600367308 */ /* 0x000fe40000000800 */
[----:B------:R-:W-:Y:S06]  /*6430*/  HMMA.16816.F32.BF16 R124, R4, R22, R124 ;  /* 0x00000016047c723c */ /* 0x000fec000004187c */
[----:B------:R-:W3:Y:S01]  /*6440*/  MUFU.EX2 R41, R41 ;  /* 0x0000002900297308 */ /* 0x000ee20000000800 */
[----:B-1----:R-:W-:-:S07]  /*6450*/  F2FP.BF16.PACK_AB R177, R47, R73 ;  /* 0x000000492fb1723e */ /* 0x002fce00000010ff */
[----:B------:R-:W-:Y:S01]  /*6460*/  MUFU.EX2 R95, R95 ;  /* 0x0000005f005f7308 */ /* 0x000fe20000000800 */
[----:B---3--:R-:W-:-:S07]  /*6470*/  F2FP.BF16.PACK_AB R179, R41, R54 ;  /* 0x0000003629b3723e */ /* 0x008fce00000010ff */
[----:B------:R-:W-:Y:S01]  /*6480*/  MUFU.EX2 R94, R94 ;  /* 0x0000005e005e7308 */ /* 0x000fe20000000800 */
[C---:B------:R-:W-:Y:S07]  /*6490*/  HMMA.16816.F32.BF16 R156, R176.reuse, R24, R156 ;  /* 0x00000018b09c723c */ /* 0x040fee000004189c */
[----:B------:R-:W-:Y:S01]  /*64a0*/  MUFU.EX2 R61, R61 ;  /* 0x0000003d003d7308 */ /* 0x000fe20000000800 */
[--C-:B------:R-:W-:Y:S01]  /*64b0*/  FFMA.FTZ R25, R17, c[0x0][0x2d0], -R8.reuse ;  /* 0x0000b40011197a23 */ /* 0x100fe20000010808 */
[----:B------:R-:W-:Y:S01]  /*64c0*/  HMMA.16816.F32.BF16 R164, R176, R20, R164 ;  /* 0x00000014b0a4723c */ /* 0x000fe200000418a4 */
[----:B------:R-:W-:-:S05]  /*64d0*/  FFMA.FTZ R24, R16, c[0x0][0x2d0], -R8 ;  /* 0x0000b40010187a23 */ /* 0x000fca0000010808 */
[----:B------:R-:W-:Y:S01]  /*64e0*/  MUFU.EX2 R60, R60 ;  /* 0x0000003c003c7308 */ /* 0x000fe20000000800 */
[--C-:B------:R-:W-:Y:S01]  /*64f0*/  FFMA.FTZ R20, R18, c[0x0][0x2d0], -R8.reuse ;  /* 0x0000b40012147a23 */ /* 0x100fe20000010808 */
[----:B------:R-:W-:Y:S01]  /*6500*/  HMMA.16816.F32.BF16 R148, R176, R32, R148 ;  /* 0x00000020b094723c */ /* 0x000fe20000041894 */
[----:B------:R-:W1:Y:S01]  /*6510*/  LDSM.16.MT88.4 R16, [R231] ;  /* 0x00000000e710783b */ /* 0x000e620000004200 */
[----:B------:R-:W-:-:S04]  /*6520*/  FFMA.FTZ R21, R154, c[0x0][0x2d0], -R8 ;  /* 0x0000b4009a157a23 */ /* 0x000fc80000010808 */
[----:B------:R-:W-:Y:S01]  /*6530*/  MUFU.EX2 R91, R91 ;  /* 0x0000005b005b7308 */ /* 0x000fe20000000800 */
[--C-:B------:R-:W-:Y:S01]  /*6540*/  FFMA.FTZ R33, R57, c[0x0][0x2d0], -R8.reuse ;  /* 0x0000b40039217a23 */ /* 0x100fe20000010808 */
[-C--:B------:R-:W-:Y:S01]  /*6550*/  HMMA.16816.F32.BF16 R152, R12, R142.reuse, RZ ;  /* 0x0000008e0c98723c */ /* 0x080fe200000418ff */
[----:B------:R-:W-:Y:S02]  /*6560*/  FFMA.FTZ R32, R56, c[0x0][0x2d0], -R8 ;  /* 0x0000b40038207a23 */ /* 0x000fe40000010808 */
[----:B------:R-:W3:Y:S01]  /*6570*/  LDSM.16.MT88.4 R8, [R231+0x800] ;  /* 0x00080000e708783b */ /* 0x000ee20000004200 */
[--C-:B------:R-:W-:Y:S02]  /*6580*/  FFMA.FTZ R57, R86, c[0x0][0x2d0], -R122.reuse ;  /* 0x0000b40056397a23 */ /* 0x100fe4000001087a */
[----:B------:R-:W-:Y:S01]  /*6590*/  MUFU.EX2 R90, R90 ;  /* 0x0000005a005a7308 */ /* 0x000fe20000000800 */
[----:B------:R-:W-:Y:S01]  /*65a0*/  FFMA.FTZ R56, R87, c[0x0][0x2d0], -R122 ;  /* 0x0000b40057387a23 */ /* 0x000fe2000001087a */
[----:B------:R-:W-:Y:S06]  /*65b0*/  HMMA.16816.F32.BF16 R140, R116, R142, RZ ;  /* 0x0000008e748c723c */ /* 0x000fec00000418ff */
[----:B------:R-:W-:Y:S02]  /*65c0*/  MUFU.EX2 R59, R59 ;  /* 0x0000003b003b7308 */ /* 0x000fe40000000800 */
[C---:B------:R-:W-:Y:S06]  /*65d0*/  HMMA.16816.F32.BF16 R160, R176.reuse, R26, R160 ;  /* 0x0000001ab0a0723c */ /* 0x040fec00000418a0 */
[----:B------:R-:W-:Y:S01]  /*65e0*/  MUFU.EX2 R58, R58 ;  /* 0x0000003a003a7308 */ /* 0x000fe20000000800 */
[--C-:B------:R-:W-:Y:S01]  /*65f0*/  FFMA.FTZ R27, R84, c[0x0][0x2d0], -R96.reuse ;  /* 0x0000b400541b7a23 */ /* 0x100fe20000010860 */
[----:B------:R-:W-:Y:S01]  /*6600*/  HMMA.16816.F32.BF16 R152, R176, R34, R152 ;  /* 0x00000022b098723c */ /* 0x000fe20000041898 */
[----:B------:R-:W-:-:S05]  /*6610*/  FFMA.FTZ R26, R82, c[0x0][0x2d0], -R96 ;  /* 0x0000b400521a7a23 */ /* 0x000fca0000010860 */
[----:B------:R-:W-:Y:S02]  /*6620*/  MUFU.EX2 R87, R207 ;  /* 0x000000cf00577308 */ /* 0x000fe40000000800 */
[----:B------:R-:W-:Y:S06]  /*6630*/  HMMA.16816.F32.BF16 R168, R176, R22, R168 ;  /* 0x00000016b0a8723c */ /* 0x000fec00000418a8 */
[----:B------:R-:W4:Y:S02]  /*6640*/  MUFU.EX2 R86, R206 ;  /* 0x000000ce00567308 */ /* 0x000f240000000800 */
[-C--:B-1----:R-:W-:Y:S06]  /*6650*/  HMMA.16816.F32.BF16 R120, R116, R16.reuse, RZ ;  /* 0x000000107478723c */ /* 0x082fec00000418ff */
[----:B------:R-:W-:Y:S02]  /*6660*/  MUFU.EX2 R57, R57 ;  /* 0x0000003900397308 */ /* 0x000fe40000000800 */
[C---:B------:R-:W-:Y:S06]  /*6670*/  HMMA.16816.F32.BF16 R172, R12.reuse, R16, RZ ;  /* 0x000000100cac723c */ /* 0x040fec00000418ff */
[----:B------:R-:W-:Y:S01]  /*6680*/  MUFU.EX2 R56, R56 ;  /* 0x0000003800387308 */ /* 0x000fe20000000800 */
[----:B------:R-:W-:Y:S01]  /*6690*/  FADD.FTZ R16, R69, R67 ;  /* 0x0000004345107221 */ /* 0x000fe20000010000 */
[----:B------:R-:W-:Y:S01]  /*66a0*/  HMMA.16816.F32.BF16 R12, R12, R18, RZ ;  /* 0x000000120c0c723c */ /* 0x000fe200000418ff */
[----:B------:R-:W-:-:S02]  /*66b0*/  FADD.FTZ R17, R66, R65 ;  /* 0x0000004142117221 */ /* 0x000fc40000010000 */
[----:B------:R-:W-:-:S03]  /*66c0*/  FADD.FTZ R16, R182, R16 ;  /* 0x00000010b6107221 */ /* 0x000fc60000010000 */
[----:B------:R-:W-:Y:S01]  /*66d0*/  MUFU.EX2 R83, R83 ;  /* 0x0000005300537308 */ /* 0x000fe20000000800 */
[----:B------:R-:W-:Y:S01]  /*66e0*/  FADD.FTZ R17, R114, R17 ;  /* 0x0000001172117221 */ /* 0x000fe20000010000 */
[----:B------:R-:W-:Y:S01]  /*66f0*/  HMMA.16816.F32.BF16 R116, R116, R18, RZ ;  /* 0x000000127474723c */ /* 0x000fe200000418ff */
[----:B------:R-:W-:-:S05]  /*6700*/  FADD.FTZ R115, R115, R16 ;  /* 0x0000001073737221 */ /* 0x000fca0000010000 */
[----:B------:R-:W1:Y:S01]  /*6710*/  MUFU.EX2 R55, R55 ;  /* 0x0000003700377308 */ /* 0x000e620000000800 */
[----:B------:R-:W-:Y:S01]  /*6720*/  FADD.FTZ R18, R64, R63 ;  /* 0x0000003f40127221 */ /* 0x000fe20000010000 */
[----:B---3--:R-:W-:Y:S03]  /*6730*/  HMMA.16816.F32.BF16 R172, R176, R8, R172 ;  /* 0x00000008b0ac723c */ /* 0x008fe600000418ac */
[----:B------:R-:W-:-:S03]  /*6740*/  FADD.FTZ R18, R112, R18 ;  /* 0x0000001270127221 */ /* 0x000fc60000010000 */
[----:B------:R-:W-:Y:S02]  /*6750*/  MUFU.EX2 R93, R93 ;  /* 0x0000005d005d7308 */ /* 0x000fe40000000800 */
[----:B------:R-:W-:Y:S06]  /*6760*/  HMMA.16816.F32.BF16 R120, R4, R8, R120 ;  /* 0x000000080478723c */ /* 0x000fec0000041878 */
[----:B------:R-:W-:Y:S02]  /*6770*/  MUFU.EX2 R92, R92 ;  /* 0x0000005c005c7308 */ /* 0x000fe40000000800 */
[-C--:B------:R-:W-:Y:S06]  /*6780*/  HMMA.16816.F32.BF16 R176, R176, R10.reuse, R12 ;  /* 0x0000000ab0b0723c */ /* 0x080fec000004180c */
[----:B------:R-:W-:Y:S01]  /*6790*/  MUFU.EX2 R72, R72 ;  /* 0x0000004800487308 */ /* 0x000fe20000000800 */
[----:B----4-:R-:W-:Y:S01]  /*67a0*/  F2FP.BF16.PACK_AB R12, R86, R87 ;  /* 0x00000057560c723e */ /* 0x010fe200000010ff */
[----:B------:R-:W-:Y:S01]  /*67b0*/  HMMA.16816.F32.BF16 R116, R4, R10, R116 ;  /* 0x0000000a0474723c */ /* 0x000fe20000041874 */
[----:B------:R-:W3:Y:S01]  /*67c0*/  LDSM.16.MT88.4 R8, [R234+0x1000] ;  /* 0x00100000ea08783b */ /* 0x000ee20000004200 */
[----:B-1----:R-:W-:-:S02]  /*67d0*/  F2FP.BF16.PACK_AB R13, R55, R83 ;  /* 0x00000053370d723e */ /* 0x002fc400000010ff */
[----:B------:R-:W-:Y:S02]  /*67e0*/  F2FP.BF16.PACK_AB R14, R56, R57 ;  /* 0x00000039380e723e */ /* 0x000fe400000010ff */
[----:B------:R-:W-:Y:S02]  /*67f0*/  MUFU.EX2 R71, R71 ;  /* 0x0000004700477308 */ /* 0x000fe40000000800 */
[----:B------:R-:W-:Y:S06]  /*6800*/  HMMA.16816.F32.BF16 R140, R4, R34, R140 ;  /* 0x00000022048c723c */ /* 0x000fec000004188c */
[----:B------:R-:W-:Y:S01]  /*6810*/  MUFU.EX2 R69, R200 ;  /* 0x000000c800457308 */ /* 0x000fe20000000800 */
[--C-:B------:R-:W-:Y:S01]  /*6820*/  FFMA.FTZ R35, R205, c[0x0][0x2d0], -R96.reuse ;  /* 0x0000b400cd237a23 */ /* 0x100fe20000010860 */
[----:B------:R-:W-:Y:S01]  /*6830*/  F2FP.BF16.PACK_AB R4, R94, R95 ;  /* 0x0000005f5e04723e */ /* 0x000fe200000010ff */
[----:B------:R-:W-:Y:S01]  /*6840*/  FFMA.FTZ R34, R204, c[0x0][0x2d0], -R96 ;  /* 0x0000b400cc227a23 */ /* 0x000fe20000010860 */
[----:B------:R-:W-:-:S02]  /*6850*/  F2FP.BF16.PACK_AB R5, R90, R91 ;  /* 0x0000005b5a05723e */ /* 0x000fc400000010ff */
[----:B------:R-:W-:Y:S02]  /*6860*/  F2FP.BF16.PACK_AB R6, R60, R61 ;  /* 0x0000003d3c06723e */ /* 0x000fe400000010ff */
[----:B------:R-:W-:Y:S01]  /*6870*/  MUFU.EX2 R35, R35 ;  /* 0x0000002300237308 */ /* 0x000fe20000000800 */
[----:B------:R-:W-:-:S07]  /*6880*/  F2FP.BF16.PACK_AB R7, R58, R59 ;  /* 0x0000003b3a07723e */ /* 0x000fce00000010ff */
[----:B------:R-:W1:Y:S08]  /*6890*/  MUFU.EX2 R34, R34 ;  /* 0x0000002200227308 */ /* 0x000e700000000800 */
[----:B------:R-:W-:Y:S01]  /*68a0*/  MUFU.EX2 R84, R198 ;  /* 0x000000c600547308 */ /* 0x000fe20000000800 */
[----:B---3--:R-:W-:Y:S01]  /*68b0*/  HMMA.16816.F32.BF16 R144, R4, R8, R144 ;  /* 0x000000080490723c */ /* 0x008fe20000041890 */
[----:B-1----:R-:W-:-:S06]  /*68c0*/  F2FP.BF16.PACK_AB R15, R34, R35 ;  /* 0x00000023220f723e */ /* 0x002fcc00000010ff */
[----:B------:R-:W-:Y:S01]  /*68d0*/  MUFU.EX2 R67, R197 ;  /* 0x000000c500437308 */ /* 0x000fe20000000800 */
[----:B------:R-:W-:Y:S07]  /*68e0*/  HMMA.16816.F32.BF16 R140, R4, R10, R140 ;  /* 0x0000000a048c723c */ /* 0x000fee000004188c */
[----:B------:R-:W1:Y:S01]  /*68f0*/  MUFU.EX2 R66, R196 ;  /* 0x000000c400427308 */ /* 0x000e620000000800 */
[C---:B------:R-:W-:Y:S07]  /*6900*/  HMMA.16816.F32.BF16 R148, R12.reuse, R8, R148 ;  /* 0x000000080c94723c */ /* 0x040fee0000041894 */
[----:B------:R-:W-:Y:S01]  /*6910*/  MUFU.EX2 R82, R195 ;  /* 0x000000c300527308 */ /* 0x000fe20000000800 */
[----:B------:R-:W-:Y:S01]  /*6920*/  HMMA.16816.F32.BF16 R152, R12, R10, R152 ;  /* 0x0000000a0c98723c */ /* 0x000fe20000041898 */
[----:B------:R-:W3:Y:S06]  /*6930*/  LDSM.16.MT88.4 R8, [R233+0x1000] ;  /* 0x00100000e908783b */ /* 0x000eec0000004200 */
[----:B------:R-:W-:Y:S08]  /*6940*/  MUFU.EX2 R112, R21 ;  /* 0x0000001500707308 */ /* 0x000ff00000000800 */
[----:B------:R-:W-:Y:S08]  /*6950*/  MUFU.EX2 R188, R188 ;  /* 0x000000bc00bc7308 */ /* 0x000ff00000000800 */
[----:B------:R-:W-:Y:S08]  /*6960*/  MUFU.EX2 R187, R187 ;  /* 0x000000bb00bb7308 */ /* 0x000ff00000000800 */
[----:B------:R-:W-:Y:S08]  /*6970*/  MUFU.EX2 R186, R186 ;  /* 0x000000ba00ba7308 */ /* 0x000ff00000000800 */
[----:B------:R-:W-:Y:S01]  /*6980*/  MUFU.EX2 R185, R185 ;  /* 0x000000b900b97308 */ /* 0x000fe20000000800 */
[-C--:B---3--:R-:W-:Y:S07]  /*6990*/  HMMA.16816.F32.BF16 R136, R4, R8.reuse, R136 ;  /* 0x000000080488723c */ /* 0x088fee0000041888 */
[----:B------:R-:W-:Y:S01]  /*69a0*/  MUFU.EX2 R184, R184 ;  /* 0x000000b800b87308 */ /* 0x000fe20000000800 */
[C---:B------:R-:W-:Y:S07]  /*69b0*/  HMMA.16816.F32.BF16 R156, R12.reuse, R8, R156 ;  /* 0x000000080c9c723c */ /* 0x040fee000004189c */
[----:B------:R-:W-:Y:S01]  /*69c0*/  MUFU.EX2 R183, R183 ;  /* 0x000000b700b77308 */ /* 0x000fe20000000800 */
[-C--:B------:R-:W-:Y:S07]  /*69d0*/  HMMA.16816.F32.BF16 R160, R12, R10.reuse, R160 ;  /* 0x0000000a0ca0723c */ /* 0x080fee00000418a0 */
[----:B------:R-:W-:Y:S01]  /*69e0*/  MUFU.EX2 R102, R102 ;  /* 0x0000006600667308 */ /* 0x000fe20000000800 */
[C---:B------:R-:W-:Y:S01]  /*69f0*/  HMMA.16816.F32.BF16 R132, R4.reuse, R10, R132 ;  /* 0x0000000a0484723c */ /* 0x040fe20000041884 */
        /* <DEDUP_REMOVED lines=25> */
[----:B-1----:R-:W-:Y:S01]  /*6b90*/  F2FP.BF16.PACK_AB R14, R66, R67 ;  /* 0x00000043420e723e */ /* 0x002fe200000010ff */
[----:B------:R-:W-:Y:S01]  /*6ba0*/  HMMA.16816.F32.BF16 R116, R4, R10, R116 ;  /* 0x0000000a0474723c */ /* 0x000fe20000041874 */
[----:B------:R-:W1:Y:S05]  /*6bb0*/  LDSM.16.MT88.4 R8, [R234+0x1800] ;  /* 0x00180000ea08783b */ /* 0x000e6a0000004200 */
[----:B------:R-:W-:Y:S01]  /*6bc0*/  MUFU.EX2 R42, R42 ;  /* 0x0000002a002a7308 */ /* 0x000fe20000000800 */
[----:B------:R-:W-:-:S02]  /*6bd0*/  FFMA.FTZ R6, R194, c[0x0][0x2d0], -R96 ;  /* 0x0000b400c2067a23 */ /* 0x000fc40000010860 */
[----:B------:R-:W-:-:S05]  /*6be0*/  FFMA.FTZ R5, R193, c[0x0][0x2d0], -R96 ;  /* 0x0000b400c1057a23 */ /* 0x000fca0000010860 */
[----:B------:R-:W-:Y:S01]  /*6bf0*/  MUFU.EX2 R40, R40 ;  /* 0x0000002800287308 */ /* 0x000fe20000000800 */
[--C-:B------:R-:W-:Y:S02]  /*6c00*/  FFMA.FTZ R4, R89, c[0x0][0x2d0], -R96.reuse ;  /* 0x0000b40059047a23 */ /* 0x100fe40000010860 */
[--C-:B------:R-:W-:Y:S02]  /*6c10*/  FFMA.FTZ R194, R88, c[0x0][0x2d0], -R96.reuse ;  /* 0x0000b40058c27a23 */ /* 0x100fe40000010860 */
[--C-:B------:R-:W-:Y:S02]  /*6c20*/  FFMA.FTZ R193, R85, c[0x0][0x2d0], -R96.reuse ;  /* 0x0000b40055c17a23 */ /* 0x100fe40000010860 */
[----:B------:R-:W-:Y:S01]  /*6c30*/  FFMA.FTZ R96, R70, c[0x0][0x2d0], -R96 ;  /* 0x0000b40046607a23 */ /* 0x000fe20000010860 */
[----:B------:R-:W-:Y:S08]  /*6c40*/  MUFU.EX2 R89, R203 ;  /* 0x000000cb00597308 */ /* 0x000ff00000000800 */
[----:B------:R-:W-:Y:S08]  /*6c50*/  MUFU.EX2 R88, R202 ;  /* 0x000000ca00587308 */ /* 0x000ff00000000800 */
[----:B------:R-:W3:Y:S08]  /*6c60*/  MUFU.EX2 R70, R201 ;  /* 0x000000c900467308 */ /* 0x000ef00000000800 */
[----:B------:R-:W4:Y:S08]  /*6c70*/  MUFU.EX2 R85, R199 ;  /* 0x000000c700557308 */ /* 0x000f300000000800 */
[----:B------:R5:W1:Y:S01]  /*6c80*/  MUFU.EX2 R65, R6 ;  /* 0x0000000600417308 */ /* 0x000a620000000800 */
[----:B---3--:R-:W-:-:S07]  /*6c90*/  F2FP.BF16.PACK_AB R7, R69, R70 ;  /* 0x000000464507723e */ /* 0x008fce00000010ff */
[----:B------:R3:W-:Y:S01]  /*6ca0*/  MUFU.EX2 R64, R5 ;  /* 0x0000000500407308 */ /* 0x0007e20000000800 */
[----:B----4-:R-:W-:-:S07]  /*6cb0*/  F2FP.BF16.PACK_AB R12, R84, R85 ;  /* 0x00000055540c723e */ /* 0x010fce00000010ff */
[----:B------:R4:W2:Y:S01]  /*6cc0*/  MUFU.EX2 R63, R4 ;  /* 0x00000004003f7308 */ /* 0x0008a20000000800 */
[----:B-----5:R-:W-:Y:S02]  /*6cd0*/  F2FP.BF16.PACK_AB R6, R71, R72 ;  /* 0x000000484706723e */ /* 0x020fe400000010ff */
[----:B-1----:R-:W-:Y:S02]  /*6ce0*/  F2FP.BF16.PACK_AB R13, R65, R82 ;  /* 0x00000052410d723e */ /* 0x002fe400000010ff */
[----:B---3--:R-:W-:-:S03]  /*6cf0*/  F2FP.BF16.PACK_AB R5, R88, R89 ;  /* 0x000000595805723e */ /* 0x008fc600000010ff */
[----:B------:R-:W-:Y:S01]  /*6d00*/  MUFU.EX2 R39, R39 ;  /* 0x0000002700277308 */ /* 0x000fe20000000800 */
[----:B----4-:R-:W-:-:S07]  /*6d10*/  F2FP.BF16.PACK_AB R4, R92, R93 ;  /* 0x0000005d5c04723e */ /* 0x010fce00000010ff */
[----:B------:R-:W-:Y:S01]  /*6d20*/  MUFU.EX2 R38, R38 ;  /* 0x0000002600267308 */ /* 0x000fe20000000800 */
[----:B--2---:R-:W-:Y:S01]  /*6d30*/  F2FP.BF16.PACK_AB R15, R63, R64 ;  /* 0x000000403f0f723e */ /* 0x004fe200000010ff */
[-C--:B------:R-:W-:Y:S06]  /*6d40*/  HMMA.16816.F32.BF16 R144, R4, R8.reuse, R144 ;  /* 0x000000080490723c */ /* 0x080fec0000041890 */
[----:B------:R-:W-:Y:S02]  /*6d50*/  MUFU.EX2 R37, R37 ;  /* 0x0000002500257308 */ /* 0x000fe40000000800 */
[C---:B------:R-:W-:Y:S06]  /*6d60*/  HMMA.16816.F32.BF16 R148, R12.reuse, R8, R148 ;  /* 0x000000080c94723c */ /* 0x040fec0000041894 */
[----:B------:R-:W-:Y:S02]  /*6d70*/  MUFU.EX2 R36, R36 ;  /* 0x0000002400247308 */ /* 0x000fe40000000800 */
[-C--:B------:R-:W-:Y:S06]  /*6d80*/  HMMA.16816.F32.BF16 R152, R12, R10.reuse, R152 ;  /* 0x0000000a0c98723c */ /* 0x080fec0000041898 */
[----:B------:R-:W-:Y:S02]  /*6d90*/  MUFU.EX2 R33, R33 ;  /* 0x0000002100217308 */ /* 0x000fe40000000800 */
[C---:B------:R-:W-:Y:S01]  /*6da0*/  HMMA.16816.F32.BF16 R140, R4.reuse, R10, R140 ;  /* 0x0000000a048c723c */ /* 0x040fe2000004188c */
[----:B------:R-:W1:Y:S05]  /*6db0*/  LDSM.16.MT88.4 R8, [R233+0x1800] ;  /* 0x00180000e908783b */ /* 0x000e6a0000004200 */
[----:B------:R-:W-:Y:S08]  /*6dc0*/  MUFU.EX2 R32, R32 ;  /* 0x0000002000207308 */ /* 0x000ff00000000800 */
[----:B------:R-:W-:Y:S08]  /*6dd0*/  MUFU.EX2 R31, R31 ;  /* 0x0000001f001f7308 */ /* 0x000ff00000000800 */
[----:B------:R-:W-:Y:S08]  /*6de0*/  MUFU.EX2 R30, R30 ;  /* 0x0000001e001e7308 */ /* 0x000ff00000000800 */
[----:B------:R-:W-:Y:S08]  /*6df0*/  MUFU.EX2 R29, R29 ;  /* 0x0000001d001d7308 */ /* 0x000ff00000000800 */
[----:B------:R-:W-:Y:S01]  /*6e00*/  MUFU.EX2 R28, R28 ;  /* 0x0000001c001c7308 */ /* 0x000fe20000000800 */
[-C--:B-1----:R-:W-:Y:S07]  /*6e10*/  HMMA.16816.F32.BF16 R136, R4, R8.reuse, R136 ;  /* 0x000000080488723c */ /* 0x082fee0000041888 */
[----:B------:R-:W-:Y:S01]  /*6e20*/  MUFU.EX2 R103, R103 ;  /* 0x0000006700677308 */ /* 0x000fe20000000800 */
[C---:B------:R-:W-:Y:S07]  /*6e30*/  HMMA.16816.F32.BF16 R156, R12.reuse, R8, R156 ;  /* 0x000000080c9c723c */ /* 0x040fee000004189c */
[----:B------:R-:W-:Y:S01]  /*6e40*/  MUFU.EX2 R98, R98 ;  /* 0x0000006200627308 */ /* 0x000fe20000000800 */
[-C--:B------:R-:W-:Y:S07]  /*6e50*/  HMMA.16816.F32.BF16 R160, R12, R10.reuse, R160 ;  /* 0x0000000a0ca0723c */ /* 0x080fee00000418a0 */
[----:B------:R-:W-:Y:S01]  /*6e60*/  MUFU.EX2 R97, R97 ;  /* 0x0000006100617308 */ /* 0x000fe20000000800 */
[C---:B------:R-:W-:Y:S01]  /*6e70*/  HMMA.16816.F32.BF16 R132, R4.reuse, R10, R132 ;  /* 0x0000000a0484723c */ /* 0x040fe20000041884 */
[----:B------:R-:W1:Y:S06]  /*6e80*/  LDSM.16.MT88.4 R8, [R232+0x1800] ;  /* 0x00180000e808783b */ /* 0x000e6c0000004200 */
[----:B------:R-:W-:Y:S01]  /*6e90*/  MUFU.EX2 R96, R96 ;  /* 0x0000006000607308 */ /* 0x000fe20000000800 */
[-C--:B-1----:R-:W-:Y:S08]  /*6ea0*/  HMMA.16816.F32.BF16 R128, R4, R8.reuse, R128 ;  /* 0x000000080480723c */ /* 0x082ff00000041880 */
[C---:B------:R-:W-:Y:S08]  /*6eb0*/  HMMA.16816.F32.BF16 R164, R12.reuse, R8, R164 ;  /* 0x000000080ca4723c */ /* 0x040ff000000418a4 */
[-C--:B------:R-:W-:Y:S08]  /*6ec0*/  HMMA.16816.F32.BF16 R168, R12, R10.reuse, R168 ;  /* 0x0000000a0ca8723c */ /* 0x080ff000000418a8 */
[C---:B------:R-:W-:Y:S01]  /*6ed0*/  HMMA.16816.F32.BF16 R124, R4.reuse, R10, R124 ;  /* 0x0000000a047c723c */ /* 0x040fe2000004187c */
[----:B------:R-:W1:Y:S07]  /*6ee0*/  LDSM.16.MT88.4 R8, [R231+0x1800] ;  /* 0x00180000e708783b */ /* 0x000e6e0000004200 */
[C---:B-1----:R-:W-:Y:S08]  /*6ef0*/  HMMA.16816.F32.BF16 R120, R4.reuse, R8, R120 ;  /* 0x000000080478723c */ /* 0x042ff00000041878 */
[----:B------:R-:W-:Y:S07]  /*6f00*/  HMMA.16816.F32.BF16 R116, R4, R10, R116 ;  /* 0x0000000a0474723c */ /* 0x000fee0000041874 */
[----:B------:R-:W-:Y:S01]  /*6f10*/  FADD.FTZ R4, R110, R109 ;  /* 0x0000006d6e047221 */ /* 0x000fe20000010000 */
[C---:B------:R-:W-:Y:S01]  /*6f20*/  HMMA.16816.F32.BF16 R172, R12.reuse, R8, R172 ;  /* 0x000000080cac723c */ /* 0x040fe200000418ac */
[----:B------:R-:W-:Y:S01]  /*6f30*/  FADD.FTZ R110, R113, R17 ;  /* 0x00000011716e7221 */ /* 0x000fe20000010000 */
[----:B------:R-:W-:Y:S01]  /*6f40*/  F2FP.BF16.PACK_AB R5, R112, R184 ;  /* 0x000000b87005723e */ /* 0x000fe200000010ff */
[----:B------:R-:W-:Y:S01]  /*6f50*/  FADD.FTZ R113, R108, R4 ;  /* 0x000000046c717221 */ /* 0x000fe20000010000 */
[----:B------:R-:W-:Y:S01]  /*6f60*/  F2FP.BF16.PACK_AB R4, R187, R188 ;  /* 0x000000bcbb04723e */ /* 0x000fe200000010ff */
[----:B------:R-:W-:Y:S01]  /*6f70*/  FADD.FTZ R109, R111, R18 ;  /* 0x000000126f6d7221 */ /* 0x000fe20000010000 */
[----:B------:R1:W2:Y:S01]  /*6f80*/  MUFU.EX2 R108, R20 ;  /* 0x00000014006c7308 */ /* 0x0002a20000000800 */
[----:B------:R-:W3:Y:S01]  /*6f90*/  LDSM.16.MT88.4 R16, [R233+0x2000] ;  /* 0x00200000e910783b */ /* 0x000ee20000004200 */
[----:B------:R-:W-:Y:S01]  /*6fa0*/  HMMA.16816.F32.BF16 R176, R12, R10, R176 ;  /* 0x0000000a0cb0723c */ /* 0x000fe200000418b0 */
[----:B------:R-:W-:Y:S01]  /*6fb0*/  FADD.FTZ R111, R107, R115 ;  /* 0x000000736b6f7221 */ /* 0x000fe20000010000 */
[----:B------:R-:W-:Y:S01]  /*6fc0*/  F2FP.BF16.PACK_AB R6, R185, R186 ;  /* 0x000000bab906723e */ /* 0x000fe200000010ff */
[----:B------:R-:W-:Y:S01]  /*6fd0*/  LDSM.16.MT88.4 R12, [R232+0x2000] ;  /* 0x00200000e80c783b */ /* 0x000fe20000004200 */
[----:B------:R-:W-:-:S02]  /*6fe0*/  FADD.FTZ R110, R106, R110 ;  /* 0x0000006e6a6e7221 */ /* 0x000fc40000010000 */
[----:B------:R-:W-:Y:S01]  /*6ff0*/  FADD.FTZ R109, R105, R109 ;  /* 0x0000006d696d7221 */ /* 0x000fe20000010000 */
[----:B------:R-:W-:Y:S01]  /*7000*/  LDSM.16.MT88.4 R8, [R231+0x2000] ;  /* 0x00200000e708783b */ /* 0x000fe20000004200 */
[----:B------:R-:W-:Y:S01]  /*7010*/  FADD.FTZ R113, R104, R113 ;  /* 0x0000007168717221 */ /* 0x000fe20000010000 */
[----:B------:R-:W4:Y:S01]  /*7020*/  MUFU.EX2 R107, R99 ;  /* 0x00000063006b7308 */ /* 0x000f220000000800 */
[----:B------:R-:W-:Y:S02]  /*7030*/  FADD.FTZ R75, R75, R110 ;  /* 0x0000006e4b4b7221 */ /* 0x000fe40000010000 */
[----:B------:R-:W-:Y:S01]  /*7040*/  FADD.FTZ R109, R74, R109 ;  /* 0x0000006d4a6d7221 */ /* 0x000fe20000010000 */
[----:B-1----:R-:W1:Y:S01]  /*7050*/  LDSM.16.MT88.4 R20, [R234+0x2000] ;  /* 0x00200000ea14783b */ /* 0x002e620000004200 */
[----:B--2---:R-:W-:Y:S01]  /*7060*/  F2FP.BF16.PACK_AB R7, R183, R108 ;  /* 0x0000006cb707723e */ /* 0x004fe200000010ff */
[----:B------:R-:W-:Y:S02]  /*7070*/  FADD.FTZ R110, R73, R113 ;  /* 0x00000071496e7221 */ /* 0x000fe40000010000 */
[----:B------:R-:W-:Y:S01]  /*7080*/  MUFU.EX2 R106, R194 ;  /* 0x000000c2006a7308 */ /* 0x000fe20000000800 */
[----:B------:R-:W-:-:S02]  /*7090*/  FADD.FTZ R76, R76, R111 ;  /* 0x0000006f4c4c7221 */ /* 0x000fc40000010000 */
[----:B------:R-:W-:Y:S02]  /*70a0*/  FADD.FTZ R110, R47, R110 ;  /* 0x0000006e2f6e7221 */ /* 0x000fe40000010000 */
[----:B------:R-:W-:Y:S02]  /*70b0*/  FADD.FTZ R76, R53, R76 ;  /* 0x0000004c354c7221 */ /* 0x000fe40000010000 */
[----:B------:R-:W-:Y:S01]  /*70c0*/  FADD.FTZ R75, R51, R75 ;  /* 0x0000004b334b7221 */ /* 0x000fe20000010000 */
[----:B------:R-:W2:Y:S01]  /*70d0*/  MUFU.EX2 R105, R193 ;  /* 0x000000c100697308 */ /* 0x000ea20000000800 */
[----:B------:R-:W-:Y:S02]  /*70e0*/  FADD.FTZ R52, R52, R76 ;  /* 0x0000004c34347221 */ /* 0x000fe40000010000 */
[----:B------:R-:W-:Y:S02]  /*70f0*/  FADD.FTZ R54, R54, R110 ;  /* 0x0000006e36367221 */ /* 0x000fe40000010000 */
[----:B------:R-:W-:-:S02]  /*7100*/  FADD.FTZ R109, R49, R109 ;  /* 0x0000006d316d7221 */ /* 0x000fc40000010000 */
[----:B------:R-:W-:Y:S01]  /*7110*/  FADD.FTZ R52, R95, R52 ;  /* 0x000000345f347221 */ /* 0x000fe20000010000 */
[----:B------:R-:W-:Y:S01]  /*7120*/  MUFU.EX2 R104, R27 ;  /* 0x0000001b00687308 */ /* 0x000fe20000000800 */
[----:B------:R-:W-:Y:S02]  /*7130*/  FADD.FTZ R50, R50, R75 ;  /* 0x0000004b32327221 */ /* 0x000fe40000010000 */
[----:B------:R-:W-:Y:S02]  /*7140*/  FADD.FTZ R54, R41, R54 ;  /* 0x0000003629367221 */ /* 0x000fe40000010000 */
[----:B------:R-:W-:Y:S01]  /*7150*/  FADD.FTZ R48, R48, R109 ;  /* 0x0000006d30307221 */ /* 0x000fe20000010000 */
[----:B---3--:R-:W-:Y:S01]  /*7160*/  HMMA.16816.F32.BF16 R136, R4, R16, R136 ;  /* 0x000000100488723c */ /* 0x008fe20000041888 */
[----:B------:R-:W-:Y:S01]  /*7170*/  FADD.FTZ R94, R94, R52 ;  /* 0x000000345e5e7221 */ /* 0x000fe20000010000 */
[----:B------:R-:W3:Y:S01]  /*7180*/  MUFU.EX2 R99, R26 ;  /* 0x0000001a00637308 */ /* 0x000ee20000000800 */
[----:B------:R-:W-:-:S02]  /*7190*/  FADD.FTZ R50, R91, R50 ;  /* 0x000000325b327221 */ /* 0x000fc40000010000 */
[----:B------:R-:W-:Y:S02]  /*71a0*/  FADD.FTZ R83, R83, R54 ;  /* 0x0000003653537221 */ /* 0x000fe40000010000 */
[----:B------:R-:W-:Y:S01]  /*71b0*/  FADD.FTZ R48, R87, R48 ;  /* 0x0000003057307221 */ /* 0x000fe20000010000 */
[C---:B------:R-:W-:Y:S01]  /*71c0*/  HMMA.16816.F32.BF16 R132, R4.reuse, R18, R132 ;  /* 0x000000120484723c */ /* 0x040fe20000041884 */
[----:B------:R-:W-:Y:S01]  /*71d0*/  FADD.FTZ R94, R61, R94 ;  /* 0x0000005e3d5e7221 */ /* 0x000fe20000010000 */
[----:B------:R-:W5:Y:S01]  /*71e0*/  MUFU.EX2 R73, R25 ;  /* 0x0000001900497308 */ /* 0x000f620000000800 */
[----:B------:R-:W-:Y:S02]  /*71f0*/  FADD.FTZ R90, R90, R50 ;  /* 0x000000325a5a7221 */ /* 0x000fe40000010000 */
[----:B------:R-:W-:Y:S02]  /*7200*/  FADD.FTZ R83, R55, R83 ;  /* 0x0000005337537221 */ /* 0x000fe40000010000 */
[----:B------:R-:W-:Y:S01]  /*7210*/  FADD.FTZ R86, R86, R48 ;  /* 0x0000003056567221 */ /* 0x000fe20000010000 */
[----:B-1----:R-:W-:Y:S01]  /*7220*/  HMMA.16816.F32.BF16 R144, R4, R20, R144 ;  /* 0x000000140490723c */ /* 0x002fe20000041890 */
[----:B------:R-:W-:Y:S01]  /*7230*/  FADD.FTZ R60, R60, R94 ;  /* 0x0000005e3c3c7221 */ /* 0x000fe20000010000 */
[----:B------:R1:W1:Y:S01]  /*7240*/  MUFU.EX2 R74, R24 ;  /* 0x00000018004a7308 */ /* 0x0002620000000800 */
        /* <DEDUP_REMOVED lines=9> */
[----:B------:R-:W-:Y:S01]  /*72e0*/  FADD.FTZ R92, R92, R60 ;  /* 0x0000003c5c5c7221 */ /* 0x000fe20000010000 */
[----:B-1----:R-:W-:Y:S01]  /*72f0*/  LDSM.16.MT88.4 R24, [R231+0x2800] ;  /* 0x00280000e718783b */ /* 0x002fe20000004200 */
[----:B------:R-:W-:-:S02]  /*7300*/  FADD.FTZ R58, R89, R58 ;  /* 0x0000003a593a7221 */ /* 0x000fc40000010000 */
[----:B------:R-:W-:Y:S02]  /*7310*/  FADD.FTZ R82, R82, R35 ;  /* 0x0000002352527221 */ /* 0x000fe40000010000 */
[----:B------:R-:W-:Y:S01]  /*7320*/  FADD.FTZ R56, R85, R56 ;  /* 0x0000003855387221 */ /* 0x000fe20000010000 */
[C---:B------:R-:W-:Y:S08]  /*7330*/  HMMA.16816.F32.BF16 R124, R4.reuse, R14, R124 ;  /* 0x0000000e047c723c */ /* 0x040ff0000004187c */
[C---:B------:R-:W-:Y:S08]  /*7340*/  HMMA.16816.F32.BF16 R120, R4.reuse, R8, R120 ;  /* 0x000000080478723c */ /* 0x040ff00000041878 */
[----:B------:R-:W-:Y:S01]  /*7350*/  HMMA.16816.F32.BF16 R116, R4, R10, R116 ;  /* 0x0000000a0474723c */ /* 0x000fe20000041874 */
[----:B------:R-:W-:-:S02]  /*7360*/  FADD.FTZ R92, R72, R92 ;  /* 0x0000005c485c7221 */ /* 0x000fc40000010000 */
[----:B------:R-:W-:Y:S02]  /*7370*/  FADD.FTZ R88, R88, R58 ;  /* 0x0000003a58587221 */ /* 0x000fe40000010000 */
[----:B------:R-:W-:Y:S02]  /*7380*/  FADD.FTZ R82, R65, R82 ;  /* 0x0000005241527221 */ /* 0x000fe40000010000 */
[----:B------:R-:W-:Y:S01]  /*7390*/  F2FP.BF16.PACK_AB R4, R101, R102 ;  /* 0x000000666504723e */ /* 0x000fe200000010ff */
[----:B------:R-:W-:Y:S01]  /*73a0*/  FADD.FTZ R84, R84, R56 ;  /* 0x0000003854547221 */ /* 0x000fe20000010000 */
[----:B----4-:R-:W-:Y:S02]  /*73b0*/  F2FP.BF16.PACK_AB R6, R107, R100 ;  /* 0x000000646b06723e */ /* 0x010fe400000010ff */
[----:B--2---:R-:W-:Y:S02]  /*73c0*/  F2FP.BF16.PACK_AB R5, R105, R106 ;  /* 0x0000006a6905723e */ /* 0x004fe400000010ff */
[----:B---3--:R-:W-:-:S07]  /*73d0*/  F2FP.BF16.PACK_AB R7, R99, R104 ;  /* 0x000000686307723e */ /* 0x008fce00000010ff */
[C---:B------:R-:W-:Y:S08]  /*73e0*/  HMMA.16816.F32.BF16 R156, R4.reuse, R16, R156 ;  /* 0x00000010049c723c */ /* 0x040ff0000004189c */
[C---:B------:R-:W-:Y:S01]  /*73f0*/  HMMA.16816.F32.BF16 R160, R4.reuse, R18, R160 ;  /* 0x0000001204a0723c */ /* 0x040fe200000418a0 */
[----:B------:R-:W1:Y:S07]  /*7400*/  LDSM.16.MT88.4 R16, [R234+0x2800] ;  /* 0x00280000ea10783b */ /* 0x000e6e0000004200 */
[C---:B------:R-:W-:Y:S08]  /*7410*/  HMMA.16816.F32.BF16 R164, R4.reuse, R12, R164 ;  /* 0x0000000c04a4723c */ /* 0x040ff000000418a4 */
[C---:B------:R-:W-:Y:S01]  /*7420*/  HMMA.16816.F32.BF16 R168, R4.reuse, R14, R168 ;  /* 0x0000000e04a8723c */ /* 0x040fe200000418a8 */
[----:B------:R-:W2:Y:S07]  /*7430*/  LDSM.16.MT88.4 R12, [R233+0x2800] ;  /* 0x00280000e90c783b */ /* 0x000eae0000004200 */
[C---:B------:R-:W-:Y:S08]  /*7440*/  HMMA.16816.F32.BF16 R172, R4.reuse, R8, R172 ;  /* 0x0000000804ac723c */ /* 0x040ff000000418ac */
[C---:B------:R-:W-:Y:S01]  /*7450*/  HMMA.16816.F32.BF16 R176, R4.reuse, R10, R176 ;  /* 0x0000000a04b0723c */ /* 0x040fe200000418b0 */
[----:B------:R-:W3:Y:S07]  /*7460*/  LDSM.16.MT88.4 R8, [R232+0x2800] ;  /* 0x00280000e808783b */ /* 0x000eee0000004200 */
[C---:B------:R-:W-:Y:S08]  /*7470*/  HMMA.16816.F32.BF16 R148, R4.reuse, R20, R148 ;  /* 0x000000140494723c */ /* 0x040ff00000041894 */
[----:B------:R-:W-:Y:S01]  /*7480*/  HMMA.16816.F32.BF16 R152, R4, R22, R152 ;  /* 0x000000160498723c */ /* 0x000fe20000041898 */
[----:B------:R-:W4:Y:S06]  /*7490*/  LDSM.16.MT88.4 R20, [R234+0x3000] ;  /* 0x00300000ea14783b */ /* 0x000f2c0000004200 */
[----:B------:R-:W-:-:S02]  /*74a0*/  F2FP.BF16.PACK_AB R4, R80, R81 ;  /* 0x000000515004723e */ /* 0x000fc400000010ff */
[----:B-----5:R-:W-:Y:S02]  /*74b0*/  F2FP.BF16.PACK_AB R5, R73, R77 ;  /* 0x0000004d4905723e */ /* 0x020fe400000010ff */
[----:B------:R-:W-:Y:S02]  /*74c0*/  F2FP.BF16.PACK_AB R6, R78, R79 ;  /* 0x0000004f4e06723e */ /* 0x000fe400000010ff */
[----:B------:R-:W-:-:S07]  /*74d0*/  F2FP.BF16.PACK_AB R7, R62, R74 ;  /* 0x0000004a3e07723e */ /* 0x000fce00000010ff */
[C---:B-1----:R-:W-:Y:S08]  /*74e0*/  HMMA.16816.F32.BF16 R144, R4.reuse, R16, R144 ;  /* 0x000000100490723c */ /* 0x042ff00000041890 */
[C---:B------:R-:W-:Y:S08]  /*74f0*/  HMMA.16816.F32.BF16 R140, R4.reuse, R18, R140 ;  /* 0x00000012048c723c */ /* 0x040ff0000004188c */
[C---:B--2---:R-:W-:Y:S08]  /*7500*/  HMMA.16816.F32.BF16 R136, R4.reuse, R12, R136 ;  /* 0x0000000c0488723c */ /* 0x044ff00000041888 */
[C---:B------:R-:W-:Y:S08]  /*7510*/  HMMA.16816.F32.BF16 R132, R4.reuse, R14, R132 ;  /* 0x0000000e0484723c */ /* 0x040ff00000041884 */
[C---:B---3--:R-:W-:Y:S08]  /*7520*/  HMMA.16816.F32.BF16 R128, R4.reuse, R8, R128 ;  /* 0x000000080480723c */ /* 0x048ff00000041880 */
        /* <DEDUP_REMOVED lines=17> */
[----:B------:R-:W-:Y:S07]  /*7640*/  HMMA.16816.F32.BF16 R176, R4, R26, R176 ;  /* 0x0000001a04b0723c */ /* 0x000fee00000418b0 */
[----:B------:R-:W-:-:S02]  /*7650*/  F2FP.BF16.PACK_AB R4, R40, R42 ;  /* 0x0000002a2804723e */ /* 0x000fc400000010ff */
[----:B------:R-:W-:Y:S02]  /*7660*/  F2FP.BF16.PACK_AB R5, R36, R37 ;  /* 0x000000252405723e */ /* 0x000fe400000010ff */
[----:B------:R-:W-:Y:S02]  /*7670*/  F2FP.BF16.PACK_AB R6, R38, R39 ;  /* 0x000000272606723e */ /* 0x000fe400000010ff */
[----:B------:R-:W-:-:S07]  /*7680*/  F2FP.BF16.PACK_AB R7, R32, R33 ;  /* 0x000000212007723e */ /* 0x000fce00000010ff */
[C---:B----4-:R-:W-:Y:S08]  /*7690*/  HMMA.16816.F32.BF16 R144, R4.reuse, R20, R144 ;  /* 0x000000140490723c */ /* 0x050ff00000041890 */
[C---:B------:R-:W-:Y:S08]  /*76a0*/  HMMA.16816.F32.BF16 R140, R4.reuse, R22, R140 ;  /* 0x00000016048c723c */ /* 0x040ff0000004188c */
[C---:B-1----:R-:W-:Y:S08]  /*76b0*/  HMMA.16816.F32.BF16 R136, R4.reuse, R16, R136 ;  /* 0x000000100488723c */ /* 0x042ff00000041888 */
[C---:B------:R-:W-:Y:S08]  /*76c0*/  HMMA.16816.F32.BF16 R132, R4.reuse, R18, R132 ;  /* 0x000000120484723c */ /* 0x040ff00000041884 */
[C---:B--2---:R-:W-:Y:S08]  /*76d0*/  HMMA.16816.F32.BF16 R128, R4.reuse, R12, R128 ;  /* 0x0000000c0480723c */ /* 0x044ff00000041880 */
[C---:B------:R-:W-:Y:S08]  /*76e0*/  HMMA.16816.F32.BF16 R124, R4.reuse, R14, R124 ;  /* 0x0000000e047c723c */ /* 0x040ff0000004187c */
[C---:B---3--:R-:W-:Y:S08]  /*76f0*/  HMMA.16816.F32.BF16 R120, R4.reuse, R8, R120 ;  /* 0x000000080478723c */ /* 0x048ff00000041878 */
[----:B------:R-:W-:Y:S07]  /*7700*/  HMMA.16816.F32.BF16 R116, R4, R10, R116 ;  /* 0x0000000a0474723c */ /* 0x000fee0000041874 */
[----:B------:R-:W-:-:S02]  /*7710*/  F2FP.BF16.PACK_AB R4, R30, R31 ;  /* 0x0000001f1e04723e */ /* 0x000fc400000010ff */
[----:B------:R-:W-:Y:S02]  /*7720*/  F2FP.BF16.PACK_AB R6, R28, R29 ;  /* 0x0000001d1c06723e */ /* 0x000fe400000010ff */
[----:B------:R-:W-:Y:S02]  /*7730*/  F2FP.BF16.PACK_AB R5, R98, R103 ;  /* 0x000000676205723e */ /* 0x000fe400000010ff */
[----:B------:R-:W-:-:S07]  /*7740*/  F2FP.BF16.PACK_AB R7, R96, R97 ;  /* 0x000000616007723e */ /* 0x000fce00000010ff */
[C---:B------:R-:W-:Y:S01]  /*7750*/  HMMA.16816.F32.BF16 R160, R4.reuse, R18, R160 ;  /* 0x0000001204a0723c */ /* 0x040fe200000418a0 */
[----:B------:R-:W2:Y:S01]  /*7760*/  LDL R19, [R1+0x10] ;  /* 0x0000100001137983 */ /* 0x000ea20000100800 */
        /* <DEDUP_REMOVED lines=9> */
[----:B------:R-:W-:Y:S01]  /*7800*/  MOV R16, R208 ;  /* 0x000000d000107202 */ /* 0x000fe20000000f00 */
        /* <DEDUP_REMOVED lines=15> */
[----:B------:R-:W-:Y:S01]  /*7900*/  @P2 IMAD.HI.U32 R17, R208, c[0x0][0x2c8], RZ ;  /* 0x0000b200d0112a27 */ /* 0x000fe200078e00ff */
[----:B------:R-:W-:Y:S03]  /*7910*/  HMMA.16816.F32.BF16 R152, R4, R22, R152 ;  /* 0x000000160498723c */ /* 0x000fe60000041898 */
[----:B------:R-:W-:Y:S02]  /*7920*/  FADD.FTZ R92, R81, R92 ;  /* 0x0000005c515c7221 */ /* 0x000fe40000010000 */
[----:B------:R-:W-:-:S02]  /*7930*/  FADD.FTZ R88, R183, R88 ;  /* 0x00000058b7587221 */ /* 0x000fc40000010000 */
[----:B------:R-:W-:Y:S02]  /*7940*/  FADD.FTZ R82, R99, R82 ;  /* 0x0000005263527221 */ /* 0x000fe40000010000 */
[----:B------:R-:W-:Y:S01]  /*7950*/  FADD.FTZ R84, R107, R84 ;  /* 0x000000546b547221 */ /* 0x000fe20000010000 */
[----:B------:R-:W-:Y:S01]  /*7960*/  @P2 SHF.R.U32.HI R16, RZ, c[0x0][0x2cc], R17 ;  /* 0x0000b300ff102a19 */ /* 0x000fe20000011611 */
[----:B------:R-:W-:Y:S02]  /*7970*/  FADD.FTZ R92, R80, R92 ;  /* 0x0000005c505c7221 */ /* 0x000fe40000010000 */
[----:B------:R-:W-:Y:S02]  /*7980*/  FADD.FTZ R88, R77, R88 ;  /* 0x000000584d587221 */ /* 0x000fe40000010000 */
[----:B------:R-:W-:Y:S02]  /*7990*/  FADD.FTZ R82, R192, R82 ;  /* 0x00000052c0527221 */ /* 0x000fe40000010000 */
[----:B------:R-:W-:Y:S01]  /*79a0*/  FADD.FTZ R84, R46, R84 ;  /* 0x000000542e547221 */ /* 0x000fe20000010000 */
[----:B------:R-:W-:Y:S01]  /*79b0*/  IADD3 R13, R16, -c[0x0][0x168], R181 ;  /* 0x80005a00100d7a10 */ /* 0x000fe20007ffe0b5 */
[----:B------:R-:W-:Y:S01]  /*79c0*/  FADD.FTZ R92, R79, R92 ;  /* 0x0000005c4f5c7221 */ /* 0x000fe20000010000 */
[----:B------:R-:W-:Y:S01]  /*79d0*/  MOV R12, RZ ;  /* 0x000000ff000c7202 */ /* 0x000fe20000000f00 */
[----:B------:R-:W-:-:S02]  /*79e0*/  FADD.FTZ R88, R73, R88 ;  /* 0x0000005849587221 */ /* 0x000fc40000010000 */
[----:B------:R-:W-:Y:S02]  /*79f0*/  FADD.FTZ R82, R191, R82 ;  /* 0x00000052bf527221 */ /* 0x000fe40000010000 */
[----:B------:R-:W-:Y:S02]  /*7a00*/  FADD.FTZ R84, R45, R84 ;  /* 0x000000542d547221 */ /* 0x000fe40000010000 */
[----:B------:R-:W-:Y:S02]  /*7a10*/  FADD.FTZ R92, R78, R92 ;  /* 0x0000005c4e5c7221 */ /* 0x000fe40000010000 */
[----:B------:R-:W-:Y:S02]  /*7a20*/  FADD.FTZ R88, R74, R88 ;  /* 0x000000584a587221 */ /* 0x000fe40000010000 */
[----:B------:R-:W-:-:S04]  /*7a30*/  IMAD.HI R12, R13, -0x6db6db6d, R12 ;  /* 0x924924930d0c7827 */ /* 0x000fc800078e020c */
[----:B------:R-:W-:Y:S02]  /*7a40*/  FADD.FTZ R82, R190, R82 ;  /* 0x00000052be527221 */ /* 0x000fe40000010000 */
[----:B------:R-:W-:Y:S02]  /*7a50*/  FADD.FTZ R84, R44, R84 ;  /* 0x000000542c547221 */ /* 0x000fe40000010000 */
[----:B------:R-:W-:Y:S02]  /*7a60*/  FADD.FTZ R92, R42, R92 ;  /* 0x0000005c2a5c7221 */ /* 0x000fe40000010000 */
[----:B------:R-:W-:Y:S01]  /*7a70*/  FADD.FTZ R88, R62, R88 ;  /* 0x000000583e587221 */ /* 0x000fe20000010000 */
[----:B------:R-:W-:Y:S01]  /*7a80*/  SHF.R.U32.HI R8, RZ, 0x1f, R12 ;  /* 0x0000001fff087819 */ /* 0x000fe2000001160c */
[----:B------:R-:W-:Y:S02]  /*7a90*/  FADD.FTZ R82, R189, R82 ;  /* 0x00000052bd527221 */ /* 0x000fe40000010000 */
[----:B------:R-:W-:-:S02]  /*7aa0*/  FADD.FTZ R84, R43, R84 ;  /* 0x000000542b547221 */ /* 0x000fc40000010000 */
[----:B------:R-:W-:Y:S02]  /*7ab0*/  FADD.FTZ R92, R40, R92 ;  /* 0x0000005c285c7221 */ /* 0x000fe40000010000 */
[----:B------:R-:W-:Y:S01]  /*7ac0*/  FADD.FTZ R88, R37, R88 ;  /* 0x0000005825587221 */ /* 0x000fe20000010000 */
[----:B------:R-:W-:Y:S01]  /*7ad0*/  LEA.HI.SX32 R12, R12, R8, 0x1a ;  /* 0x000000080c0c7211 */ /* 0x000fe200078fd2ff */
[----:B------:R-:W-:Y:S02]  /*7ae0*/  FADD.FTZ R82, R103, R82 ;  /* 0x0000005267527221 */ /* 0x000fe40000010000 */
[----:B------:R-:W-:Y:S02]  /*7af0*/  FADD.FTZ R84, R31, R84 ;  /* 0x000000541f547221 */ /* 0x000fe40000010000 */
[----:B------:R-:W-:Y:S01]  /*7b00*/  FADD.FTZ R92, R39, R92 ;  /* 0x0000005c275c7221 */ /* 0x000fe20000010000 */
[----:B------:R-:W-:Y:S01]  /*7b10*/  IADD3 R18, R180, -0x2, RZ ;  /* 0xfffffffeb4127810 */ /* 0x000fe20007ffe0ff */
[----:B------:R-:W-:Y:S01]  /*7b20*/  FADD.FTZ R88, R36, R88 ;  /* 0x0000005824587221 */ /* 0x000fe20000010000 */
[----:B------:R-:W-:Y:S01]  /*7b30*/  HMMA.16816.F32.BF16 R168, R4, R14, R168 ;  /* 0x0000000e04a8723c */ /* 0x000fe200000418a8 */
[----:B------:R-:W-:-:S02]  /*7b40*/  FADD.FTZ R82, R98, R82 ;  /* 0x0000005262527221 */ /* 0x000fc40000010000 */
[----:B------:R-:W-:Y:S02]  /*7b50*/  FADD.FTZ R84, R30, R84 ;  /* 0x000000541e547221 */ /* 0x000fe40000010000 */
[----:B------:R-:W-:-:S03]  /*7b60*/  FADD.FTZ R88, R33, R88 ;  /* 0x0000005821587221 */ /* 0x000fc60000010000 */
[----:B------:R-:W-:Y:S01]  /*7b70*/  HMMA.16816.F32.BF16 R176, R4, R10, R176 ;  /* 0x0000000a04b0723c */ /* 0x000fe200000418b0 */
[----:B------:R-:W-:Y:S01]  /*7b80*/  FADD.FTZ R82, R97, R82 ;  /* 0x0000005261527221 */ /* 0x000fe20000010000 */
[----:B------:R-:W-:Y:S01]  /*7b90*/  STL [R1+0x50], R18 ;  /* 0x0000501201007387 */ /* 0x000fe20000100800 */
[----:B------:R-:W-:-:S04]  /*7ba0*/  FADD.FTZ R84, R29, R84 ;  /* 0x000000541d547221 */ /* 0x000fc80000010000 */
[----:B------:R-:W-:Y:S02]  /*7bb0*/  FADD.FTZ R4, R38, R92 ;  /* 0x0000005c26047221 */ /* 0x000fe40000010000 */
[----:B------:R-:W-:Y:S02]  /*7bc0*/  FADD.FTZ R6, R32, R88 ;  /* 0x0000005820067221 */ /* 0x000fe40000010000 */
[----:B------:R-:W-:Y:S01]  /*7bd0*/  FADD.FTZ R5, R28, R84 ;  /* 0x000000541c057221 */ /* 0x000fe20000010000 */
[----:B--2---:R-:W-:-:S05]  /*7be0*/  IMNMX R19, R19, R12, !PT ;  /* 0x0000000c13137217 */ /* 0x004fca0007800200 */
[----:B------:R-:W-:Y:S04]  /*7bf0*/  STL [R1+0x58], R19 ;  /* 0x0000581301007387 */ /* 0x000fe80000100800 */
[----:B------:R1:W-:Y:S04]  /*7c00*/  STL [R1+0x48], R4 ;  /* 0x0000480401007387 */ /* 0x0003e80000100800 */
[----:B------:R2:W-:Y:S01]  /*7c10*/  STL [R1+0x60], R6 ;  /* 0x0000600601007387 */ /* 0x0005e20000100800 */
[----:B------:R-:W-:Y:S01]  /*7c20*/  ISETP.GE.AND P0, PT, R18, R19, PT ;  /* 0x000000131200720c */ /* 0x000fe20003f06270 */
[----:B-1----:R-:W-:-:S05]  /*7c30*/  FADD.FTZ R4, R96, R82 ;  /* 0x0000005260047221 */ /* 0x002fca0000010000 */
[----:B------:R2:W-:Y:S04]  /*7c40*/  STL [R1+0x4c], R4 ;  /* 0x00004c0401007387 */ /* 0x0005e80000100800 */
[----:B------:R2:W-:Y:S03]  /*7c50*/  STL [R1+0x54], R5 ;  /* 0x0000540501007387 */ /* 0x0005e60000100800 */
[----:B------:R-:W-:Y:S05]  /*7c60*/  @!P0 BRA `(.L_x_1339) ;  /* 0x0000618000008947 */ /* 0x000fea0003800000 */
[----:B------:R-:W-:Y:S01]  /*7c70*/  MOV R180, R0 ;  /* 0x0000000000b47202 */ /* 0x000fe20000000f00 */
[----:B------:R-:W-:Y:S01]  /*7c80*/  IMAD.MOV.U32 R0, RZ, RZ, R18 ;  /* 0x000000ffff007224 */ /* 0x000fe200078e0012 */
[----:B------:R-:W-:Y:S01]  /*7c90*/  MOV R183, R2 ;  /* 0x0000000200b77202 */ /* 0x000fe20000000f00 */
[----:B------:R-:W-:Y:S01]  /*7ca0*/  IMAD.MOV.U32 R181, RZ, RZ, R68 ;  /* 0x000000ffffb57224 */ /* 0x000fe200078e0044 */
[----:B------:R-:W-:-:S02]  /*7cb0*/  MOV R182, R3 ;  /* 0x0000000300b67202 */ /* 0x000fc40000000f00 */
[----:B------:R1:W-:Y:S04]  /*7cc0*/  STL [R1+0x50], R0 ;  /* 0x0000500001007387 */ /* 0x0003e80000100800 */
.L_x_1350:
[----:B------:R-:W3:Y:S01]  /*7cd0*/  LDL R2, [R1+0x50] ;  /* 0x0000500001027983 */ /* 0x000ee20000100800 */
[----:B------:R-:W-:Y:S04]  /*7ce0*/  DEPBAR.LE SB0, 0x0 ;  /* 0x000080000000791a */ /* 0x000fe80000000000 */
[----:B-1----:R-:W3:Y:S01]  /*7cf0*/  LDL R0, [R1+0x10] ;  /* 0x0000100001007983 */ /* 0x002ee20000100800 */
[----:B------:R-:W-:Y:S01]  /*7d00*/  WARPSYNC 0xffffffff ;  /* 0xffffffff00007948 */ /* 0x000fe20003800000 */
[----:B------:R-:W-:Y:S02]  /*7d10*/  BSSY B0, `(.L_x_1340) ;  /* 0x0000051000007945 */ /* 0x000fe40003800000 */
[----:B------:R-:W-:Y:S06]  /*7d20*/  BAR.SYNC.DEFER_BLOCKING 0x0 ;  /* 0x0000000000007b1d */ /* 0x000fec0000010000 */
[----:B------:R1:W4:Y:S04]  /*7d30*/  LDSM.16.M88.4 R112, [R241] ;  /* 0x00000000f170783b */ /* 0x0003280000000200 */
[----:B------:R1:W2:Y:S04]  /*7d40*/  LDSM.16.M88.4 R108, [R241+0x2000] ;  /* 0x00200000f16c783b */ /* 0x0002a80000000200 */
[----:B------:R1:W1:Y:S04]  /*7d50*/  LDSM.16.M88.4 R16, [R240] ;  /* 0x00000000f010783b */ /* 0x0002680000000200 */
[----:B------:R1:W1:Y:S04]  /*7d60*/  LDSM.16.M88.4 R32, [R240+0x800] ;  /* 0x00080000f020783b */ /* 0x0002680000000200 */
[----:B------:R1:W1:Y:S04]  /*7d70*/  LDSM.16.M88.4 R48, [R240+0x1000] ;  /* 0x00100000f030783b */ /* 0x0002680000000200 */
        /* <DEDUP_REMOVED lines=10> */
[----:B------:R1:W1:Y:S04]  /*7e20*/  LDSM.16.M88.4 R212, [R227] ;  /* 0x00000000e3d4783b */ /* 0x0002680000000200 */
[----:B------:R1:W1:Y:S04]  /*7e30*/  LDSM.16.M88.4 R216, [R226] ;  /* 0x00000000e2d8783b */ /* 0x0002680000000200 */
[----:B------:R1:W1:Y:S01]  /*7e40*/  LDSM.16.M88.4 R220, [R225] ;  /* 0x00000000e1dc783b */ /* 0x0002620000000200 */
[----:B---3--:R-:W-:-:S13]  /*7e50*/  ISETP.GT.AND P0, PT, R0, R2, PT ;  /* 0x000000020000720c */ /* 0x008fda0003f04270 */
[----:B------:R-:W-:-:S05]  /*7e60*/  @P0 BRA `(.L_x_1341) ;  /* 0x000003b000000947 */ /* 0x000fca0003800000 */
[----:B-12-4-:R-:W2:Y:S04]  /*7e70*/  LDL R6, [R1+0x20] ;  /* 0x0000200001067983 */ /* 0x016ea80000100800 */
[----:B------:R-:W3:Y:S04]  /*7e80*/  LDL R5, [R1+0x1c] ;  /* 0x00001c0001057983 */ /* 0x000ee80000100800 */
[----:B------:R-:W4:Y:S04]  /*7e90*/  LDL.64 R8, [R1+0x30] ;  /* 0x0000300001087983 */ /* 0x000f280000100a00 */
[----:B------:R-:W5:Y:S01]  /*7ea0*/  LDL R4, [R1+0x4] ;  /* 0x0000040001047983 */ /* 0x000f620000100800 */
[----:B--2---:R-:W-:Y:S01]  /*7eb0*/  IMAD.WIDE.U32 R2, R6, c[0x0][0x208], RZ ;  /* 0x0000820006027a25 */ /* 0x004fe200078e00ff */
[----:B------:R-:W-:Y:S02]  /*7ec0*/  SHF.R.S32.HI R0, RZ, 0x1f, R6 ;  /* 0x0000001fff007819 */ /* 0x000fe40000011406 */
[----:B---3--:R-:W-:Y:S03]  /*7ed0*/  SHF.R.S32.HI R7, RZ, 0x1f, R5 ;  /* 0x0000001fff077819 */ /* 0x008fe60000011405 */
[----:B------:R-:W-:Y:S02]  /*7ee0*/  IMAD R0, R0, c[0x0][0x208], RZ ;  /* 0x0000820000007a24 */ /* 0x000fe400078e02ff */
[----:B------:R-:W-:Y:S02]  /*7ef0*/  IMAD R7, R7, c[0x0][0x218], RZ ;  /* 0x0000860007077a24 */ /* 0x000fe400078e02ff */
[----:B------:R-:W-:Y:S02]  /*7f00*/  IMAD R0, R6, c[0x0][0x20c], R0 ;  /* 0x0000830006007a24 */ /* 0x000fe400078e0200 */
[----:B------:R-:W-:Y:S02]  /*7f10*/  IMAD R7, R5, c[0x0][0x21c], R7 ;  /* 0x0000870005077a24 */ /* 0x000fe400078e0207 */
[----:B------:R-:W-:Y:S01]  /*7f20*/  IMAD.IADD R3, R3, 0x1, R0 ;  /* 0x0000000103037824 */ /* 0x000fe200078e0200 */
[----:B------:R-:W-:Y:S03]  /*7f30*/  SHF.L.U32 R0, R251, 0x1, RZ ;  /* 0x00000001fb007819 */ /* 0x000fe600000006ff */
[----:B------:R-:W-:Y:S05]  /*7f40*/  IMAD.WIDE.U32 R2, R5, c[0x0][0x218], R2 ;  /* 0x0000860005027a25 */ /* 0x000fea00078e0002 */
[----:B----4-:R-:W-:Y:S04]  /*7f50*/  IADD3 R2, P4, R8, R2, RZ ;  /* 0x0000000208027210 */ /* 0x010fe80007f9e0ff */
[----:B------:R-:W-:Y:S02]  /*7f60*/  LEA R10, P0, R2, c[0x0][0x1f8], 0x1 ;  /* 0x00007e00020a7a11 */ /* 0x000fe400078008ff */
[----:B-----5:R-:W-:Y:S02]  /*7f70*/  IADD3.X R7, R4, R3, R7, P4, !PT ;  /* 0x0000000304077210 */ /* 0x020fe400027fe407 */
[----:B------:R-:W-:Y:S02]  /*7f80*/  SHF.L.U64.HI R3, R251, 0x1, R242 ;  /* 0x00000001fb037819 */ /* 0x000fe400000102f2 */
[----:B------:R-:W-:Y:S01]  /*7f90*/  LEA.HI.X R7, R2, c[0x0][0x1fc], R7, 0x1, P0 ;  /* 0x00007f0002077a11 */ /* 0x000fe200000f0c07 */
[----:B------:R-:W-:-:S05]  /*7fa0*/  BRA.DIV ~URZ, `(.L_x_1342) ;  /* 0x0000f1527f007947 */ /* 0x000fca000b800000 */
[----:B------:R1:W2:Y:S02]  /*7fb0*/  SHFL.IDX PT, R11, R7, RZ, 0x181f ;  /* 0x00181fff070b7589 */ /* 0x0002a400000e0000 */
.L_x_1393:
[----:B------:R-:W-:-:S05]  /*7fc0*/  BRA.DIV ~URZ, `(.L_x_1343) ;  /* 0x0000f1a27f007947 */ /* 0x000fca000b800000 */
[----:B------:R-:W3:Y:S04]  /*7fd0*/  SHFL.IDX PT, R20, R10, RZ, 0x181f ;  /* 0x00181fff0a147589 */ /* 0x000ee800000e0000 */
[----:B------:R-:W4:Y:S04]  /*7fe0*/  SHFL.IDX PT, R14, R10, 0x1, 0x181f ;  /* 0x00381f000a0e7f89 */ /* 0x000f2800000e0000 */
[----:B------:R-:W-:Y:S04]  /*7ff0*/  SHFL.IDX PT, R15, R7, 0x1, 0x181f ;  /* 0x00381f00070f7f89 */ /* 0x000fe800000e0000 */
[----:B------:R-:W-:Y:S04]  /*8000*/  SHFL.IDX PT, R12, R10, 0x2, 0x181f ;  /* 0x00581f000a0c7f89 */ /* 0x000fe800000e0000 */
[----:B------:R-:W5:Y:S04]  /*8010*/  SHFL.IDX PT, R8, R10, 0x3, 0x181f ;  /* 0x00781f000a087f89 */ /* 0x000f6800000e0000 */
[----:B------:R-:W-:Y:S04]  /*8020*/  SHFL.IDX PT, R13, R7, 0x2, 0x181f ;  /* 0x00581f00070d7f89 */ /* 0x000fe800000e0000 */
[----:B------:R-:W-:Y:S04]  /*8030*/  SHFL.IDX PT, R5, R10, 0x4, 0x181f ;  /* 0x00981f000a057f89 */ /* 0x000fe800000e0000 */
[----:B------:R-:W1:Y:S04]  /*8040*/  SHFL.IDX PT, R9, R7, 0x3, 0x181f ;  /* 0x00781f0007097f89 */ /* 0x000e6800000e0000 */
[----:B------:R-:W2:Y:S04]  /*8050*/  SHFL.IDX PT, R2, R10, 0x5, 0x181f ;  /* 0x00b81f000a027f89 */ /* 0x000ea800000e0000 */
[----:B------:R-:W2:Y:S04]  /*8060*/  SHFL.IDX PT, R6, R7, 0x4, 0x181f ;  /* 0x00981f0007067f89 */ /* 0x000ea800000e0000 */
[----:B------:R-:W2:Y:S04]  /*8070*/  SHFL.IDX PT, R4, R7, 0x5, 0x181f ;  /* 0x00b81f0007047f89 */ /* 0x000ea800000e0000 */
[----:B-1----:R-:W1:Y:S01]  /*8080*/  SHFL.IDX PT, R7, R7, 0x6, 0x181f ;  /* 0x00d81f0007077f89 */ /* 0x002e6200000e0000 */
[-C--:B---3--:R-:W-:Y:S02]  /*8090*/  IADD3 R20, P0, R20, R0.reuse, RZ ;  /* 0x0000000014147210 */ /* 0x088fe40007f1e0ff */
[-C--:B----4-:R-:W-:Y:S02]  /*80a0*/  IADD3 R14, P4, R14, R0.reuse, RZ ;  /* 0x000000000e0e7210 */ /* 0x090fe40007f9e0ff */
[-C--:B-----5:R-:W-:Y:S01]  /*80b0*/  IADD3 R8, P5, R8, R0.reuse, RZ ;  /* 0x0000000008087210 */ /* 0x0a0fe20007fbe0ff */
[--C-:B--2---:R-:W-:Y:S01]  /*80c0*/  IMAD.X R21, R11, 0x1, R3.reuse, P0 ;  /* 0x000000010b157824 */ /* 0x104fe200000e0603 */
[-C--:B------:R-:W-:Y:S01]  /*80d0*/  IADD3 R12, P0, R12, R0.reuse, RZ ;  /* 0x000000000c0c7210 */ /* 0x080fe20007f1e0ff */
[--C-:B------:R-:W-:Y:S02]  /*80e0*/  IMAD.X R15, R15, 0x1, R3.reuse, P4 ;  /* 0x000000010f0f7824 */ /* 0x100fe400020e0603 */
[--C-:B------:R-:W-:Y:S01]  /*80f0*/  IMAD.X R9, R9, 0x1, R3.reuse, P5 ;  /* 0x0000000109097824 */ /* 0x100fe200028e0603 */
[----:B------:R2:W-:Y:S01]  /*8100*/  LDGSTS.E.BYPASS.LTC128B.128 [R244+0x100], [R20.64], !P3 ;  /* 0x0010000014f47fae */ /* 0x0005e2000d901d48 */
[--C-:B------:R-:W-:Y:S03]  /*8110*/  IMAD.X R13, R13, 0x1, R3.reuse, P0 ;  /* 0x000000010d0d7824 */ /* 0x100fe600000e0603 */
[----:B------:R3:W-:Y:S04]  /*8120*/  LDGSTS.E.BYPASS.LTC128B.128 [R244+0x900], [R14.64], !P3 ;  /* 0x009000000ef47fae */ /* 0x0007e8000d901d48 */
[----:B------:R4:W-:Y:S04]  /*8130*/  LDGSTS.E.BYPASS.LTC128B.128 [R244+0x1100], [R12.64], !P3 ;  /* 0x011000000cf47fae */ /* 0x0009e8000d901d48 */
[----:B------:R4:W-:Y:S01]  /*8140*/  LDGSTS.E.BYPASS.LTC128B.128 [R244+0x1900], [R8.64], !P3 ;  /* 0x0190000008f47fae */ /* 0x0009e2000d901d48 */
[-C--:B--2---:R-:W-:Y:S02]  /*8150*/  IADD3 R20, P4, R5, R0.reuse, RZ ;  /* 0x0000000005147210 */ /* 0x084fe40007f9e0ff */
[----:B---3--:R-:W-:Y:S03]  /*8160*/  IADD3 R14, P0, R2, R0, RZ ;  /* 0x00000000020e7210 */ /* 0x008fe60007f1e0ff */
[--C-:B------:R-:W-:Y:S02]  /*8170*/  IMAD.X R21, R6, 0x1, R3.reuse, P4 ;  /* 0x0000000106157824 */ /* 0x100fe400020e0603 */
[----:B------:R-:W-:Y:S03]  /*8180*/  IMAD.X R15, R4, 0x1, R3, P0 ;  /* 0x00000001040f7824 */ /* 0x000fe600000e0603 */
[----:B------:R4:W-:Y:S04]  /*8190*/  LDGSTS.E.BYPASS.LTC128B.128 [R244+0x2100], [R20.64], !P3 ;  /* 0x0210000014f47fae */ /* 0x0009e8000d901d48 */
[----:B------:R4:W2:Y:S04]  /*81a0*/  SHFL.IDX PT, R4, R10, 0x6, 0x181f ;  /* 0x00d81f000a047f89 */ /* 0x0008a800000e0000 */
[----:B------:R4:W-:Y:S02]  /*81b0*/  LDGSTS.E.BYPASS.LTC128B.128 [R244+0x2900], [R14.64], !P3 ;  /* 0x029000000ef47fae */ /* 0x0009e4000d901d48 */
.L_x_1394:
[----:B-12---:R-:W-:Y:S04]  /*81c0*/  IADD3 R4, P0, R4, R0, RZ ;  /* 0x0000000004047210 */ /* 0x006fe80007f1e0ff */
[----:B------:R-:W-:Y:S05]  /*81d0*/  IADD3.X R5, R7, R3, RZ, P0, !PT ;  /* 0x0000000307057210 */ /* 0x000fea00007fe4ff */
[----:B------:R-:W-:Y:S01]  /*81e0*/  @!PT LDS RZ, [RZ] ;  /* 0x00000000fffff984 */ /* 0x000fe20000000800 */
[----:B------:R-:W-:Y:S01]  /*81f0*/  @!PT LDS RZ, [RZ] ;  /* 0x00000000fffff984 */ /* 0x000fe20000000800 */
[----:B------:R-:W-:Y:S01]  /*8200*/  @!PT LDS RZ, [RZ] ;  /* 0x00000000fffff984 */ /* 0x000fe20000000800 */
[----:B------:R1:W-:Y:S04]  /*8210*/  LDGSTS.E.BYPASS.LTC128B.128 [R244+0x3100], [R4.64], !P3 ;  /* 0x0310000004f47fae */ /* 0x0003e8000d901d48 */
.L_x_1341:
[----:B-12-4-:R-:W-:Y:S05]  /*8220*/  BSYNC B0 ;  /* 0x0000000000007941 */ /* 0x016fea0003800000 */
.L_x_1340:
        /* <DEDUP_REMOVED lines=57> */
[----:B------:R-:W-:Y:S07]  /*85c0*/  LDSM.16.M88.4 R212, [R235] ;  /* 0x00000000ebd4783b */ /* 0x000fee0000000200 */
[-C--:B------:R-:W-:Y:S08]  /*85d0*/  HMMA.16816.F32.BF16 R84, R188, R216.reuse, R84 ;  /* 0x000000d8bc54723c */ /* 0x080ff00000041854 */
[C---:B------:R-:W-:Y:S08]  /*85e0*/  HMMA.16816.F32.BF16 R88, R196.reuse, R216, R88 ;  /* 0x000000d8c458723c */ /* 0x040ff00000041858 */
[-C--:B------:R-:W-:Y:S08]  /*85f0*/  HMMA.16816.F32.BF16 R92, R196, R218.reuse, R92 ;  /* 0x000000dac45c723c */ /* 0x080ff0000004185c */
[C---:B------:R-:W-:Y:S01]  /*8600*/  HMMA.16816.F32.BF16 R96, R188.reuse, R218, R96 ;  /* 0x000000dabc60723c */ /* 0x040fe20000041860 */
[----:B------:R-:W-:Y:S07]  /*8610*/  LDSM.16.M88.4 R216, [R224] ;  /* 0x00000000e0d8783b */ /* 0x000fee0000000200 */
[-C--:B------:R-:W-:Y:S08]  /*8620*/  HMMA.16816.F32.BF16 R100, R188, R220.reuse, R100 ;  /* 0x000000dcbc64723c */ /* 0x080ff00000041864 */
[C---:B------:R-:W-:Y:S01]  /*8630*/  HMMA.16816.F32.BF16 R104, R196.reuse, R220, R104 ;  /* 0x000000dcc468723c */ /* 0x040fe20000041868 */
[----:B------:R-:W2:Y:S07]  /*8640*/  LDL R221, [R1+0x10] ;  /* 0x0000100001dd7983 */ /* 0x000eae0000100800 */
[-C--:B------:R-:W-:Y:S01]  /*8650*/  HMMA.16816.F32.BF16 R108, R196, R222.reuse, R108 ;  /* 0x000000dec46c723c */ /* 0x080fe2000004186c */
[----:B------:R-:W-:Y:S07]  /*8660*/  LDSM.16.M88.4 R196, [R236+0x2800] ;  /* 0x00280000ecc4783b */ /* 0x000fee0000000200 */
[----:B------:R-:W-:Y:S01]  /*8670*/  HMMA.16816.F32.BF16 R112, R188, R222, R112 ;  /* 0x000000debc70723c */ /* 0x000fe20000041870 */
[----:B------:R-:W5:Y:S07]  /*8680*/  LDSM.16.M88.4 R188, [R236+0x1800] ;  /* 0x00180000ecbc783b */ /* 0x000f6e0000000200 */
        /* <DEDUP_REMOVED lines=27> */
[-C--:B---3--:R-:W-:Y:S08]  /*8840*/  HMMA.16816.F32.BF16 R100, R184, R204.reuse, R100 ;  /* 0x000000ccb864723c */ /* 0x088ff00000041864 */
[C---:B------:R-:W-:Y:S08]  /*8850*/  HMMA.16816.F32.BF16 R104, R200.reuse, R204, R104 ;  /* 0x000000ccc868723c */ /* 0x040ff00000041868 */
[-C--:B------:R-:W-:Y:S08]  /*8860*/  HMMA.16816.F32.BF16 R108, R200, R206.reuse, R108 ;  /* 0x000000cec86c723c */ /* 0x080ff0000004186c */
[----:B------:R-:W-:Y:S08]  /*8870*/  HMMA.16816.F32.BF16 R112, R184, R206, R112 ;  /* 0x000000ceb870723c */ /* 0x000ff00000041870 */
[-C--:B------:R-:W-:Y:S08]  /*8880*/  HMMA.16816.F32.BF16 R4, R212, R216.reuse, R4 ;  /* 0x000000d8d404723c */ /* 0x080ff00000041804 */
[C---:B----4-:R-:W-:Y:S08]  /*8890*/  HMMA.16816.F32.BF16 R8, R188.reuse, R216, R8 ;  /* 0x000000d8bc08723c */ /* 0x050ff00000041808 */
        /* <DEDUP_REMOVED lines=8> */
[----:B------:R3:W4:Y:S01]  /*8920*/  MUFU.TANH R185, R7 ;  /* 0x0000000700b97308 */ /* 0x0007220000002400 */
        /* <DEDUP_REMOVED lines=8> */
[----:B------:R-:W-:Y:S01]  /*89b0*/  FMUL.FTZ R16, R16, c[0x0][0x320] ;  /* 0x0000c80010107a20 */ /* 0x000fe20000410000 */
[----:B--2---:R-:W-:Y:S01]  /*89c0*/  ISETP.GT.AND P0, PT, R2, R221, PT ;  /* 0x000000dd0200720c */ /* 0x004fe20003f04270 */
[----:B------:R-:W-:Y:S02]  /*89d0*/  FMUL.FTZ R17, R17, c[0x0][0x320] ;  /* 0x0000c80011117a20 */ /* 0x000fe40000410000 */
[----:B------:R-:W-:Y:S01]  /*89e0*/  FMUL.FTZ R18, R18, c[0x0][0x320] ;  /* 0x0000c80012127a20 */ /* 0x000fe20000410000 */
[----:B------:R-:W2:Y:S01]  /*89f0*/  MUFU.TANH R187, R9 ;  /* 0x0000000900bb7308 */ /* 0x000ea20000002400 */
[----:B------:R-:W-:Y:S01]  /*8a00*/  FMUL.FTZ R19, R19, c[0x0][0x320] ;  /* 0x0000c80013137a20 */ /* 0x000fe20000410000 */
[----:B---3--:R-:W3:Y:S08]  /*8a10*/  LDSM.16.M88.4 R4, [R224+0x800] ;  /* 0x00080000e004783b */ /* 0x008ef00000000200 */
[----:B------:R-:W1:Y:S10]  /*8a20*/  MUFU.TANH R192, R10 ;  /* 0x0000000a00c07308 */ /* 0x000e740000002400 */
[----:B------:R5:W1:Y:S10]  /*8a30*/  MUFU.TANH R193, R11 ;  /* 0x0000000b00c17308 */ /* 0x000a740000002400 */
[----:B------:R-:W1:Y:S10]  /*8a40*/  MUFU.TANH R0, R0 ;  /* 0x0000000000007308 */ /* 0x000e740000002400 */
[----:B------:R-:W1:Y:S01]  /*8a50*/  MUFU.TANH R3, R3 ;  /* 0x0000000300037308 */ /* 0x000e620000002400 */
[----:B-----5:R-:W5:Y:S01]  /*8a60*/  LDSM.16.M88.4 R8, [R224+0x1000] ;  /* 0x00100000e008783b */ /* 0x020f620000000200 */
[-C--:B---3--:R-:W-:Y:S08]  /*8a70*/  HMMA.16816.F32.BF16 R20, R212, R4.reuse, R20 ;  /* 0x00000004d414723c */ /* 0x088ff00000041814 */
[----:B------:R-:W3:Y:S01]  /*8a80*/  MUFU.TANH R12, R12 ;  /* 0x0000000c000c7308 */ /* 0x000ee20000002400 */
        /* <DEDUP_REMOVED lines=43> */
[----:B------:R-:W1:Y:S03]  /*8d40*/  LDSM.16.M88.4 R4, [R224+0x2800] ;  /* 0x00280000e004783b */ /* 0x000e660000000200 */
[----:B------:R-:W-:Y:S02]  /*8d50*/  FMUL.FTZ R41, R41, c[0x0][0x320] ;  /* 0x0000c80029297a20 */ /* 0x000fe40000410000 */
[----:B------:R-:W-:Y:S02]  /*8d60*/  FMUL.FTZ R42, R42, c[0x0][0x320] ;  /* 0x0000c8002a2a7a20 */ /* 0x000fe40000410000 */
[----:B------:R-:W-:Y:S01]  /*8d70*/  FMUL.FTZ R43, R43, c[0x0][0x320] ;  /* 0x0000c8002b2b7a20 */ /* 0x000fe20000410000 */
[----:B------:R-:W1:Y:S01]  /*8d80*/  MUFU.TANH R22, R22 ;  /* 0x0000001600167308 */ /* 0x000e620000002400 */
[-C--:B-----5:R-:W-:Y:S03]  /*8d90*/  HMMA.16816.F32.BF16 R68, R212, R8.reuse, R68 ;  /* 0x00000008d444723c */ /* 0x0a0fe60000041844 */
[----:B------:R-:W-:Y:S02]  /*8da0*/  FMUL.FTZ R44, R44, c[0x0][0x320] ;  /* 0x0000c8002c2c7a20 */ /* 0x000fe40000410000 */
[----:B------:R-:W-:Y:S02]  /*8db0*/  FMUL.FTZ R45, R45, c[0x0][0x320] ;  /* 0x0000c8002d2d7a20 */ /* 0x000fe40000410000 */
[----:B------:R-:W-:Y:S01]  /*8dc0*/  FMUL.FTZ R46, R46, c[0x0][0x320] ;  /* 0x0000c8002e2e7a20 */ /* 0x000fe20000410000 */
[C---:B------:R-:W-:Y:S01]  /*8dd0*/  HMMA.16816.F32.BF16 R72, R188.reuse, R8, R72 ;  /* 0x00000008bc48723c */ /* 0x040fe20000041848 */
[----:B------:R-:W2:Y:S03]  /*8de0*/  MUFU.TANH R23, R23 ;  /* 0x0000001700177308 */ /* 0x000ea60000002400 */
[----:B------:R-:W-:Y:S02]  /*8df0*/  FMUL.FTZ R47, R47, c[0x0][0x320] ;  /* 0x0000c8002f2f7a20 */ /* 0x000fe40000410000 */
[----:B------:R-:W-:Y:S02]  /*8e00*/  FMUL.FTZ R48, R48, c[0x0][0x320] ;  /* 0x0000c80030307a20 */ /* 0x000fe40000410000 */
[-C--:B------:R-:W-:Y:S03]  /*8e10*/  HMMA.16816.F32.BF16 R76, R188, R10.reuse, R76 ;  /* 0x0000000abc4c723c */ /* 0x080fe6000004184c */
[----:B------:R-:W2:Y:S01]  /*8e20*/  MUFU.TANH R24, R24 ;  /* 0x0000001800187308 */ /* 0x000ea20000002400 */
[----:B------:R-:W-:Y:S02]  /*8e30*/  FMUL.FTZ R49, R49, c[0x0][0x320] ;  /* 0x0000c80031317a20 */ /* 0x000fe40000410000 */
[----:B------:R-:W-:Y:S02]  /*8e40*/  FMUL.FTZ R50, R50, c[0x0][0x320] ;  /* 0x0000c80032327a20 */ /* 0x000fe40000410000 */
[C---:B------:R-:W-:Y:S01]  /*8e50*/  HMMA.16816.F32.BF16 R80, R212.reuse, R10, R80 ;  /* 0x0000000ad450723c */ /* 0x040fe20000041850 */
[----:B------:R-:W5:Y:S01]  /*8e60*/  LDSM.16.M88.4 R8, [R224+0x3000] ;  /* 0x00300000e008783b */ /* 0x000f620000000200 */
[----:B------:R-:W-:Y:S04]  /*8e70*/  DEPBAR.LE SB0, 0x0 ;  /* 0x000080000000791a */ /* 0x000fe80000000000 */
[----:B------:R-:W2:Y:S01]  /*8e80*/  MUFU.TANH R25, R25 ;  /* 0x0000001900197308 */ /* 0x000ea20000002400 */
[----:B------:R-:W-:Y:S01]  /*8e90*/  FMUL.FTZ R68, R68, c[0x0][0x320] ;  /* 0x0000c80044447a20 */ /* 0x000fe20000410000 */
[-C--:B-1----:R-:W-:Y:S01]  /*8ea0*/  HMMA.16816.F32.BF16 R84, R212, R4.reuse, R84 ;  /* 0x00000004d454723c */ /* 0x082fe20000041854 */
[----:B------:R-:W-:Y:S04]  /*8eb0*/  BAR.SYNC.DEFER_BLOCKING 0x0 ;  /* 0x0000000000007b1d */ /* 0x000fe80000010000 */
        /* <DEDUP_REMOVED lines=16> */
[----:B------:R-:W1:Y:S01]  /*8fc0*/  MUFU.TANH R209, R81 ;  /* 0x0000005100d17308 */ /* 0x000e620000002400 */
[----:B------:R-:W-:Y:S02]  /*8fd0*/  FMUL.FTZ R57, R57, c[0x0][0x320] ;  /* 0x0000c80039397a20 */ /* 0x000fe40000410000 */
[C---:B------:R-:W-:Y:S04]  /*8fe0*/  HMMA.16816.F32.BF16 R104, R188.reuse, R8, R104 ;  /* 0x00000008bc68723c */ /* 0x040fe80000041868 */
[----:B------:R-:W-:Y:S02]  /*8ff0*/  FMUL.FTZ R58, R58, c[0x0][0x320] ;  /* 0x0000c8003a3a7a20 */ /* 0x000fe40000410000 */
[----:B------:R-:W-:Y:S01]  /*9000*/  FMUL.FTZ R59, R59, c[0x0][0x320] ;  /* 0x0000c8003b3b7a20 */ /* 0x000fe20000410000 */
[----:B------:R-:W1:Y:S01]  /*9010*/  MUFU.TANH R26, R26 ;  /* 0x0000001a001a7308 */ /* 0x000e620000002400 */
[-C--:B------:R-:W-:Y:S04]  /*9020*/  HMMA.16816.F32.BF16 R108, R188, R10.reuse, R108 ;  /* 0x0000000abc6c723c */ /* 0x080fe8000004186c */
[----:B------:R-:W-:Y:S02]  /*9030*/  FMUL.FTZ R96, R96, c[0x0][0x320] ;  /* 0x0000c80060607a20 */ /* 0x000fe40000410000 */
[----:B------:R-:W-:Y:S02]  /*9040*/  FMUL.FTZ R97, R97, c[0x0][0x320] ;  /* 0x0000c80061617a20 */ /* 0x000fe40000410000 */
[----:B------:R-:W-:Y:S01]  /*9050*/  FMUL.FTZ R98, R98, c[0x0][0x320] ;  /* 0x0000c80062627a20 */ /* 0x000fe20000410000 */
[----:B------:R-:W1:Y:S01]  /*9060*/  MUFU.TANH R206, R96 ;  /* 0x0000006000ce7308 */ /* 0x000e620000002400 */
[----:B------:R-:W-:Y:S04]  /*9070*/  HMMA.16816.F32.BF16 R112, R212, R10, R112 ;  /* 0x0000000ad470723c */ /* 0x000fe80000041870 */
[----:B------:R-:W-:Y:S02]  /*9080*/  FMUL.FTZ R99, R99, c[0x0][0x320] ;  /* 0x0000c80063637a20 */ /* 0x000fe40000410000 */
[----:B------:R-:W-:Y:S02]  /*9090*/  FMUL.FTZ R100, R100, c[0x0][0x320] ;  /* 0x0000c80064647a20 */ /* 0x000fe40000410000 */
[----:B------:R-:W-:Y:S01]  /*90a0*/  FMUL.FTZ R60, R60, c[0x0][0x320] ;  /* 0x0000c8003c3c7a20 */ /* 0x000fe20000410000 */
[----:B------:R-:W2:Y:S03]  /*90b0*/  MUFU.TANH R205, R97 ;  /* 0x0000006100cd7308 */ /* 0x000ea60000002400 */
[----:B------:R-:W-:Y:S02]  /*90c0*/  FMUL.FTZ R61, R61, c[0x0][0x320] ;  /* 0x0000c8003d3d7a20 */ /* 0x000fe40000410000 */
[----:B------:R-:W-:Y:S02]  /*90d0*/  FMUL.FTZ R62, R62, c[0x0][0x320] ;  /* 0x0000c8003e3e7a20 */ /* 0x000fe40000410000 */
[----:B------:R-:W-:Y:S02]  /*90e0*/  FMUL.FTZ R63, R63, c[0x0][0x320] ;  /* 0x0000c8003f3f7a20 */ /* 0x000fe40000410000 */
[----:B------:R-:W-:Y:S01]  /*90f0*/  FMUL.FTZ R64, R64, c[0x0][0x320] ;  /* 0x0000c80040407a20 */ /* 0x000fe20000410000 */
[----:B------:R5:W2:Y:S01]  /*9100*/  MUFU.TANH R204, R98 ;  /* 0x0000006200cc7308 */ /* 0x000aa20000002400 */
[----:B------:R-:W-:Y:S02]  /*9110*/  FMUL.FTZ R65, R65, c[0x0][0x320] ;  /* 0x0000c80041417a20 */ /* 0x000fe40000410000 */
[----:B------:R-:W-:Y:S02]  /*9120*/  FMUL.FTZ R66, R66, c[0x0][0x320] ;  /* 0x0000c80042427a20 */ /* 0x000fe40000410000 */
[----:B------:R-:W-:Y:S02]  /*9130*/  FMUL.FTZ R67, R67, c[0x0][0x320] ;  /* 0x0000c80043437a20 */ /* 0x000fe40000410000 */
[----:B-1----:R-:W-:Y:S02]  /*9140*/  FMUL.FTZ R68, R70, c[0x0][0x320] ;  /* 0x0000c80046447a20 */ /* 0x002fe40000410000 */
[----:B------:R-:W-:Y:S01]  /*9150*/  FMUL.FTZ R69, R71, c[0x0][0x320] ;  /* 0x0000c80047457a20 */ /* 0x000fe20000410000 */
[----:B------:R1:W1:Y:S01]  /*9160*/  MUFU.TANH R203, R99 ;  /* 0x0000006300cb7308 */ /* 0x0002620000002400 */
[----:B------:R-:W-:Y:S02]  /*9170*/  FMUL.FTZ R70, R72, c[0x0][0x320] ;  /* 0x0000c80048467a20 */ /* 0x000fe40000410000 */
        /* <DEDUP_REMOVED lines=14> */
[----:B-----5:R-:W-:Y:S02]  /*9260*/  FMUL.FTZ R98, R104, c[0x0][0x320] ;  /* 0x0000c80068627a20 */ /* 0x020fe40000410000 */
[----:B-1----:R-:W-:Y:S01]  /*9270*/  FMUL.FTZ R99, R105, c[0x0][0x320] ;  /* 0x0000c80069637a20 */ /* 0x002fe20000410000 */
[----:B------:R-:W1:Y:S01]  /*9280*/  MUFU.TANH R28, R28 ;  /* 0x0000001c001c7308 */ /* 0x000e620000002400 */
[----:B------:R-:W-:Y:S02]  /*9290*/  FMUL.FTZ R96, R106, c[0x0][0x320] ;  /* 0x0000c8006a607a20 */ /* 0x000fe40000410000 */
[----:B------:R-:W-:Y:S02]  /*92a0*/  FMUL.FTZ R81, R107, c[0x0][0x320] ;  /* 0x0000c8006b517a20 */ /* 0x000fe40000410000 */
[----:B--2---:R-:W-:Y:S02]  /*92b0*/  FMUL.FTZ R100, R108, c[0x0][0x320] ;  /* 0x0000c8006c647a20 */ /* 0x004fe40000410000 */
        /* <DEDUP_REMOVED lines=22> */
[----:B------:R-:W-:Y:S07]  /*9420*/  FMUL.FTZ R102, R102, c[0x0][0x320] ;  /* 0x0000c80066667a20 */ /* 0x000fee0000410000 */
        /* <DEDUP_REMOVED lines=73> */
[----:B------:R-:W1:Y:S01]  /*98c0*/  MUFU.TANH R11, R11 ;  /* 0x0000000b000b7308 */ /* 0x000e620000002400 */
[----:B------:R-:W-:-:S05]  /*98d0*/  @!P0 BRA `(.L_x_1345) ;  /* 0x000004e000008947 */ /* 0x000fca0003800000 */
[C---:B-1234-:R-:W-:Y:S01]  /*98e0*/  IMAD.SHL.U32 R84, R251.reuse, 0x2, RZ ;  /* 0x00000002fb547824 */ /* 0x05efe200078e00ff */
[----:B------:R-:W2:Y:S01]  /*98f0*/  LDL R218, [R1+0x24] ;  /* 0x0000240001da7983 */ /* 0x000ea20000100800 */
[----:B------:R-:W-:Y:S02]  /*9900*/  PLOP3.LUT P4, PT, PT, PT, UP0, 0x80, 0x0 ;  /* 0x000000000000781c */ /* 0x000fe40003f8f008 */
[----:B------:R-:W-:Y:S01]  /*9910*/  PLOP3.LUT P0, PT, PT, PT, UP0, 0x80, 0x0 ;  /* 0x000000000000781c */ /* 0x000fe20003f0f008 */
[----:B------:R-:W3:Y:S01]  /*9920*/  LDL.64 R82, [R1+0x40] ;  /* 0x0000400001527983 */ /* 0x000ee20000100a00 */
[----:B------:R-:W-:Y:S03]  /*9930*/  SHF.L.U64.HI R85, R251, 0x1, R242 ;  /* 0x00000001fb557819 */ /* 0x000fe600000102f2 */
[----:B------:R-:W4:Y:S04]  /*9940*/  LDL R217, [R1+0xc] ;  /* 0x00000c0001d97983 */ /* 0x000f280000100800 */
[----:B------:R-:W5:Y:S04]  /*9950*/  LDL.64 R222, [R1+0x38] ;  /* 0x0000380001de7983 */ /* 0x000f680000100a00 */
[----:B------:R-:W3:Y:S01]  /*9960*/  LDL R221, [R1+0x8] ;  /* 0x0000080001dd7983 */ /* 0x000ee20000100800 */
[----:B--2---:R-:W-:Y:S05]  /*9970*/  IMAD R5, R2, 0x70, R218 ;  /* 0x0000007002057824 */ /* 0x004fea00078e02da */
[----:B------:R-:W-:Y:S05]  /*9980*/  IADD3 R5, R5, -0x70, R250 ;  /* 0xffffff9005057810 */ /* 0x000fea0007ffe0fa */
[----:B------:R-:W-:Y:S04]  /*9990*/  @P4 IMAD.HI.U32 R2, R5, c[0x0][0x2bc], RZ ;  /* 0x0000af0005024a27 */ /* 0x000fe800078e00ff */
[--C-:B------:R-:W-:Y:S01]  /*99a0*/  IMAD.MOV.U32 R4, RZ, RZ, R5.reuse ;  /* 0x000000ffff047224 */ /* 0x100fe200078e0005 */
[----:B------:R-:W-:Y:S04]  /*99b0*/  @P0 SHF.R.U32.HI R4, RZ, c[0x0][0x2c0], R2 ;  /* 0x0000b000ff040a19 */ /* 0x000fe80000011602 */
[C---:B---3--:R-:W-:Y:S01]  /*99c0*/  @!P1 IADD3 R2, P0, R4.reuse, R82, RZ ;  /* 0x0000005204029210 */ /* 0x048fe20007f1e0ff */
[----:B------:R-:W-:Y:S03]  /*99d0*/  IMAD.MOV R6, RZ, RZ, -R4 ;  /* 0x000000ffff067224 */ /* 0x000fe600078e0a04 */
[----:B----4-:R-:W-:Y:S01]  /*99e0*/  @!P1 LEA.HI.X.SX32 R4, R4, R217, 0x1, P0 ;  /* 0x000000d904049211 */ /* 0x010fe200000f0eff */
[----:B------:R-:W-:Y:S01]  /*99f0*/  IMAD R82, R6, c[0x0][0x2b8], R5 ;  /* 0x0000ae0006527a24 */ /* 0x000fe200078e0205 */
[C---:B------:R-:W-:Y:S01]  /*9a00*/  @!P1 LEA R8, P0, R2.reuse, c[0x0][0x2a0], 0x2 ;  /* 0x0000a80002089a11 */ /* 0x040fe200078010ff */
[----:B------:R-:W-:Y:S03]  /*9a10*/  IMAD.MOV.U32 R6, RZ, RZ, RZ ;  /* 0x000000ffff067224 */ /* 0x000fe600078e00ff */
[----:B------:R-:W-:Y:S01]  /*9a20*/  @!P1 LEA.HI.X R9, R2, c[0x0][0x2a4], R4, 0x2, P0 ;  /* 0x0000a90002099a11 */ /* 0x000fe200000f1404 */
[----:B------:R-:W-:Y:S01]  /*9a30*/  IMAD.WIDE.U32 R4, R82, c[0x0][0x1e0], RZ ;  /* 0x0000780052047a25 */ /* 0x000fe200078e00ff */
[----:B------:R1:W-:Y:S01]  /*9a40*/  STL [R1+0x20], R82 ;  /* 0x0000205201007387 */ /* 0x0003e20000100800 */
[----:B------:R-:W-:Y:S03]  /*9a50*/  SHF.R.S32.HI R2, RZ, 0x1f, R82 ;  /* 0x0000001fff027819 */ /* 0x000fe60000011452 */
[----:B------:R-:W1:Y:S02]  /*9a60*/  @!P1 LDG.E R6, [R8.64] ;  /* 0x0000000808069981 */ /* 0x000e64000c1e1900 */
[----:B------:R-:W-:Y:S04]  /*9a70*/  IMAD R2, R2, c[0x0][0x1e0], RZ ;  /* 0x0000780002027a24 */ /* 0x000fe800078e02ff */
[----:B------:R-:W-:Y:S04]  /*9a80*/  IMAD R2, R82, c[0x0][0x1e4], R2 ;  /* 0x0000790052027a24 */ /* 0x000fe800078e0202 */
[----:B------:R-:W-:Y:S01]  /*9a90*/  IMAD.IADD R5, R5, 0x1, R2 ;  /* 0x0000000105057824 */ /* 0x000fe200078e0202 */
[----:B-1----:R-:W-:Y:S01]  /*9aa0*/  SHF.R.S32.HI R82, RZ, 0x1f, R6 ;  /* 0x0000001fff527819 */ /* 0x002fe20000011406 */
[----:B------:R1:W-:Y:S02]  /*9ab0*/  STL [R1+0x1c], R6 ;  /* 0x00001c0601007387 */ /* 0x0003e40000100800 */
[----:B------:R-:W-:Y:S04]  /*9ac0*/  IMAD.WIDE.U32 R4, R6, c[0x0][0x1f0], R4 ;  /* 0x00007c0006047a25 */ /* 0x000fe800078e0004 */
[----:B------:R-:W-:Y:S01]  /*9ad0*/  IMAD R82, R82, c[0x0][0x1f0], RZ ;  /* 0x00007c0052527a24 */ /* 0x000fe200078e02ff */
[----:B-----5:R-:W-:Y:S03]  /*9ae0*/  IADD3 R2, P0, R222, R4, RZ ;  /* 0x00000004de027210 */ /* 0x020fe60007f1e0ff */
[----:B------:R-:W-:Y:S05]  /*9af0*/  IMAD R82, R6, c[0x0][0x1f4], R82 ;  /* 0x00007d0006527a24 */ /* 0x000fea00078e0252 */
[----:B------:R-:W-:Y:S02]  /*9b00*/  IADD3.X R82, R221, R5, R82, P0, !PT ;  /* 0x00000005dd527210 */ /* 0x000fe400007fe452 */
[C---:B------:R-:W-:Y:S04]  /*9b10*/  LEA R83, P0, R2.reuse, c[0x0][0x1c8], 0x1 ;  /* 0x0000720002537a11 */ /* 0x040fe800078008ff */
[----:B------:R-:W-:Y:S01]  /*9b20*/  LEA.HI.X R82, R2, c[0x0][0x1cc], R82, 0x1, P0 ;  /* 0x0000730002527a11 */ /* 0x000fe200000f0c52 */
[----:B------:R-:W-:-:S06]  /*9b30*/  BRA.DIV ~URZ, `(.L_x_1346) ;  /* 0x0000dcf27f007947 */ /* 0x000fcc000b800000 */
[----:B------:R2:W3:Y:S02]  /*9b40*/  SHFL.IDX PT, R86, R82, RZ, 0x181f ;  /* 0x00181fff52567589 */ /* 0x0004e400000e0000 */
.L_x_1395:
[----:B------:R-:W-:-:S05]  /*9b50*/  BRA.DIV ~URZ, `(.L_x_1347) ;  /* 0x0000dd427f007947 */ /* 0x000fca000b800000 */
[----:B------:R-:W4:Y:S02]  /*9b60*/  SHFL.IDX PT, R2, R83, RZ, 0x181f ;  /* 0x00181fff53027589 */ /* 0x000f2400000e0000 */
[-C--:B----4-:R-:W-:Y:S02]  /*9b70*/  IADD3 R4, P0, R2, R84.reuse, RZ ;  /* 0x0000005402047210 */ /* 0x090fe40007f1e0ff */
[----:B------:R-:W4:Y:S03]  /*9b80*/  SHFL.IDX PT, R2, R83, 0x1, 0x181f ;  /* 0x00381f0053027f89 */ /* 0x000f2600000e0000 */
[--C-:B---3--:R-:W-:Y:S05]  /*9b90*/  IMAD.X R5, R86, 0x1, R85.reuse, P0 ;  /* 0x0000000156057824 */ /* 0x108fea00000e0655 */
[----:B------:R-:W-:Y:S01]  /*9ba0*/  @!PT LDS RZ, [RZ] ;  /* 0x00000000fffff984 */ /* 0x000fe20000000800 */
[----:B------:R3:W-:Y:S01]  /*9bb0*/  LDGSTS.E.BYPASS.LTC128B.128 [R244+0x3900], [R4.64], !P3 ;  /* 0x0390000004f47fae */ /* 0x0007e2000d901d48 */
[-C--:B----4-:R-:W-:Y:S03]  /*9bc0*/  IADD3 R8, P0, R2, R84.reuse, RZ ;  /* 0x0000005402087210 */ /* 0x090fe60007f1e0ff */
[----:B------:R-:W-:Y:S04]  /*9bd0*/  SHFL.IDX PT, R2, R83, 0x2, 0x181f ;  /* 0x00581f0053027f89 */ /* 0x000fe800000e0000 */
[----:B---3--:R-:W3:Y:S02]  /*9be0*/  SHFL.IDX PT, R4, R82, 0x1, 0x181f ;  /* 0x00381f0052047f89 */ /* 0x008ee400000e0000 */
[--C-:B---3--:R-:W-:Y:S02]  /*9bf0*/  IMAD.X R9, R4, 0x1, R85.reuse, P0 ;  /* 0x0000000104097824 */ /* 0x108fe400000e0655 */
[----:B------:R-:W3:Y:S04]  /*9c00*/  SHFL.IDX PT, R4, R82, 0x2, 0x181f ;  /* 0x00581f0052047f89 */ /* 0x000ee800000e0000 */
[----:B------:R4:W-:Y:S02]  /*9c10*/  LDGSTS.E.BYPASS.LTC128B.128 [R244+0x4100], [R8.64], !P3 ;  /* 0x0410000008f47fae */ /* 0x0009e4000d901d48 */
[-C--:B----4-:R-:W-:Y:S02]  /*9c20*/  IADD3 R8, P0, R2, R84.reuse, RZ ;  /* 0x0000005402087210 */ /* 0x090fe40007f1e0ff */
[----:B------:R-:W4:Y:S03]  /*9c30*/  SHFL.IDX PT, R2, R83, 0x3, 0x181f ;  /* 0x00781f0053027f89 */ /* 0x000f2600000e0000 */
        /* <DEDUP_REMOVED lines=12> */
[----:B------:R4:W-:Y:S04]  /*9d00*/  LDGSTS.E.BYPASS.LTC128B.128 [R244+0x5900], [R8.64], !P3 ;  /* 0x0590000008f47fae */ /* 0x0009e8000d901d48 */
[----:B--2---:R-:W2:Y:S01]  /*9d10*/  SHFL.IDX PT, R82, R82, 0x6, 0x181f ;  /* 0x00d81f0052527f89 */ /* 0x004ea200000e0000 */
[----:B----4-:R-:W-:Y:S05]  /*9d20*/  IADD3 R8, P0, R2, R84, RZ ;  /* 0x0000005402087210 */ /* 0x010fea0007f1e0ff */
[----:B---3--:R-:W-:Y:S02]  /*9d30*/  IMAD.X R9, R4, 0x1, R85, P0 ;  /* 0x0000000104097824 */ /* 0x008fe400000e0655 */
[----:B------:R3:W4:Y:S04]  /*9d40*/  SHFL.IDX PT, R4, R83, 0x6, 0x181f ;  /* 0x00d81f0053047f89 */ /* 0x00072800000e0000 */
[----:B------:R3:W-:Y:S02]  /*9d50*/  LDGSTS.E.BYPASS.LTC128B.128 [R244+0x6100], [R8.64], !P3 ;  /* 0x0610000008f47fae */ /* 0x0007e4000d901d48 */
.L_x_1396:
[----:B--2-4-:R-:W-:Y:S04]  /*9d60*/  IADD3 R4, P0, R4, R84, RZ ;  /* 0x0000005404047210 */ /* 0x014fe80007f1e0ff */
[----:B------:R-:W-:Y:S05]  /*9d70*/  IADD3.X R5, R82, R85, RZ, P0, !PT ;  /* 0x0000005552057210 */ /* 0x000fea00007fe4ff */
[----:B------:R-:W-:Y:S01]  /*9d80*/  @!PT LDS RZ, [RZ] ;  /* 0x00000000fffff984 */ /* 0x000fe20000000800 */
[----:B------:R-:W-:Y:S01]  /*9d90*/  @!PT LDS RZ, [RZ] ;  /* 0x00000000fffff984 */ /* 0x000fe20000000800 */
[----:B------:R-:W-:Y:S01]  /*9da0*/  @!PT LDS RZ, [RZ] ;  /* 0x00000000fffff984 */ /* 0x000fe20000000800 */
[----:B------:R2:W-:Y:S04]  /*9db0*/  LDGSTS.E.BYPASS.LTC128B.128 [R244+0x6900], [R4.64], !P3 ;  /* 0x0690000004f47fae */ /* 0x0005e8000d901d48 */
.L_x_1345:
[----:B--234-:R-:W-:Y:S05]  /*9dc0*/  BSYNC B0 ;  /* 0x0000000000007941 */ /* 0x01cfea0003800000 */
.L_x_1344:
[----:B------:R-:W2:Y:S04]  /*9dd0*/  LDL R5, [R1+0x5c] ;  /* 0x00005c0001057983 */ /* 0x000ea80000100800 */
[----:B------:R-:W3:Y:S04]  /*9de0*/  LDL R4, [R1+0x50] ;  /* 0x0000500001047983 */ /* 0x000ee80000100800 */
[----:B------:R-:W0:Y:S01]  /*9df0*/  LDGDEPBAR ;  /* 0x00000000000079af */ /* 0x000e220000000000 */
[----:B-12---:R-:W-:Y:S01]  /*9e00*/  MOV R6, R5 ;  /* 0x0000000500067202 */ /* 0x006fe20000000f00 */
[----:B------:R-:W-:Y:S04]  /*9e10*/  @P2 IMAD.HI.U32 R2, R5, c[0x0][0x2c8], RZ ;  /* 0x0000b20005022a27 */ /* 0x000fe800078e00ff */
[----:B---3--:R-:W-:Y:S01]  /*9e20*/  IMAD R4, R4, -0x70, RZ ;  /* 0xffffff9004047824 */ /* 0x008fe200078e02ff */
[----:B------:R-:W-:Y:S02]  /*9e30*/  @P2 SHF.R.U32.HI R6, RZ, c[0x0][0x2cc], R2 ;  /* 0x0000b300ff062a19 */ /* 0x000fe40000011602 */
[----:B------:R-:W-:Y:S02]  /*9e40*/  MOV R2, c[0x0][0x2ac] ;  /* 0x0000ab0000027a02 */ /* 0x000fe40000000f00 */
[----:B------:R-:W-:Y:S05]  /*9e50*/  IADD3 R4, -R245, 0x1, R4 ;  /* 0x00000001f5047810 */ /* 0x000fea0007ffe104 */
[----:B------:R-:W-:Y:S05]  /*9e60*/  IMAD R4, R2, c[0x0][0x1d0], R4 ;  /* 0x0000740002047a24 */ /* 0x000fea00078e0204 */
[----:B------:R-:W-:Y:S01]  /*9e70*/  IADD3 R101, R4, -c[0x0][0x168], RZ ;  /* 0x80005a0004657a10 */ /* 0x000fe20007ffe0ff */
[----:B------:R-:W-:-:S05]  /*9e80*/  BRA.DIV ~URZ, `(.L_x_1348) ;  /* 0x0000e0d27f007947 */ /* 0x000fca000b800000 */
[----:B------:R1:W2:Y:S02]  /*9e90*/  SHFL.IDX PT, R4, R6, RZ, 0x1c1f ;  /* 0x001c1fff06047589 */ /* 0x0002a400000e0000 */
.L_x_1397:
[----:B--2---:R-:W-:Y:S05]  /*9ea0*/  IMAD.IADD R4, R101, 0x1, R4 ;  /* 0x0000000165047824 */ /* 0x004fea00078e0204 */
[C---:B------:R-:W-:Y:S02]  /*9eb0*/  ISETP.GT.AND P6, PT, R4.reuse, RZ, PT ;  /* 0x000000ff0400720c */ /* 0x040fe40003fc4270 */
[C---:B------:R-:W-:Y:S02]  /*9ec0*/  ISETP.GT.AND P5, PT, R4.reuse, 0x1, PT ;  /* 0x000000010400780c */ /* 0x040fe40003fa4270 */
[C---:B------:R-:W-:Y:S02]  /*9ed0*/  ISETP.GT.AND P4, PT, R4.reuse, 0x8, PT ;  /* 0x000000080400780c */ /* 0x040fe40003f84270 */
[----:B------:R-:W-:Y:S02]  /*9ee0*/  ISETP.GT.AND P0, PT, R4, 0x9, PT ;  /* 0x000000090400780c */ /* 0x000fe40003f04270 */
[----:B------:R-:W-:Y:S02]  /*9ef0*/  FSEL R82, R0, -INF , P6 ;  /* 0xff80000000527808 */ /* 0x000fe40003000000 */
[C---:B------:R-:W-:Y:S02]  /*9f00*/  ISETP.GT.AND P6, PT, R4.reuse, 0x10, PT ;  /* 0x000000100400780c */ /* 0x040fe40003fc4270 */
[----:B------:R-:W-:Y:S02]  /*9f10*/  FSEL R83, R3, -INF , P5 ;  /* 0xff80000003537808 */ /* 0x000fe40002800000 */
        /* <DEDUP_REMOVED lines=32> */
[C---:B------:R-:W-:Y:S02]  /*a120*/  ISETP.GT.AND P5, PT, R4.reuse, 0x51, PT ;  /* 0x000000510400780c */ /* 0x040fe40003fa4270 */
        /* <DEDUP_REMOVED lines=13> */
[----:B------:R-:W-:Y:S02]  /*a200*/  FSEL R195, R195, -INF , P5 ;  /* 0xff800000c3c37808 */ /* 0x000fe40002800000 */
[----:B------:R-:W-:Y:S02]  /*a210*/  FSEL R64, R107, -INF , P4 ;  /* 0xff8000006b407808 */ /* 0x000fe40002000000 */
[----:B------:R-:W-:Y:S01]  /*a220*/  FSEL R53, R105, -INF , P0 ;  /* 0xff80000069357808 */ /* 0x000fe20000000000 */
[----:B------:R-:W-:-:S05]  /*a230*/  BRA.DIV ~URZ, `(.L_x_1349) ;  /* 0x0000dd727f007947 */ /* 0x000fca000b800000 */
[----:B------:R-:W2:Y:S08]  /*a240*/  SHFL.IDX PT, R2, R6, 0x1, 0x1c1f ;  /* 0x003c1f0006027f89 */ /* 0x000eb000000e0000 */
[----:B------:R-:W3:Y:S08]  /*a250*/  SHFL.IDX PT, R0, R6, 0x2, 0x1c1f ;  /* 0x005c1f0006007f89 */ /* 0x000ef000000e0000 */
[----:B------:R-:W4:Y:S01]  /*a260*/  SHFL.IDX PT, R3, R6, 0x3, 0x1c1f ;  /* 0x007c1f0006037f89 */ /* 0x000f2200000e0000 */
[C---:B--2---:R-:W-:Y:S05]  /*a270*/  IMAD.IADD R2, R101.reuse, 0x1, R2 ;  /* 0x0000000165027824 */ /* 0x044fea00078e0202 */
[C---:B------:R-:W-:Y:S02]  /*a280*/  ISETP.GT.AND P6, PT, R2.reuse, RZ, PT ;  /* 0x000000ff0200720c */ /* 0x040fe40003fc4270 */
[C---:B------:R-:W-:Y:S01]  /*a290*/  ISETP.GT.AND P5, PT, R2.reuse, 0x1, PT ;  /* 0x000000010200780c */ /* 0x040fe20003fa4270 */
[C---:B---3--:R-:W-:Y:S01]  /*a2a0*/  IMAD.IADD R0, R101.reuse, 0x1, R0 ;  /* 0x0000000165007824 */ /* 0x048fe200078e0200 */
[C---:B------:R-:W-:Y:S02]  /*a2b0*/  ISETP.GT.AND P4, PT, R2.reuse, 0x8, PT ;  /* 0x000000080200780c */ /* 0x040fe40003f84270 */
[----:B------:R-:W-:Y:S02]  /*a2c0*/  ISETP.GT.AND P0, PT, R2, 0x9, PT ;  /* 0x000000090200780c */ /* 0x000fe40003f04270 */
[----:B------:R-:W-:Y:S02]  /*a2d0*/  FSEL R32, R184, -INF , P6 ;  /* 0xff800000b8207808 */ /* 0x000fe40003000000 */
[C---:B------:R-:W-:Y:S01]  /*a2e0*/  ISETP.GT.AND P6, PT, R2.reuse, 0x10, PT ;  /* 0x000000100200780c */ /* 0x040fe20003fc4270 */
[----:B----4-:R-:W-:Y:S01]  /*a2f0*/  IMAD.IADD R101, R101, 0x1, R3 ;  /* 0x0000000165657824 */ /* 0x010fe200078e0203 */
        /* <DEDUP_REMOVED lines=35> */
[----:B------:R-:W-:Y:S02]  /*a530*/  ISETP.GT.AND P4, PT, R2, 0x58, PT ;  /* 0x000000580200780c */ /* 0x000fe40003f84270 */
        /* <DEDUP_REMOVED lines=11> */
[C---:B------:R-:W-:Y:S02]  /*a5f0*/  ISETP.GT.AND P6, PT, R0.reuse, RZ, PT ;  /* 0x000000ff0000720c */ /* 0x040fe40003fc4270 */
        /* <DEDUP_REMOVED lines=54> */
[----:B------:R-:W-:Y:S02]  /*a960*/  FMNMX.FTZ R0, R82, R182, !PT ;  /* 0x000000b652007209 */ /* 0x000fe40007810000 */
[----:B------:R-:W-:Y:S02]  /*a970*/  FSEL R105, R98, -INF , P6 ;  /* 0xff80000062697808 */ /* 0x000fe40003000000 */
[----:B------:R-:W-:Y:S02]  /*a980*/  FMNMX.FTZ R0, R83, R0, !PT ;  /* 0x0000000053007209 */ /* 0x000fe40007810000 */
[----:B------:R-:W-:Y:S02]  /*a990*/  FSEL R99, R99, -INF , P5 ;  /* 0xff80000063637808 */ /* 0x000fe40002800000 */
[----:B------:R-:W-:Y:S02]  /*a9a0*/  FMNMX.FTZ R0, R84, R0, !PT ;  /* 0x0000000054007209 */ /* 0x000fe40007810000 */
[----:B------:R-:W-:Y:S02]  /*a9b0*/  FSEL R98, R100, -INF , P4 ;  /* 0xff80000064627808 */ /* 0x000fe40002000000 */
[----:B------:R-:W-:Y:S02]  /*a9c0*/  FMNMX.FTZ R0, R85, R0, !PT ;  /* 0x0000000055007209 */ /* 0x000fe40007810000 */
[----:B------:R-:W-:Y:S02]  /*a9d0*/  FSEL R10, R10, -INF , P0 ;  /* 0xff8000000a0a7808 */ /* 0x000fe40000000000 */
[----:B------:R-:W-:Y:S02]  /*a9e0*/  FMNMX.FTZ R0, R94, R0, !PT ;  /* 0x000000005e007209 */ /* 0x000fe40007810000 */
[----:B------:R-:W-:Y:S02]  /*a9f0*/  ISETP.GT.AND P6, PT, R101, RZ, PT ;  /* 0x000000ff6500720c */ /* 0x000fe40003fc4270 */
[----:B------:R-:W-:Y:S02]  /*aa00*/  FMNMX.FTZ R0, R93, R0, !PT ;  /* 0x000000005d007209 */ /* 0x000fe40007810000 */
[C---:B------:R-:W-:Y:S02]  /*aa10*/  ISETP.GT.AND P5, PT, R101.reuse, 0x1, PT ;  /* 0x000000016500780c */ /* 0x040fe40003fa4270 */
[----:B------:R-:W-:Y:S02]  /*aa20*/  FMNMX.FTZ R0, R92, R0, !PT ;  /* 0x000000005c007209 */ /* 0x000fe40007810000 */
[----:B------:R-:W-:Y:S02]  /*aa30*/  FSEL R12, R192, -INF , P6 ;  /* 0xff800000c00c7808 */ /* 0x000fe40003000000 */
[----:B------:R-:W-:Y:S02]  /*aa40*/  FMNMX.FTZ R0, R90, R0, !PT ;  /* 0x000000005a007209 */ /* 0x000fe40007810000 */
[----:B------:R-:W-:Y:S02]  /*aa50*/  ISETP.GT.AND P4, PT, R101, 0x8, PT ;  /* 0x000000086500780c */ /* 0x000fe40003f84270 */
        /* <DEDUP_REMOVED lines=40> */
[----:B------:R-:W-:Y:S01]  /*ace0*/  FSEL R47, R47, -INF , P0 ;  /* 0xff8000002f2f7808 */ /* 0x000fe20000000000 */
[----:B------:R-:W2:Y:S01]  /*acf0*/  SHFL.BFLY PT, R2, R0, 0x2, 0x1f ;  /* 0x0c401f0000027f89 */ /* 0x000ea200000e0000 */
        /* <DEDUP_REMOVED lines=12> */
[----:B--2---:R-:W-:Y:S02]  /*adc0*/  FMNMX.FTZ R0, R2, R0, !PT ;  /* 0x0000000002007209 */ /* 0x004fe40007810000 */
[----:B------:R-:W-:Y:S02]  /*add0*/  FMNMX.FTZ R2, R32, R183, !PT ;  /* 0x000000b720027209 */ /* 0x000fe40007810000 */
[----:B------:R-:W-:Y:S01]  /*ade0*/  ISETP.GT.AND P0, PT, R101, 0x49, PT ;  /* 0x000000496500780c */ /* 0x000fe20003f04270 */
[----:B------:R-:W2:Y:S01]  /*adf0*/  SHFL.BFLY PT, R3, R0, 0x1, 0x1f ;  /* 0x0c201f0000037f89 */ /* 0x000ea200000e0000 */
        /* <DEDUP_REMOVED lines=13> */
[----:B--2---:R-:W-:Y:S02]  /*aed0*/  FMNMX.FTZ R3, R0, R3, !PT ;  /* 0x0000000300037209 */ /* 0x004fe40007810000 */
        /* <DEDUP_REMOVED lines=23> */
[----:B------:R-:W-:Y:S02]  /*b050*/  FSEL R7, R95, -INF , P0 ;  /* 0xff8000005f077808 */ /* 0x000fe40000000000 */
        /* <DEDUP_REMOVED lines=8> */
[----:B------:R-:W2:Y:S02]  /*b0e0*/  SHFL.BFLY PT, R0, R2, 0x2, 0x1f ;  /* 0x0c401f0002007f89 */ /* 0x000ea400000e0000 */
[----:B--2---:R-:W-:Y:S06]  /*b0f0*/  FMNMX.FTZ R0, R2, R0, !PT ;  /* 0x0000000002007209 */ /* 0x004fec0007810000 */
[----:B------:R-:W2:Y:S02]  /*b100*/  SHFL.BFLY PT, R2, R0, 0x1, 0x1f ;  /* 0x0c201f0000027f89 */ /* 0x000ea400000e0000 */
[----:B--2---:R-:W-:Y:S02]  /*b110*/  FMNMX.FTZ R2, R0, R2, !PT ;  /* 0x0000000200027209 */ /* 0x004fe40007810000 */
        /* <DEDUP_REMOVED lines=62> */
[----:B------:R2:W3:Y:S02]  /*b500*/  SHFL.BFLY PT, R68, R4, 0x1, 0x1f ;  /* 0x0c201f0004447f89 */ /* 0x0004e400000e0000 */
.L_x_1398:
[----:B-1----:R-:W4:Y:S01]  /*b510*/  LDL.LU R6, [R1+0x48] ;  /* 0x0000480001067983 */ /* 0x002f220000300800 */
[C---:B------:R-:W-:Y:S01]  /*b520*/  FMUL.FTZ R185, R3.reuse, c[0x0][0x2d0] ;  /* 0x0000b40003b97a20 */ /* 0x040fe20000410000 */
[----:B------:R-:W-:Y:S01]  /*b530*/  FSETP.NEU.FTZ.AND P0, PT, R3, -INF , PT ;  /* 0xff8000000300780b */ /* 0x000fe20003f1d000 */
[----:B------:R-:W-:Y:S01]  /*b540*/  FMUL.FTZ R109, R2, c[0x0][0x2d0] ;  /* 0x0000b400026d7a20 */ /* 0x000fe20000410000 */
[----:B---3--:R-:W-:Y:S01]  /*b550*/  FMNMX.FTZ R68, R68, R4, !PT ;  /* 0x0000000444447209 */ /* 0x008fe20007810000 */
[----:B------:R-:W-:Y:S01]  /*b560*/  FMUL.FTZ R97, R0, c[0x0][0x2d0] ;  /* 0x0000b40000617a20 */ /* 0x000fe20000410000 */
[----:B------:R-:W-:Y:S01]  /*b570*/  FSEL R185, R185, RZ, P0 ;  /* 0x000000ffb9b97208 */ /* 0x000fe20000000000 */
[----:B------:R-:W-:Y:S01]  /*b580*/  WARPSYNC 0xffffffff ;  /* 0xffffffff00007948 */ /* 0x000fe20003800000 */
[----:B--2---:R-:W-:Y:S02]  /*b590*/  FSEL R4, R3, RZ, P0 ;  /* 0x000000ff03047208 */ /* 0x004fe40000000000 */
[----:B------:R-:W-:Y:S01]  /*b5a0*/  FSETP.NEU.FTZ.AND P0, PT, R2, -INF , PT ;  /* 0xff8000000200780b */ /* 0x000fe20003f1d000 */
[--C-:B------:R-:W-:Y:S02]  /*b5b0*/  FFMA.FTZ R186, R64, c[0x0][0x2d0], -R185.reuse ;  /* 0x0000b40040ba7a23 */ /* 0x100fe400000108b9 */
[----:B------:R-:W2:Y:S01]  /*b5c0*/  LDL.LU R64, [R1+0x60] ;  /* 0x0000600001407983 */ /* 0x000ea20000300800 */
[----:B------:R-:W-:Y:S01]  /*b5d0*/  FSEL R109, R109, RZ, P0 ;  /* 0x000000ff6d6d7208 */ /* 0x000fe20000000000 */
[----:B------:R-:W-:Y:S02]  /*b5e0*/  FADD.FTZ R4, -R4, R182 ;  /* 0x000000b604047221 */ /* 0x000fe40000010100 */
[----:B------:R-:W-:Y:S01]  /*b5f0*/  MUFU.EX2 R186, R186 ;  /* 0x000000ba00ba7308 */ /* 0x000fe20000000800 */
[----:B------:R-:W-:Y:S02]  /*b600*/  FFMA.FTZ R95, R84, c[0x0][0x2d0], -R185 ;  /* 0x0000b400545f7a23 */ /* 0x000fe400000108b9 */
[----:B------:R-:W-:Y:S02]  /*b610*/  FFMA.FTZ R223, R39, c[0x0][0x2d0], -R109 ;  /* 0x0000b40027df7a23 */ /* 0x000fe4000001086d */
[----:B------:R-:W3:Y:S01]  /*b620*/  LDL.LU R39, [R1+0x54] ;  /* 0x0000540001277983 */ /* 0x000ee20000300800 */
[--C-:B------:R-:W-:Y:S02]  /*b630*/  FFMA.FTZ R84, R65, c[0x0][0x2d0], -R185.reuse ;  /* 0x0000b40041547a23 */ /* 0x100fe400000108b9 */
[----:B------:R-:W-:Y:S01]  /*b640*/  FMUL.FTZ R65, R4, c[0x0][0x2d0] ;  /* 0x0000b40004417a20 */ /* 0x000fe20000410000 */
[----:B------:R-:W-:Y:S01]  /*b650*/  FSEL R4, R2, RZ, P0 ;  /* 0x000000ff02047208 */ /* 0x000fe20000000000 */
[--C-:B------:R-:W-:Y:S01]  /*b660*/  FFMA.FTZ R82, R82, c[0x0][0x2d0], -R185.reuse ;  /* 0x0000b40052527a23 */ /* 0x100fe200000108b9 */
[----:B------:R-:W-:Y:S01]  /*b670*/  FSETP.NEU.FTZ.AND P0, PT, R0, -INF , PT ;  /* 0xff8000000000780b */ /* 0x000fe20003f1d000 */
[--C-:B------:R-:W-:Y:S02]  /*b680*/  FFMA.FTZ R81, R94, c[0x0][0x2d0], -R185.reuse ;  /* 0x0000b4005e517a23 */ /* 0x100fe400000108b9 */
[----:B------:R1:W-:Y:S01]  /*b690*/  MUFU.EX2 R72, R82 ;  /* 0x0000005200487308 */ /* 0x0003e20000000800 */
[--C-:B------:R-:W-:Y:S01]  /*b6a0*/  FFMA.FTZ R91, R91, c[0x0][0x2d0], -R185.reuse ;  /* 0x0000b4005b5b7a23 */ /* 0x100fe200000108b9 */
[----:B------:R-:W-:Y:S01]  /*b6b0*/  FSEL R97, R97, RZ, P0 ;  /* 0x000000ff61617208 */ /* 0x000fe20000000000 */
[--C-:B------:R-:W-:Y:S02]  /*b6c0*/  FFMA.FTZ R87, R87, c[0x0][0x2d0], -R185.reuse ;  /* 0x0000b40057577a23 */ /* 0x100fe400000108b9 */
[----:B------:R-:W-:Y:S02]  /*b6d0*/  FFMA.FTZ R86, R86, c[0x0][0x2d0], -R185 ;  /* 0x0000b40056567a23 */ /* 0x000fe400000108b9 */
[--C-:B------:R-:W-:Y:S02]  /*b6e0*/  FFMA.FTZ R37, R37, c[0x0][0x2d0], -R109.reuse ;  /* 0x0000b40025257a23 */ /* 0x100fe4000001086d */
[----:B------:R-:W-:Y:S01]  /*b6f0*/  FFMA.FTZ R38, R38, c[0x0][0x2d0], -R109 ;  /* 0x0000b40026267a23 */ /* 0x000fe2000001086d */
[----:B------:R-:W4:Y:S01]  /*b700*/  MUFU.EX2 R65, R65 ;  /* 0x0000004100417308 */ /* 0x000f220000000800 */
[----:B------:R-:W-:Y:S02]  /*b710*/  FFMA.FTZ R5, R89, c[0x0][0x2d0], -R185 ;  /* 0x0000b40059057a23 */ /* 0x000fe400000108b9 */
[----:B------:R-:W-:Y:S02]  /*b720*/  FADD.FTZ R4, -R4, R183 ;  /* 0x000000b704047221 */ /* 0x000fe40000010100 */
[----:B------:R-:W-:Y:S02]  /*b730*/  FFMA.FTZ R83, R83, c[0x0][0x2d0], -R185 ;  /* 0x0000b40053537a23 */ /* 0x000fe400000108b9 */
[--C-:B------:R-:W-:Y:S02]  /*b740*/  FFMA.FTZ R32, R32, c[0x0][0x2d0], -R109.reuse ;  /* 0x0000b40020207a23 */ /* 0x100fe4000001086d */
[----:B------:R-:W-:Y:S02]  /*b750*/  FMUL.FTZ R4, R4, c[0x0][0x2d0] ;  /* 0x0000b40004047a20 */ /* 0x000fe40000410000 */
[----:B------:R-:W5:Y:S01]  /*b760*/  MUFU.EX2 R83, R83 ;  /* 0x0000005300537308 */ /* 0x000f620000000800 */
[--C-:B------:R-:W-:Y:S02]  /*b770*/  FFMA.FTZ R100, R67, c[0x0][0x2d0], -R109.reuse ;  /* 0x0000b40043647a23 */ /* 0x100fe4000001086d */
[----:B------:R-:W-:Y:S02]  /*b780*/  FFMA.FTZ R182, R20, c[0x0][0x2d0], -R109 ;  /* 0x0000b40014b67a23 */ /* 0x000fe4000001086d */
[----:B------:R-:W-:Y:S02]  /*b790*/  FFMA.FTZ R20, R11, c[0x0][0x2d0], -R97 ;  /* 0x0000b4000b147a23 */ /* 0x000fe40000010861 */
[--C-:B------:R-:W-:Y:S02]  /*b7a0*/  FFMA.FTZ R33, R33, c[0x0][0x2d0], -R109.reuse ;  /* 0x0000b40021217a23 */ /* 0x100fe4000001086d */
[--C-:B-1----:R-:W-:Y:S01]  /*b7b0*/  FFMA.FTZ R82, R35, c[0x0][0x2d0], -R109.reuse ;  /* 0x0000b40023527a23 */ /* 0x102fe2000001086d */
[----:B------:R-:W-:Y:S01]  /*b7c0*/  MUFU.EX2 R67, R4 ;  /* 0x0000000400437308 */ /* 0x000fe20000000800 */
[--C-:B------:R-:W-:Y:S02]  /*b7d0*/  FFMA.FTZ R104, R54, c[0x0][0x2d0], -R109.reuse ;  /* 0x0000b40036687a23 */ /* 0x100fe4000001086d */
[----:B------:R-:W-:Y:S02]  /*b7e0*/  FFMA.FTZ R103, R55, c[0x0][0x2d0], -R109 ;  /* 0x0000b40037677a23 */ /* 0x000fe4000001086d */
[----:B------:R-:W-:Y:S02]  /*b7f0*/  FFMA.FTZ R80, R28, c[0x0][0x2d0], -R97 ;  /* 0x0000b4001c507a23 */ /* 0x000fe40000010861 */
[--C-:B------:R-:W-:Y:S02]  /*b800*/  FFMA.FTZ R8, R85, c[0x0][0x2d0], -R185.reuse ;  /* 0x0000b40055087a23 */ /* 0x100fe400000108b9 */
[----:B------:R-:W-:Y:S01]  /*b810*/  FFMA.FTZ R85, R88, c[0x0][0x2d0], -R185 ;  /* 0x0000b40058557a23 */ /* 0x000fe200000108b9 */
[----:B------:R-:W-:Y:S01]  /*b820*/  MUFU.EX2 R32, R32 ;  /* 0x0000002000207308 */ /* 0x000fe20000000800 */
[----:B------:R-:W-:Y:S02]  /*b830*/  FFMA.FTZ R214, R74, c[0x0][0x2d0], -R97 ;  /* 0x0000b4004ad67a23 */ /* 0x000fe40000010861 */
[--C-:B------:R-:W-:Y:S02]  /*b840*/  FFMA.FTZ R51, R93, c[0x0][0x2d0], -R185.reuse ;  /* 0x0000b4005d337a23 */ /* 0x100fe400000108b9 */
[--C-:B------:R-:W-:Y:S02]  /*b850*/  FFMA.FTZ R50, R92, c[0x0][0x2d0], -R185.reuse ;  /* 0x0000b4005c327a23 */ /* 0x100fe400000108b9 */
[--C-:B------:R-:W-:Y:S02]  /*b860*/  FFMA.FTZ R49, R90, c[0x0][0x2d0], -R185.reuse ;  /* 0x0000b4005a317a23 */ /* 0x100fe400000108b9 */
[--C-:B------:R-:W-:Y:S01]  /*b870*/  FFMA.FTZ R219, R219, c[0x0][0x2d0], -R185.reuse ;  /* 0x0000b400dbdb7a23 */ /* 0x100fe200000108b9 */
[----:B------:R-:W1:Y:S01]  /*b880*/  MUFU.EX2 R33, R33 ;  /* 0x0000002100217308 */ /* 0x000e620000000800 */
[----:B------:R-:W-:Y:S02]  /*b890*/  FFMA.FTZ R205, R205, c[0x0][0x2d0], -R185 ;  /* 0x0000b400cdcd7a23 */ /* 0x000fe400000108b9 */
[--C-:B------:R-:W-:Y:S02]  /*b8a0*/  FFMA.FTZ R36, R36, c[0x0][0x2d0], -R109.reuse ;  /* 0x0000b40024247a23 */ /* 0x100fe4000001086d */
[----:B------:R-:W-:Y:S02]  /*b8b0*/  FFMA.FTZ R187, R23, c[0x0][0x2d0], -R109 ;  /* 0x0000b40017bb7a23 */ /* 0x000fe4000001086d */
[----:B------:R-:W-:Y:S02]  /*b8c0*/  FFMA.FTZ R23, R29, c[0x0][0x2d0], -R97 ;  /* 0x0000b4001d177a23 */ /* 0x000fe40000010861 */
[----:B------:R-:W-:Y:S01]  /*b8d0*/  FFMA.FTZ R192, R22, c[0x0][0x2d0], -R109 ;  /* 0x0000b40016c07a23 */ /* 0x000fe2000001086d */
[----:B------:R1:W-:Y:S01]  /*b8e0*/  MUFU.EX2 R74, R95 ;  /* 0x0000005f004a7308 */ /* 0x0003e20000000800 */
[--C-:B------:R-:W-:Y:S02]  /*b8f0*/  FFMA.FTZ R22, R24, c[0x0][0x2d0], -R97.reuse ;  /* 0x0000b40018167a23 */ /* 0x100fe40000010861 */
[----:B------:R-:W-:Y:S02]  /*b900*/  FFMA.FTZ R212, R75, c[0x0][0x2d0], -R97 ;  /* 0x0000b4004bd47a23 */ /* 0x000fe40000010861 */
[--C-:B------:R-:W-:Y:S02]  /*b910*/  FFMA.FTZ R106, R106, c[0x0][0x2d0], -R185.reuse ;  /* 0x0000b4006a6a7a23 */ /* 0x100fe400000108b9 */
[--C-:B------:R-:W-:Y:S02]  /*b920*/  FFMA.FTZ R102, R102, c[0x0][0x2d0], -R185.reuse ;  /* 0x0000b40066667a23 */ /* 0x100fe400000108b9 */
[----:B------:R-:W-:Y:S01]  /*b930*/  FFMA.FTZ R220, R220, c[0x0][0x2d0], -R185 ;  /* 0x0000b400dcdc7a23 */ /* 0x000fe200000108b9 */
[----:B------:R-:W-:Y:S01]  /*b940*/  MUFU.EX2 R20, R20 ;  /* 0x0000001400147308 */ /* 0x000fe20000000800 */
[----:B------:R-:W-:Y:S02]  /*b950*/  FFMA.FTZ R215, R69, c[0x0][0x2d0], -R109 ;  /* 0x0000b40045d77a23 */ /* 0x000fe4000001086d */
[----:B------:R-:W-:Y:S02]  /*b960*/  FMUL.FTZ R69, R68, c[0x0][0x2d0] ;  /* 0x0000b40044457a20 */ /* 0x000fe40000410000 */
        /* <DEDUP_REMOVED lines=22> */
[----:B------:R-:W-:Y:S02]  /*bad0*/  FFMA.FTZ R184, R184, c[0x0][0x2d0], -R109 ;  /* 0x0000b400b8b87a23 */ /* 0x000fe4000001086d */
        /* <DEDUP_REMOVED lines=23> */
[----:B------:R-:W-:Y:S09]  /*bc50*/  FFMA.FTZ R98, R98, c[0x0][0x2d0], -R97 ;  /* 0x0000b40062627a23 */ /* 0x000ff20000010861 */
[----:B------:R-:W-:Y:S10]  /*bc60*/  MUFU.EX2 R100, R100 ;  /* 0x0000006400647308 */ /* 0x000ff40000000800 */
        /* <DEDUP_REMOVED lines=20> */
[----:B------:R-:W-:Y:S01]  /*bdb0*/  MUFU.EX2 R99, R99 ;  /* 0x0000006300637308 */ /* 0x000fe20000000800 */
[----:B----4-:R-:W-:Y:S01]  /*bdc0*/  FFMA.FTZ R9, R65, R6, R72 ;  /* 0x0000000641097223 */ /* 0x010fe20000010048 */
[C---:B-----5:R-:W-:Y:S01]  /*bdd0*/  F2FP.BF16.PACK_AB R72, R83.reuse, R72 ;  /* 0x000000485348723e */ /* 0x060fe200000010ff */
[----:B------:R-:W-:Y:S01]  /*bde0*/  FFMA.FTZ R6, R52, c[0x0][0x2d0], -R109 ;  /* 0x0000b40034067a23 */ /* 0x000fe2000001086d */
[----:B------:R-:W-:Y:S01]  /*bdf0*/  MOV R52, R5 ;  /* 0x0000000500347202 */ /* 0x000fe20000000f00 */
[----:B------:R-:W-:Y:S01]  /*be00*/  FADD.FTZ R9, R83, R9 ;  /* 0x0000000953097221 */ /* 0x000fe20000010000 */
[----:B------:R-:W-:Y:S01]  /*be10*/  FSEL R5, R0, RZ, P0 ;  /* 0x000000ff00057208 */ /* 0x000fe20000000000 */
[--C-:B------:R-:W-:Y:S01]  /*be20*/  FFMA.FTZ R83, R34, c[0x0][0x2d0], -R109.reuse ;  /* 0x0000b40022537a23 */ /* 0x100fe2000001086d */
[C---:B------:R-:W-:Y:S01]  /*be30*/  FSETP.NEU.FTZ.AND P0, PT, R68.reuse, -INF , PT ;  /* 0xff8000004400780b */ /* 0x040fe20003f1d000 */
[----:B------:R-:W-:Y:S01]  /*be40*/  FFMA.FTZ R109, R19, c[0x0][0x2d0], -R109 ;  /* 0x0000b400136d7a23 */ /* 0x000fe2000001086d */
[----:B-1----:R-:W-:Y:S01]  /*be50*/  F2FP.BF16.PACK_AB R73, R33, R32 ;  /* 0x000000202149723e */ /* 0x002fe200000010ff */
[----:B------:R-:W-:Y:S01]  /*be60*/  FADD.FTZ R5, -R5, R180 ;  /* 0x000000b405057221 */ /* 0x000fe20000010100 */
[----:B------:R-:W-:Y:S01]  /*be70*/  FSEL R69, R69, RZ, P0 ;  /* 0x000000ff45457208 */ /* 0x000fe20000000000 */
[----:B--2---:R-:W-:Y:S01]  /*be80*/  FFMA.FTZ R19, R67, R64, R32 ;  /* 0x0000004043137223 */ /* 0x004fe20000010020 */
[----:B------:R-:W-:Y:S01]  /*be90*/  FSEL R4, R68, RZ, P0 ;  /* 0x000000ff44047208 */ /* 0x000fe20000000000 */
[----:B------:R-:W-:Y:S01]  /*bea0*/  FMUL.FTZ R5, R5, c[0x0][0x2d0] ;  /* 0x0000b40005057a20 */ /* 0x000fe20000410000 */
[----:B------:R-:W-:Y:S01]  /*beb0*/  MUFU.EX2 R109, R109 ;  /* 0x0000006d006d7308 */ /* 0x000fe20000000800 */
[--C-:B------:R-:W-:Y:S02]  /*bec0*/  FFMA.FTZ R90, R26, c[0x0][0x2d0], -R69.reuse ;  /* 0x0000b4001a5a7a23 */ /* 0x100fe40000010845 */
[--C-:B------:R-:W-:Y:S02]  /*bed0*/  FFMA.FTZ R88, R27, c[0x0][0x2d0], -R69.reuse ;  /* 0x0000b4001b587a23 */ /* 0x100fe40000010845 */
[--C-:B------:R-:W-:Y:S02]  /*bee0*/  FFMA.FTZ R95, R42, c[0x0][0x2d0], -R69.reuse ;  /* 0x0000b4002a5f7a23 */ /* 0x100fe40000010845 */
[--C-:B------:R-:W-:Y:S02]  /*bef0*/  FFMA.FTZ R94, R43, c[0x0][0x2d0], -R69.reuse ;  /* 0x0000b4002b5e7a23 */ /* 0x100fe40000010845 */
[--C-:B------:R-:W-:Y:S01]  /*bf00*/  FFMA.FTZ R93, R46, c[0x0][0x2d0], -R69.reuse ;  /* 0x0000b4002e5d7a23 */ /* 0x100fe20000010845 */
[----:B------:R-:W3:Y:S01]  /*bf10*/  MUFU.EX2 R5, R5 ;  /* 0x0000000500057308 */ /* 0x000ee20000000800 */
[----:B------:R-:W-:Y:S02]  /*bf20*/  FFMA.FTZ R92, R47, c[0x0][0x2d0], -R69 ;  /* 0x0000b4002f5c7a23 */ /* 0x000fe40000010845 */
[----:B------:R-:W-:Y:S02]  /*bf30*/  FADD.FTZ R19, R33, R19 ;  /* 0x0000001321137221 */ /* 0x000fe40000010000 */
[--C-:B------:R-:W-:Y:S02]  /*bf40*/  FFMA.FTZ R64, R31, c[0x0][0x2d0], -R69.reuse ;  /* 0x0000b4001f407a23 */ /* 0x100fe40000010845 */
[--C-:B------:R-:W-:Y:S01]  /*bf50*/  FFMA.FTZ R191, R76, c[0x0][0x2d0], -R69.reuse ;  /* 0x0000b4004cbf7a23 */ /* 0x100fe20000010845 */
[----:B------:R-:W-:Y:S01]  /*bf60*/  F2FP.BF16.PACK_AB R76, R21, R20 ;  /* 0x00000014154c723e */ /* 0x000fe200000010ff */
        /* <DEDUP_REMOVED lines=19> */
[----:B------:R1:W-:Y:S01]  /*c0a0*/  MUFU.EX2 R77, R12 ;  /* 0x0000000c004d7308 */ /* 0x0003e20000000800 */
[----:B------:R-:W-:Y:S02]  /*c0b0*/  FFMA.FTZ R70, R70, c[0x0][0x2d0], -R69 ;  /* 0x0000b40046467a23 */ /* 0x000fe40000010845 */
[----:B------:R-:W-:Y:S02]  /*c0c0*/  FADD.FTZ R4, -R4, R181 ;  /* 0x000000b504047221 */ /* 0x000fe40000010100 */
[--C-:B------:R-:W-:Y:S02]  /*c0d0*/  FFMA.FTZ R181, R78, c[0x0][0x2d0], -R69.reuse ;  /* 0x0000b4004eb57a23 */ /* 0x100fe40000010845 */
[----:B------:R-:W-:Y:S02]  /*c0e0*/  FFMA.FTZ R69, R7, c[0x0][0x2d0], -R69 ;  /* 0x0000b40007457a23 */ /* 0x000fe40000010845 */
[C---:B---3--:R-:W-:Y:S01]  /*c0f0*/  FFMA.FTZ R7, R5.reuse, R39, R20 ;  /* 0x0000002705077223 */ /* 0x048fe20000010014 */
[----:B------:R-:W-:Y:S01]  /*c100*/  MUFU.EX2 R180, R180 ;  /* 0x000000b400b47308 */ /* 0x000fe20000000800 */
[----:B------:R-:W2:Y:S01]  /*c110*/  LDL.LU R39, [R1+0x4c] ;  /* 0x00004c0001277983 */ /* 0x000ea20000300800 */
[----:B------:R-:W-:Y:S02]  /*c120*/  FMUL.FTZ R4, R4, c[0x0][0x2d0] ;  /* 0x0000b40004047a20 */ /* 0x000fe40000410000 */
[C---:B------:R-:W-:Y:S01]  /*c130*/  FMUL.FTZ R24, R5.reuse, R156 ;  /* 0x0000009c05187220 */ /* 0x040fe20000410000 */
[----:B------:R-:W-:Y:S01]  /*c140*/  MOV R156, R23 ;  /* 0x00000017009c7202 */ /* 0x000fe20000000f00 */
[C---:B------:R-:W-:Y:S01]  /*c150*/  FMUL.FTZ R45, R5.reuse, R169 ;  /* 0x000000a9052d7220 */ /* 0x040fe20000410000 */
[----:B------:R-:W-:Y:S01]  /*c160*/  MOV R169, R22 ;  /* 0x0000001600a97202 */ /* 0x000fe20000000f00 */
[C---:B------:R-:W-:Y:S02]  /*c170*/  FMUL.FTZ R29, R5.reuse, R161 ;  /* 0x000000a1051d7220 */ /* 0x040fe40000410000 */
[----:B------:R-:W3:Y:S01]  /*c180*/  MUFU.EX2 R4, R4 ;  /* 0x0000000400047308 */ /* 0x000ee20000000800 */
[----:B------:R-:W-:Y:S01]  /*c190*/  FADD.FTZ R9, R74, R9 ;  /* 0x000000094a097221 */ /* 0x000fe20000010000 */
[C---:B------:R-:W-:Y:S01]  /*c1a0*/  F2FP.BF16.PACK_AB R74, R8.reuse, R74 ;  /* 0x0000004a084a723e */ /* 0x040fe200000010ff */
[C---:B------:R-:W-:Y:S02]  /*c1b0*/  FMUL.FTZ R28, R5.reuse, R160 ;  /* 0x000000a0051c7220 */ /* 0x040fe40000410000 */
[----:B------:R-:W-:Y:S02]  /*c1c0*/  FADD.FTZ R89, R8, R9 ;  /* 0x0000000908597221 */ /* 0x000fe40000010000 */
[C---:B------:R-:W-:Y:S02]  /*c1d0*/  FMUL.FTZ R8, R5.reuse, R148 ;  /* 0x0000009405087220 */ /* 0x040fe40000410000 */
[C---:B------:R-:W-:Y:S01]  /*c1e0*/  FMUL.FTZ R9, R5.reuse, R149 ;  /* 0x0000009505097220 */ /* 0x040fe20000410000 */
[----:B------:R-:W4:Y:S01]  /*c1f0*/  MUFU.EX2 R161, R6 ;  /* 0x0000000600a17308 */ /* 0x000f220000000800 */
[C---:B-1----:R-:W-:Y:S01]  /*c200*/  FMUL.FTZ R12, R5.reuse, R152 ;  /* 0x00000098050c7220 */ /* 0x042fe20000410000 */
[----:B------:R-:W-:Y:S01]  /*c210*/  MOV R152, R53 ;  /* 0x0000003500987202 */ /* 0x000fe20000000f00 */
[C---:B------:R-:W-:Y:S01]  /*c220*/  FMUL.FTZ R13, R5.reuse, R153 ;  /* 0x00000099050d7220 */ /* 0x040fe20000410000 */
[----:B------:R-:W-:Y:S01]  /*c230*/  MOV R153, R52 ;  /* 0x0000003400997202 */ /* 0x000fe20000000f00 */
[C---:B------:R-:W-:Y:S01]  /*c240*/  FMUL.FTZ R25, R5.reuse, R157 ;  /* 0x0000009d05197220 */ /* 0x040fe20000410000 */
[----:B------:R-:W-:Y:S01]  /*c250*/  LDSM.16.MT88.4 R52, [R232] ;  /* 0x00000000e834783b */ /* 0x000fe20000004200 */
[C---:B------:R-:W-:Y:S01]  /*c260*/  FMUL.FTZ R44, R5.reuse, R168 ;  /* 0x000000a8052c7220 */ /* 0x040fe20000410000 */
[----:B------:R-:W-:Y:S01]  /*c270*/  MOV R168, R38 ;  /* 0x0000002600a87202 */ /* 0x000fe20000000f00 */
[C---:B------:R-:W-:Y:S01]  /*c280*/  FMUL.FTZ R56, R5.reuse, R172 ;  /* 0x000000ac05387220 */ /* 0x040fe20000410000 */
[----:B------:R-:W-:Y:S01]  /*c290*/  MUFU.EX2 R160, R17 ;  /* 0x0000001100a07308 */ /* 0x000fe20000000800 */
[C---:B------:R-:W-:Y:S01]  /*c2a0*/  FMUL.FTZ R57, R5.reuse, R173 ;  /* 0x000000ad05397220 */ /* 0x040fe20000410000 */
[----:B------:R-:W-:Y:S01]  /*c2b0*/  MOV R172, R37 ;  /* 0x0000002500ac7202 */ /* 0x000fe20000000f00 */
[----:B------:R-:W-:Y:S01]  /*c2c0*/  FMUL.FTZ R60, R5, R176 ;  /* 0x000000b0053c7220 */ /* 0x000fe20000410000 */
[----:B------:R-:W-:Y:S01]  /*c2d0*/  F2FP.BF16.PACK_AB R176, R99, R105 ;  /* 0x0000006963b0723e */ /* 0x000fe200000010ff */
[C---:B---3--:R-:W-:Y:S02]  /*c2e0*/  FMUL.FTZ R26, R4.reuse, R158 ;  /* 0x0000009e041a7220 */ /* 0x048fe40000410000 */
[----:B------:R-:W-:Y:S02]  /*c2f0*/  FADD.FTZ R158, R21, R7 ;  /* 0x00000007159e7221 */ /* 0x000fe40000010000 */
[----:B------:R-:W1:Y:S01]  /*c300*/  LDSM.16.MT88.4 R20, [R234] ;  /* 0x00000000ea14783b */ /* 0x000e620000004200 */
[C---:B------:R-:W-:Y:S01]  /*c310*/  FMUL.FTZ R27, R4.reuse, R159 ;  /* 0x0000009f041b7220 */ /* 0x040fe20000410000 */
[----:B------:R-:W3:Y:S01]  /*c320*/  MUFU.EX2 R149, R16 ;  /* 0x0000001000957308 */ /* 0x000ee20000000800 */
[C---:B------:R-:W-:Y:S01]  /*c330*/  FMUL.FTZ R31, R4.reuse, R163 ;  /* 0x000000a3041f7220 */ /* 0x040fe20000410000 */
[----:B----4-:R-:W-:Y:S01]  /*c340*/  F2FP.BF16.PACK_AB R75, R161, R36 ;  /* 0x00000024a14b723e */ /* 0x010fe200000010ff */
[----:B------:R-:W-:Y:S02]  /*c350*/  FMUL.FTZ R61, R5, R177 ;  /* 0x000000b1053d7220 */ /* 0x000fe40000410000 */
[C---:B------:R-:W-:Y:S02]  /*c360*/  FMUL.FTZ R30, R4.reuse, R162 ;  /* 0x000000a2041e7220 */ /* 0x040fe40000410000 */
[C---:B------:R-:W-:Y:S03]  /*c370*/  FMUL.FTZ R58, R4.reuse, R174 ;  /* 0x000000ae043a7220 */ /* 0x040fe60000410000 */
[----:B------:R-:W-:Y:S01]  /*c380*/  MUFU.EX2 R163, R33 ;  /* 0x0000002100a37308 */ /* 0x000fe20000000800 */
[C---:B------:R-:W-:Y:S02]  /*c390*/  FMUL.FTZ R59, R4.reuse, R175 ;  /* 0x000000af043b7220 */ /* 0x040fe40000410000 */
[C---:B------:R-:W-:Y:S02]  /*c3a0*/  FMUL.FTZ R62, R4.reuse, R178 ;  /* 0x000000b2043e7220 */ /* 0x040fe40000410000 */
[----:B------:R-:W-:Y:S02]  /*c3b0*/  FMUL.FTZ R63, R4, R179 ;  /* 0x000000b3043f7220 */ /* 0x000fe40000410000 */
[C---:B------:R-:W-:Y:S02]  /*c3c0*/  FMUL.FTZ R6, R67.reuse, R146 ;  /* 0x0000009243067220 */ /* 0x040fe40000410000 */
[----:B------:R-:W-:Y:S01]  /*c3d0*/  FMUL.FTZ R7, R67, R147 ;  /* 0x0000009343077220 */ /* 0x000fe20000410000 */
[----:B------:R-:W-:Y:S01]  /*c3e0*/  MUFU.EX2 R159, R32 ;  /* 0x00000020009f7308 */ /* 0x000fe20000000800 */
[--C-:B------:R-:W-:Y:S02]  /*c3f0*/  FFMA.FTZ R34, R40, c[0x0][0x2d0], -R97.reuse ;  /* 0x0000b40028227a23 */ /* 0x100fe40000010861 */
[----:B------:R-:W-:Y:S01]  /*c400*/  FFMA.FTZ R97, R10, c[0x0][0x2d0], -R97 ;  /* 0x0000b4000a617a23 */ /* 0x000fe20000010861 */
[----:B---3--:R-:W-:Y:S01]  /*c410*/  F2FP.BF16.PACK_AB R78, R149, R160 ;  /* 0x000000a0954e723e */ /* 0x008fe200000010ff */
[C---:B------:R-:W-:Y:S02]  /*c420*/  FMUL.FTZ R10, R4.reuse, R150 ;  /* 0x00000096040a7220 */ /* 0x040fe40000410000 */
[C---:B------:R-:W-:Y:S01]  /*c430*/  FMUL.FTZ R40, R5.reuse, R164 ;  /* 0x000000a405287220 */ /* 0x040fe20000410000 */
[----:B------:R-:W-:Y:S01]  /*c440*/  MOV R164, R35 ;  /* 0x0000002300a47202 */ /* 0x000fe20000000f00 */
[----:B------:R-:W-:Y:S01]  /*c450*/  FMUL.FTZ R41, R5, R165 ;  /* 0x000000a505297220 */ /* 0x000fe20000410000 */
[----:B------:R-:W3:Y:S01]  /*c460*/  MUFU.EX2 R148, R18 ;  /* 0x0000001200947308 */ /* 0x000ee20000000800 */
[C---:B------:R-:W-:Y:S01]  /*c470*/  FMUL.FTZ R5, R65.reuse, R145 ;  /* 0x0000009141057220 */ /* 0x040fe20000410000 */
[----:B------:R-:W-:Y:S01]  /*c480*/  MOV R165, R34 ;  /* 0x0000002200a57202 */ /* 0x000fe20000000f00 */
[C---:B------:R-:W-:Y:S02]  /*c490*/  FMUL.FTZ R11, R4.reuse, R151 ;  /* 0x00000097040b7220 */ /* 0x040fe40000410000 */
[C---:B------:R-:W-:Y:S02]  /*c4a0*/  FMUL.FTZ R14, R4.reuse, R154 ;  /* 0x0000009a040e7220 */ /* 0x040fe40000410000 */
[C---:B------:R-:W-:Y:S02]  /*c4b0*/  FMUL.FTZ R15, R4.reuse, R155 ;  /* 0x0000009b040f7220 */ /* 0x040fe40000410000 */
[C---:B------:R-:W-:Y:S01]  /*c4c0*/  FMUL.FTZ R42, R4.reuse, R166 ;  /* 0x000000a6042a7220 */ /* 0x040fe20000410000 */
[----:B------:R-:W-:Y:S01]  /*c4d0*/  MUFU.EX2 R146, R87 ;  /* 0x0000005700927308 */ /* 0x000fe20000000800 */
[C---:B------:R-:W-:Y:S02]  /*c4e0*/  FMUL.FTZ R43, R4.reuse, R167 ;  /* 0x000000a7042b7220 */ /* 0x040fe40000410000 */
[C---:B------:R-:W-:Y:S02]  /*c4f0*/  FMUL.FTZ R46, R4.reuse, R170 ;  /* 0x000000aa042e7220 */ /* 0x040fe40000410000 */
[----:B------:R-:W-:Y:S02]  /*c500*/  FMUL.FTZ R47, R4, R171 ;  /* 0x000000ab042f7220 */ /* 0x000fe40000410000 */
[----:B------:R-:W-:Y:S02]  /*c510*/  FADD.FTZ R157, R36, R19 ;  /* 0x00000013249d7221 */ /* 0x000fe40000010000 */
[----:B------:R-:W-:Y:S01]  /*c520*/  FMUL.FTZ R16, R65, R140 ;  /* 0x0000008c41107220 */ /* 0x000fe20000410000 */
[----:B------:R-:W-:Y:S01]  /*c530*/  MUFU.EX2 R145, R86 ;  /* 0x0000005600917308 */ /* 0x000fe20000000800 */
[----:B------:R-:W-:Y:S02]  /*c540*/  FMUL.FTZ R19, R67, R143 ;  /* 0x0000008f43137220 */ /* 0x000fe40000410000 */
[----:B------:R-:W-:Y:S01]  /*c550*/  FMUL.FTZ R17, R65, R141 ;  /* 0x0000008d41117220 */ /* 0x000fe20000410000 */
[----:B---3--:R-:W-:Y:S01]  /*c560*/  F2FP.BF16.PACK_AB R79, R148, R159 ;  /* 0x0000009f944f723e */ /* 0x008fe200000010ff */
[----:B------:R-:W-:Y:S02]  /*c570*/  FMUL.FTZ R18, R67, R142 ;  /* 0x0000008e43127220 */ /* 0x000fe40000410000 */
[C---:B------:R-:W-:Y:S02]  /*c580*/  FMUL.FTZ R32, R65.reuse, R132 ;  /* 0x0000008441207220 */ /* 0x040fe40000410000 */
[----:B------:R-:W-:Y:S01]  /*c590*/  FMUL.FTZ R33, R65, R133 ;  /* 0x0000008541217220 */ /* 0x000fe20000410000 */
[----:B------:R-:W-:Y:S01]  /*c5a0*/  MUFU.EX2 R132, R82 ;  /* 0x0000005200847308 */ /* 0x000fe20000000800 */
[C---:B------:R-:W-:Y:S02]  /*c5b0*/  FMUL.FTZ R35, R67.reuse, R135 ;  /* 0x0000008743237220 */ /* 0x040fe40000410000 */
[----:B------:R-:W-:Y:S02]  /*c5c0*/  FMUL.FTZ R34, R67, R134 ;  /* 0x0000008643227220 */ /* 0x000fe40000410000 */
[----:B------:R-:W-:Y:S02]  /*c5d0*/  FADD.FTZ R157, R161, R157 ;  /* 0x0000009da19d7221 */ /* 0x000fe40000010000 */
[----:B------:R-:W-:Y:S03]  /*c5e0*/  FADD.FTZ R158, R160, R158 ;  /* 0x0000009ea09e7221 */ /* 0x000fe60000010000 */
[----:B------:R-:W-:Y:S01]  /*c5f0*/  MUFU.EX2 R133, R83 ;  /* 0x0000005300857308 */ /* 0x000fe20000000800 */
[----:B------:R-:W-:Y:S09]  /*c600*/  FADD.FTZ R158, R149, R158 ;  /* 0x0000009e959e7221 */ /* 0x000ff20000010000 */
[----:B------:R-:W-:Y:S10]  /*c610*/  MUFU.EX2 R135, R80 ;  /* 0x0000005000877308 */ /* 0x000ff40000000800 */
[----:B------:R3:W-:Y:S10]  /*c620*/  MUFU.EX2 R142, R48 ;  /* 0x00000030008e7308 */ /* 0x0007f40000000800 */
[----:B------:R4:W-:Y:S10]  /*c630*/  MUFU.EX2 R134, R50 ;  /* 0x0000003200867308 */ /* 0x0009f40000000800 */
[----:B------:R-:W-:Y:S01]  /*c640*/  MUFU.EX2 R143, R84 ;  /* 0x00000054008f7308 */ /* 0x000fe20000000800 */
[----:B---3--:R-:W-:Y:S09]  /*c650*/  FMUL.FTZ R48, R65, R124 ;  /* 0x0000007c41307220 */ /* 0x008ff20000410000 */
[----:B------:R-:W3:Y:S01]  /*c660*/  MUFU.EX2 R152, R152 ;  /* 0x0000009800987308 */ /* 0x000ee20000000800 */
[----:B----4-:R-:W-:Y:S09]  /*c670*/  FMUL.FTZ R50, R67, R126 ;  /* 0x0000007e43327220 */ /* 0x010ff20000410000 */
[----:B------:R-:W-:Y:S10]  /*c680*/  MUFU.EX2 R141, R172 ;  /* 0x000000ac008d7308 */ /* 0x000ff40000000800 */
[----:B------:R-:W-:Y:S01]  /*c690*/  MUFU.EX2 R126, R156 ;  /* 0x0000009c007e7308 */ /* 0x000fe20000000800 */
[----:B---3--:R-:W-:Y:S09]  /*c6a0*/  FADD.FTZ R157, R152, R157 ;  /* 0x0000009d989d7221 */ /* 0x008ff20000010000 */
        /* <DEDUP_REMOVED lines=8> */
[----:B------:R-:W3:Y:S10]  /*c730*/  MUFU.EX2 R97, R97 ;  /* 0x0000006100617308 */ /* 0x000ef40000000800 */
[----:B------:R-:W-:Y:S10]  /*c740*/  MUFU.EX2 R69, R69 ;  /* 0x0000004500457308 */ /* 0x000ff40000000800 */
[----:B------:R-:W-:Y:S01]  /*c750*/  MUFU.EX2 R155, R106 ;  /* 0x0000006a009b7308 */ /* 0x000fe20000000800 */
[----:B---3--:R-:W-:Y:S01]  /*c760*/  F2FP.BF16.PACK_AB R178, R97, R98 ;  /* 0x0000006261b2723e */ /* 0x008fe200000010ff */
[----:B--2---:R-:W-:Y:S01]  /*c770*/  FFMA.FTZ R162, R4, R39, R77 ;  /* 0x0000002704a27223 */ /* 0x004fe2000001004d */
[----:B------:R-:W-:Y:S01]  /*c780*/  F2FP.BF16.PACK_AB R77, R163, R77 ;  /* 0x0000004da34d723e */ /* 0x000fe200000010ff */
[----:B------:R-:W-:Y:S01]  /*c790*/  FMUL.FTZ R4, R65, R144 ;  /* 0x0000009041047220 */ /* 0x000fe20000410000 */
[----:B------:R-:W2:Y:S05]  /*c7a0*/  LDSM.16.MT88.4 R36, [R233] ;  /* 0x00000000e924783b */ /* 0x000eaa0000004200 */
[----:B------:R3:W-:Y:S01]  /*c7b0*/  MUFU.EX2 R144, R85 ;  /* 0x0000005500907308 */ /* 0x0007e20000000800 */
[----:B------:R-:W-:Y:S01]  /*c7c0*/  FADD.FTZ R163, R163, R162 ;  /* 0x000000a2a3a37221 */ /* 0x000fe20000010000 */
[-C--:B-1----:R-:W-:Y:S08]  /*c7d0*/  HMMA.16816.F32.BF16 R4, R72, R20.reuse, R4 ;  /* 0x000000144804723c */ /* 0x082ff00000041804 */
[----:B------:R-:W-:Y:S01]  /*c7e0*/  MUFU.EX2 R154, R102 ;  /* 0x00000066009a7308 */ /* 0x000fe20000000800 */
[----:B------:R-:W-:Y:S01]  /*c7f0*/  FADD.FTZ R159, R159, R163 ;  /* 0x000000a39f9f7221 */ /* 0x000fe20000010000 */
[C---:B------:R-:W-:Y:S04]  /*c800*/  HMMA.16816.F32.BF16 R8, R76.reuse, R20, R8 ;  /* 0x000000144c08723c */ /* 0x040fe80000041808 */
[----:B------:R-:W-:Y:S03]  /*c810*/  FADD.FTZ R159, R148, R159 ;  /* 0x0000009f949f7221 */ /* 0x000fe60000010000 */
[C---:B------:R-:W-:Y:S01]  /*c820*/  FMUL.FTZ R20, R65.reuse, R136 ;  /* 0x0000008841147220 */ /* 0x040fe20000410000 */
[-C--:B------:R-:W-:Y:S01]  /*c830*/  HMMA.16816.F32.BF16 R12, R76, R22.reuse, R12 ;  /* 0x000000164c0c723c */ /* 0x080fe2000004180c */
[----:B------:R1:W-:Y:S01]  /*c840*/  MUFU.EX2 R136, R66 ;  /* 0x0000004200887308 */ /* 0x0003e20000000800 */
[----:B---3--:R-:W-:Y:S02]  /*c850*/  LDSM.16.MT88.4 R84, [R234+0x800] ;  /* 0x00080000ea54783b */ /* 0x008fe40000004200 */
[----:B------:R-:W-:Y:S02]  /*c860*/  FMUL.FTZ R21, R65, R137 ;  /* 0x0000008941157220 */ /* 0x000fe40000410000 */
[----:B------:R-:W-:Y:S02]  /*c870*/  FADD.FTZ R159, R150, R159 ;  /* 0x0000009f969f7221 */ /* 0x000fe40000010000 */
[C---:B------:R-:W-:Y:S03]  /*c880*/  HMMA.16816.F32.BF16 R16, R72.reuse, R22, R16 ;  /* 0x000000164810723c */ /* 0x040fe60000041810 */
[----:B------:R3:W-:Y:S04]  /*c890*/  MUFU.EX2 R137, R49 ;  /* 0x0000003100897308 */ /* 0x0007e80000000800 */
[C---:B------:R-:W-:Y:S02]  /*c8a0*/  FMUL.FTZ R22, R67.reuse, R138 ;  /* 0x0000008a43167220 */ /* 0x040fe40000410000 */
[C---:B------:R-:W-:Y:S04]  /*c8b0*/  FMUL.FTZ R23, R67.reuse, R139 ;  /* 0x0000008b43177220 */ /* 0x040fe80000410000 */
[----:B------:R4:W5:Y:S03]  /*c8c0*/  MUFU.EX2 R138, R81 ;  /* 0x00000051008a7308 */ /* 0x0009660000000800 */
[-C--:B--2---:R-:W-:Y:S03]  /*c8d0*/  HMMA.16816.F32.BF16 R20, R72, R36.reuse, R20 ;  /* 0x000000244814723c */ /* 0x084fe60000041814 */
[----:B-1----:R-:W-:Y:S04]  /*c8e0*/  FMUL.FTZ R66, R67, R118 ;  /* 0x0000007643427220 */ /* 0x002fe80000410000 */
[----:B------:R-:W-:Y:S01]  /*c8f0*/  MUFU.EX2 R118, R207 ;  /* 0x000000cf00767308 */ /* 0x000fe20000000800 */
[C---:B------:R-:W-:Y:S04]  /*c900*/  HMMA.16816.F32.BF16 R24, R76.reuse, R36, R24 ;  /* 0x000000244c18723c */ /* 0x040fe80000041818 */
[C---:B---3--:R-:W-:Y:S03]  /*c910*/  FMUL.FTZ R49, R65.reuse, R125 ;  /* 0x0000007d41317220 */ /* 0x048fe60000410000 */
[C---:B------:R-:W-:Y:S01]  /*c920*/  FMUL.FTZ R36, R65.reuse, R128 ;  /* 0x0000008041247220 */ /* 0x040fe20000410000 */
[-C--:B------:R-:W-:Y:S01]  /*c930*/  HMMA.16816.F32.BF16 R28, R76, R38.reuse, R28 ;  /* 0x000000264c1c723c */ /* 0x080fe2000004181c */
[----:B------:R-:W-:Y:S03]  /*c940*/  MUFU.EX2 R125, R168 ;  /* 0x000000a8007d7308 */ /* 0x000fe60000000800 */
[----:B------:R-:W-:Y:S01]  /*c950*/  FMUL.FTZ R37, R65, R129 ;  /* 0x0000008141257220 */ /* 0x000fe20000410000 */
[----:B----4-:R-:W1:Y:S03]  /*c960*/  LDSM.16.MT88.4 R80, [R231] ;  /* 0x00000000e750783b */ /* 0x010e660000004200 */
[C---:B------:R-:W-:Y:S03]  /*c970*/  HMMA.16816.F32.BF16 R32, R72.reuse, R38, R32 ;  /* 0x000000264820723c */ /* 0x040fe60000041820 */
[----:B------:R2:W3:Y:S04]  /*c980*/  MUFU.EX2 R139, R51 ;  /* 0x00000033008b7308 */ /* 0x0004e80000000800 */
[C---:B------:R-:W-:Y:S02]  /*c990*/  FMUL.FTZ R38, R67.reuse, R130 ;  /* 0x0000008243267220 */ /* 0x040fe40000410000 */
[C---:B------:R-:W-:Y:S04]  /*c9a0*/  FMUL.FTZ R39, R67.reuse, R131 ;  /* 0x0000008343277220 */ /* 0x040fe80000410000 */
[----:B------:R-:W-:Y:S03]  /*c9b0*/  MUFU.EX2 R131, R94 ;  /* 0x0000005e00837308 */ /* 0x000fe60000000800 */
[-C--:B------:R-:W-:Y:S07]  /*c9c0*/  HMMA.16816.F32.BF16 R36, R72, R52.reuse, R36 ;  /* 0x000000344824723c */ /* 0x080fee0000041824 */
[----:B------:R-:W-:Y:S01]  /*c9d0*/  MUFU.EX2 R130, R93 ;  /* 0x0000005d00827308 */ /* 0x000fe20000000800 */
[C---:B------:R-:W-:Y:S04]  /*c9e0*/  HMMA.16816.F32.BF16 R40, R76.reuse, R52, R40 ;  /* 0x000000344c28723c */ /* 0x040fe80000041828 */
[----:B--2---:R-:W-:Y:S03]  /*c9f0*/  FMUL.FTZ R51, R67, R127 ;  /* 0x0000007f43337220 */ /* 0x004fe60000410000 */
[C---:B------:R-:W-:Y:S01]  /*ca00*/  FMUL.FTZ R52, R65.reuse, R120 ;  /* 0x0000007841347220 */ /* 0x040fe20000410000 */
[-C--:B------:R-:W-:Y:S01]  /*ca10*/  HMMA.16816.F32.BF16 R44, R76, R54.reuse, R44 ;  /* 0x000000364c2c723c */ /* 0x080fe2000004182c */
[----:B------:R2:W4:Y:S03]  /*ca20*/  MUFU.EX2 R127, R64 ;  /* 0x00000040007f7308 */ /* 0x0005260000000800 */
[----:B------:R-:W-:Y:S04]  /*ca30*/  FMUL.FTZ R53, R65, R121 ;  /* 0x0000007941357220 */ /* 0x000fe80000410000 */
[C---:B------:R-:W-:Y:S03]  /*ca40*/  HMMA.16816.F32.BF16 R48, R72.reuse, R54, R48 ;  /* 0x000000364830723c */ /* 0x040fe60000041830 */
[----:B------:R-:W-:Y:S04]  /*ca50*/  MUFU.EX2 R129, R223 ;  /* 0x000000df00817308 */ /* 0x000fe80000000800 */
[C---:B------:R-:W-:Y:S02]  /*ca60*/  FMUL.FTZ R54, R67.reuse, R122 ;  /* 0x0000007a43367220 */ /* 0x040fe40000410000 */
[C---:B------:R-:W-:Y:S03]  /*ca70*/  FMUL.FTZ R55, R67.reuse, R123 ;  /* 0x0000007b43377220 */ /* 0x040fe60000410000 */
[----:B------:R-:W-:Y:S01]  /*ca80*/  FMUL.FTZ R67, R67, R119 ;  /* 0x0000007743437220 */ /* 0x000fe20000410000 */
[----:B------:R-:W-:Y:S03]  /*ca90*/  MUFU.EX2 R128, R164 ;  /* 0x000000a400807308 */ /* 0x000fe60000000800 */
[-C--:B-1----:R-:W-:Y:S03]  /*caa0*/  HMMA.16816.F32.BF16 R52, R72, R80.reuse, R52 ;  /* 0x000000504834723c */ /* 0x082fe60000041834 */
[C---:B--2---:R-:W-:Y:S02]  /*cab0*/  FMUL.FTZ R64, R65.reuse, R116 ;  /* 0x0000007441407220 */ /* 0x044fe40000410000 */
[----:B------:R-:W-:Y:S02]  /*cac0*/  FMUL.FTZ R65, R65, R117 ;  /* 0x0000007541417220 */ /* 0x000fe40000410000 */
[----:B------:R-:W1:Y:S01]  /*cad0*/  MUFU.EX2 R117, R95 ;  /* 0x0000005f00757308 */ /* 0x000e620000000800 */
[C---:B------:R-:W-:Y:S08]  /*cae0*/  HMMA.16816.F32.BF16 R56, R76.reuse, R80, R56 ;  /* 0x000000504c38723c */ /* 0x040ff00000041838 */
[-C--:B------:R-:W-:Y:S01]  /*caf0*/  HMMA.16816.F32.BF16 R60, R76, R82.reuse, R60 ;  /* 0x000000524c3c723c */ /* 0x080fe2000004183c */
[----:B------:R2:W-:Y:S06]  /*cb00*/  MUFU.EX2 R164, R92 ;  /* 0x0000005c00a47308 */ /* 0x0005ec0000000800 */
[----:B-----5:R-:W-:Y:S01]  /*cb10*/  FADD.FTZ R77, R138, R89 ;  /* 0x000000598a4d7221 */ /* 0x020fe20000010000 */
[----:B------:R-:W-:Y:S01]  /*cb20*/  HMMA.16816.F32.BF16 R64, R72, R82, R64 ;  /* 0x000000524840723c */ /* 0x000fe20000041840 */
[----:B------:R-:W5:Y:S02]  /*cb30*/  LDSM.16.MT88.4 R80, [R233+0x800] ;  /* 0x00080000e950783b */ /* 0x000f640000004200 */
[----:B------:R-:W-:Y:S01]  /*cb40*/  MUFU.EX2 R106, R222 ;  /* 0x000000de006a7308 */ /* 0x000fe20000000800 */
[C---:B---3--:R-:W-:Y:S01]  /*cb50*/  FADD.FTZ R77, R139.reuse, R77 ;  /* 0x0000004d8b4d7221 */ /* 0x048fe20000010000 */
[----:B------:R-:W-:Y:S02]  /*cb60*/  F2FP.BF16.PACK_AB R79, R132, R133 ;  /* 0x00000085844f723e */ /* 0x000fe400000010ff */
[----:B------:R-:W-:Y:S01]  /*cb70*/  F2FP.BF16.PACK_AB R76, R139, R138 ;  /* 0x0000008a8b4c723e */ /* 0x000fe200000010ff */
[----:B------:R-:W-:Y:S01]  /*cb80*/  FADD.FTZ R77, R134, R77 ;  /* 0x0000004d864d7221 */ /* 0x000fe20000010000 */
[C---:B------:R-:W-:Y:S01]  /*cb90*/  F2FP.BF16.PACK_AB R78, R137.reuse, R134 ;  /* 0x00000086894e723e */ /* 0x040fe200000010ff */
[----:B------:R-:W3:Y:S02]  /*cba0*/  LDSM.16.MT88.4 R88, [R232+0x800] ;  /* 0x00080000e858783b */ /* 0x000ee40000004200 */
[----:B------:R-:W-:Y:S01]  /*cbb0*/  FADD.FTZ R162, R137, R77 ;  /* 0x0000004d89a27221 */ /* 0x000fe20000010000 */
[C---:B------:R-:W-:Y:S01]  /*cbc0*/  F2FP.BF16.PACK_AB R77, R141.reuse, R152 ;  /* 0x000000988d4d723e */ /* 0x040fe200000010ff */
[----:B------:R-:W-:Y:S01]  /*cbd0*/  MUFU.EX2 R134, R205 ;  /* 0x000000cd00867308 */ /* 0x000fe20000000800 */
[----:B------:R-:W-:Y:S01]  /*cbe0*/  F2FP.BF16.PACK_AB R72, R142, R151 ;  /* 0x000000978e48723e */ /* 0x000fe200000010ff */
[----:B------:R-:W-:Y:S01]  /*cbf0*/  FADD.FTZ R141, R141, R157 ;  /* 0x0000009d8d8d7221 */ /* 0x000fe20000010000 */
[----:B------:R-:W-:Y:S01]  /*cc00*/  F2FP.BF16.PACK_AB R74, R126, R135 ;  /* 0x000000877e4a723e */ /* 0x000fe200000010ff */
[----:B--2---:R-:W-:Y:S01]  /*cc10*/  LDSM.16.MT88.4 R92, [R232+0x1000] ;  /* 0x00100000e85c783b */ /* 0x004fe20000004200 */
[----:B----4-:R-:W-:Y:S01]  /*cc20*/  F2FP.BF16.PACK_AB R75, R127, R136 ;  /* 0x000000887f4b723e */ /* 0x010fe200000010ff */
[-C--:B------:R-:W-:Y:S04]  /*cc30*/  HMMA.16816.F32.BF16 R4, R76, R84.reuse, R4 ;  /* 0x000000544c04723c */ /* 0x080fe80000041804 */
[----:B------:R-:W2:Y:S01]  /*cc40*/  MUFU.EX2 R102, R221 ;  /* 0x000000dd00667308 */ /* 0x000ea20000000800 */
[----:B------:R-:W-:Y:S01]  /*cc50*/  F2FP.BF16.PACK_AB R73, R147, R150 ;  /* 0x000000969349723e */ /* 0x000fe200000010ff */
[----:B------:R-:W-:Y:S02]  /*cc60*/  FADD.FTZ R141, R133, R141 ;  /* 0x0000008d858d7221 */ /* 0x000fe40000010000 */
[----:B------:R-:W-:Y:S04]  /*cc70*/  FADD.FTZ R151, R151, R158 ;  /* 0x0000009e97977221 */ /* 0x000fe80000010000 */
[C---:B------:R-:W-:Y:S02]  /*cc80*/  HMMA.16816.F32.BF16 R8, R72.reuse, R84, R8 ;  /* 0x000000544808723c */ /* 0x040fe40000041808 */
[----:B------:R-:W-:Y:S02]  /*cc90*/  MUFU.EX2 R137, R220 ;  /* 0x000000dc00897308 */ /* 0x000fe40000000800 */
[----:B------:R-:W-:Y:S02]  /*cca0*/  FADD.FTZ R151, R142, R151 ;  /* 0x000000978e977221 */ /* 0x000fe40000010000 */
[----:B------:R-:W-:Y:S02]  /*ccb0*/  FADD.FTZ R132, R132, R141 ;  /* 0x0000008d84847221 */ /* 0x000fe40000010000 */
[-C--:B------:R-:W-:Y:S04]  /*ccc0*/  HMMA.16816.F32.BF16 R12, R72, R86.reuse, R12 ;  /* 0x00000056480c723c */ /* 0x080fe8000004180c */
[----:B------:R-:W-:Y:S01]  /*ccd0*/  MUFU.EX2 R139, R211 ;  /* 0x000000d3008b7308 */ /* 0x000fe20000000800 */
[----:B------:R-:W-:Y:S02]  /*cce0*/  FADD.FTZ R135, R135, R151 ;  /* 0x0000009787877221 */ /* 0x000fe40000010000 */
[----:B------:R-:W-:Y:S01]  /*ccf0*/  FADD.FTZ R147, R147, R159 ;  /* 0x0000009f93937221 */ /* 0x000fe20000010000 */
[C---:B------:R-:W-:Y:S01]  /*cd00*/  HMMA.16816.F32.BF16 R16, R76.reuse, R86, R16 ;  /* 0x000000564c10723c */ /* 0x040fe20000041810 */
[----:B------:R-:W4:Y:S03]  /*cd10*/  LDSM.16.MT88.4 R84, [R231+0x800] ;  /* 0x00080000e754783b */ /* 0x000f260000004200 */
[----:B------:R-:W-:Y:S02]  /*cd20*/  FADD.FTZ R135, R126, R135 ;  /* 0x000000877e877221 */ /* 0x000fe40000010000 */
[----:B------:R-:W-:Y:S01]  /*cd30*/  MUFU.EX2 R138, R209 ;  /* 0x000000d1008a7308 */ /* 0x000fe20000000800 */
[----:B------:R-:W-:Y:S01]  /*cd40*/  FADD.FTZ R147, R136, R147 ;  /* 0x0000009388937221 */ /* 0x000fe20000010000 */
[-C--:B-----5:R-:W-:Y:S04]  /*cd50*/  HMMA.16816.F32.BF16 R20, R76, R80.reuse, R20 ;  /* 0x000000504c14723c */ /* 0x0a0fe80000041814 */
[----:B------:R-:W-:Y:S02]  /*cd60*/  FADD.FTZ R147, R127, R147 ;  /* 0x000000937f937221 */ /* 0x000fe40000010000 */
[----:B------:R-:W-:Y:S02]  /*cd70*/  FADD.FTZ R136, R125, R132 ;  /* 0x000000847d887221 */ /* 0x000fe40000010000 */
[C---:B------:R-:W-:Y:S01]  /*cd80*/  HMMA.16816.F32.BF16 R24, R72.reuse, R80, R24 ;  /* 0x000000504818723c */ /* 0x040fe20000041818 */
[----:B------:R-:W-:Y:S03]  /*cd90*/  MUFU.EX2 R116, R206 ;  /* 0x000000ce00747308 */ /* 0x000fe60000000800 */
[----:B-1----:R-:W-:Y:S02]  /*cda0*/  FADD.FTZ R147, R117, R147 ;  /* 0x0000009375937221 */ /* 0x002fe40000010000 */
[----:B------:R-:W-:Y:S02]  /*cdb0*/  FADD.FTZ R162, R156, R162 ;  /* 0x000000a29ca27221 */ /* 0x000fe40000010000 */
[-C--:B------:R-:W-:Y:S03]  /*cdc0*/  HMMA.16816.F32.BF16 R28, R72, R82.reuse, R28 ;  /* 0x00000052481c723c */ /* 0x080fe6000004181c */
[----:B------:R-:W-:Y:S05]  /*cdd0*/  MUFU.EX2 R165, R204 ;  /* 0x000000cc00a57308 */ /* 0x000fea0000000800 */
[C---:B------:R-:W-:Y:S01]  /*cde0*/  HMMA.16816.F32.BF16 R32, R76.reuse, R82, R32 ;  /* 0x000000524c20723c */ /* 0x040fe20000041820 */
[----:B------:R-:W1:Y:S04]  /*cdf0*/  LDSM.16.MT88.4 R80, [R234+0x1000] ;  /* 0x00100000ea50783b */ /* 0x000e680000004200 */
        /* <DEDUP_REMOVED lines=8> */
[----:B------:R-:W1:Y:S05]  /*ce80*/  MUFU.EX2 R174, R215 ;  /* 0x000000d700ae7308 */ /* 0x000e6a0000000800 */
[-C--:B----4-:R-:W-:Y:S05]  /*ce90*/  HMMA.16816.F32.BF16 R52, R76, R84.reuse, R52 ;  /* 0x000000544c34723c */ /* 0x090fea0000041834 */
[----:B------:R-:W4:Y:S03]  /*cea0*/  MUFU.EX2 R123, R213 ;  /* 0x000000d5007b7308 */ /* 0x000f260000000800 */
[C---:B------:R-:W-:Y:S07]  /*ceb0*/  HMMA.16816.F32.BF16 R56, R72.reuse, R84, R56 ;  /* 0x000000544838723c */ /* 0x040fee0000041838 */
[----:B------:R-:W1:Y:S01]  /*cec0*/  MUFU.EX2 R122, R210 ;  /* 0x000000d2007a7308 */ /* 0x000e620000000800 */
[-C--:B------:R-:W-:Y:S07]  /*ced0*/  HMMA.16816.F32.BF16 R60, R72, R86.reuse, R60 ;  /* 0x00000056483c723c */ /* 0x080fee000004183c */
[C---:B------:R-:W-:Y:S01]  /*cee0*/  FADD.FTZ R73, R155.reuse, R162 ;  /* 0x000000a29b497221 */ /* 0x040fe20000010000 */
[----:B------:R-:W-:Y:S01]  /*cef0*/  HMMA.16816.F32.BF16 R64, R76, R86, R64 ;  /* 0x000000564c40723c */ /* 0x000fe20000041840 */
[----:B------:R-:W3:Y:S01]  /*cf00*/  LDSM.16.MT88.4 R84, [R231+0x1000] ;  /* 0x00100000e754783b */ /* 0x000ee20000004200 */
[----:B------:R-:W-:Y:S02]  /*cf10*/  MUFU.EX2 R173, R218 ;  /* 0x000000da00ad7308 */ /* 0x000fe40000000800 */
[----:B------:R-:W-:Y:S01]  /*cf20*/  FADD.FTZ R73, R154, R73 ;  /* 0x000000499a497221 */ /* 0x000fe20000010000 */
[----:B------:R-:W-:Y:S02]  /*cf30*/  F2FP.BF16.PACK_AB R72, R155, R156 ;  /* 0x0000009c9b48723e */ /* 0x000fe400000010ff */
[C---:B------:R-:W-:Y:S01]  /*cf40*/  F2FP.BF16.PACK_AB R74, R153.reuse, R154 ;  /* 0x0000009a994a723e */ /* 0x040fe200000010ff */
[----:B------:R-:W-:Y:S01]  /*cf50*/  FADD.FTZ R155, R153, R73 ;  /* 0x00000049999b7221 */ /* 0x000fe20000010000 */
[----:B------:R-:W-:Y:S03]  /*cf60*/  F2FP.BF16.PACK_AB R73, R129, R125 ;  /* 0x0000007d8149723e */ /* 0x000fe600000010ff */
[----:B------:R-:W-:Y:S01]  /*cf70*/  F2FP.BF16.PACK_AB R75, R107, R108 ;  /* 0x0000006c6b4b723e */ /* 0x000fe200000010ff */
[----:B------:R-:W-:Y:S01]  /*cf80*/  MUFU.EX2 R121, R216 ;  /* 0x000000d800797308 */ /* 0x000fe20000000800 */
[----:B------:R-:W-:Y:S01]  /*cf90*/  F2FP.BF16.PACK_AB R76, R128, R124 ;  /* 0x0000007c804c723e */ /* 0x000fe200000010ff */
[----:B------:R-:W-:Y:S01]  /*cfa0*/  FADD.FTZ R129, R129, R136 ;  /* 0x0000008881817221 */ /* 0x000fe20000010000 */
[----:B--2---:R-:W-:Y:S02]  /*cfb0*/  F2FP.BF16.PACK_AB R78, R102, R106 ;  /* 0x0000006a664e723e */ /* 0x004fe400000010ff */
[C---:B------:R-:W-:Y:S01]  /*cfc0*/  F2FP.BF16.PACK_AB R77, R131.reuse, R117 ;  /* 0x00000075834d723e */ /* 0x040fe200000010ff */
[-C--:B-1----:R-:W-:Y:S04]  /*cfd0*/  HMMA.16816.F32.BF16 R4, R72, R80.reuse, R4 ;  /* 0x000000504804723c */ /* 0x082fe80000041804 */
[----:B------:R-:W-:Y:S01]  /*cfe0*/  MUFU.EX2 R120, R214 ;  /* 0x000000d600787308 */ /* 0x000fe20000000800 */
[----:B------:R-:W-:Y:S01]  /*cff0*/  F2FP.BF16.PACK_AB R79, R164, R130 ;  /* 0x00000082a44f723e */ /* 0x000fe200000010ff */
[----:B------:R-:W-:Y:S01]  /*d000*/  FADD.FTZ R131, R131, R147 ;  /* 0x0000009383837221 */ /* 0x000fe20000010000 */
[----:B------:R-:W-:Y:S01]  /*d010*/  F2FP.BF16.PACK_AB R117, R183, R184 ;  /* 0x000000b8b775723e */ /* 0x000fe200000010ff */
[----:B------:R-:W-:Y:S04]  /*d020*/  FADD.FTZ R129, R108, R129 ;  /* 0x000000816c817221 */ /* 0x000fe80000010000 */
[C---:B------:R-:W-:Y:S02]  /*d030*/  HMMA.16816.F32.BF16 R8, R76.reuse, R80, R8 ;  /* 0x000000504c08723c */ /* 0x040fe40000041808 */
[----:B------:R-:W-:Y:S02]  /*d040*/  MUFU.EX2 R172, R212 ;  /* 0x000000d400ac7308 */ /* 0x000fe40000000800 */
[----:B------:R-:W-:Y:S04]  /*d050*/  FADD.FTZ R107, R107, R129 ;  /* 0x000000816b6b7221 */ /* 0x000fe80000010000 */
[-C--:B------:R-:W-:Y:S04]  /*d060*/  HMMA.16816.F32.BF16 R12, R76, R82.reuse, R12 ;  /* 0x000000524c0c723c */ /* 0x080fe8000004180c */
[----:B------:R-:W-:Y:S01]  /*d070*/  MUFU.EX2 R196, R196 ;  /* 0x000000c400c47308 */ /* 0x000fe20000000800 */
[----:B------:R-:W-:Y:S03]  /*d080*/  FADD.FTZ R107, R104, R107 ;  /* 0x0000006b686b7221 */ /* 0x000fe60000010000 */
[C---:B------:R-:W-:Y:S01]  /*d090*/  HMMA.16816.F32.BF16 R16, R72.reuse, R82, R16 ;  /* 0x000000524810723c */ /* 0x040fe20000041810 */
[----:B------:R-:W1:Y:S03]  /*d0a0*/  LDSM.16.MT88.4 R80, [R234+0x1800] ;  /* 0x00180000ea50783b */ /* 0x000e660000004200 */
[----:B------:R-:W-:Y:S02]  /*d0b0*/  FADD.FTZ R107, R103, R107 ;  /* 0x0000006b676b7221 */ /* 0x000fe40000010000 */
[----:B------:R-:W-:Y:S02]  /*d0c0*/  MUFU.EX2 R193, R193 ;  /* 0x000000c100c17308 */ /* 0x000fe40000000800 */
[-C--:B-----5:R-:W-:Y:S04]  /*d0d0*/  HMMA.16816.F32.BF16 R20, R72, R88.reuse, R20 ;  /* 0x000000584814723c */ /* 0x0a0fe80000041814 */
[----:B------:R-:W-:Y:S04]  /*d0e0*/  FADD.FTZ R107, R101, R107 ;  /* 0x0000006b656b7221 */ /* 0x000fe80000010000 */
[C---:B------:R-:W-:Y:S01]  /*d0f0*/  HMMA.16816.F32.BF16 R24, R76.reuse, R88, R24 ;  /* 0x000000584c18723c */ /* 0x040fe20000041818 */
[----:B------:R-:W-:Y:S03]  /*d100*/  MUFU.EX2 R189, R189 ;  /* 0x000000bd00bd7308 */ /* 0x000fe60000000800 */
[----:B------:R-:W-:Y:S04]  /*d110*/  FADD.FTZ R107, R100, R107 ;  /* 0x0000006b646b7221 */ /* 0x000fe80000010000 */
[-C--:B------:R-:W-:Y:S03]  /*d120*/  HMMA.16816.F32.BF16 R28, R76, R90.reuse, R28 ;  /* 0x0000005a4c1c723c */ /* 0x080fe6000004181c */
[----:B------:R-:W-:Y:S01]  /*d130*/  MUFU.EX2 R119, R208 ;  /* 0x000000d000777308 */ /* 0x000fe20000000800 */
[----:B---3--:R-:W-:Y:S04]  /*d140*/  FADD.FTZ R107, R175, R107 ;  /* 0x0000006baf6b7221 */ /* 0x008fe80000010000 */
[C---:B------:R-:W-:Y:S01]  /*d150*/  HMMA.16816.F32.BF16 R32, R72.reuse, R90, R32 ;  /* 0x0000005a4820723c */ /* 0x040fe20000041820 */
[----:B------:R-:W2:Y:S03]  /*d160*/  LDSM.16.MT88.4 R88, [R233+0x1800] ;  /* 0x00180000e958783b */ /* 0x000ea60000004200 */
[----:B------:R-:W-:Y:S01]  /*d170*/  FADD.FTZ R107, R174, R107 ;  /* 0x0000006bae6b7221 */ /* 0x000fe20000010000 */
[----:B------:R-:W-:Y:S03]  /*d180*/  MUFU.EX2 R115, R115 ;  /* 0x0000007300737308 */ /* 0x000fe60000000800 */
[-C--:B------:R-:W-:Y:S04]  /*d190*/  HMMA.16816.F32.BF16 R36, R72, R92.reuse, R36 ;  /* 0x0000005c4824723c */ /* 0x080fe80000041824 */
[----:B----4-:R-:W-:Y:S03]  /*d1a0*/  FADD.FTZ R107, R123, R107 ;  /* 0x0000006b7b6b7221 */ /* 0x010fe60000010000 */
[----:B------:R-:W-:Y:S01]  /*d1b0*/  MUFU.EX2 R113, R113 ;  /* 0x0000007100717308 */ /* 0x000fe20000000800 */
[C---:B------:R-:W-:Y:S04]  /*d1c0*/  HMMA.16816.F32.BF16 R40, R76.reuse, R92, R40 ;  /* 0x0000005c4c28723c */ /* 0x040fe80000041828 */
[----:B------:R-:W-:Y:S04]  /*d1d0*/  FADD.FTZ R107, R122, R107 ;  /* 0x0000006b7a6b7221 */ /* 0x000fe80000010000 */
[-C--:B------:R-:W-:Y:S01]  /*d1e0*/  HMMA.16816.F32.BF16 R44, R76, R94.reuse, R44 ;  /* 0x0000005e4c2c723c */ /* 0x080fe2000004182c */
[----:B------:R-:W3:Y:S03]  /*d1f0*/  MUFU.EX2 R70, R70 ;  /* 0x0000004600467308 */ /* 0x000ee60000000800 */
[----:B------:R-:W-:Y:S04]  /*d200*/  FADD.FTZ R107, R187, R107 ;  /* 0x0000006bbb6b7221 */ /* 0x000fe80000010000 */
[C---:B------:R-:W-:Y:S01]  /*d210*/  HMMA.16816.F32.BF16 R48, R72.reuse, R94, R48 ;  /* 0x0000005e4830723c */ /* 0x040fe20000041830 */
[----:B------:R-:W4:Y:S02]  /*d220*/  LDSM.16.MT88.4 R92, [R232+0x1800] ;  /* 0x00180000e85c783b */ /* 0x000f240000004200 */
[----:B------:R-:W-:Y:S01]  /*d230*/  MUFU.EX2 R96, R96 ;  /* 0x0000006000607308 */ /* 0x000fe20000000800 */
[----:B------:R-:W-:Y:S04]  /*d240*/  FADD.FTZ R107, R188, R107 ;  /* 0x0000006bbc6b7221 */ /* 0x000fe80000010000 */
[-C--:B------:R-:W-:Y:S04]  /*d250*/  HMMA.16816.F32.BF16 R52, R72, R84.reuse, R52 ;  /* 0x000000544834723c */ /* 0x080fe80000041834 */
[----:B------:R-:W-:Y:S01]  /*d260*/  FADD.FTZ R107, R190, R107 ;  /* 0x0000006bbe6b7221 */ /* 0x000fe20000010000 */
[----:B------:R-:W5:Y:S03]  /*d270*/  MUFU.EX2 R71, R71 ;  /* 0x0000004700477308 */ /* 0x000f660000000800 */
[C---:B------:R-:W-:Y:S04]  /*d280*/  HMMA.16816.F32.BF16 R56, R76.reuse, R84, R56 ;  /* 0x000000544c38723c */ /* 0x040fe80000041838 */
[----:B---3--:R-:W-:Y:S01]  /*d290*/  F2FP.BF16.PACK_AB R179, R69, R70 ;  /* 0x0000004645b3723e */ /* 0x008fe200000010ff */
[----:B------:R-:W-:Y:S02]  /*d2a0*/  FADD.FTZ R107, R192, R107 ;  /* 0x0000006bc06b7221 */ /* 0x000fe40000010000 */
[----:B------:R-:W-:Y:S01]  /*d2b0*/  FADD.FTZ R84, R146, R155 ;  /* 0x0000009b92547221 */ /* 0x000fe20000010000 */
[-C--:B------:R-:W-:Y:S04]  /*d2c0*/  HMMA.16816.F32.BF16 R60, R76, R86.reuse, R60 ;  /* 0x000000564c3c723c */ /* 0x080fe8000004183c */
[----:B------:R-:W-:Y:S02]  /*d2d0*/  FADD.FTZ R84, R145, R84 ;  /* 0x0000005491547221 */ /* 0x000fe40000010000 */
[----:B------:R-:W-:Y:S01]  /*d2e0*/  FADD.FTZ R107, R184, R107 ;  /* 0x0000006bb86b7221 */ /* 0x000fe20000010000 */
[----:B------:R-:W-:Y:S01]  /*d2f0*/  F2FP.BF16.PACK_AB R78, R143, R144 ;  /* 0x000000908f4e723e */ /* 0x000fe200000010ff */
[----:B------:R-:W-:Y:S04]  /*d300*/  HMMA.16816.F32.BF16 R64, R72, R86, R64 ;  /* 0x000000564840723c */ /* 0x000fe80000041840 */
[----:B------:R-:W-:Y:S01]  /*d310*/  F2FP.BF16.PACK_AB R76, R145, R146 ;  /* 0x00000092914c723e */ /* 0x000fe200000010ff */
[----:B------:R-:W-:Y:S01]  /*d320*/  FADD.FTZ R84, R144, R84 ;  /* 0x0000005490547221 */ /* 0x000fe20000010000 */
[----:B------:R-:W-:Y:S01]  /*d330*/  F2FP.BF16.PACK_AB R77, R103, R104 ;  /* 0x00000068674d723e */ /* 0x000fe200000010ff */
[----:B------:R-:W-:Y:S01]  /*d340*/  FADD.FTZ R107, R183, R107 ;  /* 0x0000006bb76b7221 */ /* 0x000fe20000010000 */
[----:B------:R-:W-:Y:S01]  /*d350*/  F2FP.BF16.PACK_AB R79, R100, R101 ;  /* 0x00000065644f723e */ /* 0x000fe200000010ff */
[----:B------:R-:W-:Y:S02]  /*d360*/  FADD.FTZ R145, R143, R84 ;  /* 0x000000548f917221 */ /* 0x000fe40000010000 */
[----:B------:R-:W3:Y:S01]  /*d370*/  LDSM.16.MT88.4 R84, [R231+0x1800] ;  /* 0x00180000e754783b */ /* 0x000ee20000004200 */
[----:B------:R-:W-:Y:S01]  /*d380*/  F2FP.BF16.PACK_AB R72, R110, R111 ;  /* 0x0000006f6e48723e */ /* 0x000fe200000010ff */
[----:B------:R-:W-:Y:S01]  /*d390*/  FADD.FTZ R107, R182, R107 ;  /* 0x0000006bb66b7221 */ /* 0x000fe20000010000 */
[----:B------:R-:W-:Y:S01]  /*d3a0*/  F2FP.BF16.PACK_AB R74, R114, R112 ;  /* 0x00000070724a723e */ /* 0x000fe200000010ff */
[-C--:B-1----:R-:W-:Y:S05]  /*d3b0*/  HMMA.16816.F32.BF16 R4, R76, R80.reuse, R4 ;  /* 0x000000504c04723c */ /* 0x082fea0000041804 */
[----:B------:R-:W-:Y:S02]  /*d3c0*/  F2FP.BF16.PACK_AB R73, R168, R165 ;  /* 0x000000a5a849723e */ /* 0x000fe400000010ff */
[----:B------:R-:W-:Y:S02]  /*d3d0*/  F2FP.BF16.PACK_AB R75, R201, R169 ;  /* 0x000000a9c94b723e */ /* 0x000fe400000010ff */
[----:B-----5:R-:W-:Y:S03]  /*d3e0*/  F2FP.BF16.PACK_AB R177, R71, R96 ;  /* 0x0000006047b1723e */ /* 0x020fe600000010ff */
[----:B------:R-:W-:Y:S02]  /*d3f0*/  MOV R183, R2 ;  /* 0x0000000200b77202 */ /* 0x000fe40000000f00 */
[C---:B------:R-:W-:Y:S08]  /*d400*/  HMMA.16816.F32.BF16 R8, R72.reuse, R80, R8 ;  /* 0x000000504808723c */ /* 0x040ff00000041808 */
[-C--:B------:R-:W-:Y:S08]  /*d410*/  HMMA.16816.F32.BF16 R12, R72, R82.reuse, R12 ;  /* 0x00000052480c723c */ /* 0x080ff0000004180c */
[C---:B------:R-:W-:Y:S01]  /*d420*/  HMMA.16816.F32.BF16 R16, R76.reuse, R82, R16 ;  /* 0x000000524c10723c */ /* 0x040fe20000041810 */
[----:B------:R-:W1:Y:S07]  /*d430*/  LDSM.16.MT88.4 R80, [R234+0x2000] ;  /* 0x00200000ea50783b */ /* 0x000e6e0000004200 */
[-C--:B--2---:R-:W-:Y:S08]  /*d440*/  HMMA.16816.F32.BF16 R20, R76, R88.reuse, R20 ;  /* 0x000000584c14723c */ /* 0x084ff00000041814 */
[C---:B------:R-:W-:Y:S08]  /*d450*/  HMMA.16816.F32.BF16 R24, R72.reuse, R88, R24 ;  /* 0x000000584818723c */ /* 0x040ff00000041818 */
[-C--:B------:R-:W-:Y:S08]  /*d460*/  HMMA.16816.F32.BF16 R28, R72, R90.reuse, R28 ;  /* 0x0000005a481c723c */ /* 0x080ff0000004181c */
[C---:B------:R-:W-:Y:S01]  /*d470*/  HMMA.16816.F32.BF16 R32, R76.reuse, R90, R32 ;  /* 0x0000005a4c20723c */ /* 0x040fe20000041820 */
[----:B------:R-:W2:Y:S07]  /*d480*/  LDSM.16.MT88.4 R88, [R233+0x2000] ;  /* 0x00200000e958783b */ /* 0x000eae0000004200 */
[-C--:B----4-:R-:W-:Y:S08]  /*d490*/  HMMA.16816.F32.BF16 R36, R76, R92.reuse, R36 ;  /* 0x0000005c4c24723c */ /* 0x090ff00000041824 */
[C---:B------:R-:W-:Y:S08]  /*d4a0*/  HMMA.16816.F32.BF16 R40, R72.reuse, R92, R40 ;  /* 0x0000005c4828723c */ /* 0x040ff00000041828 */
[-C--:B------:R-:W-:Y:S08]  /*d4b0*/  HMMA.16816.F32.BF16 R44, R72, R94.reuse, R44 ;  /* 0x0000005e482c723c */ /* 0x080ff0000004182c */
[C---:B------:R-:W-:Y:S01]  /*d4c0*/  HMMA.16816.F32.BF16 R48, R76.reuse, R94, R48 ;  /* 0x0000005e4c30723c */ /* 0x040fe20000041830 */
[----:B------:R-:W4:Y:S07]  /*d4d0*/  LDSM.16.MT88.4 R92, [R232+0x2000] ;  /* 0x00200000e85c783b */ /* 0x000f2e0000004200 */
[-C--:B---3--:R-:W-:Y:S08]  /*d4e0*/  HMMA.16816.F32.BF16 R52, R76, R84.reuse, R52 ;  /* 0x000000544c34723c */ /* 0x088ff00000041834 */
[C---:B------:R-:W-:Y:S07]  /*d4f0*/  HMMA.16816.F32.BF16 R56, R72.reuse, R84, R56 ;  /* 0x000000544838723c */ /* 0x040fee0000041838 */
[----:B------:R-:W-:Y:S01]  /*d500*/  FADD.FTZ R84, R137, R145 ;  /* 0x0000009189547221 */ /* 0x000fe20000010000 */
[-C--:B------:R-:W-:Y:S04]  /*d510*/  HMMA.16816.F32.BF16 R60, R72, R86.reuse, R60 ;  /* 0x00000056483c723c */ /* 0x080fe8000004183c */
[C---:B------:R-:W-:Y:S03]  /*d520*/  FADD.FTZ R84, R140.reuse, R84 ;  /* 0x000000548c547221 */ /* 0x040fe60000010000 */
[----:B------:R-:W-:Y:S01]  /*d530*/  F2FP.BF16.PACK_AB R72, R140, R137 ;  /* 0x000000898c48723e */ /* 0x000fe200000010ff */
[----:B------:R-:W-:Y:S01]  /*d540*/  HMMA.16816.F32.BF16 R64, R76, R86, R64 ;  /* 0x000000564c40723c */ /* 0x000fe20000041840 */
[----:B------:R-:W-:Y:S03]  /*d550*/  LDSM.16.MT88.4 R140, [R234+0x3000] ;  /* 0x00300000ea8c783b */ /* 0x000fe60000004200 */
[----:B------:R-:W-:Y:S01]  /*d560*/  F2FP.BF16.PACK_AB R74, R138, R139 ;  /* 0x0000008b8a4a723e */ /* 0x000fe200000010ff */
[----:B------:R-:W-:Y:S01]  /*d570*/  FADD.FTZ R84, R139, R84 ;  /* 0x000000548b547221 */ /* 0x000fe20000010000 */
[----:B------:R-:W-:Y:S02]  /*d580*/  F2FP.BF16.PACK_AB R73, R174, R175 ;  /* 0x000000afae49723e */ /* 0x000fe400000010ff */
[----:B------:R-:W-:Y:S01]  /*d590*/  F2FP.BF16.PACK_AB R75, R122, R123 ;  /* 0x0000007b7a4b723e */ /* 0x000fe200000010ff */
[----:B------:R-:W-:Y:S02]  /*d5a0*/  FADD.FTZ R137, R138, R84 ;  /* 0x000000548a897221 */ /* 0x000fe40000010000 */
[----:B------:R-:W3:Y:S01]  /*d5b0*/  LDSM.16.MT88.4 R84, [R231+0x2000] ;  /* 0x00200000e754783b */ /* 0x000ee20000004200 */
[----:B------:R-:W-:Y:S02]  /*d5c0*/  F2FP.BF16.PACK_AB R76, R121, R173 ;  /* 0x000000ad794c723e */ /* 0x000fe400000010ff */
[----:B------:R-:W-:Y:S01]  /*d5d0*/  F2FP.BF16.PACK_AB R78, R172, R120 ;  /* 0x00000078ac4e723e */ /* 0x000fe200000010ff */
[-C--:B-1----:R-:W-:Y:S05]  /*d5e0*/  HMMA.16816.F32.BF16 R4, R72, R80.reuse, R4 ;  /* 0x000000504804723c */ /* 0x082fea0000041804 */
[----:B------:R-:W-:Y:S02]  /*d5f0*/  F2FP.BF16.PACK_AB R77, R193, R196 ;  /* 0x000000c4c14d723e */ /* 0x000fe400000010ff */
[----:B------:R-:W-:Y:S07]  /*d600*/  F2FP.BF16.PACK_AB R79, R189, R191 ;  /* 0x000000bfbd4f723e */ /* 0x000fee00000010ff */
        /* <DEDUP_REMOVED lines=18> */
[----:B------:R-:W-:Y:S02]  /*d730*/  FADD.FTZ R137, R124, R135 ;  /* 0x000000877c897221 */ /* 0x000fe40000010000 */
[----:B------:R-:W-:Y:S01]  /*d740*/  LDSM.16.MT88.4 R124, [R232+0x3000] ;  /* 0x00300000e87c783b */ /* 0x000fe20000004200 */
[----:B------:R-:W-:Y:S01]  /*d750*/  F2FP.BF16.PACK_AB R78, R134, R116 ;  /* 0x00000074864e723e */ /* 0x000fe200000010ff */
[----:B------:R-:W-:Y:S04]  /*d760*/  HMMA.16816.F32.BF16 R64, R72, R86, R64 ;  /* 0x000000564840723c */ /* 0x000fe80000041840 */
[C---:B------:R-:W-:Y:S01]  /*d770*/  F2FP.BF16.PACK_AB R76, R118.reuse, R119 ;  /* 0x00000077764c723e */ /* 0x040fe200000010ff */
[----:B------:R-:W-:Y:S01]  /*d780*/  FADD.FTZ R84, R118, R84 ;  /* 0x0000005476547221 */ /* 0x000fe20000010000 */
[----:B------:R-:W-:Y:S01]  /*d790*/  F2FP.BF16.PACK_AB R77, R188, R187 ;  /* 0x000000bbbc4d723e */ /* 0x000fe200000010ff */
[----:B------:R-:W-:Y:S01]  /*d7a0*/  FADD.FTZ R128, R128, R137 ;  /* 0x0000008980807221 */ /* 0x000fe20000010000 */
[----:B------:R-:W-:Y:S01]  /*d7b0*/  F2FP.BF16.PACK_AB R79, R192, R190 ;  /* 0x000000bec04f723e */ /* 0x000fe200000010ff */
[----:B------:R-:W-:Y:S03]  /*d7c0*/  FADD.FTZ R84, R116, R84 ;  /* 0x0000005474547221 */ /* 0x000fe60000010000 */
[----:B------:R-:W-:Y:S01]  /*d7d0*/  F2FP.BF16.PACK_AB R72, R200, R194 ;  /* 0x000000c2c848723e */ /* 0x000fe200000010ff */
[----:B------:R-:W-:Y:S01]  /*d7e0*/  FADD.FTZ R118, R134, R84 ;  /* 0x0000005486767221 */ /* 0x000fe20000010000 */
[----:B------:R-:W-:Y:S01]  /*d7f0*/  F2FP.BF16.PACK_AB R73, R180, R181 ;  /* 0x000000b5b449723e */ /* 0x000fe200000010ff */
[-C--:B-1----:R-:W-:Y:S01]  /*d800*/  HMMA.16816.F32.BF16 R4, R76, R80.reuse, R4 ;  /* 0x000000504c04723c */ /* 0x082fe20000041804 */
[----:B------:R-:W1:Y:S04]  /*d810*/  LDSM.16.MT88.4 R84, [R231+0x2800] ;  /* 0x00280000e754783b */ /* 0x000e680000004200 */
[----:B------:R-:W-:Y:S01]  /*d820*/  F2FP.BF16.PACK_AB R74, R198, R199 ;  /* 0x000000c7c64a723e */ /* 0x000fe200000010ff */
[----:B------:R-:W-:Y:S01]  /*d830*/  FADD.FTZ R106, R106, R128 ;  /* 0x000000806a6a7221 */ /* 0x000fe20000010000 */
[----:B------:R-:W-:Y:S02]  /*d840*/  F2FP.BF16.PACK_AB R75, R113, R115 ;  /* 0x00000073714b723e */ /* 0x000fe400000010ff */
[----:B------:R-:W3:Y:S03]  /*d850*/  LDSM.16.MT88.4 R132, [R233+0x3000] ;  /* 0x00300000e984783b */ /* 0x000ee60000004200 */
[----:B------:R-:W-:Y:S01]  /*d860*/  F2FP.BF16.PACK_AB R116, R195, R197 ;  /* 0x000000c5c374723e */ /* 0x000fe200000010ff */
[----:B------:R-:W-:Y:S01]  /*d870*/  FADD.FTZ R106, R102, R106 ;  /* 0x0000006a666a7221 */ /* 0x000fe20000010000 */
[C---:B------:R-:W-:Y:S04]  /*d880*/  HMMA.16816.F32.BF16 R8, R72.reuse, R80, R8 ;  /* 0x000000504808723c */ /* 0x040fe80000041808 */
[----:B------:R-:W-:Y:S01]  /*d890*/  F2FP.BF16.PACK_AB R119, R109, R182 ;  /* 0x000000b66d77723e */ /* 0x000fe200000010ff */
[----:B------:R-:W-:Y:S01]  /*d8a0*/  FADD.FTZ R106, R111, R106 ;  /* 0x0000006a6f6a7221 */ /* 0x000fe20000010000 */
[----:B------:R-:W-:Y:S01]  /*d8b0*/  MOV R182, R3 ;  /* 0x0000000300b67202 */ /* 0x000fe20000000f00 */
[----:B------:R-:W-:Y:S01]  /*d8c0*/  FADD.FTZ R80, R197, R118 ;  /* 0x00000076c5507221 */ /* 0x000fe20000010000 */
[-C--:B------:R-:W-:Y:S04]  /*d8d0*/  HMMA.16816.F32.BF16 R12, R72, R82.reuse, R12 ;  /* 0x00000052480c723c */ /* 0x080fe8000004180c */
[----:B------:R-:W-:Y:S01]  /*d8e0*/  F2FP.BF16.PACK_AB R118, R185, R186 ;  /* 0x000000bab976723e */ /* 0x000fe200000010ff */
[----:B------:R-:W-:Y:S02]  /*d8f0*/  FADD.FTZ R80, R195, R80 ;  /* 0x00000050c3507221 */ /* 0x000fe40000010000 */
[----:B------:R-:W-:Y:S01]  /*d900*/  FADD.FTZ R106, R110, R106 ;  /* 0x0000006a6e6a7221 */ /* 0x000fe20000010000 */
[C---:B------:R-:W-:Y:S04]  /*d910*/  HMMA.16816.F32.BF16 R16, R76.reuse, R82, R16 ;  /* 0x000000524c10723c */ /* 0x040fe80000041810 */
[----:B------:R-:W-:Y:S02]  /*d920*/  FADD.FTZ R80, R186, R80 ;  /* 0x00000050ba507221 */ /* 0x000fe40000010000 */
[----:B------:R-:W-:Y:S02]  /*d930*/  FADD.FTZ R106, R112, R106 ;  /* 0x0000006a706a7221 */ /* 0x000fe40000010000 */
[-C--:B--2---:R-:W-:Y:S04]  /*d940*/  HMMA.16816.F32.BF16 R20, R76, R88.reuse, R20 ;  /* 0x000000584c14723c */ /* 0x084fe80000041814 */
[----:B------:R-:W-:Y:S04]  /*d950*/  FADD.FTZ R106, R114, R106 ;  /* 0x0000006a726a7221 */ /* 0x000fe80000010000 */
[C---:B------:R-:W-:Y:S04]  /*d960*/  HMMA.16816.F32.BF16 R24, R72.reuse, R88, R24 ;  /* 0x000000584818723c */ /* 0x040fe80000041818 */
[----:B------:R-:W-:Y:S04]  /*d970*/  FADD.FTZ R106, R173, R106 ;  /* 0x0000006aad6a7221 */ /* 0x000fe80000010000 */
[-C--:B------:R-:W-:Y:S04]  /*d980*/  HMMA.16816.F32.BF16 R28, R72, R90.reuse, R28 ;  /* 0x0000005a481c723c */ /* 0x080fe8000004181c */
[----:B------:R-:W-:Y:S04]  /*d990*/  FADD.FTZ R106, R121, R106 ;  /* 0x0000006a796a7221 */ /* 0x000fe80000010000 */
[C---:B------:R-:W-:Y:S04]  /*d9a0*/  HMMA.16816.F32.BF16 R32, R76.reuse, R90, R32 ;  /* 0x0000005a4c20723c */ /* 0x040fe80000041820 */
[----:B------:R-:W-:Y:S04]  /*d9b0*/  FADD.FTZ R106, R120, R106 ;  /* 0x0000006a786a7221 */ /* 0x000fe80000010000 */
[-C--:B----4-:R-:W-:Y:S04]  /*d9c0*/  HMMA.16816.F32.BF16 R36, R76, R92.reuse, R36 ;  /* 0x0000005c4c24723c */ /* 0x090fe80000041824 */
[----:B------:R-:W-:Y:S04]  /*d9d0*/  FADD.FTZ R106, R172, R106 ;  /* 0x0000006aac6a7221 */ /* 0x000fe80000010000 */
[C---:B------:R-:W-:Y:S04]  /*d9e0*/  HMMA.16816.F32.BF16 R40, R72.reuse, R92, R40 ;  /* 0x0000005c4828723c */ /* 0x040fe80000041828 */
[----:B------:R-:W-:Y:S04]  /*d9f0*/  FADD.FTZ R106, R194, R106 ;  /* 0x0000006ac26a7221 */ /* 0x000fe80000010000 */
[-C--:B------:R-:W-:Y:S04]  /*da00*/  HMMA.16816.F32.BF16 R44, R72, R94.reuse, R44 ;  /* 0x0000005e482c723c */ /* 0x080fe8000004182c */
[----:B------:R-:W-:Y:S04]  /*da10*/  FADD.FTZ R106, R200, R106 ;  /* 0x0000006ac86a7221 */ /* 0x000fe80000010000 */
[C---:B------:R-:W-:Y:S04]  /*da20*/  HMMA.16816.F32.BF16 R48, R76.reuse, R94, R48 ;  /* 0x0000005e4c30723c */ /* 0x040fe80000041830 */
[----:B------:R-:W-:Y:S04]  /*da30*/  FADD.FTZ R106, R199, R106 ;  /* 0x0000006ac76a7221 */ /* 0x000fe80000010000 */
[-C--:B-1----:R-:W-:Y:S04]  /*da40*/  HMMA.16816.F32.BF16 R52, R76, R84.reuse, R52 ;  /* 0x000000544c34723c */ /* 0x082fe80000041834 */
[----:B------:R-:W-:Y:S04]  /*da50*/  FADD.FTZ R106, R198, R106 ;  /* 0x0000006ac66a7221 */ /* 0x000fe80000010000 */
[C---:B------:R-:W-:Y:S04]  /*da60*/  HMMA.16816.F32.BF16 R56, R72.reuse, R84, R56 ;  /* 0x000000544838723c */ /* 0x040fe80000041838 */
[----:B------:R-:W-:Y:S04]  /*da70*/  FADD.FTZ R106, R105, R106 ;  /* 0x0000006a696a7221 */ /* 0x000fe80000010000 */
[-C--:B------:R-:W-:Y:S01]  /*da80*/  HMMA.16816.F32.BF16 R60, R72, R86.reuse, R60 ;  /* 0x00000056483c723c */ /* 0x080fe2000004183c */
[----:B------:R-:W2:Y:S03]  /*da90*/  LDL R73, [R1+0x58] ;  /* 0x0000580001497983 */ /* 0x000ea60000100800 */
[----:B------:R-:W-:Y:S01]  /*daa0*/  FADD.FTZ R106, R99, R106 ;  /* 0x0000006a636a7221 */ /* 0x000fe20000010000 */
[----:B------:R-:W4:Y:S02]  /*dab0*/  LDL.LU R72, [R1+0x50] ;  /* 0x0000500001487983 */ /* 0x000f240000300800 */
[----:B------:R-:W-:Y:S01]  /*dac0*/  FADD.FTZ R74, R185, R80 ;  /* 0x00000050b94a7221 */ /* 0x000fe20000010000 */
[----:B------:R-:W-:Y:S04]  /*dad0*/  HMMA.16816.F32.BF16 R64, R76, R86, R64 ;  /* 0x000000564c40723c */ /* 0x000fe80000041840 */
[----:B------:R-:W-:Y:S01]  /*dae0*/  STL [R1+0x48], R74 ;  /* 0x0000484a01007387 */ /* 0x000fe20000100800 */
[----:B------:R-:W-:Y:S03]  /*daf0*/  FADD.FTZ R106, R98, R106 ;  /* 0x0000006a626a7221 */ /* 0x000fe60000010000 */
[-C--:B------:R-:W-:Y:S01]  /*db00*/  HMMA.16816.F32.BF16 R144, R116, R140.reuse, R4 ;  /* 0x0000008c7490723c */ /* 0x080fe20000041804 */
[----:B------:R-:W1:Y:S07]  /*db10*/  LDSM.16.MT88.4 R4, [R231+0x3000] ;  /* 0x00300000e704783b */ /* 0x000e6e0000004200 */
[C---:B------:R-:W-:Y:S07]  /*db20*/  HMMA.16816.F32.BF16 R148, R176.reuse, R140, R8 ;  /* 0x0000008cb094723c */ /* 0x040fee0000041808 */
[----:B------:R-:W-:Y:S01]  /*db30*/  FADD.FTZ R8, R130, R131 ;  /* 0x0000008382087221 */ /* 0x000fe20000010000 */
[-C--:B------:R-:W-:Y:S04]  /*db40*/  HMMA.16816.F32.BF16 R152, R176, R142.reuse, R12 ;  /* 0x0000008eb098723c */ /* 0x080fe8000004180c */
[----:B------:R-:W-:Y:S04]  /*db50*/  FADD.FTZ R8, R164, R8 ;  /* 0x00000008a4087221 */ /* 0x000fe80000010000 */
[C---:B------:R-:W-:Y:S04]  /*db60*/  HMMA.16816.F32.BF16 R140, R116.reuse, R142, R16 ;  /* 0x0000008e748c723c */ /* 0x040fe80000041810 */
[----:B------:R-:W-:Y:S04]  /*db70*/  FADD.FTZ R8, R165, R8 ;  /* 0x00000008a5087221 */ /* 0x000fe80000010000 */
[-C--:B---3--:R-:W-:Y:S04]  /*db80*/  HMMA.16816.F32.BF16 R136, R116, R132.reuse, R20 ;  /* 0x000000847488723c */ /* 0x088fe80000041814 */
[----:B------:R-:W-:Y:S04]  /*db90*/  FADD.FTZ R8, R168, R8 ;  /* 0x00000008a8087221 */ /* 0x000fe80000010000 */
[C---:B------:R-:W-:Y:S04]  /*dba0*/  HMMA.16816.F32.BF16 R156, R176.reuse, R132, R24 ;  /* 0x00000084b09c723c */ /* 0x040fe80000041818 */
[----:B------:R-:W-:Y:S04]  /*dbb0*/  FADD.FTZ R8, R169, R8 ;  /* 0x00000008a9087221 */ /* 0x000fe80000010000 */
[-C--:B------:R-:W-:Y:S04]  /*dbc0*/  HMMA.16816.F32.BF16 R160, R176, R134.reuse, R28 ;  /* 0x00000086b0a0723c */ /* 0x080fe8000004181c */
        /* <DEDUP_REMOVED lines=10> */
[----:B------:R-:W-:Y:S01]  /*dc70*/  FADD.FTZ R8, R181, R8 ;  /* 0x00000008b5087221 */ /* 0x000fe20000010000 */
[----:B------:R-:W-:Y:S03]  /*dc80*/  MOV R181, R68 ;  /* 0x0000004400b57202 */ /* 0x000fe60000000f00 */
[-C--:B-1----:R-:W-:Y:S04]  /*dc90*/  HMMA.16816.F32.BF16 R120, R116, R4.reuse, R52 ;  /* 0x000000047478723c */ /* 0x082fe80000041834 */
[----:B------:R-:W-:Y:S01]  /*dca0*/  FADD.FTZ R8, R180, R8 ;  /* 0x00000008b4087221 */ /* 0x000fe20000010000 */
[----:B------:R-:W-:Y:S03]  /*dcb0*/  MOV R180, R0 ;  /* 0x0000000000b47202 */ /* 0x000fe60000000f00 */
[C---:B------:R-:W-:Y:S04]  /*dcc0*/  HMMA.16816.F32.BF16 R172, R176.reuse, R4, R56 ;  /* 0x00000004b0ac723c */ /* 0x040fe80000041838 */
[----:B------:R-:W-:Y:S03]  /*dcd0*/  FADD.FTZ R8, R115, R8 ;  /* 0x0000000873087221 */ /* 0x000fe60000010000 */
[----:B------:R-:W-:Y:S01]  /*dce0*/  FADD.FTZ R5, R109, R107 ;  /* 0x0000006b6d057221 */ /* 0x000fe20000010000 */
[-C--:B------:R-:W-:Y:S04]  /*dcf0*/  HMMA.16816.F32.BF16 R176, R176, R6.reuse, R60 ;  /* 0x00000006b0b0723c */ /* 0x080fe8000004183c */
[----:B------:R1:W-:Y:S01]  /*dd00*/  STL [R1+0x60], R5 ;  /* 0x0000600501007387 */ /* 0x0003e20000100800 */
[----:B------:R-:W-:Y:S03]  /*dd10*/  FADD.FTZ R8, R113, R8 ;  /* 0x0000000871087221 */ /* 0x000fe60000010000 */
[----:B------:R-:W-:Y:S04]  /*dd20*/  HMMA.16816.F32.BF16 R116, R116, R6, R64 ;  /* 0x000000067474723c */ /* 0x000fe80000041840 */
[----:B------:R-:W-:Y:S03]  /*dd30*/  FADD.FTZ R8, R96, R8 ;  /* 0x0000000860087221 */ /* 0x000fe60000010000 */
[----:B------:R-:W-:Y:S02]  /*dd40*/  FADD.FTZ R6, R97, R106 ;  /* 0x0000006a61067221 */ /* 0x000fe40000010000 */
[----:B------:R-:W-:Y:S03]  /*dd50*/  FADD.FTZ R8, R71, R8 ;  /* 0x0000000847087221 */ /* 0x000fe60000010000 */
[----:B------:R3:W-:Y:S01]  /*dd60*/  STL [R1+0x54], R6 ;  /* 0x0000540601007387 */ /* 0x0007e20000100800 */
[----:B------:R-:W-:Y:S04]  /*dd70*/  FADD.FTZ R8, R70, R8 ;  /* 0x0000000846087221 */ /* 0x000fe80000010000 */
[----:B-1----:R-:W-:Y:S01]  /*dd80*/  FADD.FTZ R5, R69, R8 ;  /* 0x0000000845057221 */ /* 0x002fe20000010000 */
[C---:B----4-:R-:W-:Y:S02]  /*dd90*/  IADD3 R4, R72.reuse, -0x1, RZ ;  /* 0xffffffff48047810 */ /* 0x050fe40007ffe0ff */
[----:B--2---:R-:W-:Y:S03]  /*dda0*/  ISETP.GT.AND P0, PT, R72, R73, PT ;  /* 0x000000494800720c */ /* 0x004fe60003f04270 */
[----:B------:R3:W-:Y:S04]  /*ddb0*/  STL [R1+0x50], R4 ;  /* 0x0000500401007387 */ /* 0x0007e80000100800 */
[----:B------:R3:W-:Y:S04]  /*ddc0*/  STL [R1+0x4c], R5 ;  /* 0x00004c0501007387 */ /* 0x0007e80000100800 */
[----:B------:R3:W-:Y:S02]  /*ddd0*/  STL [R1+0x50], R4 ;  /* 0x0000500401007387 */ /* 0x0007e40000100800 */
[----:B---3--:R-:W-:-:S05]  /*dde0*/  @P0 BRA `(.L_x_1350) ;  /* 0xffff9ee000000947 */ /* 0x008fca000383ffff */
.L_x_1339:
[----:B--2---:R-:W2:Y:S04]  /*ddf0*/  LDL R5, [R1+0x10] ;  /* 0x0000100001057983 */ /* 0x004ea80000100800 */
[----:B------:R-:W2:Y:S02]  /*de00*/  LDL R4, [R1+0x50] ;  /* 0x0000500001047983 */ /* 0x000ea40000100800 */
[----:B--2---:R-:W-:-:S13]  /*de10*/  ISETP.GE.AND P0, PT, R4, R5, PT ;  /* 0x000000050400720c */ /* 0x004fda0003f06270 */
[----:B------:R-:W-:Y:S05]  /*de20*/  @!P0 BRA `(.L_x_1351) ;  /* 0x000051a000008947 */ /* 0x000fea0003800000 */
[----:B------:R-:W-:Y:S01]  /*de30*/  IMAD.MOV.U32 R183, RZ, RZ, R2 ;  /* 0x000000ffffb77224 */ /* 0x000fe200078e0002 */
[----:B------:R-:W-:Y:S01]  /*de40*/  MOV R181, R68 ;  /* 0x0000004400b57202 */ /* 0x000fe20000000f00 */
[----:B------:R-:W-:Y:S01]  /*de50*/  IMAD.MOV.U32 R182, RZ, RZ, R3 ;  /* 0x000000ffffb67224 */ /* 0x000fe200078e0003 */
[----:B------:R-:W-:Y:S02]  /*de60*/  MOV R180, R0 ;  /* 0x0000000000b47202 */ /* 0x000fe40000000f00 */
.L_x_1358:
[----:B------:R-:W2:Y:S01]  /*de70*/  LDL R3, [R1+0x20] ;  /* 0x0000200001037983 */ /* 0x000ea20000100800 */
[----:B------:R-:W-:Y:S04]  /*de80*/  DEPBAR.LE SB0, 0x0 ;  /* 0x000080000000791a */ /* 0x000fe80000000000 */
[----:B------:R-:W3:Y:S01]  /*de90*/  LDL R8, [R1+0x1c] ;  /* 0x00001c0001087983 */ /* 0x000ee20000100800 */
[----:B------:R-:W-:Y:S01]  /*dea0*/  WARPSYNC 0xffffffff ;  /* 0xffffffff00007948 */ /* 0x000fe20003800000 */
[----:B------:R-:W-:Y:S02]  /*deb0*/  SHF.L.U32 R84, R251, 0x1, RZ ;  /* 0x00000001fb547819 */ /* 0x000fe400000006ff */
[----:B------:R-:W4:Y:S04]  /*dec0*/  LDL.64 R6, [R1+0x30] ;  /* 0x0000300001067983 */ /* 0x000f280000100a00 */
[----:B------:R-:W5:Y:S04]  /*ded0*/  LDL R2, [R1+0x4] ;  /* 0x0000040001027983 */ /* 0x000f680000100800 */
[----:B------:R-:W-:Y:S06]  /*dee0*/  BAR.SYNC.DEFER_BLOCKING 0x0 ;  /* 0x0000000000007b1d */ /* 0x000fec0000010000 */
[----:B------:R1:W1:Y:S04]  /*def0*/  LDSM.16.M88.4 R112, [R241] ;  /* 0x00000000f170783b */ /* 0x0002680000000200 */
[----:B------:R1:W1:Y:S04]  /*df00*/  LDSM.16.M88.4 R108, [R241+0x2000] ;  /* 0x00200000f16c783b */ /* 0x0002680000000200 */
        /* <DEDUP_REMOVED lines=16> */
[C---:B--2---:R-:W-:Y:S01]  /*e010*/  IMAD.WIDE.U32 R4, R3.reuse, c[0x0][0x208], RZ ;  /* 0x0000820003047a25 */ /* 0x044fe200078e00ff */
[----:B------:R-:W-:Y:S05]  /*e020*/  SHF.R.S32.HI R0, RZ, 0x1f, R3 ;  /* 0x0000001fff007819 */ /* 0x000fea0000011403 */
[----:B------:R-:W-:Y:S04]  /*e030*/  IMAD R0, R0, c[0x0][0x208], RZ ;  /* 0x0000820000007a24 */ /* 0x000fe800078e02ff */
[----:B------:R-:W-:Y:S01]  /*e040*/  IMAD R0, R3, c[0x0][0x20c], R0 ;  /* 0x0000830003007a24 */ /* 0x000fe200078e0200 */
[----:B---3--:R-:W-:Y:S03]  /*e050*/  SHF.R.S32.HI R3, RZ, 0x1f, R8 ;  /* 0x0000001fff037819 */ /* 0x008fe60000011408 */
[----:B------:R-:W-:Y:S02]  /*e060*/  IMAD.IADD R5, R5, 0x1, R0 ;  /* 0x0000000105057824 */ /* 0x000fe400078e0200 */
[----:B------:R-:W-:Y:S02]  /*e070*/  IMAD R3, R3, c[0x0][0x218], RZ ;  /* 0x0000860003037a24 */ /* 0x000fe400078e02ff */
[C---:B------:R-:W-:Y:S04]  /*e080*/  IMAD.WIDE.U32 R4, R8.reuse, c[0x0][0x218], R4 ;  /* 0x0000860008047a25 */ /* 0x040fe800078e0004 */
[----:B------:R-:W-:Y:S01]  /*e090*/  IMAD R3, R8, c[0x0][0x21c], R3 ;  /* 0x0000870008037a24 */ /* 0x000fe200078e0203 */
[----:B----4-:R-:W-:Y:S04]  /*e0a0*/  IADD3 R0, P0, R6, R4, RZ ;  /* 0x0000000406007210 */ /* 0x010fe80007f1e0ff */
[----:B-----5:R-:W-:Y:S02]  /*e0b0*/  IADD3.X R3, R2, R5, R3, P0, !PT ;  /* 0x0000000502037210 */ /* 0x020fe400007fe403 */
[C---:B------:R-:W-:Y:S04]  /*e0c0*/  LEA R68, P0, R0.reuse, c[0x0][0x1f8], 0x1 ;  /* 0x00007e0000447a11 */ /* 0x040fe800078008ff */
[----:B------:R-:W-:Y:S02]  /*e0d0*/  LEA.HI.X R3, R0, c[0x0][0x1fc], R3, 0x1, P0 ;  /* 0x00007f0000037a11 */ /* 0x000fe400000f0c03 */
[----:B------:R-:W-:Y:S01]  /*e0e0*/  SHF.L.U64.HI R0, R251, 0x1, R242 ;  /* 0x00000001fb007819 */ /* 0x000fe200000102f2 */
[----:B------:R-:W-:-:S05]  /*e0f0*/  BRA.DIV ~URZ, `(.L_x_1352) ;  /* 0x0000b3627f007947 */ /* 0x000fca000b800000 */
[----:B-1----:R1:W2:Y:S02]  /*e100*/  SHFL.IDX PT, R2, R3, RZ, 0x181f ;  /* 0x00181fff03027589 */ /* 0x0022a400000e0000 */
.L_x_1399:
[-C--:B------:R-:W-:Y:S01]  /*e110*/  HMMA.16816.F32.BF16 R4, R112, R16.reuse, RZ ;  /* 0x000000107004723c */ /* 0x080fe200000418ff */
[----:B------:R-:W3:Y:S01]  /*e120*/  SHFL.IDX PT, R106, R68, 0x1, 0x181f ;  /* 0x00381f00446a7f89 */ /* 0x000ee200000e0000 */
[----:B------:R-:W-:Y:S06]  /*e130*/  BSSY B0, `(.L_x_1353) ;  /* 0x00001da000007945 */ /* 0x000fec0003800000 */
[C---:B------:R-:W-:Y:S01]  /*e140*/  HMMA.16816.F32.BF16 R8, R108.reuse, R16, RZ ;  /* 0x000000106c08723c */ /* 0x040fe200000418ff */
[----:B------:R-:W-:Y:S07]  /*e150*/  SHFL.IDX PT, R86, R3, 0x1, 0x181f ;  /* 0x00381f0003567f89 */ /* 0x000fee00000e0000 */
[-C--:B------:R-:W-:Y:S01]  /*e160*/  HMMA.16816.F32.BF16 R12, R108, R18.reuse, RZ ;  /* 0x000000126c0c723c */ /* 0x080fe200000418ff */
[----:B------:R-:W-:Y:S07]  /*e170*/  SHFL.IDX PT, R87, R68, 0x6, 0x181f ;  /* 0x00d81f0044577f89 */ /* 0x000fee00000e0000 */
[C---:B------:R-:W-:Y:S01]  /*e180*/  HMMA.16816.F32.BF16 R16, R112.reuse, R18, RZ ;  /* 0x000000127010723c */ /* 0x040fe200000418ff */
[----:B------:R-:W4:Y:S07]  /*e190*/  SHFL.IDX PT, R90, R68, 0x2, 0x181f ;  /* 0x00581f00445a7f89 */ /* 0x000f2e00000e0000 */
[-C--:B------:R-:W-:Y:S01]  /*e1a0*/  HMMA.16816.F32.BF16 R20, R112, R32.reuse, RZ ;  /* 0x000000207014723c */ /* 0x080fe200000418ff */
[----:B------:R-:W5:Y:S07]  /*e1b0*/  SHFL.IDX PT, R85, R3, 0x2, 0x181f ;  /* 0x00581f0003557f89 */ /* 0x000f6e00000e0000 */
[C---:B------:R-:W-:Y:S01]  /*e1c0*/  HMMA.16816.F32.BF16 R24, R108.reuse, R32, RZ ;  /* 0x000000206c18723c */ /* 0x040fe200000418ff */
[----:B------:R-:W1:Y:S07]  /*e1d0*/  SHFL.IDX PT, R104, R68, 0x3, 0x181f ;  /* 0x00781f0044687f89 */ /* 0x000e6e00000e0000 */
[-C--:B------:R-:W-:Y:S01]  /*e1e0*/  HMMA.16816.F32.BF16 R28, R108, R34.reuse, RZ ;  /* 0x000000226c1c723c */ /* 0x080fe200000418ff */
[----:B------:R-:W2:Y:S07]  /*e1f0*/  SHFL.IDX PT, R94, R68, 0x4, 0x181f ;  /* 0x00981f00445e7f89 */ /* 0x000eae00000e0000 */
[C---:B------:R-:W-:Y:S01]  /*e200*/  HMMA.16816.F32.BF16 R32, R112.reuse, R34, RZ ;  /* 0x000000227020723c */ /* 0x040fe200000418ff */
[----:B------:R-:W-:Y:S07]  /*e210*/  SHFL.IDX PT, R102, R68, 0x5, 0x181f ;  /* 0x00b81f0044667f89 */ /* 0x000fee00000e0000 */
[-C--:B------:R-:W-:Y:S01]  /*e220*/  HMMA.16816.F32.BF16 R36, R112, R48.reuse, RZ ;  /* 0x000000307024723c */ /* 0x080fe200000418ff */
[----:B------:R-:W1:Y:S07]  /*e230*/  SHFL.IDX PT, R88, R3, 0x3, 0x181f ;  /* 0x00781f0003587f89 */ /* 0x000e6e00000e0000 */
[C---:B------:R-:W-:Y:S01]  /*e240*/  HMMA.16816.F32.BF16 R40, R108.reuse, R48, RZ ;  /* 0x000000306c28723c */ /* 0x040fe200000418ff */
[----:B------:R-:W1:Y:S07]  /*e250*/  SHFL.IDX PT, R92, R3, 0x4, 0x181f ;  /* 0x00981f00035c7f89 */ /* 0x000e6e00000e0000 */
[-C--:B------:R-:W-:Y:S01]  /*e260*/  HMMA.16816.F32.BF16 R44, R108, R50.reuse, RZ ;  /* 0x000000326c2c723c */ /* 0x080fe200000418ff */
[----:B------:R-:W1:Y:S07]  /*e270*/  SHFL.IDX PT, R76, R68, RZ, 0x181f ;  /* 0x00181fff444c7589 */ /* 0x000e6e00000e0000 */
[C---:B------:R-:W-:Y:S08]  /*e280*/  HMMA.16816.F32.BF16 R48, R112.reuse, R50, RZ ;  /* 0x000000327030723c */ /* 0x040ff000000418ff */
[-C--:B------:R-:W-:Y:S08]  /*e290*/  HMMA.16816.F32.BF16 R52, R112, R64.reuse, RZ ;  /* 0x000000407034723c */ /* 0x080ff000000418ff */
[C---:B------:R-:W-:Y:S04]  /*e2a0*/  HMMA.16816.F32.BF16 R56, R108.reuse, R64, RZ ;  /* 0x000000406c38723c */ /* 0x040fe800000418ff */
[-C--:B---3--:R-:W-:Y:S02]  /*e2b0*/  IADD3 R106, P0, R106, R84.reuse, RZ ;  /* 0x000000546a6a7210 */ /* 0x088fe40007f1e0ff */
[----:B----4-:R-:W-:Y:S02]  /*e2c0*/  IADD3 R90, P6, R90, R84, RZ ;  /* 0x000000545a5a7210 */ /* 0x010fe40007fde0ff */
[-C--:B------:R-:W-:Y:S01]  /*e2d0*/  IADD3.X R107, R86, R0.reuse, RZ, P0, !PT ;  /* 0x00000000566b7210 */ /* 0x080fe200007fe4ff */
[-C--:B------:R-:W-:Y:S03]  /*e2e0*/  HMMA.16816.F32.BF16 R60, R108, R66.reuse, RZ ;  /* 0x000000426c3c723c */ /* 0x080fe600000418ff */
[----:B-----5:R-:W-:Y:S02]  /*e2f0*/  IADD3.X R91, R85, R0, RZ, P6, !PT ;  /* 0x00000000555b7210 */ /* 0x020fe400037fe4ff */
[-C--:B-1----:R-:W-:Y:S02]  /*e300*/  IADD3 R104, P5, R104, R84.reuse, RZ ;  /* 0x0000005468687210 */ /* 0x082fe40007fbe0ff */
[----:B--2---:R-:W-:Y:S01]  /*e310*/  IADD3 R94, P4, R94, R84, RZ ;  /* 0x000000545e5e7210 */ /* 0x004fe20007f9e0ff */
[C---:B------:R-:W-:Y:S04]  /*e320*/  HMMA.16816.F32.BF16 R64, R112.reuse, R66, RZ ;  /* 0x000000427040723c */ /* 0x040fe800000418ff */
[-C--:B------:R-:W-:Y:S02]  /*e330*/  IADD3.X R105, R88, R0.reuse, RZ, P5, !PT ;  /* 0x0000000058697210 */ /* 0x080fe40002ffe4ff */
[----:B------:R-:W-:Y:S02]  /*e340*/  IADD3.X R95, R92, R0, RZ, P4, !PT ;  /* 0x000000005c5f7210 */ /* 0x000fe400027fe4ff */
[----:B------:R-:W-:Y:S01]  /*e350*/  IADD3 R100, P2, R76, R84, RZ ;  /* 0x000000544c647210 */ /* 0x000fe20007f5e0ff */
[-C--:B------:R-:W-:Y:S03]  /*e360*/  HMMA.16816.F32.BF16 R68, R112, R80.reuse, RZ ;  /* 0x000000507044723c */ /* 0x080fe600000418ff */
[----:B------:R-:W-:Y:S02]  /*e370*/  IADD3.X R101, R2, R0, RZ, P2, !PT ;  /* 0x0000000002657210 */ /* 0x000fe400017fe4ff */
[----:B------:R-:W-:Y:S02]  /*e380*/  IADD3 R2, P0, R87, R84, RZ ;  /* 0x0000005457027210 */ /* 0x000fe40007f1e0ff */
[----:B------:R-:W-:Y:S01]  /*e390*/  MOV R86, R100 ;  /* 0x0000006400567202 */ /* 0x000fe20000000f00 */
[C---:B------:R-:W-:Y:S01]  /*e3a0*/  HMMA.16816.F32.BF16 R72, R108.reuse, R80, RZ ;  /* 0x000000506c48723c */ /* 0x040fe200000418ff */
[----:B------:R-:W1:Y:S03]  /*e3b0*/  SHFL.IDX PT, R100, R3, 0x5, 0x181f ;  /* 0x00b81f0003647f89 */ /* 0x000e6600000e0000 */
[----:B------:R-:W-:Y:S02]  /*e3c0*/  MOV R87, R101 ;  /* 0x0000006500577202 */ /* 0x000fe40000000f00 */
[----:B------:R-:W-:Y:S02]  /*e3d0*/  IADD3 R102, P2, R102, R84, RZ ;  /* 0x0000005466667210 */ /* 0x000fe40007f5e0ff */
[-C--:B------:R-:W-:Y:S01]  /*e3e0*/  HMMA.16816.F32.BF16 R76, R108, R82.reuse, RZ ;  /* 0x000000526c4c723c */ /* 0x080fe200000418ff */
[----:B------:R2:W-:Y:S07]  /*e3f0*/  LDGSTS.E.BYPASS.LTC128B.128 [R244+0x100], [R86.64], !P3 ;  /* 0x0010000056f47fae */ /* 0x0005ee000d901d48 */
[C---:B------:R-:W-:Y:S01]  /*e400*/  HMMA.16816.F32.BF16 R80, R112.reuse, R82, RZ ;  /* 0x000000527050723c */ /* 0x040fe200000418ff */
[----:B------:R3:W-:Y:S08]  /*e410*/  LDGSTS.E.BYPASS.LTC128B.128 [R244+0x900], [R106.64], !P3 ;  /* 0x009000006af47fae */ /* 0x0007f0000d901d48 */
[----:B------:R4:W-:Y:S03]  /*e420*/  LDGSTS.E.BYPASS.LTC128B.128 [R244+0x1100], [R90.64], !P3 ;  /* 0x011000005af47fae */ /* 0x0009e6000d901d48 */
[-C--:B-1----:R-:W-:Y:S05]  /*e430*/  IADD3.X R103, R100, R0.reuse, RZ, P2, !PT ;  /* 0x0000000064677210 */ /* 0x082fea00017fe4ff */
[----:B------:R3:W-:Y:S01]  /*e440*/  LDGSTS.E.BYPASS.LTC128B.128 [R244+0x1900], [R104.64], !P3 ;  /* 0x0190000068f47fae */ /* 0x0007e2000d901d48 */
[-C--:B--2---:R-:W-:Y:S07]  /*e450*/  HMMA.16816.F32.BF16 R84, R112, R96.reuse, RZ ;  /* 0x000000607054723c */ /* 0x084fee00000418ff */
[----:B------:R1:W-:Y:S08]  /*e460*/  LDGSTS.E.BYPASS.LTC128B.128 [R244+0x2100], [R94.64], !P3 ;  /* 0x021000005ef47fae */ /* 0x0003f0000d901d48 */
[----:B------:R2:W-:Y:S01]  /*e470*/  LDGSTS.E.BYPASS.LTC128B.128 [R244+0x2900], [R102.64], !P3 ;  /* 0x0290000066f47fae */ /* 0x0005e2000d901d48 */
[C---:B----4-:R-:W-:Y:S07]  /*e480*/  HMMA.16816.F32.BF16 R88, R108.reuse, R96, RZ ;  /* 0x000000606c58723c */ /* 0x050fee00000418ff */
[----:B------:R-:W4:Y:S01]  /*e490*/  SHFL.IDX PT, R3, R3, 0x6, 0x181f ;  /* 0x00d81f0003037f89 */ /* 0x000f2200000e0000 */
[-C--:B-1----:R-:W-:Y:S08]  /*e4a0*/  HMMA.16816.F32.BF16 R92, R108, R98.reuse, RZ ;  /* 0x000000626c5c723c */ /* 0x082ff000000418ff */
[C---:B------:R-:W-:Y:S04]  /*e4b0*/  HMMA.16816.F32.BF16 R96, R112.reuse, R98, RZ ;  /* 0x000000627060723c */ /* 0x040fe800000418ff */
[----:B----4-:R-:W-:Y:S02]  /*e4c0*/  IADD3.X R3, R3, R0, RZ, P0, !PT ;  /* 0x0000000003037210 */ /* 0x010fe400007fe4ff */
[----:B------:R-:W4:Y:S02]  /*e4d0*/  LDL R0, [R1+0x50] ;  /* 0x0000500001007983 */ /* 0x000f240000100800 */
[-C--:B--2---:R-:W-:Y:S02]  /*e4e0*/  HMMA.16816.F32.BF16 R100, R112, R184.reuse, RZ ;  /* 0x000000b87064723c */ /* 0x084fe400000418ff */
[----:B------:R1:W-:Y:S06]  /*e4f0*/  LDGSTS.E.BYPASS.LTC128B.128 [R244+0x3100], [R2.64], !P3 ;  /* 0x0310000002f47fae */ /* 0x0003ec000d901d48 */
[C---:B---3--:R-:W-:Y:S02]  /*e500*/  HMMA.16816.F32.BF16 R104, R108.reuse, R184, RZ ;  /* 0x000000b86c68723c */ /* 0x048fe400000418ff */
[----:B------:R-:W0:Y:S06]  /*e510*/  LDGDEPBAR ;  /* 0x00000000000079af */ /* 0x000e2c0000000000 */
[-C--:B------:R-:W-:Y:S08]  /*e520*/  HMMA.16816.F32.BF16 R108, R108, R186.reuse, RZ ;  /* 0x000000ba6c6c723c */ /* 0x080ff000000418ff */
[----:B------:R-:W-:Y:S01]  /*e530*/  HMMA.16816.F32.BF16 R112, R112, R186, RZ ;  /* 0x000000ba7070723c */ /* 0x000fe200000418ff */
[----:B------:R-:W-:Y:S07]  /*e540*/  LDSM.16.M88.4 R184, [R237] ;  /* 0x00000000edb8783b */ /* 0x000fee0000000200 */
[-C--:B------:R-:W-:Y:S01]  /*e550*/  HMMA.16816.F32.BF16 R4, R188, R192.reuse, R4 ;  /* 0x000000c0bc04723c */ /* 0x080fe20000041804 */
[----:B-1----:R-:W4:Y:S07]  /*e560*/  LDL R3, [R1+0x10] ;  /* 0x0000100001037983 */ /* 0x002f2e0000100800 */
        /* <DEDUP_REMOVED lines=32> */
[----:B------:R-:W-:Y:S07]  /*e770*/  LDSM.16.M88.4 R196, [R236+0x2800] ;  /* 0x00280000ecc4783b */ /* 0x000fee0000000200 */
[----:B------:R-:W-:Y:S01]  /*e780*/  HMMA.16816.F32.BF16 R112, R188, R222, R112 ;  /* 0x000000debc70723c */ /* 0x000fe20000041870 */
[----:B------:R-:W4:Y:S07]  /*e790*/  LDSM.16.M88.4 R188, [R236+0x1800] ;  /* 0x00180000ecbc783b */ /* 0x000f2e0000000200 */
        /* <DEDUP_REMOVED lines=10> */
[-C--:B-----5:R-:W-:Y:S08]  /*e840*/  HMMA.16816.F32.BF16 R36, R184, R208.reuse, R36 ;  /* 0x000000d0b824723c */ /* 0x0a0ff00000041824 */
[C---:B------:R-:W-:Y:S04]  /*e850*/  HMMA.16816.F32.BF16 R40, R200.reuse, R208, R40 ;  /* 0x000000d0c828723c */ /* 0x040fe80000041828 */
[----:B----4-:R-:W-:Y:S04]  /*e860*/  ISETP.GT.AND P0, PT, R0, R3, PT ;  /* 0x000000030000720c */ /* 0x010fe80003f04270 */
[-C--:B------:R-:W-:Y:S08]  /*e870*/  HMMA.16816.F32.BF16 R44, R200, R210.reuse, R44 ;  /* 0x000000d2c82c723c */ /* 0x080ff0000004182c */
[C---:B------:R-:W-:Y:S08]  /*e880*/  HMMA.16816.F32.BF16 R48, R184.reuse, R210, R48 ;  /* 0x000000d2b830723c */ /* 0x040ff00000041830 */
[-C--:B------:R-:W-:Y:S08]  /*e890*/  HMMA.16816.F32.BF16 R52, R184, R188.reuse, R52 ;  /* 0x000000bcb834723c */ /* 0x080ff00000041834 */
[C---:B------:R-:W-:Y:S08]  /*e8a0*/  HMMA.16816.F32.BF16 R56, R200.reuse, R188, R56 ;  /* 0x000000bcc838723c */ /* 0x040ff00000041838 */
[-C--:B------:R-:W-:Y:S08]  /*e8b0*/  HMMA.16816.F32.BF16 R60, R200, R190.reuse, R60 ;  /* 0x000000bec83c723c */ /* 0x080ff0000004183c */
[C---:B------:R-:W-:Y:S01]  /*e8c0*/  HMMA.16816.F32.BF16 R64, R184.reuse, R190, R64 ;  /* 0x000000beb840723c */ /* 0x040fe20000041840 */
[----:B------:R-:W3:Y:S07]  /*e8d0*/  LDSM.16.M88.4 R188, [R235+0x2000] ;  /* 0x00200000ebbc783b */ /* 0x000eee0000000200 */
        /* <DEDUP_REMOVED lines=9> */
[C---:B------:R-:W-:Y:S08]  /*e970*/  HMMA.16816.F32.BF16 R104, R200.reuse, R204, R104 ;  /* 0x000000ccc868723c */ /* 0x040ff00000041868 */
[-C--:B------:R-:W-:Y:S08]  /*e980*/  HMMA.16816.F32.BF16 R108, R200, R206.reuse, R108 ;  /* 0x000000cec86c723c */ /* 0x080ff0000004186c */
[----:B------:R-:W-:Y:S08]  /*e990*/  HMMA.16816.F32.BF16 R112, R184, R206, R112 ;  /* 0x000000ceb870723c */ /* 0x000ff00000041870 */
[-C--:B------:R-:W-:Y:S08]  /*e9a0*/  HMMA.16816.F32.BF16 R4, R212, R216.reuse, R4 ;  /* 0x000000d8d404723c */ /* 0x080ff00000041804 */
[C---:B---3--:R-:W-:Y:S08]  /*e9b0*/  HMMA.16816.F32.BF16 R8, R188.reuse, R216, R8 ;  /* 0x000000d8bc08723c */ /* 0x048ff00000041808 */
        /* <DEDUP_REMOVED lines=18> */
[----:B------:R-:W-:Y:S03]  /*eae0*/  FMUL.FTZ R19, R19, c[0x0][0x320] ;  /* 0x0000c80013137a20 */ /* 0x000fe60000410000 */
[----:B------:R4:W1:Y:S10]  /*eaf0*/  MUFU.TANH R187, R7 ;  /* 0x0000000700bb7308 */ /* 0x0008740000002400 */
[----:B------:R-:W1:Y:S10]  /*eb00*/  MUFU.TANH R194, R8 ;  /* 0x0000000800c27308 */ /* 0x000e740000002400 */
[----:B------:R-:W1:Y:S01]  /*eb10*/  MUFU.TANH R198, R9 ;  /* 0x0000000900c67308 */ /* 0x000e620000002400 */
[----:B----4-:R-:W4:Y:S09]  /*eb20*/  LDSM.16.M88.4 R4, [R224+0x800] ;  /* 0x00080000e004783b */ /* 0x010f320000000200 */
[----:B------:R-:W1:Y:S10]  /*eb30*/  MUFU.TANH R193, R10 ;  /* 0x0000000a00c17308 */ /* 0x000e740000002400 */
[----:B------:R5:W1:Y:S10]  /*eb40*/  MUFU.TANH R195, R11 ;  /* 0x0000000b00c37308 */ /* 0x000a740000002400 */
[----:B------:R1:W1:Y:S10]  /*eb50*/  MUFU.TANH R199, R12 ;  /* 0x0000000c00c77308 */ /* 0x0002740000002400 */
[----:B------:R2:W2:Y:S01]  /*eb60*/  MUFU.TANH R200, R13 ;  /* 0x0000000d00c87308 */ /* 0x0004a20000002400 */
[----:B-----5:R-:W5:Y:S01]  /*eb70*/  LDSM.16.M88.4 R8, [R224+0x1000] ;  /* 0x00100000e008783b */ /* 0x020f620000000200 */
[-C--:B----4-:R-:W-:Y:S08]  /*eb80*/  HMMA.16816.F32.BF16 R20, R212, R4.reuse, R20 ;  /* 0x00000004d414723c */ /* 0x090ff00000041814 */
[----:B------:R-:W4:Y:S01]  /*eb90*/  MUFU.TANH R196, R16 ;  /* 0x0000001000c47308 */ /* 0x000f220000002400 */
[C---:B------:R-:W-:Y:S04]  /*eba0*/  HMMA.16816.F32.BF16 R24, R188.reuse, R4, R24 ;  /* 0x00000004bc18723c */ /* 0x040fe80000041818 */
[----:B-1----:R-:W-:Y:S05]  /*ebb0*/  FMUL.FTZ R12, R14, c[0x0][0x320] ;  /* 0x0000c8000e0c7a20 */ /* 0x002fea0000410000 */
[----:B------:R1:W1:Y:S01]  /*ebc0*/  MUFU.TANH R197, R17 ;  /* 0x0000001100c57308 */ /* 0x0002620000002400 */
[-C--:B------:R-:W-:Y:S03]  /*ebd0*/  HMMA.16816.F32.BF16 R28, R188, R6.reuse, R28 ;  /* 0x00000006bc1c723c */ /* 0x080fe6000004181c */
[----:B--2---:R-:W-:Y:S05]  /*ebe0*/  FMUL.FTZ R13, R15, c[0x0][0x320] ;  /* 0x0000c8000f0d7a20 */ /* 0x004fea0000410000 */
[C---:B------:R-:W-:Y:S01]  /*ebf0*/  HMMA.16816.F32.BF16 R32, R212.reuse, R6, R32 ;  /* 0x00000006d420723c */ /* 0x040fe20000041820 */
[----:B------:R-:W2:Y:S01]  /*ec00*/  MUFU.TANH R201, R18 ;  /* 0x0000001200c97308 */ /* 0x000ea20000002400 */
[----:B------:R-:W2:Y:S02]  /*ec10*/  LDSM.16.M88.4 R4, [R224+0x1800] ;  /* 0x00180000e004783b */ /* 0x000ea40000000200 */
[----:B------:R-:W-:Y:S02]  /*ec20*/  FMUL.FTZ R20, R20, c[0x0][0x320] ;  /* 0x0000c80014147a20 */ /* 0x000fe40000410000 */
[----:B------:R-:W-:Y:S02]  /*ec30*/  FMUL.FTZ R21, R21, c[0x0][0x320] ;  /* 0x0000c80015157a20 */ /* 0x000fe40000410000 */
[----:B------:R-:W-:Y:S03]  /*ec40*/  FMUL.FTZ R23, R23, c[0x0][0x320] ;  /* 0x0000c80017177a20 */ /* 0x000fe60000410000 */
[----:B------:R3:W2:Y:S01]  /*ec50*/  MUFU.TANH R202, R19 ;  /* 0x0000001300ca7308 */ /* 0x0006a20000002400 */
[----:B------:R-:W-:Y:S02]  /*ec60*/  FMUL.FTZ R14, R26, c[0x0][0x320] ;  /* 0x0000c8001a0e7a20 */ /* 0x000fe40000410000 */
[----:B------:R-:W-:Y:S01]  /*ec70*/  FMUL.FTZ R15, R27, c[0x0][0x320] ;  /* 0x0000c8001b0f7a20 */ /* 0x000fe20000410000 */
[-C--:B-----5:R-:W-:Y:S03]  /*ec80*/  HMMA.16816.F32.BF16 R36, R212, R8.reuse, R36 ;  /* 0x00000008d424723c */ /* 0x0a0fe60000041824 */
[----:B-1----:R-:W-:Y:S02]  /*ec90*/  FMUL.FTZ R17, R24, c[0x0][0x320] ;  /* 0x0000c80018117a20 */ /* 0x002fe40000410000 */
[----:B------:R-:W-:Y:S01]  /*eca0*/  FMUL.FTZ R16, R30, c[0x0][0x320] ;  /* 0x0000c8001e107a20 */ /* 0x000fe20000410000 */
[----:B------:R1:W1:Y:S02]  /*ecb0*/  MUFU.TANH R203, R20 ;  /* 0x0000001400cb7308 */ /* 0x0002640000002400 */
[C---:B------:R-:W-:Y:S04]  /*ecc0*/  HMMA.16816.F32.BF16 R40, R188.reuse, R8, R40 ;  /* 0x00000008bc28723c */ /* 0x040fe80000041828 */
[----:B------:R-:W-:Y:S02]  /*ecd0*/  FMUL.FTZ R32, R32, c[0x0][0x320] ;  /* 0x0000c80020207a20 */ /* 0x000fe40000410000 */
[----:B------:R-:W-:Y:S02]  /*ece0*/  FMUL.FTZ R33, R33, c[0x0][0x320] ;  /* 0x0000c80021217a20 */ /* 0x000fe40000410000 */
[----:B------:R5:W4:Y:S01]  /*ecf0*/  MUFU.TANH R204, R21 ;  /* 0x0000001500cc7308 */ /* 0x000b220000002400 */
[-C--:B------:R-:W-:Y:S03]  /*ed00*/  HMMA.16816.F32.BF16 R44, R188, R10.reuse, R44 ;  /* 0x0000000abc2c723c */ /* 0x080fe6000004182c */
[----:B---3--:R-:W-:Y:S02]  /*ed10*/  FMUL.FTZ R19, R25, c[0x0][0x320] ;  /* 0x0000c80019137a20 */ /* 0x008fe40000410000 */
[----:B------:R-:W-:Y:S02]  /*ed20*/  FMUL.FTZ R18, R31, c[0x0][0x320] ;  /* 0x0000c8001f127a20 */ /* 0x000fe40000410000 */
[----:B------:R-:W-:Y:S01]  /*ed30*/  FMUL.FTZ R36, R36, c[0x0][0x320] ;  /* 0x0000c80024247a20 */ /* 0x000fe20000410000 */
[C---:B------:R-:W-:Y:S01]  /*ed40*/  HMMA.16816.F32.BF16 R48, R212.reuse, R10, R48 ;  /* 0x0000000ad430723c */ /* 0x040fe20000041830 */
[----:B------:R3:W3:Y:S01]  /*ed50*/  MUFU.TANH R205, R32 ;  /* 0x0000002000cd7308 */ /* 0x0006e20000002400 */
[----:B------:R-:W3:Y:S02]  /*ed60*/  LDSM.16.M88.4 R8, [R224+0x2000] ;  /* 0x00200000e008783b */ /* 0x000ee40000000200 */
[----:B------:R-:W-:Y:S02]  /*ed70*/  FMUL.FTZ R37, R37, c[0x0][0x320] ;  /* 0x0000c80025257a20 */ /* 0x000fe40000410000 */
[----:B------:R-:W-:Y:S02]  /*ed80*/  FMUL.FTZ R38, R38, c[0x0][0x320] ;  /* 0x0000c80026267a20 */ /* 0x000fe40000410000 */
[-C--:B--2---:R-:W-:Y:S03]  /*ed90*/  HMMA.16816.F32.BF16 R52, R212, R4.reuse, R52 ;  /* 0x00000004d434723c */ /* 0x084fe60000041834 */
[----:B------:R-:W2:Y:S01]  /*eda0*/  MUFU.TANH R206, R33 ;  /* 0x0000002100ce7308 */ /* 0x000ea20000002400 */
[----:B------:R-:W-:Y:S02]  /*edb0*/  FMUL.FTZ R39, R39, c[0x0][0x320] ;  /* 0x0000c80027277a20 */ /* 0x000fe40000410000 */
[----:B-1----:R-:W-:Y:S02]  /*edc0*/  FMUL.FTZ R20, R28, c[0x0][0x320] ;  /* 0x0000c8001c147a20 */ /* 0x002fe40000410000 */
[C---:B------:R-:W-:Y:S04]  /*edd0*/  HMMA.16816.F32.BF16 R56, R188.reuse, R4, R56 ;  /* 0x00000004bc38723c */ /* 0x040fe80000041838 */
[----:B-----5:R-:W-:Y:S01]  /*ede0*/  FMUL.FTZ R21, R22, c[0x0][0x320] ;  /* 0x0000c80016157a20 */ /* 0x020fe20000410000 */
[----:B------:R-:W1:Y:S01]  /*edf0*/  MUFU.TANH R208, R36 ;  /* 0x0000002400d07308 */ /* 0x000e620000002400 */
[----:B------:R-:W-:Y:S02]  /*ee00*/  FMUL.FTZ R22, R29, c[0x0][0x320] ;  /* 0x0000c8001d167a20 */ /* 0x000fe40000410000 */
[-C--:B------:R-:W-:Y:S04]  /*ee10*/  HMMA.16816.F32.BF16 R60, R188, R6.reuse, R60 ;  /* 0x00000006bc3c723c */ /* 0x080fe8000004183c */
[----:B------:R-:W-:Y:S02]  /*ee20*/  FMUL.FTZ R30, R34, c[0x0][0x320] ;  /* 0x0000c800221e7a20 */ /* 0x000fe40000410000 */
[----:B------:R-:W-:Y:S01]  /*ee30*/  FMUL.FTZ R31, R35, c[0x0][0x320] ;  /* 0x0000c800231f7a20 */ /* 0x000fe20000410000 */
[----:B------:R-:W1:Y:S01]  /*ee40*/  MUFU.TANH R207, R37 ;  /* 0x0000002500cf7308 */ /* 0x000e620000002400 */
[C---:B------:R-:W-:Y:S01]  /*ee50*/  HMMA.16816.F32.BF16 R64, R212.reuse, R6, R64 ;  /* 0x00000006d440723c */ /* 0x040fe20000041840 */
[----:B------:R-:W5:Y:S03]  /*ee60*/  LDSM.16.M88.4 R4, [R224+0x2800] ;  /* 0x00280000e004783b */ /* 0x000f660000000200 */
[----:B------:R-:W-:Y:S02]  /*ee70*/  FMUL.FTZ R52, R52, c[0x0][0x320] ;  /* 0x0000c80034347a20 */ /* 0x000fe40000410000 */
[----:B------:R-:W-:Y:S02]  /*ee80*/  FMUL.FTZ R53, R53, c[0x0][0x320] ;  /* 0x0000c80035357a20 */ /* 0x000fe40000410000 */
[----:B------:R-:W-:Y:S01]  /*ee90*/  FMUL.FTZ R28, R40, c[0x0][0x320] ;  /* 0x0000c800281c7a20 */ /* 0x000fe20000410000 */
[----:B------:R-:W1:Y:S01]  /*eea0*/  MUFU.TANH R223, R38 ;  /* 0x0000002600df7308 */ /* 0x000e620000002400 */
[-C--:B---3--:R-:W-:Y:S03]  /*eeb0*/  HMMA.16816.F32.BF16 R68, R212, R8.reuse, R68 ;  /* 0x00000008d444723c */ /* 0x088fe60000041844 */
[----:B------:R-:W-:Y:S02]  /*eec0*/  FMUL.FTZ R29, R41, c[0x0][0x320] ;  /* 0x0000c800291d7a20 */ /* 0x000fe40000410000 */
[----:B------:R-:W-:Y:S02]  /*eed0*/  FMUL.FTZ R25, R42, c[0x0][0x320] ;  /* 0x0000c8002a197a20 */ /* 0x000fe40000410000 */
[----:B------:R-:W-:Y:S01]  /*eee0*/  FMUL.FTZ R24, R43, c[0x0][0x320] ;  /* 0x0000c8002b187a20 */ /* 0x000fe20000410000 */
[C---:B------:R-:W-:Y:S01]  /*eef0*/  HMMA.16816.F32.BF16 R72, R188.reuse, R8, R72 ;  /* 0x00000008bc48723c */ /* 0x040fe20000041848 */
[----:B------:R-:W3:Y:S03]  /*ef00*/  MUFU.TANH R222, R39 ;  /* 0x0000002700de7308 */ /* 0x000ee60000002400 */
[----:B------:R-:W-:Y:S02]  /*ef10*/  FMUL.FTZ R32, R44, c[0x0][0x320] ;  /* 0x0000c8002c207a20 */ /* 0x000fe40000410000 */
[----:B------:R-:W-:Y:S02]  /*ef20*/  FMUL.FTZ R35, R45, c[0x0][0x320] ;  /* 0x0000c8002d237a20 */ /* 0x000fe40000410000 */
[-C--:B------:R-:W-:Y:S03]  /*ef30*/  HMMA.16816.F32.BF16 R76, R188, R10.reuse, R76 ;  /* 0x0000000abc4c723c */ /* 0x080fe6000004184c */
[----:B------:R1:W1:Y:S01]  /*ef40*/  MUFU.TANH R218, R52 ;  /* 0x0000003400da7308 */ /* 0x0002620000002400 */
[----:B------:R-:W-:Y:S02]  /*ef50*/  FMUL.FTZ R27, R46, c[0x0][0x320] ;  /* 0x0000c8002e1b7a20 */ /* 0x000fe40000410000 */
[----:B------:R-:W-:Y:S02]  /*ef60*/  FMUL.FTZ R26, R47, c[0x0][0x320] ;  /* 0x0000c8002f1a7a20 */ /* 0x000fe40000410000 */
[C---:B------:R-:W-:Y:S01]  /*ef70*/  HMMA.16816.F32.BF16 R80, R212.reuse, R10, R80 ;  /* 0x0000000ad450723c */ /* 0x040fe20000041850 */
[----:B------:R-:W2:Y:S01]  /*ef80*/  LDSM.16.M88.4 R8, [R224+0x3000] ;  /* 0x00300000e008783b */ /* 0x000ea20000000200 */
[----:B------:R-:W-:Y:S04]  /*ef90*/  DEPBAR.LE SB0, 0x0 ;  /* 0x000080000000791a */ /* 0x000fe80000000000 */
[----:B------:R3:W2:Y:S01]  /*efa0*/  MUFU.TANH R216, R53 ;  /* 0x0000003500d87308 */ /* 0x0006a20000002400 */
[----:B------:R-:W-:Y:S01]  /*efb0*/  FMUL.FTZ R69, R69, c[0x0][0x320] ;  /* 0x0000c80045457a20 */ /* 0x000fe20000410000 */
[-C--:B-----5:R-:W-:Y:S01]  /*efc0*/  HMMA.16816.F32.BF16 R84, R212, R4.reuse, R84 ;  /* 0x00000004d454723c */ /* 0x0a0fe20000041854 */
[----:B------:R-:W-:Y:S04]  /*efd0*/  BAR.SYNC.DEFER_BLOCKING 0x0 ;  /* 0x0000000000007b1d */ /* 0x000fe80000010000 */
[----:B------:R-:W-:Y:S02]  /*efe0*/  FMUL.FTZ R72, R72, c[0x0][0x320] ;  /* 0x0000c80048487a20 */ /* 0x000fe40000410000 */
[----:B------:R-:W-:Y:S01]  /*eff0*/  FMUL.FTZ R45, R50, c[0x0][0x320] ;  /* 0x0000c800322d7a20 */ /* 0x000fe20000410000 */
[----:B------:R-:W2:Y:S01]  /*f000*/  MUFU.TANH R221, R69 ;  /* 0x0000004500dd7308 */ /* 0x000ea20000002400 */
[C---:B------:R-:W-:Y:S04]  /*f010*/  HMMA.16816.F32.BF16 R88, R188.reuse, R4, R88 ;  /* 0x00000004bc58723c */ /* 0x040fe80000041858 */
[----:B------:R-:W-:Y:S02]  /*f020*/  FMUL.FTZ R76, R76, c[0x0][0x320] ;  /* 0x0000c8004c4c7a20 */ /* 0x000fe40000410000 */
[----:B------:R-:W-:Y:S02]  /*f030*/  FMUL.FTZ R44, R51, c[0x0][0x320] ;  /* 0x0000c800332c7a20 */ /* 0x000fe40000410000 */
[-C--:B------:R-:W-:Y:S01]  /*f040*/  HMMA.16816.F32.BF16 R92, R188, R6.reuse, R92 ;  /* 0x00000006bc5c723c */ /* 0x080fe2000004185c */
[----:B------:R5:W4:Y:S03]  /*f050*/  MUFU.TANH R217, R72 ;  /* 0x0000004800d97308 */ /* 0x000b260000002400 */
[----:B-1----:R-:W-:Y:S02]  /*f060*/  FMUL.FTZ R52, R55, c[0x0][0x320] ;  /* 0x0000c80037347a20 */ /* 0x002fe40000410000 */
[----:B---3--:R-:W-:Y:S02]  /*f070*/  FMUL.FTZ R53, R54, c[0x0][0x320] ;  /* 0x0000c80036357a20 */ /* 0x008fe40000410000 */
[C---:B------:R-:W-:Y:S03]  /*f080*/  HMMA.16816.F32.BF16 R96, R212.reuse, R6, R96 ;  /* 0x00000006d460723c */ /* 0x040fe60000041860 */
[----:B------:R1:W3:Y:S01]  /*f090*/  MUFU.TANH R210, R76 ;  /* 0x0000004c00d27308 */ /* 0x0002e20000002400 */
[----:B------:R-:W-:Y:S02]  /*f0a0*/  FMUL.FTZ R38, R56, c[0x0][0x320] ;  /* 0x0000c80038267a20 */ /* 0x000fe40000410000 */
[----:B------:R-:W-:Y:S02]  /*f0b0*/  FMUL.FTZ R39, R57, c[0x0][0x320] ;  /* 0x0000c80039277a20 */ /* 0x000fe40000410000 */
[-C--:B--2---:R-:W-:Y:S04]  /*f0c0*/  HMMA.16816.F32.BF16 R100, R212, R8.reuse, R100 ;  /* 0x00000008d464723c */ /* 0x084fe80000041864 */
[----:B------:R-:W-:Y:S01]  /*f0d0*/  FMUL.FTZ R34, R58, c[0x0][0x320] ;  /* 0x0000c8003a227a20 */ /* 0x000fe20000410000 */
[----:B------:R-:W2:Y:S01]  /*f0e0*/  MUFU.TANH R12, R12 ;  /* 0x0000000c000c7308 */ /* 0x000ea20000002400 */
        /* <DEDUP_REMOVED lines=23> */
[----:B-----5:R-:W-:Y:S02]  /*f260*/  FMUL.FTZ R72, R80, c[0x0][0x320] ;  /* 0x0000c80050487a20 */ /* 0x020fe40000410000 */
[----:B------:R-:W-:Y:S01]  /*f270*/  FMUL.FTZ R77, R81, c[0x0][0x320] ;  /* 0x0000c800514d7a20 */ /* 0x000fe20000410000 */
[----:B------:R-:W2:Y:S01]  /*f280*/  MUFU.TANH R19, R19 ;  /* 0x0000001300137308 */ /* 0x000ea20000002400 */
[----:B------:R-:W-:Y:S02]  /*f290*/  FMUL.FTZ R67, R82, c[0x0][0x320] ;  /* 0x0000c80052437a20 */ /* 0x000fe40000410000 */
[----:B------:R-:W-:Y:S02]  /*f2a0*/  FMUL.FTZ R73, R83, c[0x0][0x320] ;  /* 0x0000c80053497a20 */ /* 0x000fe40000410000 */
[----:B------:R-:W-:Y:S02]  /*f2b0*/  FMUL.FTZ R82, R84, c[0x0][0x320] ;  /* 0x0000c80054527a20 */ /* 0x000fe40000410000 */
[----:B------:R-:W-:Y:S02]  /*f2c0*/  FMUL.FTZ R81, R85, c[0x0][0x320] ;  /* 0x0000c80055517a20 */ /* 0x000fe40000410000 */
[----:B-1----:R-:W-:Y:S01]  /*f2d0*/  FMUL.FTZ R76, R86, c[0x0][0x320] ;  /* 0x0000c800564c7a20 */ /* 0x002fe20000410000 */
        /* <DEDUP_REMOVED lines=39> */
[----:B------:R-:W-:Y:S05]  /*f550*/  FMUL.FTZ R68, R68, c[0x0][0x320] ;  /* 0x0000c80044447a20 */ /* 0x000fea0000410000 */
        /* <DEDUP_REMOVED lines=73> */
[----:B--234-:R-:W-:Y:S01]  /*f9f0*/  IMAD.MOV.U32 R6, RZ, RZ, RZ ;  /* 0x000000ffff067224 */ /* 0x01cfe200078e00ff */
[----:B------:R-:W2:Y:S01]  /*fa00*/  LDL R3, [R1+0x24] ;  /* 0x0000240001037983 */ /* 0x000ea20000100800 */
[----:B------:R-:W-:Y:S02]  /*fa10*/  PLOP3.LUT P2, PT, PT, PT, UP0, 0x80, 0x0 ;  /* 0x000000000000781c */ /* 0x000fe40003f4f008 */
[----:B------:R-:W-:Y:S01]  /*fa20*/  PLOP3.LUT P0, PT, PT, PT, UP0, 0x80, 0x0 ;  /* 0x000000000000781c */ /* 0x000fe20003f0f008 */
[----:B------:R-:W3:Y:S04]  /*fa30*/  LDL.64 R84, [R1+0x40] ;  /* 0x0000400001547983 */ /* 0x000ee80000100a00 */
[----:B------:R-:W4:Y:S04]  /*fa40*/  LDL R50, [R1+0xc] ;  /* 0x00000c0001327983 */ /* 0x000f280000100800 */
[----:B-1----:R-:W5:Y:S04]  /*fa50*/  LDL.64 R48, [R1+0x38] ;  /* 0x0000380001307983 */ /* 0x002f680000100a00 */
[----:B------:R-:W3:Y:S01]  /*fa60*/  LDL R185, [R1+0x8] ;  /* 0x0000080001b97983 */ /* 0x000ee20000100800 */
[----:B--2---:R-:W-:Y:S05]  /*fa70*/  IMAD R3, R0, 0x70, R3 ;  /* 0x0000007000037824 */ /* 0x004fea00078e0203 */
[----:B------:R-:W-:Y:S05]  /*fa80*/  IADD3 R3, R3, -0x70, R250 ;  /* 0xffffff9003037810 */ /* 0x000fea0007ffe0fa */
[----:B------:R-:W-:Y:S01]  /*fa90*/  @P2 IMAD.HI.U32 R0, R3, c[0x0][0x2bc], RZ ;  /* 0x0000af0003002a27 */ /* 0x000fe200078e00ff */
[----:B-----5:R-:W-:Y:S03]  /*faa0*/  SHF.L.U64.HI R49, R251, 0x1, R242 ;  /* 0x00000001fb317819 */ /* 0x020fe600000102f2 */
[--C-:B------:R-:W-:Y:S01]  /*fab0*/  IMAD.MOV.U32 R2, RZ, RZ, R3.reuse ;  /* 0x000000ffff027224 */ /* 0x100fe200078e0003 */
[----:B------:R-:W-:Y:S04]  /*fac0*/  @P0 SHF.R.U32.HI R2, RZ, c[0x0][0x2c0], R0 ;  /* 0x0000b000ff020a19 */ /* 0x000fe80000011600 */
[C---:B---3--:R-:W-:Y:S01]  /*fad0*/  @!P1 IADD3 R0, P0, R2.reuse, R84, RZ ;  /* 0x0000005402009210 */ /* 0x048fe20007f1e0ff */
[----:B------:R-:W-:Y:S03]  /*fae0*/  IMAD.MOV R4, RZ, RZ, -R2 ;  /* 0x000000ffff047224 */ /* 0x000fe600078e0a02 */
[----:B----4-:R-:W-:Y:S01]  /*faf0*/  @!P1 LEA.HI.X.SX32 R2, R2, R50, 0x1, P0 ;  /* 0x0000003202029211 */ /* 0x010fe200000f0eff */
[----:B------:R-:W-:Y:S01]  /*fb00*/  IMAD R8, R4, c[0x0][0x2b8], R3 ;  /* 0x0000ae0004087a24 */ /* 0x000fe200078e0203 */
[C---:B------:R-:W-:Y:S04]  /*fb10*/  @!P1 LEA R4, P0, R0.reuse, c[0x0][0x2a0], 0x2 ;  /* 0x0000a80000049a11 */ /* 0x040fe800078010ff */
[----:B------:R-:W-:Y:S01]  /*fb20*/  @!P1 LEA.HI.X R5, R0, c[0x0][0x2a4], R2, 0x2, P0 ;  /* 0x0000a90000059a11 */ /* 0x000fe200000f1402 */
[----:B------:R-:W-:Y:S01]  /*fb30*/  IMAD.WIDE.U32 R2, R8, c[0x0][0x1e0], RZ ;  /* 0x0000780008027a25 */ /* 0x000fe200078e00ff */
[----:B------:R-:W-:Y:S01]  /*fb40*/  SHF.R.S32.HI R0, RZ, 0x1f, R8 ;  /* 0x0000001fff007819 */ /* 0x000fe20000011408 */
[----:B------:R1:W-:Y:S04]  /*fb50*/  STL [R1+0x20], R8 ;  /* 0x0000200801007387 */ /* 0x0003e80000100800 */
[----:B------:R-:W-:Y:S01]  /*fb60*/  IMAD R0, R0, c[0x0][0x1e0], RZ ;  /* 0x0000780000007a24 */ /* 0x000fe200078e02ff */
[----:B------:R-:W2:Y:S03]  /*fb70*/  @!P1 LDG.E R6, [R4.64] ;  /* 0x0000000804069981 */ /* 0x000ea6000c1e1900 */
[----:B------:R-:W-:Y:S04]  /*fb80*/  IMAD R0, R8, c[0x0][0x1e4], R0 ;  /* 0x0000790008007a24 */ /* 0x000fe800078e0200 */
[----:B------:R-:W-:Y:S01]  /*fb90*/  IMAD.IADD R3, R3, 0x1, R0 ;  /* 0x0000000103037824 */ /* 0x000fe200078e0200 */
[----:B--2---:R-:W-:Y:S03]  /*fba0*/  SHF.R.S32.HI R0, RZ, 0x1f, R6 ;  /* 0x0000001fff007819 */ /* 0x004fe60000011406 */
[----:B------:R-:W-:Y:S01]  /*fbb0*/  IMAD.WIDE.U32 R2, R6, c[0x0][0x1f0], R2 ;  /* 0x00007c0006027a25 */ /* 0x000fe200078e0002 */
[----:B------:R1:W-:Y:S03]  /*fbc0*/  STL [R1+0x1c], R6 ;  /* 0x00001c0601007387 */ /* 0x0003e60000100800 */
[----:B------:R-:W-:Y:S01]  /*fbd0*/  IMAD R0, R0, c[0x0][0x1f0], RZ ;  /* 0x00007c0000007a24 */ /* 0x000fe200078e02ff */
[----:B------:R-:W-:Y:S01]  /*fbe0*/  IADD3 R2, P0, R48, R2, RZ ;  /* 0x0000000230027210 */ /* 0x000fe20007f1e0ff */
[----:B------:R-:W-:Y:S02]  /*fbf0*/  IMAD.SHL.U32 R48, R251, 0x2, RZ ;  /* 0x00000002fb307824 */ /* 0x000fe400078e00ff */
[----:B------:R-:W-:Y:S05]  /*fc00*/  IMAD R0, R6, c[0x0][0x1f4], R0 ;  /* 0x00007d0006007a24 */ /* 0x000fea00078e0200 */
[----:B------:R-:W-:Y:S02]  /*fc10*/  IADD3.X R0, R185, R3, R0, P0, !PT ;  /* 0x00000003b9007210 */ /* 0x000fe400007fe400 */
[C---:B------:R-:W-:Y:S04]  /*fc20*/  LEA R3, P0, R2.reuse, c[0x0][0x1c8], 0x1 ;  /* 0x0000720002037a11 */ /* 0x040fe800078008ff */
[----:B------:R-:W-:Y:S01]  /*fc30*/  LEA.HI.X R0, R2, c[0x0][0x1cc], R0, 0x1, P0 ;  /* 0x0000730002007a11 */ /* 0x000fe200000f0c00 */
[----:B------:R-:W-:-:S06]  /*fc40*/  BRA.DIV ~URZ, `(.L_x_1355) ;  /* 0x000098827f007947 */ /* 0x000fcc000b800000 */
[----:B------:R2:W3:Y:S02]  /*fc50*/  SHFL.IDX PT, R50, R0, RZ, 0x181f ;  /* 0x00181fff00327589 */ /* 0x0004e400000e0000 */
.L_x_1400:
[----:B------:R-:W-:-:S05]  /*fc60*/  BRA.DIV ~URZ, `(.L_x_1356) ;  /* 0x000098d27f007947 */ /* 0x000fca000b800000 */
[----:B------:R-:W4:Y:S02]  /*fc70*/  SHFL.IDX PT, R2, R3, RZ, 0x181f ;  /* 0x00181fff03027589 */ /* 0x000f2400000e0000 */
[-C--:B----4-:R-:W-:Y:S02]  /*fc80*/  IADD3 R4, P0, R2, R48.reuse, RZ ;  /* 0x0000003002047210 */ /* 0x090fe40007f1e0ff */
[----:B------:R-:W4:Y:S03]  /*fc90*/  SHFL.IDX PT, R2, R3, 0x1, 0x181f ;  /* 0x00381f0003027f89 */ /* 0x000f2600000e0000 */
[--C-:B---3--:R-:W-:Y:S05]  /*fca0*/  IMAD.X R5, R50, 0x1, R49.reuse, P0 ;  /* 0x0000000132057824 */ /* 0x108fea00000e0631 */
[----:B------:R-:W-:Y:S01]  /*fcb0*/  @!PT LDS RZ, [RZ] ;  /* 0x00000000fffff984 */ /* 0x000fe20000000800 */
[----:B------:R3:W-:Y:S01]  /*fcc0*/  LDGSTS.E.BYPASS.LTC128B.128 [R244+0x3900], [R4.64], !P3 ;  /* 0x0390000004f47fae */ /* 0x0007e2000d901d48 */
[-C--:B-1--4-:R-:W-:Y:S03]  /*fcd0*/  IADD3 R8, P0, R2, R48.reuse, RZ ;  /* 0x0000003002087210 */ /* 0x092fe60007f1e0ff */
[----:B------:R-:W-:Y:S04]  /*fce0*/  SHFL.IDX PT, R2, R3, 0x2, 0x181f ;  /* 0x00581f0003027f89 */ /* 0x000fe800000e0000 */
[----:B---3--:R-:W1:Y:S02]  /*fcf0*/  SHFL.IDX PT, R4, R0, 0x1, 0x181f ;  /* 0x00381f0000047f89 */ /* 0x008e6400000e0000 */
[--C-:B-1----:R-:W-:Y:S02]  /*fd00*/  IMAD.X R9, R4, 0x1, R49.reuse, P0 ;  /* 0x0000000104097824 */ /* 0x102fe400000e0631 */
[----:B------:R-:W1:Y:S04]  /*fd10*/  SHFL.IDX PT, R4, R0, 0x2, 0x181f ;  /* 0x00581f0000047f89 */ /* 0x000e6800000e0000 */
[----:B------:R3:W-:Y:S02]  /*fd20*/  LDGSTS.E.BYPASS.LTC128B.128 [R244+0x4100], [R8.64], !P3 ;  /* 0x0410000008f47fae */ /* 0x0007e4000d901d48 */
[-C--:B---3--:R-:W-:Y:S02]  /*fd30*/  IADD3 R8, P0, R2, R48.reuse, RZ ;  /* 0x0000003002087210 */ /* 0x088fe40007f1e0ff */
[----:B------:R-:W3:Y:S03]  /*fd40*/  SHFL.IDX PT, R2, R3, 0x3, 0x181f ;  /* 0x00781f0003027f89 */ /* 0x000ee600000e0000 */
        /* <DEDUP_REMOVED lines=12> */
[----:B------:R3:W-:Y:S04]  /*fe10*/  LDGSTS.E.BYPASS.LTC128B.128 [R244+0x5900], [R8.64], !P3 ;  /* 0x0590000008f47fae */ /* 0x0007e8000d901d48 */
[----:B--2---:R-:W2:Y:S01]  /*fe20*/  SHFL.IDX PT, R0, R0, 0x6, 0x181f ;  /* 0x00d81f0000007f89 */ /* 0x004ea200000e0000 */
[----:B---3--:R-:W-:Y:S05]  /*fe30*/  IADD3 R8, P0, R2, R48, RZ ;  /* 0x0000003002087210 */ /* 0x008fea0007f1e0ff */
[----:B-1----:R-:W-:Y:S02]  /*fe40*/  IMAD.X R9, R4, 0x1, R49, P0 ;  /* 0x0000000104097824 */ /* 0x002fe400000e0631 */
[----:B------:R1:W3:Y:S04]  /*fe50*/  SHFL.IDX PT, R4, R3, 0x6, 0x181f ;  /* 0x00d81f0003047f89 */ /* 0x0002e800000e0000 */
[----:B------:R1:W-:Y:S02]  /*fe60*/  LDGSTS.E.BYPASS.LTC128B.128 [R244+0x6100], [R8.64], !P3 ;  /* 0x0610000008f47fae */ /* 0x0003e4000d901d48 */
.L_x_1401:
[----:B--23--:R-:W-:Y:S04]  /*fe70*/  IADD3 R4, P0, R4, R48, RZ ;  /* 0x0000003004047210 */ /* 0x00cfe80007f1e0ff */
[----:B------:R-:W-:Y:S05]  /*fe80*/  IADD3.X R5, R0, R49, RZ, P0, !PT ;  /* 0x0000003100057210 */ /* 0x000fea00007fe4ff */
[----:B------:R-:W-:Y:S01]  /*fe90*/  @!PT LDS RZ, [RZ] ;  /* 0x00000000fffff984 */ /* 0x000fe20000000800 */
[----:B------:R-:W-:Y:S01]  /*fea0*/  @!PT LDS RZ, [RZ] ;  /* 0x00000000fffff984 */ /* 0x000fe20000000800 */
[----:B------:R-:W-:Y:S01]  /*feb0*/  @!PT LDS RZ, [RZ] ;  /* 0x00000000fffff984 */ /* 0x000fe20000000800 */
[----:B------:R2:W-:Y:S04]  /*fec0*/  LDGSTS.E.BYPASS.LTC128B.128 [R244+0x6900], [R4.64], !P3 ;  /* 0x0690000004f47fae */ /* 0x0005e8000d901d48 */
.L_x_1354:
[----:B--234-:R-:W-:Y:S05]  /*fed0*/  BSYNC B0 ;  /* 0x0000000000007941 */ /* 0x01cfea0003800000 */
.L_x_1353:
[----:B------:R-:W-:Y:S01]  /*fee0*/  FMNMX.FTZ R4, R186, R182, !PT ;  /* 0x000000b6ba047209 */ /* 0x000fe20007810000 */
[----:B------:R-:W0:Y:S01]  /*fef0*/  LDGDEPBAR ;  /* 0x00000000000079af */ /* 0x000e220000000000 */
[----:B------:R-:W-:Y:S02]  /*ff00*/  FMNMX.FTZ R2, R184, R183, !PT ;  /* 0x000000b7b8027209 */ /* 0x000fe40007810000 */
[----:B------:R-:W-:Y:S02]  /*ff10*/  FMNMX.FTZ R0, R194, R180, !PT ;  /* 0x000000b4c2007209 */ /* 0x000fe40007810000 */
[----:B-1----:R-:W-:Y:S02]  /*ff20*/  FMNMX.FTZ R48, R193, R181, !PT ;  /* 0x000000b5c1307209 */ /* 0x002fe40007810000 */
        /* <DEDUP_REMOVED lines=124> */
.L_x_1402:
[----:B------:R-:W3:Y:S01]  /*106f0*/  LDL.LU R5, [R1+0x48] ;  /* 0x0000480001057983 */ /* 0x000ee20000300800 */
[C---:B------:R-:W-:Y:S01]  /*10700*/  FMUL.FTZ R185, R3.reuse, c[0x0][0x2d0] ;  /* 0x0000b40003b97a20 */ /* 0x040fe20000410000 */
[----:B--2---:R-:W-:Y:S01]  /*10710*/  FMNMX.FTZ R68, R68, R4, !PT ;  /* 0x0000000444447209 */ /* 0x004fe20007810000 */
[----:B------:R-:W-:Y:S01]  /*10720*/  FADD.FTZ R65, -R3, R182 ;  /* 0x000000b603417221 */ /* 0x000fe20000010100 */
[----:B------:R-:W-:Y:S01]  /*10730*/  WARPSYNC 0xffffffff ;  /* 0xffffffff00007948 */ /* 0x000fe20003800000 */
[--C-:B------:R-:W-:Y:S02]  /*10740*/  FFMA.FTZ R51, R206, c[0x0][0x2d0], -R185.reuse ;  /* 0x0000b400ce337a23 */ /* 0x100fe400000108b9 */
[--C-:B------:R-:W-:Y:S02]  /*10750*/  FFMA.FTZ R206, R91, c[0x0][0x2d0], -R185.reuse ;  /* 0x0000b4005bce7a23 */ /* 0x100fe400000108b9 */
[----:B------:R-:W2:Y:S01]  /*10760*/  LDL.LU R91, [R1+0x60] ;  /* 0x00006000015b7983 */ /* 0x000ea20000300800 */
[----:B------:R-:W-:Y:S02]  /*10770*/  FMUL.FTZ R65, R65, c[0x0][0x2d0] ;  /* 0x0000b40041417a20 */ /* 0x000fe40000410000 */
[--C-:B-1----:R-:W-:Y:S02]  /*10780*/  FFMA.FTZ R4, R186, c[0x0][0x2d0], -R185.reuse ;  /* 0x0000b400ba047a23 */ /* 0x102fe400000108b9 */
[----:B------:R-:W-:Y:S02]  /*10790*/  FMUL.FTZ R108, R2, c[0x0][0x2d0] ;  /* 0x0000b400026c7a20 */ /* 0x000fe40000410000 */
[----:B------:R-:W-:Y:S01]  /*107a0*/  MUFU.EX2 R65, R65 ;  /* 0x0000004100417308 */ /* 0x000fe20000000800 */
[--C-:B------:R-:W-:Y:S02]  /*107b0*/  FFMA.FTZ R87, R209, c[0x0][0x2d0], -R185.reuse ;  /* 0x0000b400d1577a23 */ /* 0x100fe400000108b9 */
[--C-:B------:R-:W-:Y:S02]  /*107c0*/  FFMA.FTZ R86, R211, c[0x0][0x2d0], -R185.reuse ;  /* 0x0000b400d3567a23 */ /* 0x100fe400000108b9 */
[--C-:B------:R-:W-:Y:S02]  /*107d0*/  FFMA.FTZ R85, R218, c[0x0][0x2d0], -R185.reuse ;  /* 0x0000b400da557a23 */ /* 0x100fe400000108b9 */
[--C-:B------:R-:W-:Y:S02]  /*107e0*/  FFMA.FTZ R84, R216, c[0x0][0x2d0], -R185.reuse ;  /* 0x0000b400d8547a23 */ /* 0x100fe400000108b9 */
[--C-:B------:R-:W-:Y:S01]  /*107f0*/  FFMA.FTZ R216, R61, c[0x0][0x2d0], -R108.reuse ;  /* 0x0000b4003dd87a23 */ /* 0x100fe2000001086c */
[----:B------:R-:W3:Y:S01]  /*10800*/  MUFU.EX2 R4, R4 ;  /* 0x0000000400047308 */ /* 0x000ee20000000800 */
[--C-:B------:R-:W-:Y:S01]  /*10810*/  FFMA.FTZ R192, R192, c[0x0][0x2d0], -R185.reuse ;  /* 0x0000b400c0c07a23 */ /* 0x100fe200000108b9 */
[----:B------:R-:W4:Y:S01]  /*10820*/  LDL.LU R61, [R1+0x54] ;  /* 0x00005400013d7983 */ /* 0x000f220000300800 */
[--C-:B------:R-:W-:Y:S02]  /*10830*/  FFMA.FTZ R21, R21, c[0x0][0x2d0], -R108.reuse ;  /* 0x0000b40015157a23 */ /* 0x100fe4000001086c */
[--C-:B------:R-:W-:Y:S02]  /*10840*/  FFMA.FTZ R9, R197, c[0x0][0x2d0], -R185.reuse ;  /* 0x0000b400c5097a23 */ /* 0x100fe400000108b9 */
[--C-:B------:R-:W-:Y:S02]  /*10850*/  FFMA.FTZ R214, R72, c[0x0][0x2d0], -R185.reuse ;  /* 0x0000b40048d67a23 */ /* 0x100fe400000108b9 */
[--C-:B------:R-:W-:Y:S01]  /*10860*/  FFMA.FTZ R107, R196, c[0x0][0x2d0], -R185.reuse ;  /* 0x0000b400c46b7a23 */ /* 0x100fe200000108b9 */
[----:B------:R-:W-:Y:S01]  /*10870*/  MUFU.EX2 R72, R192 ;  /* 0x000000c000487308 */ /* 0x000fe20000000800 */
[--C-:B------:R-:W-:Y:S01]  /*10880*/  FFMA.FTZ R110, R59, c[0x0][0x2d0], -R108.reuse ;  /* 0x0000b4003b6e7a23 */ /* 0x100fe2000001086c */
[----:B------:R-:W-:Y:S01]  /*10890*/  MOV R59, R21 ;  /* 0x00000015003b7202 */ /* 0x000fe20000000f00 */
        /* <DEDUP_REMOVED lines=25> */
[----:B------:R-:W-:Y:S02]  /*10a30*/  FFMA.FTZ R185, R97, c[0x0][0x2d0], -R185 ;  /* 0x0000b40061b97a23 */ /* 0x000fe400000108b9 */
[----:B------:R-:W-:Y:S02]  /*10a40*/  FMUL.FTZ R97, R0, c[0x0][0x2d0] ;  /* 0x0000b40000617a20 */ /* 0x000fe40000410000 */
[--C-:B------:R-:W-:Y:S01]  /*10a50*/  FFMA.FTZ R23, R23, c[0x0][0x2d0], -R108.reuse ;  /* 0x0000b40017177a23 */ /* 0x100fe2000001086c */
[----:B------:R-:W-:Y:S01]  /*10a60*/  MUFU.EX2 R190, R190 ;  /* 0x000000be00be7308 */ /* 0x000fe20000000800 */
[--C-:B------:R-:W-:Y:S02]  /*10a70*/  FFMA.FTZ R53, R200, c[0x0][0x2d0], -R97.reuse ;  /* 0x0000b400c8357a23 */ /* 0x100fe40000010861 */
[--C-:B------:R-:W-:Y:S02]  /*10a80*/  FFMA.FTZ R200, R69, c[0x0][0x2d0], -R97.reuse ;  /* 0x0000b40045c87a23 */ /* 0x100fe40000010861 */
[----:B------:R-:W-:Y:S02]  /*10a90*/  FMUL.FTZ R69, R68, c[0x0][0x2d0] ;  /* 0x0000b40044457a20 */ /* 0x000fe40000410000 */
[--C-:B------:R-:W-:Y:S01]  /*10aa0*/  FFMA.FTZ R100, R60, c[0x0][0x2d0], -R108.reuse ;  /* 0x0000b4003c647a23 */ /* 0x100fe2000001086c */
[----:B------:R-:W-:Y:S01]  /*10ab0*/  MOV R60, R23 ;  /* 0x00000017003c7202 */ /* 0x000fe20000000f00 */
[--C-:B------:R-:W-:Y:S01]  /*10ac0*/  FFMA.FTZ R23, R198, c[0x0][0x2d0], -R97.reuse ;  /* 0x0000b400c6177a23 */ /* 0x100fe20000010861 */
[----:B------:R-:W-:Y:S01]  /*10ad0*/  MUFU.EX2 R200, R200 ;  /* 0x000000c800c87308 */ /* 0x000fe20000000800 */
[----:B------:R-:W-:Y:S02]  /*10ae0*/  FFMA.FTZ R198, R71, c[0x0][0x2d0], -R97 ;  /* 0x0000b40047c67a23 */ /* 0x000fe40000010861 */
        /* <DEDUP_REMOVED lines=8> */
[----:B------:R-:W-:Y:S02]  /*10b70*/  FFMA.FTZ R94, R24, c[0x0][0x2d0], -R69 ;  /* 0x0000b400185e7a23 */ /* 0x000fe40000010845 */
[--C-:B------:R-:W-:Y:S01]  /*10b80*/  FFMA.FTZ R80, R19, c[0x0][0x2d0], -R97.reuse ;  /* 0x0000b40013507a23 */ /* 0x100fe20000010861 */
[----:B------:R-:W-:Y:S01]  /*10b90*/  MUFU.EX2 R73, R81 ;  /* 0x0000005100497308 */ /* 0x000fe20000000800 */
[--C-:B------:R-:W-:Y:S02]  /*10ba0*/  FFMA.FTZ R102, R52, c[0x0][0x2d0], -R108.reuse ;  /* 0x0000b40034667a23 */ /* 0x100fe4000001086c */
[--C-:B------:R-:W-:Y:S02]  /*10bb0*/  FFMA.FTZ R187, R76, c[0x0][0x2d0], -R108.reuse ;  /* 0x0000b4004cbb7a23 */ /* 0x100fe4000001086c */
[--C-:B------:R-:W-:Y:S02]  /*10bc0*/  FFMA.FTZ R76, R194, c[0x0][0x2d0], -R97.reuse ;  /* 0x0000b400c24c7a23 */ /* 0x100fe40000010861 */
[----:B------:R-:W-:Y:S02]  /*10bd0*/  FFMA.FTZ R31, R20, c[0x0][0x2d0], -R97 ;  /* 0x0000b400141f7a23 */ /* 0x000fe40000010861 */
[--C-:B------:R-:W-:Y:S01]  /*10be0*/  FFMA.FTZ R92, R26, c[0x0][0x2d0], -R69.reuse ;  /* 0x0000b4001a5c7a23 */ /* 0x100fe20000010845 */
[----:B------:R5:W-:Y:S01]  /*10bf0*/  MUFU.EX2 R20, R23 ;  /* 0x0000001700147308 */ /* 0x000be20000000800 */
[----:B------:R-:W-:Y:S02]  /*10c00*/  FFMA.FTZ R202, R37, c[0x0][0x2d0], -R69 ;  /* 0x0000b40025ca7a23 */ /* 0x000fe40000010845 */
[----:B------:R-:W-:Y:S02]  /*10c10*/  FFMA.FTZ R30, R22, c[0x0][0x2d0], -R97 ;  /* 0x0000b400161e7a23 */ /* 0x000fe40000010861 */
[----:B------:R-:W-:Y:S02]  /*10c20*/  FFMA.FTZ R22, R193, c[0x0][0x2d0], -R69 ;  /* 0x0000b400c1167a23 */ /* 0x000fe40000010845 */
[--C-:B------:R-:W-:Y:S02]  /*10c30*/  FFMA.FTZ R29, R29, c[0x0][0x2d0], -R97.reuse ;  /* 0x0000b4001d1d7a23 */ /* 0x100fe40000010861 */
[----:B------:R-:W-:Y:S01]  /*10c40*/  FFMA.FTZ R109, R39, c[0x0][0x2d0], -R97 ;  /* 0x0000b400276d7a23 */ /* 0x000fe20000010861 */
[----:B------:R-:W-:Y:S01]  /*10c50*/  MUFU.EX2 R76, R76 ;  /* 0x0000004c004c7308 */ /* 0x000fe20000000800 */
[----:B------:R-:W-:Y:S01]  /*10c60*/  FFMA.FTZ R113, R7, c[0x0][0x2d0], -R69 ;  /* 0x0000b40007717a23 */ /* 0x000fe20000010845 */
[----:B------:R-:W-:Y:S01]  /*10c70*/  MOV R39, R29 ;  /* 0x0000001d00277202 */ /* 0x000fe20000000f00 */
[--C-:B------:R-:W-:Y:S02]  /*10c80*/  FFMA.FTZ R28, R28, c[0x0][0x2d0], -R97.reuse ;  /* 0x0000b4001c1c7a23 */ /* 0x100fe40000010861 */
[--C-:B------:R-:W-:Y:S02]  /*10c90*/  FFMA.FTZ R77, R201, c[0x0][0x2d0], -R108.reuse ;  /* 0x0000b400c94d7a23 */ /* 0x100fe4000001086c */
[--C-:B------:R-:W-:Y:S02]  /*10ca0*/  FFMA.FTZ R188, R75, c[0x0][0x2d0], -R108.reuse ;  /* 0x0000b4004bbc7a23 */ /* 0x100fe4000001086c */
[--C-:B------:R-:W-:Y:S01]  /*10cb0*/  FFMA.FTZ R75, R199, c[0x0][0x2d0], -R97.reuse ;  /* 0x0000b400c74b7a23 */ /* 0x100fe20000010861 */
[----:B------:R-:W-:Y:S01]  /*10cc0*/  MUFU.EX2 R102, R102 ;  /* 0x0000006600667308 */ /* 0x000fe20000000800 */
[--C-:B------:R-:W-:Y:S01]  /*10cd0*/  FFMA.FTZ R111, R38, c[0x0][0x2d0], -R97.reuse ;  /* 0x0000b400266f7a23 */ /* 0x100fe20000010861 */
[----:B------:R-:W-:Y:S01]  /*10ce0*/  MOV R38, R28 ;  /* 0x0000001c00267202 */ /* 0x000fe20000000f00 */
[--C-:B------:R-:W-:Y:S01]  /*10cf0*/  FFMA.FTZ R222, R222, c[0x0][0x2d0], -R108.reuse ;  /* 0x0000b400dede7a23 */ /* 0x100fe2000001086c */
[----:B-----5:R-:W-:Y:S01]  /*10d00*/  MOV R23, R31 ;  /* 0x0000001f00177202 */ /* 0x020fe20000000f00 */
[--C-:B------:R-:W-:Y:S02]  /*10d10*/  FFMA.FTZ R106, R45, c[0x0][0x2d0], -R108.reuse ;  /* 0x0000b4002d6a7a23 */ /* 0x100fe4000001086c */
[--C-:B------:R-:W-:Y:S02]  /*10d20*/  FFMA.FTZ R105, R44, c[0x0][0x2d0], -R108.reuse ;  /* 0x0000b4002c697a23 */ /* 0x100fe4000001086c */
[--C-:B------:R-:W-:Y:S01]  /*10d30*/  FFMA.FTZ R218, R62, c[0x0][0x2d0], -R108.reuse ;  /* 0x0000b4003eda7a23 */ /* 0x100fe2000001086c */
[----:B------:R-:W-:Y:S01]  /*10d40*/  MUFU.EX2 R77, R77 ;  /* 0x0000004d004d7308 */ /* 0x000fe20000000800 */
[----:B------:R-:W-:Y:S01]  /*10d50*/  FFMA.FTZ R192, R79, c[0x0][0x2d0], -R108 ;  /* 0x0000b4004fc07a23 */ /* 0x000fe2000001086c */
[----:B------:R-:W-:Y:S01]  /*10d60*/  MOV R79, R59 ;  /* 0x0000003b004f7202 */ /* 0x000fe20000000f00 */
[--C-:B------:R-:W-:Y:S02]  /*10d70*/  FFMA.FTZ R81, R17, c[0x0][0x2d0], -R97.reuse ;  /* 0x0000b40011517a23 */ /* 0x100fe40000010861 */
[----:B------:R-:W-:Y:S02]  /*10d80*/  FFMA.FTZ R45, R32, c[0x0][0x2d0], -R97 ;  /* 0x0000b400202d7a23 */ /* 0x000fe40000010861 */
[--C-:B------:R-:W-:Y:S02]  /*10d90*/  FFMA.FTZ R32, R195, c[0x0][0x2d0], -R69.reuse ;  /* 0x0000b400c3207a23 */ /* 0x100fe40000010845 */
[--C-:B------:R-:W-:Y:S01]  /*10da0*/  FFMA.FTZ R19, R12, c[0x0][0x2d0], -R69.reuse ;  /* 0x0000b4000c137a23 */ /* 0x100fe20000010845 */
[----:B------:R-:W-:Y:S01]  /*10db0*/  MUFU.EX2 R106, R106 ;  /* 0x0000006a006a7308 */ /* 0x000fe20000000800 */
[----:B------:R-:W-:Y:S02]  /*10dc0*/  FFMA.FTZ R17, R13, c[0x0][0x2d0], -R69 ;  /* 0x0000b4000d117a23 */ /* 0x000fe40000010845 */
[--C-:B------:R-:W-:Y:S01]  /*10dd0*/  FFMA.FTZ R215, R54, c[0x0][0x2d0], -R97.reuse ;  /* 0x0000b40036d77a23 */ /* 0x100fe20000010861 */
[----:B------:R-:W-:Y:S01]  /*10de0*/  MOV R54, R45 ;  /* 0x0000002d00367202 */ /* 0x000fe20000000f00 */
[--C-:B------:R-:W-:Y:S01]  /*10df0*/  FFMA.FTZ R44, R35, c[0x0][0x2d0], -R97.reuse ;  /* 0x0000b400232c7a23 */ /* 0x100fe20000010861 */
[----:B------:R-:W-:Y:S01]  /*10e00*/  MOV R35, R60 ;  /* 0x0000003c00237202 */ /* 0x000fe20000000f00 */
        /* <DEDUP_REMOVED lines=13> */
[----:B------:R-:W-:Y:S02]  /*10ee0*/  FFMA.FTZ R97, R88, c[0x0][0x2d0], -R97 ;  /* 0x0000b40058617a23 */ /* 0x000fe40000010861 */
[--C-:B------:R-:W-:Y:S01]  /*10ef0*/  FFMA.FTZ R88, R18, c[0x0][0x2d0], -R69.reuse ;  /* 0x0000b40012587a23 */ /* 0x100fe20000010845 */
[----:B------:R-:W-:Y:S01]  /*10f00*/  MUFU.EX2 R109, R109 ;  /* 0x0000006d006d7308 */ /* 0x000fe20000000800 */
[----:B------:R-:W-:Y:S01]  /*10f10*/  MOV R18, R30 ;  /* 0x0000001e00127202 */ /* 0x000fe20000000f00 */
        /* <DEDUP_REMOVED lines=37> */
[----:B---3--:R-:W-:Y:S01]  /*11170*/  FFMA.FTZ R8, R65, R5, R4 ;  /* 0x0000000541087223 */ /* 0x008fe20000010004 */
[----:B-1----:R-:W-:Y:S01]  /*11180*/  F2FP.BF16.PACK_AB R74, R9, R21 ;  /* 0x00000015094a723e */ /* 0x002fe200000010ff */
[----:B------:R-:W-:Y:S02]  /*11190*/  FFMA.FTZ R5, R184, c[0x0][0x2d0], -R108 ;  /* 0x0000b400b8057a23 */ /* 0x000fe4000001086c */
[C---:B------:R-:W-:Y:S01]  /*111a0*/  FADD.FTZ R8, R72.reuse, R8 ;  /* 0x0000000848087221 */ /* 0x040fe20000010000 */
[----:B------:R-:W-:Y:S01]  /*111b0*/  F2FP.BF16.PACK_AB R72, R72, R4 ;  /* 0x000000044848723e */ /* 0x000fe200000010ff */
[----:B------:R-:W-:Y:S02]  /*111c0*/  FADD.FTZ R4, -R2, R183 ;  /* 0x000000b702047221 */ /* 0x000fe40000010100 */
[----:B------:R-:W-:Y:S01]  /*111d0*/  FADD.FTZ R8, R21, R8 ;  /* 0x0000000815087221 */ /* 0x000fe20000010000 */
[----:B------:R-:W-:Y:S01]  /*111e0*/  MUFU.EX2 R5, R5 ;  /* 0x0000000500057308 */ /* 0x000fe20000000800 */
[----:B------:R-:W3:Y:S01]  /*111f0*/  LDL.LU R21, [R1+0x4c] ;  /* 0x00004c0001157983 */ /* 0x000ee20000300800 */
[----:B------:R-:W-:Y:S02]  /*11200*/  FMUL.FTZ R4, R4, c[0x0][0x2d0] ;  /* 0x0000b40004047a20 */ /* 0x000fe40000410000 */
[--C-:B------:R-:W-:Y:S02]  /*11210*/  FFMA.FTZ R183, R89, c[0x0][0x2d0], -R108.reuse ;  /* 0x0000b40059b77a23 */ /* 0x100fe4000001086c */
[--C-:B------:R-:W-:Y:S02]  /*11220*/  FFMA.FTZ R89, R16, c[0x0][0x2d0], -R69.reuse ;  /* 0x0000b40010597a23 */ /* 0x100fe40000010845 */
[--C-:B------:R-:W-:Y:S02]  /*11230*/  FFMA.FTZ R184, R90, c[0x0][0x2d0], -R108.reuse ;  /* 0x0000b4005ab87a23 */ /* 0x100fe4000001086c */
[----:B------:R-:W2:Y:S01]  /*11240*/  MUFU.EX2 R67, R4 ;  /* 0x0000000400437308 */ /* 0x000ea20000000800 */
[----:B------:R-:W-:Y:S02]  /*11250*/  FFMA.FTZ R108, R93, c[0x0][0x2d0], -R108 ;  /* 0x0000b4005d6c7a23 */ /* 0x000fe4000001086c */
[--C-:B------:R-:W-:Y:S02]  /*11260*/  FFMA.FTZ R93, R27, c[0x0][0x2d0], -R69.reuse ;  /* 0x0000b4001b5d7a23 */ /* 0x100fe40000010845 */
[----:B------:R-:W-:Y:S02]  /*11270*/  FADD.FTZ R221, R9, R8 ;  /* 0x0000000809dd7221 */ /* 0x000fe40000010000 */
[----:B------:R-:W-:Y:S02]  /*11280*/  FFMA.FTZ R90, R15, c[0x0][0x2d0], -R69 ;  /* 0x0000b4000f5a7a23 */ /* 0x000fe40000010845 */
[----:B------:R-:W-:Y:S01]  /*11290*/  FMUL.FTZ R33, R65, R133 ;  /* 0x0000008541217220 */ /* 0x000fe20000410000 */
[----:B------:R-:W-:Y:S10]  /*112a0*/  MUFU.EX2 R16, R22 ;  /* 0x0000001600107308 */ /* 0x000ff40000000800 */
[----:B------:R-:W-:Y:S01]  /*112b0*/  MUFU.EX2 R133, R83 ;  /* 0x0000005300857308 */ /* 0x000fe20000000800 */
[----:B--2---:R-:W-:Y:S02]  /*112c0*/  FFMA.FTZ R52, R67, R91, R5 ;  /* 0x0000005b43347223 */ /* 0x004fe40000010005 */
[----:B------:R-:W-:Y:S02]  /*112d0*/  FADD.FTZ R4, -R68, R181 ;  /* 0x000000b544047221 */ /* 0x000fe40000010100 */
[C---:B------:R-:W-:Y:S01]  /*112e0*/  FADD.FTZ R52, R73.reuse, R52 ;  /* 0x0000003449347221 */ /* 0x040fe20000010000 */
[----:B------:R-:W-:Y:S01]  /*112f0*/  F2FP.BF16.PACK_AB R73, R73, R5 ;  /* 0x000000054949723e */ /* 0x000fe200000010ff */
[----:B------:R-:W-:Y:S03]  /*11300*/  FADD.FTZ R5, -R0, R180 ;  /* 0x000000b400057221 */ /* 0x000fe60000010100 */
[----:B------:R-:W-:Y:S01]  /*11310*/  MUFU.EX2 R108, R108 ;  /* 0x0000006c006c7308 */ /* 0x000fe20000000800 */
[----:B------:R-:W-:Y:S02]  /*11320*/  FMUL.FTZ R4, R4, c[0x0][0x2d0] ;  /* 0x0000b40004047a20 */ /* 0x000fe40000410000 */
[----:B------:R-:W-:Y:S02]  /*11330*/  FMUL.FTZ R5, R5, c[0x0][0x2d0] ;  /* 0x0000b40005057a20 */ /* 0x000fe40000410000 */
[--C-:B------:R-:W-:Y:S02]  /*11340*/  FFMA.FTZ R91, R14, c[0x0][0x2d0], -R69.reuse ;  /* 0x0000b4000e5b7a23 */ /* 0x100fe40000010845 */
[--C-:B------:R-:W-:Y:S02]  /*11350*/  FFMA.FTZ R180, R55, c[0x0][0x2d0], -R69.reuse ;  /* 0x0000b40037b47a23 */ /* 0x100fe40000010845 */
[--C-:B------:R-:W-:Y:S01]  /*11360*/  FFMA.FTZ R181, R56, c[0x0][0x2d0], -R69.reuse ;  /* 0x0000b40038b57a23 */ /* 0x100fe20000010845 */
[----:B------:R-:W4:Y:S01]  /*11370*/  MUFU.EX2 R5, R5 ;  /* 0x0000000500057308 */ /* 0x000f220000000800 */
[----:B------:R-:W-:Y:S02]  /*11380*/  FFMA.FTZ R69, R10, c[0x0][0x2d0], -R69 ;  /* 0x0000b4000a457a23 */ /* 0x000fe40000010845 */
[----:B------:R-:W-:Y:S07]  /*11390*/  FMUL.FTZ R34, R67, R134 ;  /* 0x0000008643227220 */ /* 0x000fee0000410000 */
[----:B------:R-:W1:Y:S10]  /*113a0*/  MUFU.EX2 R4, R4 ;  /* 0x0000000400047308 */ /* 0x000e740000000800 */
[----:B------:R-:W-:Y:S01]  /*113b0*/  MUFU.EX2 R134, R50 ;  /* 0x0000003200867308 */ /* 0x000fe20000000800 */
[C---:B----4-:R-:W-:Y:S01]  /*113c0*/  FFMA.FTZ R7, R5.reuse, R61, R76 ;  /* 0x0000003d05077223 */ /* 0x050fe2000001004c */
[C---:B------:R-:W-:Y:S01]  /*113d0*/  F2FP.BF16.PACK_AB R76, R20.reuse, R76 ;  /* 0x0000004c144c723e */ /* 0x040fe200000010ff */
[C---:B------:R-:W-:Y:S01]  /*113e0*/  FMUL.FTZ R24, R5.reuse, R156 ;  /* 0x0000009c05187220 */ /* 0x040fe20000410000 */
[----:B------:R-:W-:Y:S01]  /*113f0*/  MOV R156, R23 ;  /* 0x00000017009c7202 */ /* 0x000fe20000000f00 */
[C---:B------:R-:W-:Y:S02]  /*11400*/  FMUL.FTZ R25, R5.reuse, R157 ;  /* 0x0000009d05197220 */ /* 0x040fe40000410000 */
[----:B------:R-:W-:Y:S03]  /*11410*/  FADD.FTZ R157, R20, R7 ;  /* 0x00000007149d7221 */ /* 0x000fe60000010000 */
[----:B------:R-:W-:Y:S01]  /*11420*/  MUFU.EX2 R181, R181 ;  /* 0x000000b500b57308 */ /* 0x000fe20000000800 */
[C---:B------:R-:W-:Y:S02]  /*11430*/  FMUL.FTZ R29, R5.reuse, R161 ;  /* 0x000000a1051d7220 */ /* 0x040fe40000410000 */
[C---:B------:R-:W-:Y:S02]  /*11440*/  FMUL.FTZ R28, R5.reuse, R160 ;  /* 0x000000a0051c7220 */ /* 0x040fe40000410000 */
[C---:B-1----:R-:W-:Y:S02]  /*11450*/  FMUL.FTZ R27, R4.reuse, R159 ;  /* 0x0000009f041b7220 */ /* 0x042fe40000410000 */
[C---:B------:R-:W-:Y:S02]  /*11460*/  FMUL.FTZ R9, R5.reuse, R149 ;  /* 0x0000009505097220 */ /* 0x040fe40000410000 */
[C---:B------:R-:W-:Y:S01]  /*11470*/  FMUL.FTZ R8, R5.reuse, R148 ;  /* 0x0000009405087220 */ /* 0x040fe20000410000 */
[----:B------:R1:W2:Y:S01]  /*11480*/  MUFU.EX2 R160, R6 ;  /* 0x0000000600a07308 */ /* 0x0002a20000000800 */
[C---:B------:R-:W-:Y:S02]  /*11490*/  FMUL.FTZ R26, R4.reuse, R158 ;  /* 0x0000009e041a7220 */ /* 0x040fe40000410000 */
[C---:B------:R-:W-:Y:S02]  /*114a0*/  FMUL.FTZ R30, R4.reuse, R162 ;  /* 0x000000a2041e7220 */ /* 0x040fe40000410000 */
[C---:B------:R-:W-:Y:S01]  /*114b0*/  FMUL.FTZ R40, R5.reuse, R164 ;  /* 0x000000a405287220 */ /* 0x040fe20000410000 */
[----:B------:R-:W-:Y:S01]  /*114c0*/  MOV R164, R54 ;  /* 0x0000003600a47202 */ /* 0x000fe20000000f00 */
[C---:B------:R-:W-:Y:S01]  /*114d0*/  FMUL.FTZ R41, R5.reuse, R165 ;  /* 0x000000a505297220 */ /* 0x040fe20000410000 */
[----:B------:R-:W-:Y:S01]  /*114e0*/  MOV R165, R39 ;  /* 0x0000002700a57202 */ /* 0x000fe20000000f00 */
[C---:B------:R-:W-:Y:S01]  /*114f0*/  FMUL.FTZ R44, R5.reuse, R168 ;  /* 0x000000a8052c7220 */ /* 0x040fe20000410000 */
[----:B------:R2:W-:Y:S01]  /*11500*/  MUFU.EX2 R159, R75 ;  /* 0x0000004b009f7308 */ /* 0x0005e20000000800 */
[C---:B------:R-:W-:Y:S01]  /*11510*/  FMUL.FTZ R56, R5.reuse, R172 ;  /* 0x000000ac05387220 */ /* 0x040fe20000410000 */
[----:B------:R-:W-:Y:S01]  /*11520*/  MOV R168, R38 ;  /* 0x0000002600a87202 */ /* 0x000fe20000000f00 */
[C---:B------:R-:W-:Y:S01]  /*11530*/  FMUL.FTZ R57, R5.reuse, R173 ;  /* 0x000000ad05397220 */ /* 0x040fe20000410000 */
[----:B------:R-:W-:Y:S01]  /*11540*/  LDSM.16.MT88.4 R36, [R233] ;  /* 0x00000000e924783b */ /* 0x000fe20000004200 */
[C---:B------:R-:W-:Y:S01]  /*11550*/  FMUL.FTZ R60, R5.reuse, R176 ;  /* 0x000000b0053c7220 */ /* 0x040fe20000410000 */
[----:B------:R-:W-:Y:S01]  /*11560*/  MOV R172, R79 ;  /* 0x0000004f00ac7202 */ /* 0x000fe20000000f00 */
[----:B------:R-:W-:Y:S01]  /*11570*/  FMUL.FTZ R61, R5, R177 ;  /* 0x000000b1053d7220 */ /* 0x000fe20000410000 */
[----:B------:R-:W-:Y:S01]  /*11580*/  F2FP.BF16.PACK_AB R176, R99, R107 ;  /* 0x0000006b63b0723e */ /* 0x000fe200000010ff */
[C---:B------:R-:W-:Y:S01]  /*11590*/  FMUL.FTZ R10, R4.reuse, R150 ;  /* 0x00000096040a7220 */ /* 0x040fe20000410000 */
[----:B------:R-:W4:Y:S01]  /*115a0*/  MUFU.EX2 R149, R53 ;  /* 0x0000003500957308 */ /* 0x000f220000000800 */
[C---:B------:R-:W-:Y:S01]  /*115b0*/  FMUL.FTZ R14, R4.reuse, R154 ;  /* 0x0000009a040e7220 */ /* 0x040fe20000410000 */
[----:B------:R-:W-:Y:S01]  /*115c0*/  F2FP.BF16.PACK_AB R177, R71, R96 ;  /* 0x0000006047b1723e */ /* 0x000fe200000010ff */
[C---:B------:R-:W-:Y:S02]  /*115d0*/  FMUL.FTZ R31, R4.reuse, R163 ;  /* 0x000000a3041f7220 */ /* 0x040fe40000410000 */
[C---:B------:R-:W-:Y:S02]  /*115e0*/  FMUL.FTZ R58, R4.reuse, R174 ;  /* 0x000000ae043a7220 */ /* 0x040fe40000410000 */
[C---:B------:R-:W-:Y:S02]  /*115f0*/  FMUL.FTZ R59, R4.reuse, R175 ;  /* 0x000000af043b7220 */ /* 0x040fe40000410000 */
[C---:B------:R-:W-:Y:S01]  /*11600*/  FMUL.FTZ R62, R4.reuse, R178 ;  /* 0x000000b2043e7220 */ /* 0x040fe20000410000 */
[----:B------:R-:W5:Y:S01]  /*11610*/  MUFU.EX2 R162, R32 ;  /* 0x0000002000a27308 */ /* 0x000f620000000800 */
[----:B------:R-:W-:Y:S01]  /*11620*/  FMUL.FTZ R63, R4, R179 ;  /* 0x000000b3043f7220 */ /* 0x000fe20000410000 */
[----:B------:R-:W-:Y:S01]  /*11630*/  F2FP.BF16.PACK_AB R178, R97, R98 ;  /* 0x0000006261b2723e */ /* 0x000fe200000010ff */
[C---:B-1----:R-:W-:Y:S01]  /*11640*/  FMUL.FTZ R6, R67.reuse, R146 ;  /* 0x0000009243067220 */ /* 0x042fe20000410000 */
[----:B--2---:R-:W-:Y:S01]  /*11650*/  F2FP.BF16.PACK_AB R75, R160, R77 ;  /* 0x0000004da04b723e */ /* 0x004fe200000010ff */
[----:B------:R-:W-:Y:S02]  /*11660*/  FMUL.FTZ R7, R67, R147 ;  /* 0x0000009343077220 */ /* 0x000fe40000410000 */
[C---:B------:R-:W-:Y:S01]  /*11670*/  FMUL.FTZ R12, R5.reuse, R152 ;  /* 0x00000098050c7220 */ /* 0x040fe20000410000 */
[----:B------:R-:W-:Y:S01]  /*11680*/  MOV R152, R78 ;  /* 0x0000004e00987202 */ /* 0x000fe20000000f00 */
[C---:B------:R-:W-:Y:S01]  /*11690*/  FMUL.FTZ R13, R5.reuse, R153 ;  /* 0x00000099050d7220 */ /* 0x040fe20000410000 */
[----:B------:R1:W-:Y:S01]  /*116a0*/  MUFU.EX2 R158, R19 ;  /* 0x00000013009e7308 */ /* 0x0003e20000000800 */
[----:B------:R-:W-:Y:S01]  /*116b0*/  FMUL.FTZ R45, R5, R169 ;  /* 0x000000a9052d7220 */ /* 0x000fe20000410000 */
[----:B------:R-:W-:Y:S01]  /*116c0*/  MOV R153, R18 ;  /* 0x0000001200997202 */ /* 0x000fe20000000f00 */
[----:B------:R-:W-:Y:S01]  /*116d0*/  FMUL.FTZ R5, R65, R145 ;  /* 0x0000009141057220 */ /* 0x000fe20000410000 */
[----:B----4-:R-:W-:Y:S01]  /*116e0*/  F2FP.BF16.PACK_AB R78, R149, R159 ;  /* 0x0000009f954e723e */ /* 0x010fe200000010ff */
[C---:B------:R-:W-:Y:S01]  /*116f0*/  FMUL.FTZ R11, R4.reuse, R151 ;  /* 0x00000097040b7220 */ /* 0x040fe20000410000 */
[----:B------:R-:W-:Y:S01]  /*11700*/  MOV R169, R35 ;  /* 0x0000002300a97202 */ /* 0x000fe20000000f00 */
[C---:B------:R-:W-:Y:S02]  /*11710*/  FMUL.FTZ R15, R4.reuse, R155 ;  /* 0x0000009b040f7220 */ /* 0x040fe40000410000 */
[C---:B------:R-:W-:Y:S01]  /*11720*/  FMUL.FTZ R42, R4.reuse, R166 ;  /* 0x000000a6042a7220 */ /* 0x040fe20000410000 */
[----:B------:R-:W2:Y:S01]  /*11730*/  MUFU.EX2 R148, R17 ;  /* 0x0000001100947308 */ /* 0x000ea20000000800 */
[C---:B------:R-:W-:Y:S02]  /*11740*/  FMUL.FTZ R43, R4.reuse, R167 ;  /* 0x000000a7042b7220 */ /* 0x040fe40000410000 */
[C---:B------:R-:W-:Y:S02]  /*11750*/  FMUL.FTZ R46, R4.reuse, R170 ;  /* 0x000000aa042e7220 */ /* 0x040fe40000410000 */
[----:B------:R-:W-:Y:S02]  /*11760*/  FMUL.FTZ R47, R4, R171 ;  /* 0x000000ab042f7220 */ /* 0x000fe40000410000 */
[----:B------:R-:W-:Y:S01]  /*11770*/  FADD.FTZ R163, R77, R52 ;  /* 0x000000344da37221 */ /* 0x000fe20000010000 */
[----:B-----5:R-:W-:Y:S01]  /*11780*/  F2FP.BF16.PACK_AB R77, R162, R16 ;  /* 0x00000010a24d723e */ /* 0x020fe200000010ff */
[----:B------:R-:W-:Y:S01]  /*11790*/  FMUL.FTZ R18, R67, R142 ;  /* 0x0000008e43127220 */ /* 0x000fe20000410000 */
[----:B------:R-:W-:Y:S01]  /*117a0*/  LDSM.16.MT88.4 R52, [R232] ;  /* 0x00000000e834783b */ /* 0x000fe20000004200 */
[----:B------:R-:W-:Y:S01]  /*117b0*/  FMUL.FTZ R32, R65, R132 ;  /* 0x0000008441207220 */ /* 0x000fe20000410000 */
[----:B------:R-:W-:Y:S01]  /*117c0*/  MUFU.EX2 R142, R80 ;  /* 0x00000050008e7308 */ /* 0x000fe20000000800 */
[C---:B------:R-:W-:Y:S02]  /*117d0*/  FMUL.FTZ R35, R67.reuse, R135 ;  /* 0x0000008743237220 */ /* 0x040fe40000410000 */
[C---:B-1----:R-:W-:Y:S02]  /*117e0*/  FMUL.FTZ R19, R67.reuse, R143 ;  /* 0x0000008f43137220 */ /* 0x042fe40000410000 */
[----:B------:R-:W-:Y:S02]  /*117f0*/  FMUL.FTZ R50, R67, R126 ;  /* 0x0000007e43327220 */ /* 0x000fe40000410000 */
[----:B------:R-:W-:Y:S02]  /*11800*/  FADD.FTZ R163, R160, R163 ;  /* 0x000000a3a0a37221 */ /* 0x000fe40000010000 */
[----:B------:R-:W-:Y:S01]  /*11810*/  FADD.FTZ R157, R159, R157 ;  /* 0x0000009d9f9d7221 */ /* 0x000fe20000010000 */
[----:B------:R-:W-:Y:S01]  /*11820*/  MUFU.EX2 R132, R82 ;  /* 0x0000005200847308 */ /* 0x000fe20000000800 */
[----:B--2---:R-:W-:Y:S01]  /*11830*/  F2FP.BF16.PACK_AB R79, R148, R158 ;  /* 0x0000009e944f723e */ /* 0x004fe200000010ff */
[----:B------:R-:W-:Y:S02]  /*11840*/  FMUL.FTZ R17, R65, R141 ;  /* 0x0000008d41117220 */ /* 0x000fe40000410000 */
[----:B------:R-:W-:Y:S06]  /*11850*/  FADD.FTZ R157, R149, R157 ;  /* 0x0000009d959d7221 */ /* 0x000fec0000010000 */
[----:B------:R1:W-:Y:S10]  /*11860*/  MUFU.EX2 R141, R169 ;  /* 0x000000a9008d7308 */ /* 0x0003f40000000800 */
[----:B------:R-:W-:Y:S10]  /*11870*/  MUFU.EX2 R126, R153 ;  /* 0x00000099007e7308 */ /* 0x000ff40000000800 */
[----:B------:R-:W-:Y:S01]  /*11880*/  MUFU.EX2 R154, R87 ;  /* 0x00000057009a7308 */ /* 0x000fe20000000800 */
[----:B-1----:R-:W-:Y:S02]  /*11890*/  MOV R169, R168 ;  /* 0x000000a800a97202 */ /* 0x002fe40000000f00 */
[----:B------:R-:W-:Y:S02]  /*118a0*/  MOV R168, R165 ;  /* 0x000000a500a87202 */ /* 0x000fe40000000f00 */
[----:B------:R-:W-:Y:S02]  /*118b0*/  MOV R165, R164 ;  /* 0x000000a400a57202 */ /* 0x000fe40000000f00 */
[----:B------:R-:W-:Y:S03]  /*118c0*/  MOV R164, R152 ;  /* 0x0000009800a47202 */ /* 0x000fe60000000f00 */
[----:B------:R-:W-:Y:S10]  /*118d0*/  MUFU.EX2 R153, R86 ;  /* 0x0000005600997308 */ /* 0x000ff40000000800 */
[----:B------:R1:W-:Y:S10]  /*118e0*/  MUFU.EX2 R152, R81 ;  /* 0x0000005100987308 */ /* 0x0003f40000000800 */
[----:B------:R-:W-:Y:S10]  /*118f0*/  MUFU.EX2 R146, R85 ;  /* 0x0000005500927308 */ /* 0x000ff40000000800 */
[----:B------:R2:W-:Y:S01]  /*11900*/  MUFU.EX2 R145, R84 ;  /* 0x0000005400917308 */ /* 0x0005e20000000800 */
[----:B-1----:R-:W-:Y:S09]  /*11910*/  LDSM.16.MT88.4 R80, [R231] ;  /* 0x00000000e750783b */ /* 0x002ff20000004200 */
[----:B------:R1:W-:Y:S10]  /*11920*/  MUFU.EX2 R143, R64 ;  /* 0x00000040008f7308 */ /* 0x0003f40000000800 */
[----:B------:R-:W4:Y:S01]  /*11930*/  MUFU.EX2 R151, R172 ;  /* 0x000000ac00977308 */ /* 0x000f220000000800 */
[----:B--2---:R-:W-:Y:S09]  /*11940*/  LDSM.16.MT88.4 R84, [R234+0x800] ;  /* 0x00080000ea54783b */ /* 0x004ff20000004200 */
[----:B------:R-:W2:Y:S01]  /*11950*/  MUFU.EX2 R150, R91 ;  /* 0x0000005b00967308 */ /* 0x000ea20000000800 */
[----:B-1----:R-:W-:Y:S09]  /*11960*/  FMUL.FTZ R64, R65, R116 ;  /* 0x0000007441407220 */ /* 0x002ff20000410000 */
[----:B------:R-:W-:Y:S01]  /*11970*/  MUFU.EX2 R147, R90 ;  /* 0x0000005a00937308 */ /* 0x000fe20000000800 */
[----:B----4-:R-:W-:Y:S09]  /*11980*/  FADD.FTZ R163, R151, R163 ;  /* 0x000000a397a37221 */ /* 0x010ff20000010000 */
[----:B------:R-:W-:Y:S10]  /*11990*/  MUFU.EX2 R135, R156 ;  /* 0x0000009c00877308 */ /* 0x000ff40000000800 */
[----:B------:R-:W-:Y:S01]  /*119a0*/  MUFU.EX2 R116, R206 ;  /* 0x000000ce00747308 */ /* 0x000fe20000000800 */
[----:B---3--:R-:W-:Y:S02]  /*119b0*/  FFMA.FTZ R161, R4, R21, R16 ;  /* 0x0000001504a17223 */ /* 0x008fe40000010010 */
[----:B------:R-:W1:Y:S01]  /*119c0*/  LDSM.16.MT88.4 R20, [R234] ;  /* 0x00000000ea14783b */ /* 0x000e620000004200 */
[C---:B------:R-:W-:Y:S06]  /*119d0*/  FMUL.FTZ R4, R65.reuse, R144 ;  /* 0x0000009041047220 */ /* 0x040fec0000410000 */
[----:B------:R-:W-:Y:S01]  /*119e0*/  MUFU.EX2 R180, R180 ;  /* 0x000000b400b47308 */ /* 0x000fe20000000800 */
[----:B------:R-:W-:Y:S02]  /*119f0*/  FMUL.FTZ R16, R65, R140 ;  /* 0x0000008c41107220 */ /* 0x000fe40000410000 */
[----:B------:R-:W-:Y:S04]  /*11a00*/  FADD.FTZ R162, R162, R161 ;  /* 0x000000a1a2a27221 */ /* 0x000fe80000010000 */
[----:B------:R-:W-:Y:S03]  /*11a10*/  FADD.FTZ R158, R158, R162 ;  /* 0x000000a29e9e7221 */ /* 0x000fe60000010000 */
[----:B------:R-:W-:Y:S01]  /*11a20*/  MUFU.EX2 R140, R219 ;  /* 0x000000db008c7308 */ /* 0x000fe20000000800 */
[----:B------:R-:W-:Y:S04]  /*11a30*/  FADD.FTZ R158, R148, R158 ;  /* 0x0000009e949e7221 */ /* 0x000fe80000010000 */
[----:B--2---:R-:W-:Y:S05]  /*11a40*/  FADD.FTZ R158, R150, R158 ;  /* 0x0000009e969e7221 */ /* 0x004fea0000010000 */
[----:B------:R2:W-:Y:S10]  /*11a50*/  MUFU.EX2 R144, R66 ;  /* 0x0000004200907308 */ /* 0x0005f40000000800 */
[----:B------:R-:W3:Y:S01]  /*11a60*/  MUFU.EX2 R69, R69 ;  /* 0x0000004500457308 */ /* 0x000ee20000000800 */
[-C--:B-1----:R-:W-:Y:S09]  /*11a70*/  HMMA.16816.F32.BF16 R4, R72, R20.reuse, R4 ;  /* 0x000000144804723c */ /* 0x082ff20000041804 */
[----:B------:R-:W-:Y:S03]  /*11a80*/  MUFU.EX2 R156, R104 ;  /* 0x00000068009c7308 */ /* 0x000fe60000000800 */
[----:B--2---:R-:W-:Y:S01]  /*11a90*/  FMUL.FTZ R66, R67, R118 ;  /* 0x0000007643427220 */ /* 0x004fe20000410000 */
[C---:B------:R-:W-:Y:S06]  /*11aa0*/  HMMA.16816.F32.BF16 R8, R76.reuse, R20, R8 ;  /* 0x000000144c08723c */ /* 0x040fec0000041808 */
[----:B------:R-:W-:Y:S01]  /*11ab0*/  MUFU.EX2 R118, R207 ;  /* 0x000000cf00767308 */ /* 0x000fe20000000800 */
[C---:B------:R-:W-:Y:S01]  /*11ac0*/  FMUL.FTZ R20, R65.reuse, R136 ;  /* 0x0000008841147220 */ /* 0x040fe20000410000 */
[-C--:B------:R-:W-:Y:S04]  /*11ad0*/  HMMA.16816.F32.BF16 R12, R76, R22.reuse, R12 ;  /* 0x000000164c0c723c */ /* 0x080fe8000004180c */
[----:B------:R-:W-:Y:S01]  /*11ae0*/  FMUL.FTZ R21, R65, R137 ;  /* 0x0000008941157220 */ /* 0x000fe20000410000 */
[----:B---3--:R-:W-:Y:S03]  /*11af0*/  F2FP.BF16.PACK_AB R179, R69, R70 ;  /* 0x0000004645b3723e */ /* 0x008fe600000010ff */
[----:B------:R-:W-:Y:S01]  /*11b00*/  MUFU.EX2 R136, R89 ;  /* 0x0000005900887308 */ /* 0x000fe20000000800 */
[C---:B------:R-:W-:Y:S07]  /*11b10*/  HMMA.16816.F32.BF16 R16, R72.reuse, R22, R16 ;  /* 0x000000164810723c */ /* 0x040fee0000041810 */
[C---:B------:R-:W-:Y:S02]  /*11b20*/  FMUL.FTZ R22, R67.reuse, R138 ;  /* 0x0000008a43167220 */ /* 0x040fe40000410000 */
[----:B------:R1:W-:Y:S03]  /*11b30*/  MUFU.EX2 R137, R51 ;  /* 0x0000003300897308 */ /* 0x0003e60000000800 */
[----:B------:R-:W-:Y:S07]  /*11b40*/  FMUL.FTZ R23, R67, R139 ;  /* 0x0000008b43177220 */ /* 0x000fee0000410000 */
[-C--:B------:R-:W-:Y:S01]  /*11b50*/  HMMA.16816.F32.BF16 R20, R72, R36.reuse, R20 ;  /* 0x000000244814723c */ /* 0x080fe20000041814 */
[----:B------:R2:W3:Y:S07]  /*11b60*/  MUFU.EX2 R138, R48 ;  /* 0x00000030008a7308 */ /* 0x0004ee0000000800 */
[C---:B------:R-:W-:Y:S03]  /*11b70*/  HMMA.16816.F32.BF16 R24, R76.reuse, R36, R24 ;  /* 0x000000244c18723c */ /* 0x040fe60000041818 */
[----:B------:R4:W5:Y:S04]  /*11b80*/  MUFU.EX2 R139, R49 ;  /* 0x00000031008b7308 */ /* 0x0009680000000800 */
[----:B------:R-:W-:Y:S01]  /*11b90*/  FMUL.FTZ R36, R65, R128 ;  /* 0x0000008041247220 */ /* 0x000fe20000410000 */
[-C--:B------:R-:W-:Y:S04]  /*11ba0*/  HMMA.16816.F32.BF16 R28, R76, R38.reuse, R28 ;  /* 0x000000264c1c723c */ /* 0x080fe8000004181c */
[----:B-1----:R-:W-:Y:S02]  /*11bb0*/  FMUL.FTZ R51, R67, R127 ;  /* 0x0000007f43337220 */ /* 0x002fe40000410000 */
[----:B------:R1:W1:Y:S01]  /*11bc0*/  MUFU.EX2 R127, R88 ;  /* 0x00000058007f7308 */ /* 0x0002620000000800 */
[C---:B------:R-:W-:Y:S01]  /*11bd0*/  FMUL.FTZ R37, R65.reuse, R129 ;  /* 0x0000008141257220 */ /* 0x040fe20000410000 */
[C---:B------:R-:W-:Y:S04]  /*11be0*/  HMMA.16816.F32.BF16 R32, R72.reuse, R38, R32 ;  /* 0x000000264820723c */ /* 0x040fe80000041820 */
[----:B--2---:R-:W-:Y:S03]  /*11bf0*/  FMUL.FTZ R48, R65, R124 ;  /* 0x0000007c41307220 */ /* 0x004fe60000410000 */
[C---:B------:R-:W-:Y:S01]  /*11c00*/  FMUL.FTZ R38, R67.reuse, R130 ;  /* 0x0000008243267220 */ /* 0x040fe20000410000 */
[----:B------:R-:W-:Y:S01]  /*11c10*/  MUFU.EX2 R155, R101 ;  /* 0x00000065009b7308 */ /* 0x000fe20000000800 */
[----:B------:R-:W-:Y:S03]  /*11c20*/  FMUL.FTZ R39, R67, R131 ;  /* 0x0000008343277220 */ /* 0x000fe60000410000 */
[C---:B----4-:R-:W-:Y:S04]  /*11c30*/  FMUL.FTZ R49, R65.reuse, R125 ;  /* 0x0000007d41317220 */ /* 0x050fe80000410000 */
[-C--:B------:R-:W-:Y:S02]  /*11c40*/  HMMA.16816.F32.BF16 R36, R72, R52.reuse, R36 ;  /* 0x000000344824723c */ /* 0x080fe40000041824 */
[----:B------:R-:W2:Y:S01]  /*11c50*/  MUFU.EX2 R125, R223 ;  /* 0x000000df007d7308 */ /* 0x000ea20000000800 */
[----:B-1----:R-:W-:Y:S05]  /*11c60*/  LDSM.16.MT88.4 R88, [R232+0x800] ;  /* 0x00080000e858783b */ /* 0x002fea0000004200 */
[C---:B------:R-:W-:Y:S04]  /*11c70*/  HMMA.16816.F32.BF16 R40, R76.reuse, R52, R40 ;  /* 0x000000344c28723c */ /* 0x040fe80000041828 */
[----:B------:R-:W-:Y:S03]  /*11c80*/  MUFU.EX2 R124, R169 ;  /* 0x000000a9007c7308 */ /* 0x000fe60000000800 */
[C---:B------:R-:W-:Y:S01]  /*11c90*/  FMUL.FTZ R52, R65.reuse, R120 ;  /* 0x0000007841347220 */ /* 0x040fe20000410000 */
[-C--:B------:R-:W-:Y:S04]  /*11ca0*/  HMMA.16816.F32.BF16 R44, R76, R54.reuse, R44 ;  /* 0x000000364c2c723c */ /* 0x080fe8000004182c */
[C---:B------:R-:W-:Y:S02]  /*11cb0*/  FMUL.FTZ R53, R65.reuse, R121 ;  /* 0x0000007941357220 */ /* 0x040fe40000410000 */
[----:B------:R-:W-:Y:S01]  /*11cc0*/  MUFU.EX2 R131, R94 ;  /* 0x0000005e00837308 */ /* 0x000fe20000000800 */
[----:B------:R-:W-:Y:S01]  /*11cd0*/  FMUL.FTZ R65, R65, R117 ;  /* 0x0000007541417220 */ /* 0x000fe20000410000 */
[C---:B------:R-:W-:Y:S07]  /*11ce0*/  HMMA.16816.F32.BF16 R48, R72.reuse, R54, R48 ;  /* 0x000000364830723c */ /* 0x040fee0000041830 */
[C---:B------:R-:W-:Y:S01]  /*11cf0*/  FMUL.FTZ R54, R67.reuse, R122 ;  /* 0x0000007a43367220 */ /* 0x040fe20000410000 */
[----:B------:R-:W-:Y:S01]  /*11d00*/  MUFU.EX2 R129, R222 ;  /* 0x000000de00817308 */ /* 0x000fe20000000800 */
[C---:B------:R-:W-:Y:S03]  /*11d10*/  FMUL.FTZ R55, R67.reuse, R123 ;  /* 0x0000007b43377220 */ /* 0x040fe60000410000 */
[----:B------:R-:W-:Y:S04]  /*11d20*/  FMUL.FTZ R67, R67, R119 ;  /* 0x0000007743437220 */ /* 0x000fe80000410000 */
[-C--:B------:R-:W-:Y:S02]  /*11d30*/  HMMA.16816.F32.BF16 R52, R72, R80.reuse, R52 ;  /* 0x000000504834723c */ /* 0x080fe40000041834 */
[----:B------:R-:W1:Y:S06]  /*11d40*/  MUFU.EX2 R117, R95 ;  /* 0x0000005f00757308 */ /* 0x000e6c0000000800 */
[C---:B------:R-:W-:Y:S04]  /*11d50*/  HMMA.16816.F32.BF16 R56, R76.reuse, R80, R56 ;  /* 0x000000504c38723c */ /* 0x040fe80000041838 */
[----:B------:R-:W-:Y:S04]  /*11d60*/  MUFU.EX2 R130, R93 ;  /* 0x0000005d00827308 */ /* 0x000fe80000000800 */
[-C--:B------:R-:W-:Y:S06]  /*11d70*/  HMMA.16816.F32.BF16 R60, R76, R82.reuse, R60 ;  /* 0x000000524c3c723c */ /* 0x080fec000004183c */
[----:B------:R-:W4:Y:S01]  /*11d80*/  MUFU.EX2 R128, R168 ;  /* 0x000000a800807308 */ /* 0x000f220000000800 */
[----:B---3--:R-:W-:Y:S01]  /*11d90*/  FADD.FTZ R76, R138, R221 ;  /* 0x000000dd8a4c7221 */ /* 0x008fe20000010000 */
[----:B------:R-:W-:Y:S01]  /*11da0*/  HMMA.16816.F32.BF16 R64, R72, R82, R64 ;  /* 0x000000524840723c */ /* 0x000fe20000041840 */
[----:B------:R-:W3:Y:S03]  /*11db0*/  LDSM.16.MT88.4 R80, [R233+0x800] ;  /* 0x00080000e950783b */ /* 0x000ee60000004200 */
[----:B-----5:R-:W-:Y:S01]  /*11dc0*/  FADD.FTZ R76, R139, R76 ;  /* 0x0000004c8b4c7221 */ /* 0x020fe20000010000 */
[----:B------:R-:W-:Y:S02]  /*11dd0*/  F2FP.BF16.PACK_AB R79, R132, R133 ;  /* 0x00000085844f723e */ /* 0x000fe400000010ff */
[----:B------:R-:W-:Y:S01]  /*11de0*/  F2FP.BF16.PACK_AB R78, R137, R134 ;  /* 0x00000086894e723e */ /* 0x000fe200000010ff */
[----:B------:R-:W-:Y:S01]  /*11df0*/  FADD.FTZ R77, R134, R76 ;  /* 0x0000004c864d7221 */ /* 0x000fe20000010000 */
[----:B------:R-:W-:Y:S01]  /*11e00*/  F2FP.BF16.PACK_AB R76, R139, R138 ;  /* 0x0000008a8b4c723e */ /* 0x000fe200000010ff */
[----:B------:R-:W-:Y:S02]  /*11e10*/  MUFU.EX2 R101, R164 ;  /* 0x000000a400657308 */ /* 0x000fe40000000800 */
[----:B------:R-:W-:Y:S01]  /*11e20*/  FADD.FTZ R161, R137, R77 ;  /* 0x0000004d89a17221 */ /* 0x000fe20000010000 */
[C---:B------:R-:W-:Y:S01]  /*11e30*/  F2FP.BF16.PACK_AB R77, R141.reuse, R151 ;  /* 0x000000978d4d723e */ /* 0x040fe200000010ff */
[----:B------:R-:W-:Y:S01]  /*11e40*/  FADD.FTZ R141, R141, R163 ;  /* 0x000000a38d8d7221 */ /* 0x000fe20000010000 */
[----:B------:R-:W-:Y:S01]  /*11e50*/  F2FP.BF16.PACK_AB R72, R142, R152 ;  /* 0x000000988e48723e */ /* 0x000fe200000010ff */
[----:B------:R-:W-:Y:S01]  /*11e60*/  FADD.FTZ R152, R152, R157 ;  /* 0x0000009d98987221 */ /* 0x000fe20000010000 */
[----:B------:R-:W-:Y:S01]  /*11e70*/  F2FP.BF16.PACK_AB R74, R126, R135 ;  /* 0x000000877e4a723e */ /* 0x000fe200000010ff */
[----:B------:R-:W-:Y:S01]  /*11e80*/  FADD.FTZ R141, R133, R141 ;  /* 0x0000008d858d7221 */ /* 0x000fe20000010000 */
[----:B------:R-:W-:Y:S01]  /*11e90*/  F2FP.BF16.PACK_AB R75, R127, R136 ;  /* 0x000000887f4b723e */ /* 0x000fe200000010ff */
[-C--:B------:R-:W-:Y:S01]  /*11ea0*/  HMMA.16816.F32.BF16 R4, R76, R84.reuse, R4 ;  /* 0x000000544c04723c */ /* 0x080fe20000041804 */
[----:B------:R5:W-:Y:S04]  /*11eb0*/  MUFU.EX2 R164, R92 ;  /* 0x0000005c00a47308 */ /* 0x000be80000000800 */
[----:B------:R-:W-:Y:S01]  /*11ec0*/  F2FP.BF16.PACK_AB R73, R147, R150 ;  /* 0x000000969349723e */ /* 0x000fe200000010ff */
[----:B------:R-:W-:Y:S02]  /*11ed0*/  FADD.FTZ R152, R142, R152 ;  /* 0x000000988e987221 */ /* 0x000fe40000010000 */
[----:B------:R-:W-:Y:S03]  /*11ee0*/  FADD.FTZ R132, R132, R141 ;  /* 0x0000008d84847221 */ /* 0x000fe60000010000 */
[----:B------:R-:W-:Y:S01]  /*11ef0*/  MUFU.EX2 R134, R205 ;  /* 0x000000cd00867308 */ /* 0x000fe20000000800 */
[C---:B------:R-:W-:Y:S04]  /*11f00*/  HMMA.16816.F32.BF16 R8, R72.reuse, R84, R8 ;  /* 0x000000544808723c */ /* 0x040fe80000041808 */
[----:B------:R-:W-:Y:S02]  /*11f10*/  FADD.FTZ R135, R135, R152 ;  /* 0x0000009887877221 */ /* 0x000fe40000010000 */
[----:B------:R-:W-:Y:S02]  /*11f20*/  FADD.FTZ R147, R147, R158 ;  /* 0x0000009e93937221 */ /* 0x000fe40000010000 */
[-C--:B------:R-:W-:Y:S01]  /*11f30*/  HMMA.16816.F32.BF16 R12, R72, R86.reuse, R12 ;  /* 0x00000056480c723c */ /* 0x080fe2000004180c */
[----:B------:R-:W-:Y:S03]  /*11f40*/  MUFU.EX2 R137, R220 ;  /* 0x000000dc00897308 */ /* 0x000fe60000000800 */
[----:B------:R-:W-:Y:S01]  /*11f50*/  FADD.FTZ R135, R126, R135 ;  /* 0x000000877e877221 */ /* 0x000fe20000010000 */
[----:B-----5:R-:W-:Y:S01]  /*11f60*/  LDSM.16.MT88.4 R92, [R232+0x1000] ;  /* 0x00100000e85c783b */ /* 0x020fe20000004200 */
[----:B------:R-:W-:Y:S02]  /*11f70*/  FADD.FTZ R147, R136, R147 ;  /* 0x0000009388937221 */ /* 0x000fe40000010000 */
[C---:B------:R-:W-:Y:S03]  /*11f80*/  HMMA.16816.F32.BF16 R16, R76.reuse, R86, R16 ;  /* 0x000000564c10723c */ /* 0x040fe60000041810 */
[----:B------:R-:W-:Y:S01]  /*11f90*/  MUFU.EX2 R139, R214 ;  /* 0x000000d6008b7308 */ /* 0x000fe20000000800 */
[----:B------:R-:W-:Y:S01]  /*11fa0*/  FADD.FTZ R147, R127, R147 ;  /* 0x000000937f937221 */ /* 0x000fe20000010000 */
[----:B------:R-:W5:Y:S01]  /*11fb0*/  LDSM.16.MT88.4 R84, [R231+0x800] ;  /* 0x00080000e754783b */ /* 0x000f620000004200 */
[----:B--2---:R-:W-:Y:S02]  /*11fc0*/  FADD.FTZ R136, R125, R132 ;  /* 0x000000847d887221 */ /* 0x004fe40000010000 */
[-C--:B---3--:R-:W-:Y:S04]  /*11fd0*/  HMMA.16816.F32.BF16 R20, R76, R80.reuse, R20 ;  /* 0x000000504c14723c */ /* 0x088fe80000041814 */
[----:B-1----:R-:W-:Y:S01]  /*11fe0*/  FADD.FTZ R147, R117, R147 ;  /* 0x0000009375937221 */ /* 0x002fe20000010000 */
[----:B------:R-:W-:Y:S01]  /*11ff0*/  MUFU.EX2 R138, R213 ;  /* 0x000000d5008a7308 */ /* 0x000fe20000000800 */
[----:B------:R-:W-:Y:S02]  /*12000*/  FADD.FTZ R161, R156, R161 ;  /* 0x000000a19ca17221 */ /* 0x000fe40000010000 */
[C---:B------:R-:W-:Y:S07]  /*12010*/  HMMA.16816.F32.BF16 R24, R72.reuse, R80, R24 ;  /* 0x000000504818723c */ /* 0x040fee0000041818 */
[----:B------:R-:W1:Y:S01]  /*12020*/  MUFU.EX2 R104, R165 ;  /* 0x000000a500687308 */ /* 0x000e620000000800 */
[-C--:B------:R-:W-:Y:S08]  /*12030*/  HMMA.16816.F32.BF16 R28, R72, R82.reuse, R28 ;  /* 0x00000052481c723c */ /* 0x080ff0000004181c */
[C---:B------:R-:W-:Y:S01]  /*12040*/  HMMA.16816.F32.BF16 R32, R76.reuse, R82, R32 ;  /* 0x000000524c20723c */ /* 0x040fe20000041820 */
[----:B------:R-:W2:Y:S01]  /*12050*/  LDSM.16.MT88.4 R80, [R234+0x1000] ;  /* 0x00100000ea50783b */ /* 0x000ea20000004200 */
[----:B------:R-:W-:Y:S06]  /*12060*/  MUFU.EX2 R165, R204 ;  /* 0x000000cc00a57308 */ /* 0x000fec0000000800 */
[-C--:B------:R-:W-:Y:S04]  /*12070*/  HMMA.16816.F32.BF16 R36, R76, R88.reuse, R36 ;  /* 0x000000584c24723c */ /* 0x080fe80000041824 */
[----:B------:R-:W-:Y:S04]  /*12080*/  MUFU.EX2 R168, R203 ;  /* 0x000000cb00a87308 */ /* 0x000fe80000000800 */
[C---:B------:R-:W-:Y:S06]  /*12090*/  HMMA.16816.F32.BF16 R40, R72.reuse, R88, R40 ;  /* 0x000000584828723c */ /* 0x040fec0000041828 */
[----:B------:R-:W-:Y:S02]  /*120a0*/  MUFU.EX2 R169, R202 ;  /* 0x000000ca00a97308 */ /* 0x000fe40000000800 */
[-C--:B------:R-:W-:Y:S08]  /*120b0*/  HMMA.16816.F32.BF16 R44, R72, R90.reuse, R44 ;  /* 0x0000005a482c723c */ /* 0x080ff0000004182c */
[C---:B------:R-:W-:Y:S01]  /*120c0*/  HMMA.16816.F32.BF16 R48, R76.reuse, R90, R48 ;  /* 0x0000005a4c30723c */ /* 0x040fe20000041830 */
[----:B------:R-:W3:Y:S01]  /*120d0*/  LDSM.16.MT88.4 R88, [R233+0x1000] ;  /* 0x00100000e958783b */ /* 0x000ee20000004200 */
[----:B------:R-:W1:Y:S06]  /*120e0*/  MUFU.EX2 R175, R218 ;  /* 0x000000da00af7308 */ /* 0x000e6c0000000800 */
[-C--:B-----5:R-:W-:Y:S04]  /*120f0*/  HMMA.16816.F32.BF16 R52, R76, R84.reuse, R52 ;  /* 0x000000544c34723c */ /* 0x0a0fe80000041834 */
[----:B------:R-:W5:Y:S04]  /*12100*/  MUFU.EX2 R174, R216 ;  /* 0x000000d800ae7308 */ /* 0x000f680000000800 */
[C---:B------:R-:W-:Y:S06]  /*12110*/  HMMA.16816.F32.BF16 R56, R72.reuse, R84, R56 ;  /* 0x000000544838723c */ /* 0x040fec0000041838 */
[----:B------:R-:W1:Y:S02]  /*12120*/  MUFU.EX2 R123, R212 ;  /* 0x000000d4007b7308 */ /* 0x000e640000000800 */
        /* <DEDUP_REMOVED lines=12> */
[----:B----4-:R-:W-:Y:S01]  /*121f0*/  F2FP.BF16.PACK_AB R76, R128, R124 ;  /* 0x0000007c804c723e */ /* 0x010fe200000010ff */
[----:B------:R-:W-:Y:S01]  /*12200*/  FADD.FTZ R129, R129, R136 ;  /* 0x0000008881817221 */ /* 0x000fe20000010000 */
[----:B-1----:R-:W-:Y:S02]  /*12210*/  F2FP.BF16.PACK_AB R78, R101, R104 ;  /* 0x00000068654e723e */ /* 0x002fe400000010ff */
[C---:B------:R-:W-:Y:S01]  /*12220*/  F2FP.BF16.PACK_AB R77, R131.reuse, R117 ;  /* 0x00000075834d723e */ /* 0x040fe200000010ff */
[-C--:B--2---:R-:W-:Y:S04]  /*12230*/  HMMA.16816.F32.BF16 R4, R72, R80.reuse, R4 ;  /* 0x000000504804723c */ /* 0x084fe80000041804 */
[----:B------:R-:W-:Y:S01]  /*12240*/  MUFU.EX2 R121, R215 ;  /* 0x000000d700797308 */ /* 0x000fe20000000800 */
[----:B------:R-:W-:Y:S01]  /*12250*/  F2FP.BF16.PACK_AB R79, R164, R130 ;  /* 0x00000082a44f723e */ /* 0x000fe200000010ff */
[----:B------:R-:W-:Y:S02]  /*12260*/  FADD.FTZ R131, R131, R147 ;  /* 0x0000009383837221 */ /* 0x000fe40000010000 */
        /* <DEDUP_REMOVED lines=11> */
[-C--:B---3--:R-:W-:Y:S04]  /*12320*/  HMMA.16816.F32.BF16 R20, R72, R88.reuse, R20 ;  /* 0x000000584814723c */ /* 0x088fe80000041814 */
[----:B------:R-:W-:Y:S04]  /*12330*/  FADD.FTZ R105, R100, R105 ;  /* 0x0000006964697221 */ /* 0x000fe80000010000 */
[C---:B------:R-:W-:Y:S01]  /*12340*/  HMMA.16816.F32.BF16 R24, R76.reuse, R88, R24 ;  /* 0x000000584c18723c */ /* 0x040fe20000041818 */
[----:B------:R-:W-:Y:S03]  /*12350*/  MUFU.EX2 R184, R184 ;  /* 0x000000b800b87308 */ /* 0x000fe60000000800 */
[----:B------:R-:W-:Y:S04]  /*12360*/  FADD.FTZ R105, R110, R105 ;  /* 0x000000696e697221 */ /* 0x000fe80000010000 */
[-C--:B------:R-:W-:Y:S03]  /*12370*/  HMMA.16816.F32.BF16 R28, R76, R90.reuse, R28 ;  /* 0x0000005a4c1c723c */ /* 0x080fe6000004181c */
[----:B------:R-:W2:Y:S01]  /*12380*/  MUFU.EX2 R183, R183 ;  /* 0x000000b700b77308 */ /* 0x000ea20000000800 */
[----:B------:R-:W-:Y:S04]  /*12390*/  FADD.FTZ R105, R175, R105 ;  /* 0x00000069af697221 */ /* 0x000fe80000010000 */
[C---:B------:R-:W-:Y:S01]  /*123a0*/  HMMA.16816.F32.BF16 R32, R72.reuse, R90, R32 ;  /* 0x0000005a4820723c */ /* 0x040fe20000041820 */
[----:B------:R-:W3:Y:S03]  /*123b0*/  LDSM.16.MT88.4 R88, [R233+0x1800] ;  /* 0x00180000e958783b */ /* 0x000ee60000004200 */
[----:B-----5:R-:W-:Y:S04]  /*123c0*/  FADD.FTZ R105, R174, R105 ;  /* 0x00000069ae697221 */ /* 0x020fe80000010000 */
[-C--:B------:R-:W-:Y:S04]  /*123d0*/  HMMA.16816.F32.BF16 R36, R72, R92.reuse, R36 ;  /* 0x0000005c4824723c */ /* 0x080fe80000041824 */
[----:B------:R-:W-:Y:S04]  /*123e0*/  FADD.FTZ R105, R123, R105 ;  /* 0x000000697b697221 */ /* 0x000fe80000010000 */
[C---:B------:R-:W-:Y:S04]  /*123f0*/  HMMA.16816.F32.BF16 R40, R76.reuse, R92, R40 ;  /* 0x0000005c4c28723c */ /* 0x040fe80000041828 */
[----:B--2---:R-:W-:Y:S01]  /*12400*/  F2FP.BF16.PACK_AB R117, R183, R184 ;  /* 0x000000b8b775723e */ /* 0x004fe200000010ff */
[----:B------:R-:W-:Y:S03]  /*12410*/  FADD.FTZ R105, R122, R105 ;  /* 0x000000697a697221 */ /* 0x000fe60000010000 */
[-C--:B------:R-:W-:Y:S04]  /*12420*/  HMMA.16816.F32.BF16 R44, R76, R94.reuse, R44 ;  /* 0x0000005e4c2c723c */ /* 0x080fe8000004182c */
[----:B------:R-:W-:Y:S04]  /*12430*/  FADD.FTZ R105, R187, R105 ;  /* 0x00000069bb697221 */ /* 0x000fe80000010000 */
[C---:B------:R-:W-:Y:S01]  /*12440*/  HMMA.16816.F32.BF16 R48, R72.reuse, R94, R48 ;  /* 0x0000005e4830723c */ /* 0x040fe20000041830 */
[----:B------:R-:W2:Y:S03]  /*12450*/  LDSM.16.MT88.4 R92, [R232+0x1800] ;  /* 0x00180000e85c783b */ /* 0x000ea60000004200 */
[----:B------:R-:W-:Y:S04]  /*12460*/  FADD.FTZ R105, R188, R105 ;  /* 0x00000069bc697221 */ /* 0x000fe80000010000 */
[-C--:B------:R-:W-:Y:S04]  /*12470*/  HMMA.16816.F32.BF16 R52, R72, R84.reuse, R52 ;  /* 0x000000544834723c */ /* 0x080fe80000041834 */
[----:B------:R-:W-:Y:S04]  /*12480*/  FADD.FTZ R105, R190, R105 ;  /* 0x00000069be697221 */ /* 0x000fe80000010000 */
[C---:B------:R-:W-:Y:S04]  /*12490*/  HMMA.16816.F32.BF16 R56, R76.reuse, R84, R56 ;  /* 0x000000544c38723c */ /* 0x040fe80000041838 */
[----:B------:R-:W-:Y:S03]  /*124a0*/  FADD.FTZ R105, R192, R105 ;  /* 0x00000069c0697221 */ /* 0x000fe60000010000 */
        /* <DEDUP_REMOVED lines=12> */
[----:B------:R-:W4:Y:S01]  /*12570*/  LDSM.16.MT88.4 R84, [R231+0x1800] ;  /* 0x00180000e754783b */ /* 0x000f220000004200 */
[----:B------:R-:W-:Y:S01]  /*12580*/  F2FP.BF16.PACK_AB R72, R109, R111 ;  /* 0x0000006f6d48723e */ /* 0x000fe200000010ff */
[----:B------:R-:W-:Y:S01]  /*12590*/  FADD.FTZ R105, R182, R105 ;  /* 0x00000069b6697221 */ /* 0x000fe20000010000 */
[----:B------:R-:W-:Y:S01]  /*125a0*/  F2FP.BF16.PACK_AB R74, R114, R112 ;  /* 0x00000070724a723e */ /* 0x000fe200000010ff */
[-C--:B-1----:R-:W-:Y:S05]  /*125b0*/  HMMA.16816.F32.BF16 R4, R76, R80.reuse, R4 ;  /* 0x000000504c04723c */ /* 0x082fea0000041804 */
[----:B------:R-:W-:Y:S02]  /*125c0*/  F2FP.BF16.PACK_AB R73, R168, R165 ;  /* 0x000000a5a849723e */ /* 0x000fe400000010ff */
[----:B------:R-:W-:Y:S02]  /*125d0*/  F2FP.BF16.PACK_AB R75, R201, R169 ;  /* 0x000000a9c94b723e */ /* 0x000fe400000010ff */
[----:B------:R-:W-:Y:S05]  /*125e0*/  MOV R183, R2 ;  /* 0x0000000200b77202 */ /* 0x000fea0000000f00 */
[C---:B------:R-:W-:Y:S08]  /*125f0*/  HMMA.16816.F32.BF16 R8, R72.reuse, R80, R8 ;  /* 0x000000504808723c */ /* 0x040ff00000041808 */
[-C--:B------:R-:W-:Y:S08]  /*12600*/  HMMA.16816.F32.BF16 R12, R72, R82.reuse, R12 ;  /* 0x00000052480c723c */ /* 0x080ff0000004180c */
[C---:B------:R-:W-:Y:S01]  /*12610*/  HMMA.16816.F32.BF16 R16, R76.reuse, R82, R16 ;  /* 0x000000524c10723c */ /* 0x040fe20000041810 */
[----:B------:R-:W1:Y:S07]  /*12620*/  LDSM.16.MT88.4 R80, [R234+0x2000] ;  /* 0x00200000ea50783b */ /* 0x000e6e0000004200 */
[-C--:B---3--:R-:W-:Y:S08]  /*12630*/  HMMA.16816.F32.BF16 R20, R76, R88.reuse, R20 ;  /* 0x000000584c14723c */ /* 0x088ff00000041814 */
[C---:B------:R-:W-:Y:S08]  /*12640*/  HMMA.16816.F32.BF16 R24, R72.reuse, R88, R24 ;  /* 0x000000584818723c */ /* 0x040ff00000041818 */
[-C--:B------:R-:W-:Y:S08]  /*12650*/  HMMA.16816.F32.BF16 R28, R72, R90.reuse, R28 ;  /* 0x0000005a481c723c */ /* 0x080ff0000004181c */
[C---:B------:R-:W-:Y:S01]  /*12660*/  HMMA.16816.F32.BF16 R32, R76.reuse, R90, R32 ;  /* 0x0000005a4c20723c */ /* 0x040fe20000041820 */
[----:B------:R-:W3:Y:S07]  /*12670*/  LDSM.16.MT88.4 R88, [R233+0x2000] ;  /* 0x00200000e958783b */ /* 0x000eee0000004200 */
[-C--:B--2---:R-:W-:Y:S08]  /*12680*/  HMMA.16816.F32.BF16 R36, R76, R92.reuse, R36 ;  /* 0x0000005c4c24723c */ /* 0x084ff00000041824 */
[C---:B------:R-:W-:Y:S08]  /*12690*/  HMMA.16816.F32.BF16 R40, R72.reuse, R92, R40 ;  /* 0x0000005c4828723c */ /* 0x040ff00000041828 */
[-C--:B------:R-:W-:Y:S08]  /*126a0*/  HMMA.16816.F32.BF16 R44, R72, R94.reuse, R44 ;  /* 0x0000005e482c723c */ /* 0x080ff0000004182c */
[C---:B------:R-:W-:Y:S01]  /*126b0*/  HMMA.16816.F32.BF16 R48, R76.reuse, R94, R48 ;  /* 0x0000005e4c30723c */ /* 0x040fe20000041830 */
[----:B------:R-:W2:Y:S07]  /*126c0*/  LDSM.16.MT88.4 R92, [R232+0x2000] ;  /* 0x00200000e85c783b */ /* 0x000eae0000004200 */
[-C--:B----4-:R-:W-:Y:S08]  /*126d0*/  HMMA.16816.F32.BF16 R52, R76, R84.reuse, R52 ;  /* 0x000000544c34723c */ /* 0x090ff00000041834 */
        /* <DEDUP_REMOVED lines=12> */
[----:B------:R-:W4:Y:S01]  /*127a0*/  LDSM.16.MT88.4 R84, [R231+0x2000] ;  /* 0x00200000e754783b */ /* 0x000f220000004200 */
        /* <DEDUP_REMOVED lines=41> */
[----:B------:R-:W4:Y:S03]  /*12a40*/  LDSM.16.MT88.4 R132, [R233+0x3000] ;  /* 0x00300000e984783b */ /* 0x000f260000004200 */
        /* <DEDUP_REMOVED lines=37> */
[----:B------:R-:W3:Y:S02]  /*12ca0*/  LDL.LU R72, [R1+0x50] ;  /* 0x0000500001487983 */ /* 0x000ee40000300800 */
        /* <DEDUP_REMOVED lines=33> */
[----:B------:R-:W-:Y:S04]  /*12ec0*/  FADD.FTZ R8, R115, R8 ;  /* 0x0000000873087221 */ /* 0x000fe80000010000 */
[-C--:B------:R-:W-:Y:S04]  /*12ed0*/  HMMA.16816.F32.BF16 R176, R176, R6.reuse, R60 ;  /* 0x00000006b0b0723c */ /* 0x080fe8000004183c */
[----:B------:R-:W-:Y:S04]  /*12ee0*/  FADD.FTZ R8, R113, R8 ;  /* 0x0000000871087221 */ /* 0x000fe80000010000 */
[----:B------:R-:W-:Y:S04]  /*12ef0*/  HMMA.16816.F32.BF16 R116, R116, R6, R64 ;  /* 0x000000067474723c */ /* 0x000fe80000041840 */
[----:B------:R-:W-:Y:S03]  /*12f00*/  FADD.FTZ R8, R96, R8 ;  /* 0x0000000860087221 */ /* 0x000fe60000010000 */
[----:B------:R-:W-:Y:S02]  /*12f10*/  FADD.FTZ R7, R108, R105 ;  /* 0x000000696c077221 */ /* 0x000fe40000010000 */
[----:B------:R-:W-:Y:S03]  /*12f20*/  FADD.FTZ R6, R97, R104 ;  /* 0x0000006861067221 */ /* 0x000fe60000010000 */
[----:B------:R1:W-:Y:S01]  /*12f30*/  STL [R1+0x60], R7 ;  /* 0x0000600701007387 */ /* 0x0003e20000100800 */
[----:B------:R-:W-:Y:S03]  /*12f40*/  FADD.FTZ R8, R71, R8 ;  /* 0x0000000847087221 */ /* 0x000fe60000010000 */
[----:B------:R1:W-:Y:S01]  /*12f50*/  STL [R1+0x54], R6 ;  /* 0x0000540601007387 */ /* 0x0003e20000100800 */
[----:B------:R-:W-:Y:S04]  /*12f60*/  FADD.FTZ R8, R70, R8 ;  /* 0x0000000846087221 */ /* 0x000fe80000010000 */
[----:B------:R-:W-:Y:S01]  /*12f70*/  FADD.FTZ R5, R69, R8 ;  /* 0x0000000845057221 */ /* 0x000fe20000010000 */
[C---:B---3--:R-:W-:Y:S02]  /*12f80*/  IADD3 R4, R72.reuse, -0x1, RZ ;  /* 0xffffffff48047810 */ /* 0x048fe40007ffe0ff */
[----:B--2---:R-:W-:Y:S03]  /*12f90*/  ISETP.GT.AND P0, PT, R72, R73, PT ;  /* 0x000000494800720c */ /* 0x004fe60003f04270 */
[----:B------:R1:W-:Y:S04]  /*12fa0*/  STL [R1+0x50], R4 ;  /* 0x0000500401007387 */ /* 0x0003e80000100800 */
[----:B------:R1:W-:Y:S06]  /*12fb0*/  STL [R1+0x4c], R5 ;  /* 0x00004c0501007387 */ /* 0x0003ec0000100800 */
[----:B-1----:R-:W-:-:S05]  /*12fc0*/  @P0 BRA `(.L_x_1358) ;  /* 0xffffaea000000947 */ /* 0x002fca000383ffff */
.L_x_1351:
[----:B------:R-:W-:Y:S05]  /*12fd0*/  BRA.DIV ~URZ, `(.L_x_1359) ;  /* 0x00006e627f007947 */ /* 0x000fea000b800000 */
[----:B------:R-:W2:Y:S04]  /*12fe0*/  LDL R4, [R1+0x48] ;  /* 0x0000480001047983 */ /* 0x000ea80000100800 */
[----:B--2---:R1:W2:Y:S02]  /*12ff0*/  SHFL.BFLY PT, R11, R4, 0x2, 0x1f ;  /* 0x0c401f00040b7f89 */ /* 0x0042a400000e0000 */
.L_x_1403:
        /* <DEDUP_REMOVED lines=9> */
[----:B-1----:R-:W-:-:S03]  /*13090*/  FADD.FTZ R10, R10, R9 ;  /* 0x000000090a0a7221 */ /* 0x002fc60000010000 */
[----:B------:R-:W1:Y:S01]  /*130a0*/  SHFL.BFLY PT, R9, R11, 0x1, 0x1f ;  /* 0x0c201f000b097f89 */ /* 0x000e6200000e0000 */
[----:B--2---:R-:W-:-:S03]  /*130b0*/  FADD.FTZ R6, R6, R8 ;  /* 0x0000000806067221 */ /* 0x004fc60000010000 */
[----:B------:R-:W2:Y:S01]  /*130c0*/  SHFL.BFLY PT, R8, R10, 0x1, 0x1f ;  /* 0x0c201f000a087f89 */ /* 0x000ea200000e0000 */
[----:B---3--:R-:W-:-:S03]  /*130d0*/  FADD.FTZ R4, R4, R12 ;  /* 0x0000000c04047221 */ /* 0x008fc60000010000 */
[----:B------:R-:W3:Y:S04]  /*130e0*/  SHFL.BFLY PT, R7, R6, 0x1, 0x1f ;  /* 0x0c201f0006077f89 */ /* 0x000ee800000e0000 */
[----:B------:R4:W4:Y:S01]  /*130f0*/  SHFL.BFLY PT, R5, R4, 0x1, 0x1f ;  /* 0x0c201f0004057f89 */ /* 0x00092200000e0000 */
[----:B-1----:R-:W-:Y:S02]  /*13100*/  FADD.FTZ R11, R11, R9 ;  /* 0x000000090b0b7221 */ /* 0x002fe40000010000 */
[----:B--2---:R-:W-:Y:S02]  /*13110*/  FADD.FTZ R10, R10, R8 ;  /* 0x000000080a0a7221 */ /* 0x004fe40000010000 */
[----:B---3--:R-:W-:-:S03]  /*13120*/  FADD.FTZ R7, R6, R7 ;  /* 0x0000000706077221 */ /* 0x008fc60000010000 */
.L_x_1404:
[----:B------:R-:W-:Y:S01]  /*13130*/  FSETP.NE.FTZ.AND P2, PT, R10, RZ, PT ;  /* 0x000000ff0a00720b */ /* 0x000fe20003f55000 */
[----:B------:R-:W-:Y:S01]  /*13140*/  CS2R R8, SRZ ;  /* 0x0000000000087805 */ /* 0x000fe2000001ff00 */
[----:B------:R-:W-:Y:S01]  /*13150*/  FSETP.NE.FTZ.AND P3, PT, R11, RZ, PT ;  /* 0x000000ff0b00720b */ /* 0x000fe20003f75000 */
[----:B----4-:R-:W-:Y:S01]  /*13160*/  FADD.FTZ R4, R5, R4 ;  /* 0x0000000405047221 */ /* 0x010fe20000010000 */
[----:B------:R-:W-:-:S04]  /*13170*/  FSETP.NE.FTZ.AND P1, PT, R7, RZ, PT ;  /* 0x000000ff0700720b */ /* 0x000fc80003f35000 */
[----:B------:R-:W-:-:S05]  /*13180*/  FSETP.NE.FTZ.AND P0, PT, R4, RZ, PT ;  /* 0x000000ff0400720b */ /* 0x000fca0003f15000 */
[----:B------:R-:W1:Y:S01]  /*13190*/  @P2 MUFU.LG2 R5, R10 ;  /* 0x0000000a00052308 */ /* 0x000e620000000c00 */
[----:B------:R-:W-:Y:S02]  /*131a0*/  @P2 MOV R13, 0x3f317218 ;  /* 0x3f317218000d2802 */ /* 0x000fe40000000f00 */
[----:B------:R-:W-:-:S03]  /*131b0*/  @P3 MOV R14, 0x3f317218 ;  /* 0x3f317218000e3802 */ /* 0x000fc60000000f00 */
[----:B------:R-:W-:Y:S02]  /*131c0*/  @P2 FMUL.FTZ R13, R13, c[0x0][0x2d0] ;  /* 0x0000b4000d0d2a20 */ /* 0x000fe40000410000 */
[----:B------:R-:W2:Y:S01]  /*131d0*/  @P3 MUFU.RCP R8, R11 ;  /* 0x0000000b00083308 */ /* 0x000ea20000001000 */
[----:B------:R-:W-:-:S07]  /*131e0*/  @P3 FMUL.FTZ R14, R14, c[0x0][0x2d0] ;  /* 0x0000b4000e0e3a20 */ /* 0x000fce0000410000 */
[----:B------:R3:W4:Y:S01]  /*131f0*/  @P3 MUFU.LG2 R6, R11 ;  /* 0x0000000b00063308 */ /* 0x0007220000000c00 */
[----:B-1----:R-:W-:Y:S01]  /*13200*/  @P2 FMUL.FTZ R15, R5, 0.69314718246459960938 ;  /* 0x3f317218050f2820 */ /* 0x002fe20000410000 */
[----:B------:R-:W-:-:S06]  /*13210*/  MOV R5, RZ ;  /* 0x000000ff00057202 */ /* 0x000fcc0000000f00 */
[----:B------:R1:W5:Y:S01]  /*13220*/  @P2 MUFU.RCP R9, R10 ;  /* 0x0000000a00092308 */ /* 0x0003620000001000 */
[C---:B--2---:R-:W-:Y:S02]  /*13230*/  FMUL.FTZ R144, R8.reuse, R144 ;  /* 0x0000009008907220 */ /* 0x044fe40000410000 */
[C---:B------:R-:W-:Y:S02]  /*13240*/  FMUL.FTZ R145, R8.reuse, R145 ;  /* 0x0000009108917220 */ /* 0x040fe40000410000 */
[C---:B------:R-:W-:Y:S02]  /*13250*/  FMUL.FTZ R140, R8.reuse, R140 ;  /* 0x0000008c088c7220 */ /* 0x040fe40000410000 */
[C---:B------:R-:W-:Y:S01]  /*13260*/  FMUL.FTZ R141, R8.reuse, R141 ;  /* 0x0000008d088d7220 */ /* 0x040fe20000410000 */
[----:B------:R-:W2:Y:S01]  /*13270*/  @P1 MUFU.LG2 R12, R7 ;  /* 0x00000007000c1308 */ /* 0x000ea20000000c00 */
[C---:B------:R-:W-:Y:S01]  /*13280*/  FMUL.FTZ R136, R8.reuse, R136 ;  /* 0x0000008808887220 */ /* 0x040fe20000410000 */
[----:B---3--:R-:W-:Y:S01]  /*13290*/  MOV R11, 0xff800000 ;  /* 0xff800000000b7802 */ /* 0x008fe20000000f00 */
[----:B------:R-:W-:-:S02]  /*132a0*/  FMUL.FTZ R137, R8, R137 ;  /* 0x0000008908897220 */ /* 0x000fc40000410000 */
[C---:B------:R-:W-:Y:S02]  /*132b0*/  FMUL.FTZ R132, R8.reuse, R132 ;  /* 0x0000008408847220 */ /* 0x040fe40000410000 */
[C---:B------:R-:W-:Y:S01]  /*132c0*/  FMUL.FTZ R133, R8.reuse, R133 ;  /* 0x0000008508857220 */ /* 0x040fe20000410000 */
[----:B------:R-:W-:Y:S01]  /*132d0*/  @P0 MUFU.RCP R5, R4 ;  /* 0x0000000400050308 */ /* 0x000fe20000001000 */
[C---:B------:R-:W-:Y:S01]  /*132e0*/  FMUL.FTZ R128, R8.reuse, R128 ;  /* 0x0000008008807220 */ /* 0x040fe20000410000 */
[----:B-1----:R-:W-:Y:S01]  /*132f0*/  MOV R10, 0xff800000 ;  /* 0xff800000000a7802 */ /* 0x002fe20000000f00 */
[C---:B------:R-:W-:Y:S02]  /*13300*/  FMUL.FTZ R129, R8.reuse, R129 ;  /* 0x0000008108817220 */ /* 0x040fe40000410000 */
[C---:B------:R-:W-:Y:S02]  /*13310*/  FMUL.FTZ R124, R8.reuse, R124 ;  /* 0x0000007c087c7220 */ /* 0x040fe40000410000 */
[C---:B------:R-:W-:Y:S01]  /*13320*/  FMUL.FTZ R125, R8.reuse, R125 ;  /* 0x0000007d087d7220 */ /* 0x040fe20000410000 */
[----:B------:R-:W1:Y:S01]  /*13330*/  @P0 MUFU.LG2 R4, R4 ;  /* 0x0000000400040308 */ /* 0x000e620000000c00 */
[----:B------:R-:W-:-:S02]  /*13340*/  FMUL.FTZ R120, R8, R120 ;  /* 0x0000007808787220 */ /* 0x000fc40000410000 */
[C---:B------:R-:W-:Y:S02]  /*13350*/  FMUL.FTZ R121, R8.reuse, R121 ;  /* 0x0000007908797220 */ /* 0x040fe40000410000 */
[C---:B------:R-:W-:Y:S02]  /*13360*/  FMUL.FTZ R116, R8.reuse, R116 ;  /* 0x0000007408747220 */ /* 0x040fe40000410000 */
[----:B------:R-:W-:Y:S01]  /*13370*/  FMUL.FTZ R117, R8, R117 ;  /* 0x0000007508757220 */ /* 0x000fe20000410000 */
[----:B------:R-:W-:Y:S01]  /*13380*/  MOV R8, RZ ;  /* 0x000000ff00087202 */ /* 0x000fe20000000f00 */
[----:B----4-:R-:W-:Y:S02]  /*13390*/  @P3 FMUL.FTZ R6, R6, 0.69314718246459960938 ;  /* 0x3f31721806063820 */ /* 0x010fe40000410000 */
[C---:B-----5:R-:W-:Y:S02]  /*133a0*/  FMUL.FTZ R146, R9.reuse, R146 ;  /* 0x0000009209927220 */ /* 0x060fe40000410000 */
[C---:B------:R-:W-:Y:S01]  /*133b0*/  FMUL.FTZ R147, R9.reuse, R147 ;  /* 0x0000009309937220 */ /* 0x040fe20000410000 */
[----:B------:R3:W4:Y:S01]  /*133c0*/  @P1 MUFU.RCP R8, R7 ;  /* 0x0000000700081308 */ /* 0x0007220000001000 */
[----:B------:R-:W-:-:S02]  /*133d0*/  FMUL.FTZ R142, R9, R142 ;  /* 0x0000008e098e7220 */ /* 0x000fc40000410000 */
[C---:B------:R-:W-:Y:S02]  /*133e0*/  FMUL.FTZ R143, R9.reuse, R143 ;  /* 0x0000008f098f7220 */ /* 0x040fe40000410000 */
[C---:B------:R-:W-:Y:S02]  /*133f0*/  FMUL.FTZ R138, R9.reuse, R138 ;  /* 0x0000008a098a7220 */ /* 0x040fe40000410000 */
[C---:B------:R-:W-:Y:S02]  /*13400*/  FMUL.FTZ R139, R9.reuse, R139 ;  /* 0x0000008b098b7220 */ /* 0x040fe40000410000 */
[C---:B------:R-:W-:Y:S02]  /*13410*/  FMUL.FTZ R134, R9.reuse, R134 ;  /* 0x0000008609867220 */ /* 0x040fe40000410000 */
[C---:B------:R-:W-:Y:S02]  /*13420*/  FMUL.FTZ R135, R9.reuse, R135 ;  /* 0x0000008709877220 */ /* 0x040fe40000410000 */
[----:B------:R-:W-:-:S02]  /*13430*/  FMUL.FTZ R130, R9, R130 ;  /* 0x0000008209827220 */ /* 0x000fc40000410000 */
[C---:B------:R-:W-:Y:S01]  /*13440*/  FMUL.FTZ R131, R9.reuse, R131 ;  /* 0x0000008309837220 */ /* 0x040fe20000410000 */
[----:B---3--:R-:W-:Y:S01]  /*13450*/  MOV R7, 0xff800000 ;  /* 0xff80000000077802 */ /* 0x008fe20000000f00 */
[C---:B------:R-:W-:Y:S02]  /*13460*/  FMUL.FTZ R126, R9.reuse, R126 ;  /* 0x0000007e097e7220 */ /* 0x040fe40000410000 */
[C---:B------:R-:W-:Y:S02]  /*13470*/  FMUL.FTZ R127, R9.reuse, R127 ;  /* 0x0000007f097f7220 */ /* 0x040fe40000410000 */
[C---:B------:R-:W-:Y:S02]  /*13480*/  FMUL.FTZ R122, R9.reuse, R122 ;  /* 0x0000007a097a7220 */ /* 0x040fe40000410000 */
[C---:B------:R-:W-:Y:S02]  /*13490*/  FMUL.FTZ R123, R9.reuse, R123 ;  /* 0x0000007b097b7220 */ /* 0x040fe40000410000 */
[----:B------:R-:W-:-:S02]  /*134a0*/  FMUL.FTZ R118, R9, R118 ;  /* 0x0000007609767220 */ /* 0x000fc40000410000 */
[----:B------:R-:W-:Y:S01]  /*134b0*/  FMUL.FTZ R119, R9, R119 ;  /* 0x0000007709777220 */ /* 0x000fe20000410000 */
[----:B------:R-:W-:Y:S01]  /*134c0*/  @P1 MOV R9, 0x3f317218 ;  /* 0x3f31721800091802 */ /* 0x000fe20000000f00 */
[----:B------:R-:W-:Y:S01]  /*134d0*/  @P3 FFMA.FTZ R7, R14, R3, R6 ;  /* 0x000000030e073223 */ /* 0x000fe20000010006 */
[----:B------:R-:W-:Y:S01]  /*134e0*/  @P0 MOV R3, 0x3f317218 ;  /* 0x3f31721800030802 */ /* 0x000fe20000000f00 */
[----:B--2---:R-:W-:Y:S02]  /*134f0*/  @P1 FMUL.FTZ R12, R12, 0.69314718246459960938 ;  /* 0x3f3172180c0c1820 */ /* 0x004fe40000410000 */
[----:B------:R-:W-:Y:S02]  /*13500*/  @P1 FMUL.FTZ R9, R9, c[0x0][0x2d0] ;  /* 0x0000b40009091a20 */ /* 0x000fe40000410000 */
[----:B-1----:R-:W-:Y:S02]  /*13510*/  @P0 FMUL.FTZ R4, R4, 0.69314718246459960938 ;  /* 0x3f31721804040820 */ /* 0x002fe40000410000 */
[----:B------:R-:W-:-:S02]  /*13520*/  @P0 FMUL.FTZ R3, R3, c[0x0][0x2d0] ;  /* 0x0000b40003030a20 */ /* 0x000fc40000410000 */
[----:B------:R-:W-:Y:S01]  /*13530*/  @P1 FFMA.FTZ R11, R9, R0, R12 ;  /* 0x00000000090b1223 */ /* 0x000fe2000001000c */
[----:B------:R-:W-:Y:S01]  /*13540*/  MOV R0, 0xff800000 ;  /* 0xff80000000007802 */ /* 0x000fe20000000f00 */
[----:B------:R-:W-:Y:S01]  /*13550*/  @P2 FFMA.FTZ R10, R13, R2, R15 ;  /* 0x000000020d0a2223 */ /* 0x000fe2000001000f */
[----:B------:R-:W-:Y:S01]  /*13560*/  MOV R2, 0x1 ;  /* 0x0000000100027802 */ /* 0x000fe20000000f00 */
[C---:B----4-:R-:W-:Y:S02]  /*13570*/  FMUL.FTZ R148, R8.reuse, R148 ;  /* 0x0000009408947220 */ /* 0x050fe40000410000 */
        /* <DEDUP_REMOVED lines=30> */
[----:B------:R-:W-:Y:S02]  /*13760*/  FMUL.FTZ R179, R5, R179 ;  /* 0x000000b305b37220 */ /* 0x000fe40000410000 */
[----:B------:R-:W-:Y:S02]  /*13770*/  @P0 FFMA.FTZ R0, R3, R68, R4 ;  /* 0x0000004403000223 */ /* 0x000fe40000010004 */
.L_x_1304:
[----:B--2---:R2:W5:Y:S01]  /*13780*/  LDL R6, [R1] ;  /* 0x0000000001067983 */ /* 0x0045620000100800 */
[----:B------:R-:W-:Y:S01]  /*13790*/  LOP3.LUT P0, RZ, R243, 0x7f, RZ, 0xc0, !PT ;  /* 0x0000007ff3ff7812 */ /* 0x000fe2000780c0ff */
[----:B------:R-:W-:-:S12]  /*137a0*/  BSSY B0, `(.L_x_1361) ;  /* 0x0000010000007945 */ /* 0x000fd80003800000 */
[----:B------:R-:W-:Y:S05]  /*137b0*/  @P0 BRA `(.L_x_1362) ;  /* 0x000000e000000947 */ /* 0x000fea0003800000 */
[----:B------:R-:W3:Y:S01]  /*137c0*/  S2R R3, SR_LANEID ;  /* 0x0000000000037919 */ /* 0x000ee20000000000 */
[----:B------:R-:W-:Y:S01]  /*137d0*/  VOTEU.ANY UR4, UPT, PT ;  /* 0x0000000000047886 */ /* 0x000fe200038e0100 */
[----:B------:R-:W-:Y:S01]  /*137e0*/  IMAD.MOV.U32 R8, RZ, RZ, c[0x0][0x580] ;  /* 0x00016000ff087624 */ /* 0x000fe200078e00ff */
[----:B------:R-:W3:Y:S01]  /*137f0*/  FLO.U32 R5, UR4 ;  /* 0x0000000400057d00 */ /* 0x000ee200080e0000 */
[----:B------:R-:W-:-:S07]  /*13800*/  IMAD.MOV.U32 R9, RZ, RZ, c[0x0][0x584] ;  /* 0x00016100ff097624 */ /* 0x000fce00078e00ff */
[----:B------:R-:W4:Y:S01]  /*13810*/  POPC R4, UR4 ;  /* 0x0000000400047d09 */ /* 0x000f220008000000 */
[----:B---3--:R-:W-:-:S13]  /*13820*/  ISETP.EQ.U32.AND P0, PT, R5, R3, PT ;  /* 0x000000030500720c */ /* 0x008fda0003f02070 */
[----:B----4-:R-:W3:Y:S04]  /*13830*/  @P0 ATOMG.E.ADD.STRONG.GPU PT, R4, [R8.64], R4 ;  /* 0x00000004080409a8 */ /* 0x010ee800081ee1c8 */
[----:B------:R-:W4:Y:S02]  /*13840*/  S2R R3, SR_LTMASK ;  /* 0x0000000000037919 */ /* 0x000f240000003900 */
[----:B----4-:R-:W-:-:S06]  /*13850*/  LOP3.LUT R3, R3, UR4, RZ, 0xc0, !PT ;  /* 0x0000000403037c12 */ /* 0x010fcc000f8ec0ff */
[----:B------:R-:W4:Y:S01]  /*13860*/  POPC R3, R3 ;  /* 0x0000000300037309 */ /* 0x000f220000000000 */
[----:B---3--:R-:W4:Y:S02]  /*13870*/  SHFL.IDX PT, R4, R4, R5, 0x1f ;  /* 0x00001f0504047589 */ /* 0x008f2400000e0000 */
[----:B----45:R-:W-:-:S05]  /*13880*/  IADD3 R6, R4, c[0x0][0xc], R3 ;  /* 0x0000030004067a10 */ /* 0x030fca0007ffe003 */
[----:B------:R3:W-:Y:S02]  /*13890*/  STL [R1], R6 ;  /* 0x0000000601007387 */ /* 0x0007e40000100800 */
.L_x_1362:
[----:B------:R-:W-:Y:S05]  /*138a0*/  BSYNC B0 ;  /* 0x0000000000007941 */ /* 0x000fea0003800000 */
.L_x_1361:
[----:B------:R-:W-:Y:S01]  /*138b0*/  PRMT R2, R2, 0x9910, RZ ;  /* 0x0000991002027816 */ /* 0x000fe200000000ff */
[----:B------:R-:W-:Y:S01]  /*138c0*/  BSSY B1, `(.L_x_1363) ;  /* 0x0000142000017945 */ /* 0x000fe20003800000 */
[----:B-----5:R-:W-:Y:S02]  /*138d0*/  IMAD.MOV.U32 R3, RZ, RZ, R6 ;  /* 0x000000ffff037224 */ /* 0x020fe400078e0006 */
[----:B------:R-:W-:-:S13]  /*138e0*/  ISETP.NE.AND P0, PT, R2, RZ, PT ;  /* 0x000000ff0200720c */ /* 0x000fda0003f05270 */
[----:B------:R-:W-:Y:S05]  /*138f0*/  @!P0 BRA `(.L_x_1364) ;  /* 0x0000113000008947 */ /* 0x000fea0003800000 */
[----:B------:R-:W-:Y:S01]  /*13900*/  WARPSYNC 0xffffffff ;  /* 0xffffffff00007948 */ /* 0x000fe20003800000 */
[----:B------:R-:W-:Y:S06]  /*13910*/  BAR.SYNC.DEFER_BLOCKING 0x1, 0x80 ;  /* 0x0042000000007b1d */ /* 0x000fec0000010000 */
[----:B------:R-:W-:Y:S05]  /*13920*/  BRA.CONV ~URZ, `(.L_x_1365) ;  /* 0x000000537f007947 */ /* 0x000fea000b800000 */
[----:B---3--:R-:W-:Y:S01]  /*13930*/  IMAD.MOV.U32 R6, RZ, RZ, R249 ;  /* 0x000000ffff067224 */ /* 0x008fe200078e00f9 */
[----:B------:R-:W-:Y:S01]  /*13940*/  MOV R5, RZ ;  /* 0x000000ff00057202 */ /* 0x000fe20000000f00 */
[----:B------:R-:W-:Y:S01]  /*13950*/  IMAD.MOV.U32 R4, RZ, RZ, 0x1f ;  /* 0x0000001fff047424 */ /* 0x000fe200078e00ff */
[----:B------:R-:W-:-:S02]  /*13960*/  MOV R2, 0x13980 ;  /* 0x0001398000027802 */ /* 0x000fc40000000f00 */
[----:B-12---:R-:W-:Y:S05]  /*13970*/  CALL.REL.NOINC `($__internal_17_$__cuda_sm70_shflsync_idx_p) ;  /* 0x0000685000007944 */ /* 0x006fea0003c00000 */
.L_x_1365:
[----:B---3--:R-:W3:Y:S04]  /*13980*/  LDL.LU R6, [R1+0x18] ;  /* 0x0000180001067983 */ /* 0x008ee80000300800 */
[----:B-1----:R-:W4:Y:S04]  /*13990*/  LDL.LU R13, [R1+0x2c] ;  /* 0x00002c00010d7983 */ /* 0x002f280000300800 */
[----:B------:R-:W5:Y:S04]  /*139a0*/  LDL.LU R18, [R1+0x28] ;  /* 0x0000280001127983 */ /* 0x000f680000300800 */
[----:B--2---:R-:W2:Y:S01]  /*139b0*/  LDL.LU R22, [R1+0x14] ;  /* 0x0000140001167983 */ /* 0x004ea20000300800 */
[----:B------:R-:W-:Y:S01]  /*139c0*/  IMAD.MOV.U32 R2, RZ, RZ, 0x1 ;  /* 0x00000001ff027424 */ /* 0x000fe200078e00ff */
[----:B------:R-:W-:Y:S01]  /*139d0*/  ULDC UR5, c[0x0][0x4e8] ;  /* 0x00013a0000057ab9 */ /* 0x000fe20000000800 */
[----:B------:R-:W-:Y:S01]  /*139e0*/  LOP3.LUT P1, RZ, R248, 0x3, RZ, 0xc0, !PT ;  /* 0x00000003f8ff7812 */ /* 0x000fe2000782c0ff */
[----:B------:R-:W-:Y:S01]  /*139f0*/  ULDC UR4, c[0x0][0x388] ;  /* 0x0000e20000047ab9 */ /* 0x000fe20000000800 */
[C---:B------:R-:W-:Y:S01]  /*13a00*/  IADD3 R23, R245.reuse, 0x38, RZ ;  /* 0x00000038f5177810 */ /* 0x040fe20007ffe0ff */
[----:B------:R-:W-:Y:S01]  /*13a10*/  UIMAD UR4, UR5, UR4, URZ ;  /* 0x00000004050472a4 */ /* 0x000fe2000f8e023f */
[----:B------:R-:W-:Y:S01]  /*13a20*/  ISETP.NE.AND P0, PT, R2, c[0x0][0x4e8], PT ;  /* 0x00013a0002007a0c */ /* 0x000fe20003f05270 */
[----:B------:R-:W-:Y:S01]  /*13a30*/  BSSY B0, `(.L_x_1366) ;  /* 0x0000090000007945 */ /* 0x000fe20003800000 */
[----:B------:R-:W-:-:S02]  /*13a40*/  IADD3 R25, R245, 0x30, RZ ;  /* 0x00000030f5197810 */ /* 0x000fc40007ffe0ff */
[C---:B------:R-:W-:Y:S02]  /*13a50*/  IADD3 R27, R245.reuse, 0x28, RZ ;  /* 0x00000028f51b7810 */ /* 0x040fe40007ffe0ff */
[C---:B------:R-:W-:Y:S02]  /*13a60*/  IADD3 R29, R245.reuse, 0x20, RZ ;  /* 0x00000020f51d7810 */ /* 0x040fe40007ffe0ff */
[C---:B------:R-:W-:Y:S02]  /*13a70*/  IADD3 R31, R245.reuse, 0x18, RZ ;  /* 0x00000018f51f7810 */ /* 0x040fe40007ffe0ff */
[C---:B------:R-:W-:Y:S02]  /*13a80*/  IADD3 R33, R245.reuse, 0x10, RZ ;  /* 0x00000010f5217810 */ /* 0x040fe40007ffe0ff */
[----:B------:R-:W-:Y:S02]  /*13a90*/  IADD3 R35, R245, 0x8, RZ ;  /* 0x00000008f5237810 */ /* 0x000fe40007ffe0ff */
[----:B------:R-:W-:-:S02]  /*13aa0*/  SHF.R.S32.HI R23, RZ, 0x1f, R23 ;  /* 0x0000001fff177819 */ /* 0x000fc40000011417 */
[C---:B------:R-:W-:Y:S02]  /*13ab0*/  IADD3 R24, R245.reuse, 0x30, RZ ;  /* 0x00000030f5187810 */ /* 0x040fe40007ffe0ff */
[----:B------:R-:W-:Y:S02]  /*13ac0*/  SHF.R.S32.HI R25, RZ, 0x1f, R25 ;  /* 0x0000001fff197819 */ /* 0x000fe40000011419 */
[C---:B------:R-:W-:Y:S02]  /*13ad0*/  IADD3 R26, R245.reuse, 0x28, RZ ;  /* 0x00000028f51a7810 */ /* 0x040fe40007ffe0ff */
[----:B------:R-:W-:Y:S02]  /*13ae0*/  SHF.R.S32.HI R27, RZ, 0x1f, R27 ;  /* 0x0000001fff1b7819 */ /* 0x000fe4000001141b */
        /* <DEDUP_REMOVED lines=8> */
[----:B------:R-:W-:Y:S02]  /*13b70*/  SHF.R.S32.HI R36, RZ, 0x1f, R245 ;  /* 0x0000001fff247819 */ /* 0x000fe400000114f5 */
[----:B---3--:R-:W-:Y:S01]  /*13b80*/  SHF.R.S32.HI R16, RZ, 0x1f, R6 ;  /* 0x0000001fff107819 */ /* 0x008fe20000011406 */
[----:B------:R-:W-:-:S04]  /*13b90*/  IMAD.WIDE.U32 R4, R6, c[0x0][0x4d0], RZ ;  /* 0x0001340006047a25 */ /* 0x000fc800078e00ff */
[C---:B------:R-:W-:Y:S02]  /*13ba0*/  IMAD R14, R16.reuse, c[0x0][0x4d0], RZ ;  /* 0x00013400100e7a24 */ /* 0x040fe400078e02ff */
[----:B------:R-:W-:Y:S02]  /*13bb0*/  IMAD R16, R16, c[0x0][0x438], RZ ;  /* 0x00010e0010107a24 */ /* 0x000fe400078e02ff */
[C---:B------:R-:W-:Y:S02]  /*13bc0*/  IMAD R14, R6.reuse, c[0x0][0x4d4], R14 ;  /* 0x00013500060e7a24 */ /* 0x040fe400078e020e */
[C---:B------:R-:W-:Y:S02]  /*13bd0*/  IMAD R16, R6.reuse, c[0x0][0x43c], R16 ;  /* 0x00010f0006107a24 */ /* 0x040fe400078e0210 */
[----:B------:R-:W-:Y:S01]  /*13be0*/  IMAD.IADD R15, R5, 0x1, R14 ;  /* 0x00000001050f7824 */ /* 0x000fe200078e020e */
[----:B----4-:R-:W-:Y:S01]  /*13bf0*/  SHF.R.S32.HI R5, RZ, 0x1f, R13 ;  /* 0x0000001fff057819 */ /* 0x010fe2000001140d */
[----:B------:R-:W-:-:S04]  /*13c00*/  IMAD.WIDE.U32 R8, R6, c[0x0][0x438], RZ ;  /* 0x00010e0006087a25 */ /* 0x000fc800078e00ff */
[----:B------:R-:W-:Y:S02]  /*13c10*/  IMAD.MOV.U32 R14, RZ, RZ, R4 ;  /* 0x000000ffff0e7224 */ /* 0x000fe400078e0004 */
[----:B--2---:R-:W-:Y:S02]  /*13c20*/  IMAD.IADD R4, R246, 0x1, R22 ;  /* 0x00000001f6047824 */ /* 0x004fe400078e0216 */
[----:B------:R-:W-:Y:S02]  /*13c30*/  IMAD.IADD R17, R9, 0x1, R16 ;  /* 0x0000000109117824 */ /* 0x000fe400078e0210 */
[----:B------:R-:W-:Y:S02]  /*13c40*/  IMAD R6, R5, c[0x0][0x4d8], RZ ;  /* 0x0001360005067a24 */ /* 0x000fe400078e02ff */
[----:B------:R-:W-:-:S04]  /*13c50*/  @P0 IMAD.HI.U32 R9, R4, c[0x0][0x4ec], RZ ;  /* 0x00013b0004090a27 */ /* 0x000fc800078e00ff */
[----:B------:R-:W-:Y:S02]  /*13c60*/  IMAD.MOV.U32 R16, RZ, RZ, R8 ;  /* 0x000000ffff107224 */ /* 0x000fe400078e0008 */
[----:B------:R-:W-:Y:S02]  /*13c70*/  IMAD R5, R5, c[0x0][0x440], RZ ;  /* 0x0001100005057a24 */ /* 0x000fe400078e02ff */
[----:B------:R-:W-:Y:S01]  /*13c80*/  IMAD.MOV.U32 R12, RZ, RZ, R4 ;  /* 0x000000ffff0c7224 */ /* 0x000fe200078e0004 */
[----:B------:R-:W-:Y:S01]  /*13c90*/  @P0 SHF.R.U32.HI R12, RZ, c[0x0][0x4f0], R9 ;  /* 0x00013c00ff0c0a19 */ /* 0x000fe20000011609 */
[C---:B------:R-:W-:Y:S02]  /*13ca0*/  IMAD R5, R13.reuse, c[0x0][0x444], R5 ;  /* 0x000111000d057a24 */ /* 0x040fe400078e0205 */
[----:B------:R-:W-:Y:S01]  /*13cb0*/  IMAD.WIDE.U32 R16, R13, c[0x0][0x440], R16 ;  /* 0x000110000d107a25 */ /* 0x000fe200078e0010 */
[----:B------:R-:W-:-:S03]  /*13cc0*/  SHF.R.S32.HI R9, RZ, 0x1f, R12 ;  /* 0x0000001fff097819 */ /* 0x000fc6000001140c */
[----:B------:R-:W-:Y:S02]  /*13cd0*/  IMAD R6, R13, c[0x0][0x4dc], R6 ;  /* 0x000137000d067a24 */ /* 0x000fe400078e0206 */
[----:B------:R-:W-:-:S04]  /*13ce0*/  @P0 IMAD.HI.U32 R2, R4, c[0x0][0x4ec], RZ ;  /* 0x00013b0004020a27 */ /* 0x000fc800078e00ff */
[----:B------:R-:W-:Y:S01]  /*13cf0*/  IMAD.WIDE.U32 R14, R13, c[0x0][0x4d8], R14 ;  /* 0x000136000d0e7a25 */ /* 0x000fe200078e000e */
[----:B-----5:R-:W-:-:S03]  /*13d00*/  SHF.R.S32.HI R13, RZ, 0x1f, R18 ;  /* 0x0000001fff0d7819 */ /* 0x020fc60000011412 */
[----:B------:R-:W-:Y:S02]  /*13d10*/  IMAD.IADD R17, R17, 0x1, R5 ;  /* 0x0000000111117824 */ /* 0x000fe400078e0205 */
[----:B------:R-:W-:Y:S01]  /*13d20*/  IMAD.MOV.U32 R8, RZ, RZ, R4 ;  /* 0x000000ffff087224 */ /* 0x000fe200078e0004 */
[----:B------:R-:W-:Y:S01]  /*13d30*/  @P0 SHF.R.U32.HI R8, RZ, c[0x0][0x4f0], R2 ;  /* 0x00013c00ff080a19 */ /* 0x000fe20000011602 */
[----:B------:R-:W-:Y:S02]  /*13d40*/  IMAD.IADD R15, R15, 0x1, R6 ;  /* 0x000000010f0f7824 */ /* 0x000fe400078e0206 */
[----:B------:R-:W-:Y:S01]  /*13d50*/  IMAD.MOV R5, RZ, RZ, -R12 ;  /* 0x000000ffff057224 */ /* 0x000fe200078e0a0c */
[----:B------:R-:W-:Y:S01]  /*13d60*/  SHF.R.S32.HI R6, RZ, 0x1f, R8 ;  /* 0x0000001fff067819 */ /* 0x000fe20000011408 */
[C---:B------:R-:W-:Y:S02]  /*13d70*/  IMAD R2, R13.reuse, c[0x0][0x4e0], RZ ;  /* 0x000138000d027a24 */ /* 0x040fe400078e02ff */
[----:B------:R-:W-:-:S02]  /*13d80*/  IMAD R13, R13, c[0x0][0x448], RZ ;  /* 0x000112000d0d7a24 */ /* 0x000fc400078e02ff */
[----:B------:R-:W-:Y:S02]  /*13d90*/  IMAD R5, R5, c[0x0][0x4e8], R4 ;  /* 0x00013a0005057a24 */ /* 0x000fe400078e0204 */
[----:B------:R-:W-:-:S04]  /*13da0*/  IMAD.WIDE.U32 R14, R18, c[0x0][0x4e0], R14 ;  /* 0x00013800120e7a25 */ /* 0x000fc800078e000e */
[----:B------:R-:W-:Y:S01]  /*13db0*/  IMAD R2, R18, c[0x0][0x4e4], R2 ;  /* 0x0001390012027a24 */ /* 0x000fe200078e0202 */
[----:B------:R-:W-:Y:S01]  /*13dc0*/  IADD3 R12, P0, R12, R14, RZ ;  /* 0x0000000e0c0c7210 */ /* 0x000fe20007f1e0ff */
[C---:B------:R-:W-:Y:S02]  /*13dd0*/  IMAD R13, R18.reuse, c[0x0][0x44c], R13 ;  /* 0x00011300120d7a24 */ /* 0x040fe400078e020d */
[----:B------:R-:W-:Y:S01]  /*13de0*/  IMAD.WIDE.U32 R18, R18, c[0x0][0x448], R16 ;  /* 0x0001120012127a25 */ /* 0x000fe200078e0010 */
[----:B------:R-:W-:-:S03]  /*13df0*/  SHF.R.S32.HI R16, RZ, 0x1f, R5 ;  /* 0x0000001fff107819 */ /* 0x000fc60000011405 */
[----:B------:R-:W-:Y:S01]  /*13e00*/  IMAD.IADD R19, R19, 0x1, R13 ;  /* 0x0000000113137824 */ /* 0x000fe200078e020d */
[----:B------:R-:W-:Y:S01]  /*13e10*/  IADD3.X R13, R9, R15, R2, P0, !PT ;  /* 0x0000000f090d7210 */ /* 0x000fe200007fe402 */
[----:B------:R-:W-:Y:S02]  /*13e20*/  IMAD R16, R16, c[0x0][0x4c8], RZ ;  /* 0x0001320010107a24 */ /* 0x000fe400078e02ff */
[----:B------:R-:W-:Y:S02]  /*13e30*/  IMAD.MOV R2, RZ, RZ, -R8 ;  /* 0x000000ffff027224 */ /* 0x000fe400078e0a08 */
[C---:B------:R-:W-:Y:S02]  /*13e40*/  IMAD R16, R5.reuse, c[0x0][0x4cc], R16 ;  /* 0x0001330005107a24 */ /* 0x040fe400078e0210 */
[----:B------:R-:W-:-:S04]  /*13e50*/  IMAD.WIDE.U32 R14, R5, c[0x0][0x4c8], R12 ;  /* 0x00013200050e7a25 */ /* 0x000fc800078e000c */
[----:B------:R-:W-:Y:S01]  /*13e60*/  IMAD.IADD R16, R15, 0x1, R16 ;  /* 0x000000010f107824 */ /* 0x000fe200078e0210 */
[----:B------:R-:W-:Y:S01]  /*13e70*/  LEA R12, P0, R14, c[0x0][0x4a8], 0x2 ;  /* 0x00012a000e0c7a11 */ /* 0x000fe200078010ff */
[----:B------:R-:W-:Y:S02]  /*13e80*/  IMAD R6, R6, c[0x0][0x430], RZ ;  /* 0x00010c0006067a24 */ /* 0x000fe400078e02ff */
[----:B------:R-:W-:-:S04]  /*13e90*/  IMAD.WIDE.U32 R18, R8, c[0x0][0x430], R18 ;  /* 0x00010c0008127a25 */ /* 0x000fc800078e0012 */
[----:B------:R-:W-:Y:S01]  /*13ea0*/  IMAD R4, R2, c[0x0][0x4e8], R4 ;  /* 0x00013a0002047a24 */ /* 0x000fe200078e0204 */
[----:B------:R-:W-:Y:S01]  /*13eb0*/  LEA.HI.X R2, R14, c[0x0][0x4ac], R16, 0x2, P0 ;  /* 0x00012b000e027a11 */ /* 0x000fe200000f1410 */
[----:B------:R-:W-:Y:S01]  /*13ec0*/  IMAD R6, R8, c[0x0][0x434], R6 ;  /* 0x00010d0008067a24 */ /* 0x000fe200078e0206 */
[----:B------:R-:W-:Y:S01]  /*13ed0*/  SHFL.IDX PT, R16, R12, 0x1, 0x1c1f ;  /* 0x003c1f000c107f89 */ /* 0x000fe200000e0000 */
[----:B------:R-:W-:Y:S02]  /*13ee0*/  IMAD.MOV.U32 R20, RZ, RZ, R18 ;  /* 0x000000ffff147224 */ /* 0x000fe400078e0012 */
[----:B------:R-:W-:Y:S01]  /*13ef0*/  IMAD.IADD R21, R19, 0x1, R6 ;  /* 0x0000000113157824 */ /* 0x000fe200078e0206 */
[----:B------:R-:W-:Y:S01]  /*13f00*/  SHFL.IDX PT, R18, R12, RZ, 0x1c1f ;  /* 0x001c1fff0c127589 */ /* 0x000fe200000e0000 */
[----:B------:R-:W-:Y:S01]  /*13f10*/  IMAD.IADD R5, R247, 0x1, R22 ;  /* 0x00000001f7057824 */ /* 0x000fe200078e0216 */
[----:B------:R-:W-:Y:S01]  /*13f20*/  SHF.R.S32.HI R6, RZ, 0x1f, R4 ;  /* 0x0000001fff067819 */ /* 0x000fe20000011404 */
[----:B------:R-:W-:Y:S01]  /*13f30*/  IMAD.WIDE.U32 R20, R4, c[0x0][0x428], R20 ;  /* 0x00010a0004147a25 */ /* 0x000fe200078e0014 */
[----:B------:R-:W1:Y:S01]  /*13f40*/  SHFL.IDX PT, R19, R2, RZ, 0x1c1f ;  /* 0x001c1fff02137589 */ /* 0x000e6200000e0000 */
[----:B------:R-:W-:-:S02]  /*13f50*/  IADD3 R22, R245, 0x38, RZ ;  /* 0x00000038f5167810 */ /* 0x000fc40007ffe0ff */
[C---:B------:R-:W-:Y:S01]  /*13f60*/  IADD3 R9, R5.reuse, 0x8, RZ ;  /* 0x0000000805097810 */ /* 0x040fe20007ffe0ff */
[----:B------:R-:W2:Y:S01]  /*13f70*/  SHFL.IDX PT, R17, R2, 0x1, 0x1c1f ;  /* 0x003c1f0002117f89 */ /* 0x000ea200000e0000 */
[----:B------:R-:W-:Y:S02]  /*13f80*/  ISETP.GE.OR P4, PT, R5, UR4, P1 ;  /* 0x0000000405007c0c */ /* 0x000fe40008f86670 */
[----:B------:R-:W-:Y:S01]  /*13f90*/  ISETP.GE.OR P3, PT, R9, UR4, P1 ;  /* 0x0000000409007c0c */ /* 0x000fe20008f66670 */
[----:B------:R-:W-:Y:S01]  /*13fa0*/  SHFL.IDX PT, R14, R12, 0x2, 0x1c1f ;  /* 0x005c1f000c0e7f89 */ /* 0x000fe200000e0000 */
[----:B------:R-:W-:-:S03]  /*13fb0*/  IADD3 R8, R5, 0x40, RZ ;  /* 0x0000004005087810 */ /* 0x000fc60007ffe0ff */
[----:B------:R-:W3:Y:S01]  /*13fc0*/  SHFL.IDX PT, R15, R2, 0x2, 0x1c1f ;  /* 0x005c1f00020f7f89 */ /* 0x000ee200000e0000 */
[----:B------:R-:W-:-:S03]  /*13fd0*/  ISETP.GE.OR P2, PT, R8, UR4, P1 ;  /* 0x0000000408007c0c */ /* 0x000fc60008f46670 */
[----:B------:R-:W-:Y:S04]  /*13fe0*/  SHFL.IDX PT, R12, R12, 0x3, 0x1c1f ;  /* 0x007c1f000c0c7f89 */ /* 0x000fe800000e0000 */
[----:B------:R4:W5:Y:S04]  /*13ff0*/  SHFL.IDX PT, R13, R2, 0x3, 0x1c1f ;  /* 0x007c1f00020d7f89 */ /* 0x00096800000e0000 */
[----:B-1----:R1:W-:Y:S04]  /*14000*/  @!P4 ST.E [R18.64], R7 ;  /* 0x000000071200c985 */ /* 0x0023e8000c101908 */
[----:B--2---:R1:W-:Y:S01]  /*14010*/  @!P3 ST.E [R16.64], R10 ;  /* 0x0000000a1000b985 */ /* 0x0043e2000c101908 */
[----:B------:R-:W-:-:S03]  /*14020*/  ISETP.GE.AND P3, PT, R5, UR4, PT ;  /* 0x0000000405007c0c */ /* 0x000fc6000bf66270 */
[----:B---3--:R1:W-:Y:S01]  /*14030*/  @!P2 ST.E [R14.64], R11 ;  /* 0x0000000b0e00a985 */ /* 0x0083e2000c101908 */
[----:B------:R-:W-:Y:S01]  /*14040*/  ISETP.GE.AND P2, PT, R9, UR4, PT ;  /* 0x0000000409007c0c */ /* 0x000fe2000bf46270 */
[----:B----4-:R-:W-:Y:S01]  /*14050*/  IMAD R2, R6, c[0x0][0x428], RZ ;  /* 0x00010a0006027a24 */ /* 0x010fe200078e02ff */
[----:B------:R-:W-:-:S03]  /*14060*/  IADD3 R6, R5, 0x48, RZ ;  /* 0x0000004805067810 */ /* 0x000fc60007ffe0ff */
[----:B------:R-:W-:Y:S01]  /*14070*/  IMAD R2, R4, c[0x0][0x42c], R2 ;  /* 0x00010b0004027a24 */ /* 0x000fe200078e0202 */
[----:B------:R-:W-:Y:S02]  /*14080*/  ISETP.GE.OR P1, PT, R6, UR4, P1 ;  /* 0x0000000406007c0c */ /* 0x000fe40008f26670 */
[----:B------:R-:W-:Y:S01]  /*14090*/  LEA R4, P0, R20, c[0x0][0x400], 0x2 ;  /* 0x0001000014047a11 */ /* 0x000fe200078010ff */
[----:B------:R-:W-:-:S04]  /*140a0*/  IMAD.IADD R2, R21, 0x1, R2 ;  /* 0x0000000115027824 */ /* 0x000fc800078e0202 */
[----:B------:R1:W2:Y:S01]  /*140b0*/  SHFL.IDX PT, R7, R4, RZ, 0x1c1f ;  /* 0x001c1fff04077589 */ /* 0x0002a200000e0000 */
[----:B------:R-:W-:Y:S02]  /*140c0*/  LEA.HI.X R2, R20, c[0x0][0x404], R2, 0x2, P0 ;  /* 0x0001010014027a11 */ /* 0x000fe400000f1402 */
[----:B------:R-:W-:-:S03]  /*140d0*/  ISETP.GE.AND P0, PT, R6, UR4, PT ;  /* 0x0000000406007c0c */ /* 0x000fc6000bf06270 */
[----:B-----5:R1:W-:Y:S01]  /*140e0*/  @!P1 ST.E [R12.64], R0 ;  /* 0x000000000c009985 */ /* 0x0203e2000c101908 */
[----:B------:R-:W-:-:S03]  /*140f0*/  ISETP.GE.AND P1, PT, R8, UR4, PT ;  /* 0x0000000408007c0c */ /* 0x000fc6000bf26270 */
[----:B------:R1:W3:Y:S01]  /*14100*/  SHFL.IDX PT, R10, R2, RZ, 0x1c1f ;  /* 0x001c1fff020a7589 */ /* 0x0002e200000e0000 */
[----:B------:R-:W-:Y:S05]  /*14110*/  @P3 BRA `(.L_x_1367) ;  /* 0x0000021000003947 */ /* 0x000fea0003800000 */
[----:B------:R-:W-:Y:S02]  /*14120*/  ISETP.GE.AND P3, PT, R245, c[0x0][0x3c8], PT ;  /* 0x0000f200f5007a0c */ /* 0x000fe40003f66270 */
[----:B------:R-:W-:Y:S02]  /*14130*/  ISETP.GE.AND P5, PT, R34, c[0x0][0x3c8], PT ;  /* 0x0000f20022007a0c */ /* 0x000fe40003fa6270 */
[----:B------:R-:W-:-:S09]  /*14140*/  ISETP.GE.AND P6, PT, R26, c[0x0][0x3c8], PT ;  /* 0x0000f2001a007a0c */ /* 0x000fd20003fc6270 */
[----:B--2---:R-:W-:-:S04]  /*14150*/  @!P3 LEA R8, P4, R245, R7, 0x2 ;  /* 0x00000007f508b211 */ /* 0x004fc800078810ff */
[----:B---3--:R-:W-:Y:S02]  /*14160*/  @!P3 LEA.HI.X R9, R245, R10, R36, 0x2, P4 ;  /* 0x0000000af509b211 */ /* 0x008fe400020f1424 */
[----:B------:R-:W-:-:S03]  /*14170*/  ISETP.GE.AND P4, PT, R32, c[0x0][0x3c8], PT ;  /* 0x0000f20020007a0c */ /* 0x000fc60003f86270 */
[----:B------:R2:W-:Y:S02]  /*14180*/  @!P3 ST.E.64 [R8.64], R144 ;  /* 0x000000900800b985 */ /* 0x0005e4000c101b08 */
[----:B--2---:R-:W-:-:S04]  /*14190*/  @!P5 LEA R8, P3, R34, R7, 0x2 ;  /* 0x000000072208d211 */ /* 0x004fc800078610ff */
[----:B------:R-:W-:Y:S02]  /*141a0*/  @!P5 LEA.HI.X R9, R34, R10, R35, 0x2, P3 ;  /* 0x0000000a2209d211 */ /* 0x000fe400018f1423 */
        /* <DEDUP_REMOVED lines=9> */
[----:B------:R2:W-:Y:S01]  /*14240*/  @!P3 ST.E.64 [R8.64], R132 ;  /* 0x000000840800b985 */ /* 0x0005e2000c101b08 */
[----:B-1----:R-:W-:-:S04]  /*14250*/  @!P5 LEA R14, P3, R28, R7, 0x2 ;  /* 0x000000071c0ed211 */ /* 0x002fc800078610ff */
[----:B------:R-:W-:Y:S02]  /*14260*/  @!P5 LEA.HI.X R15, R28, R10, R29, 0x2, P3 ;  /* 0x0000000a1c0fd211 */ /* 0x000fe400018f141d */
[----:B------:R-:W-:Y:S02]  /*14270*/  ISETP.GE.AND P5, PT, R24, c[0x0][0x3c8], PT ;  /* 0x0000f20018007a0c */ /* 0x000fe40003fa6270 */
[----:B------:R-:W-:-:S04]  /*14280*/  @!P6 LEA R12, P3, R26, R7, 0x2 ;  /* 0x000000071a0ce211 */ /* 0x000fc800078610ff */
[----:B------:R-:W-:-:S07]  /*14290*/  @!P6 LEA.HI.X R13, R26, R10, R27, 0x2, P3 ;  /* 0x0000000a1a0de211 */ /* 0x000fce00018f141b */
[----:B--2---:R-:W-:-:S04]  /*142a0*/  @!P5 LEA R8, P3, R24, R7, 0x2 ;  /* 0x000000071808d211 */ /* 0x004fc800078610ff */
[----:B------:R-:W-:Y:S02]  /*142b0*/  @!P5 LEA.HI.X R9, R24, R10, R25, 0x2, P3 ;  /* 0x0000000a1809d211 */ /* 0x000fe400018f1419 */
[----:B------:R-:W-:-:S04]  /*142c0*/  @!P4 LEA R6, P3, R22, R7, 0x2 ;  /* 0x000000071606c211 */ /* 0x000fc800078610ff */
[----:B------:R-:W-:Y:S02]  /*142d0*/  @!P4 LEA.HI.X R7, R22, R10, R23, 0x2, P3 ;  /* 0x0000000a1607c211 */ /* 0x000fe400018f1417 */
[----:B------:R-:W-:-:S13]  /*142e0*/  ISETP.GE.AND P3, PT, R28, c[0x0][0x3c8], PT ;  /* 0x0000f2001c007a0c */ /* 0x000fda0003f66270 */
[----:B------:R1:W-:Y:S04]  /*142f0*/  @!P3 ST.E.64 [R14.64], R128 ;  /* 0x000000800e00b985 */ /* 0x0003e8000c101b08 */
[----:B------:R1:W-:Y:S04]  /*14300*/  @!P6 ST.E.64 [R12.64], R124 ;  /* 0x0000007c0c00e985 */ /* 0x0003e8000c101b08 */
[----:B------:R1:W-:Y:S04]  /*14310*/  @!P5 ST.E.64 [R8.64], R120 ;  /* 0x000000780800d985 */ /* 0x0003e8000c101b08 */
[----:B------:R1:W-:Y:S02]  /*14320*/  @!P4 ST.E.64 [R6.64], R116 ;  /* 0x000000740600c985 */ /* 0x0003e4000c101b08 */
.L_x_1367:
[----:B------:R-:W-:Y:S05]  /*14330*/  BSYNC B0 ;  /* 0x0000000000007941 */ /* 0x000fea0003800000 */
.L_x_1366:
[----:B------:R4:W1:Y:S01]  /*14340*/  SHFL.IDX PT, R5, R2, 0x1, 0x1c1f ;  /* 0x003c1f0002057f89 */ /* 0x00086200000e0000 */
[----:B------:R-:W-:Y:S03]  /*14350*/  BSSY B0, `(.L_x_1368) ;  /* 0x0000023000007945 */ /* 0x000fe60003800000 */
[----:B-1----:R4:W1:Y:S01]  /*14360*/  SHFL.IDX PT, R0, R4, 0x1, 0x1c1f ;  /* 0x003c1f0004007f89 */ /* 0x00286200000e0000 */
[----:B------:R-:W-:Y:S05]  /*14370*/  @P2 BRA `(.L_x_1369) ;  /* 0x0000020000002947 */ /* 0x000fea0003800000 */
[----:B------:R-:W-:Y:S02]  /*14380*/  ISETP.GE.AND P3, PT, R245, c[0x0][0x3c8], PT ;  /* 0x0000f200f5007a0c */ /* 0x000fe40003f66270 */
[----:B------:R-:W-:-:S02]  /*14390*/  ISETP.GE.AND P5, PT, R34, c[0x0][0x3c8], PT ;  /* 0x0000f20022007a0c */ /* 0x000fc40003fa6270 */
[----:B------:R-:W-:-:S09]  /*143a0*/  ISETP.GE.AND P2, PT, R32, c[0x0][0x3c8], PT ;  /* 0x0000f20020007a0c */ /* 0x000fd20003f46270 */
[----:B-1----:R-:W-:-:S04]  /*143b0*/  @!P3 LEA R8, P4, R245, R0, 0x2 ;  /* 0x00000000f508b211 */ /* 0x002fc800078810ff */
[----:B------:R-:W-:Y:S02]  /*143c0*/  @!P3 LEA.HI.X R9, R245, R5, R36, 0x2, P4 ;  /* 0x00000005f509b211 */ /* 0x000fe400020f1424 */
[----:B------:R-:W-:-:S03]  /*143d0*/  @!P5 LEA R6, P4, R34, R0, 0x2 ;  /* 0x000000002206d211 */ /* 0x000fc600078810ff */
[----:B------:R1:W-:Y:S01]  /*143e0*/  @!P3 ST.E.64 [R8.64], R146 ;  /* 0x000000920800b985 */ /* 0x0003e2000c101b08 */
[----:B------:R-:W-:Y:S02]  /*143f0*/  ISETP.GE.AND P3, PT, R30, c[0x0][0x3c8], PT ;  /* 0x0000f2001e007a0c */ /* 0x000fe40003f66270 */
[----:B--2---:R-:W-:-:S05]  /*14400*/  @!P5 LEA.HI.X R7, R34, R5, R35, 0x2, P4 ;  /* 0x000000052207d211 */ /* 0x004fca00020f1423 */
[----:B------:R2:W-:Y:S01]  /*14410*/  @!P5 ST.E.64 [R6.64], R142 ;  /* 0x0000008e0600d985 */ /* 0x0005e2000c101b08 */
[----:B------:R-:W-:Y:S02]  /*14420*/  ISETP.GE.AND P5, PT, R28, c[0x0][0x3c8], PT ;  /* 0x0000f2001c007a0c */ /* 0x000fe40003fa6270 */
[----:B-1----:R-:W-:-:S04]  /*14430*/  @!P2 LEA R8, P4, R32, R0, 0x2 ;  /* 0x000000002008a211 */ /* 0x002fc800078810ff */
[----:B------:R-:W-:Y:S02]  /*14440*/  @!P2 LEA.HI.X R9, R32, R5, R33, 0x2, P4 ;  /* 0x000000052009a211 */ /* 0x000fe400020f1421 */
[----:B--2---:R-:W-:-:S03]  /*14450*/  @!P3 LEA R6, P4, R30, R0, 0x2 ;  /* 0x000000001e06b211 */ /* 0x004fc600078810ff */
[----:B------:R1:W-:Y:S01]  /*14460*/  @!P2 ST.E.64 [R8.64], R138 ;  /* 0x0000008a0800a985 */ /* 0x0003e2000c101b08 */
[----:B------:R-:W-:Y:S02]  /*14470*/  @!P3 LEA.HI.X R7, R30, R5, R31, 0x2, P4 ;  /* 0x000000051e07b211 */ /* 0x000fe400020f141f */
[----:B------:R-:W-:-:S03]  /*14480*/  ISETP.GE.AND P4, PT, R26, c[0x0][0x3c8], PT ;  /* 0x0000f2001a007a0c */ /* 0x000fc60003f86270 */
[----:B------:R-:W-:Y:S01]  /*14490*/  @!P3 ST.E.64 [R6.64], R134 ;  /* 0x000000860600b985 */ /* 0x000fe2000c101b08 */
[----:B------:R-:W-:Y:S02]  /*144a0*/  ISETP.GE.AND P3, PT, R24, c[0x0][0x3c8], PT ;  /* 0x0000f20018007a0c */ /* 0x000fe40003f66270 */
[----:B-1----:R-:W-:-:S04]  /*144b0*/  @!P5 LEA R8, P2, R28, R0, 0x2 ;  /* 0x000000001c08d211 */ /* 0x002fc800078410ff */
[----:B------:R-:W-:Y:S02]  /*144c0*/  @!P5 LEA.HI.X R9, R28, R5, R29, 0x2, P2 ;  /* 0x000000051c09d211 */ /* 0x000fe400010f141d */
[----:B------:R-:W-:-:S03]  /*144d0*/  ISETP.GE.AND P2, PT, R22, c[0x0][0x3c8], PT ;  /* 0x0000f20016007a0c */ /* 0x000fc60003f46270 */
[----:B------:R1:W-:Y:S02]  /*144e0*/  @!P5 ST.E.64 [R8.64], R130 ;  /* 0x000000820800d985 */ /* 0x0003e4000c101b08 */
[----:B-1----:R-:W-:-:S04]  /*144f0*/  @!P4 LEA R8, P5, R26, R0, 0x2 ;  /* 0x000000001a08c211 */ /* 0x002fc800078a10ff */
[----:B------:R-:W-:Y:S02]  /*14500*/  @!P4 LEA.HI.X R9, R26, R5, R27, 0x2, P5 ;  /* 0x000000051a09c211 */ /* 0x000fe400028f141b */
[----:B------:R-:W-:-:S03]  /*14510*/  @!P3 LEA R6, P5, R24, R0, 0x2 ;  /* 0x000000001806b211 */ /* 0x000fc600078a10ff */
[----:B------:R1:W-:Y:S01]  /*14520*/  @!P4 ST.E.64 [R8.64], R126 ;  /* 0x0000007e0800c985 */ /* 0x0003e2000c101b08 */
[----:B------:R-:W-:Y:S02]  /*14530*/  @!P3 LEA.HI.X R7, R24, R5, R25, 0x2, P5 ;  /* 0x000000051807b211 */ /* 0x000fe400028f1419 */
[----:B---3--:R-:W-:-:S03]  /*14540*/  @!P2 LEA R10, P5, R22, R0, 0x2 ;  /* 0x00000000160aa211 */ /* 0x008fc600078a10ff */
[----:B------:R1:W-:Y:S01]  /*14550*/  @!P3 ST.E.64 [R6.64], R122 ;  /* 0x0000007a0600b985 */ /* 0x0003e2000c101b08 */
[----:B------:R-:W-:-:S05]  /*14560*/  @!P2 LEA.HI.X R11, R22, R5, R23, 0x2, P5 ;  /* 0x00000005160ba211 */ /* 0x000fca00028f1417 */
[----:B------:R1:W-:Y:S04]  /*14570*/  @!P2 ST.E.64 [R10.64], R118 ;  /* 0x000000760a00a985 */ /* 0x0003e8000c101b08 */
.L_x_1369:
[----:B------:R-:W-:Y:S05]  /*14580*/  BSYNC B0 ;  /* 0x0000000000007941 */ /* 0x000fea0003800000 */
.L_x_1368:
[----:B------:R4:W3:Y:S01]  /*14590*/  SHFL.IDX PT, R5, R2, 0x2, 0x1c1f ;  /* 0x005c1f0002057f89 */ /* 0x0008e200000e0000 */
[----:B------:R-:W-:Y:S03]  /*145a0*/  BSSY B0, `(.L_x_1370) ;  /* 0x0000023000007945 */ /* 0x000fe60003800000 */
[----:B-1----:R4:W1:Y:S01]  /*145b0*/  SHFL.IDX PT, R0, R4, 0x2, 0x1c1f ;  /* 0x005c1f0004007f89 */ /* 0x00286200000e0000 */
[----:B------:R-:W-:Y:S05]  /*145c0*/  @P1 BRA `(.L_x_1371) ;  /* 0x0000020000001947 */ /* 0x000fea0003800000 */
[----:B------:R-:W-:Y:S02]  /*145d0*/  ISETP.GE.AND P3, PT, R245, c[0x0][0x3c8], PT ;  /* 0x0000f200f5007a0c */ /* 0x000fe40003f66270 */
[----:B------:R-:W-:Y:S02]  /*145e0*/  ISETP.GE.AND P5, PT, R34, c[0x0][0x3c8], PT ;  /* 0x0000f20022007a0c */ /* 0x000fe40003fa6270 */
[----:B------:R-:W-:Y:S02]  /*145f0*/  ISETP.GE.AND P2, PT, R32, c[0x0][0x3c8], PT ;  /* 0x0000f20020007a0c */ /* 0x000fe40003f46270 */
[----:B------:R-:W-:-:S07]  /*14600*/  ISETP.GE.AND P1, PT, R30, c[0x0][0x3c8], PT ;  /* 0x0000f2001e007a0c */ /* 0x000fce0003f26270 */
[----:B-1----:R-:W-:-:S04]  /*14610*/  @!P3 LEA R8, P4, R245, R0, 0x2 ;  /* 0x00000000f508b211 */ /* 0x002fc800078810ff */
[----:B---3--:R-:W-:Y:S02]  /*14620*/  @!P3 LEA.HI.X R9, R245, R5, R36, 0x2, P4 ;  /* 0x00000005f509b211 */ /* 0x008fe400020f1424 */
[----:B------:R-:W-:-:S03]  /*14630*/  @!P5 LEA R6, P4, R34, R0, 0x2 ;  /* 0x000000002206d211 */ /* 0x000fc600078810ff */
[----:B------:R1:W-:Y:S01]  /*14640*/  @!P3 ST.E.64 [R8.64], R148 ;  /* 0x000000940800b985 */ /* 0x0003e2000c101b08 */
[----:B--2---:R-:W-:Y:S02]  /*14650*/  @!P5 LEA.HI.X R7, R34, R5, R35, 0x2, P4 ;  /* 0x000000052207d211 */ /* 0x004fe400020f1423 */
[----:B------:R-:W-:-:S03]  /*14660*/  ISETP.GE.AND P4, PT, R28, c[0x0][0x3c8], PT ;  /* 0x0000f2001c007a0c */ /* 0x000fc60003f86270 */
[----:B------:R2:W-:Y:S01]  /*14670*/  @!P5 ST.E.64 [R6.64], R152 ;  /* 0x000000980600d985 */ /* 0x0005e2000c101b08 */
[----:B-1----:R-:W-:-:S04]  /*14680*/  @!P2 LEA R8, P3, R32, R0, 0x2 ;  /* 0x000000002008a211 */ /* 0x002fc800078610ff */
[-C--:B------:R-:W-:Y:S02]  /*14690*/  @!P2 LEA.HI.X R9, R32, R5.reuse, R33, 0x2, P3 ;  /* 0x000000052009a211 */ /* 0x080fe400018f1421 */
[----:B--2---:R-:W-:Y:S02]  /*146a0*/  @!P1 LEA R6, P5, R30, R0, 0x2 ;  /* 0x000000001e069211 */ /* 0x004fe400078a10ff */
[----:B------:R-:W-:Y:S01]  /*146b0*/  ISETP.GE.AND P3, PT, R26, c[0x0][0x3c8], PT ;  /* 0x0000f2001a007a0c */ /* 0x000fe20003f66270 */
[----:B------:R1:W-:Y:S01]  /*146c0*/  @!P2 ST.E.64 [R8.64], R156 ;  /* 0x0000009c0800a985 */ /* 0x0003e2000c101b08 */
[----:B------:R-:W-:Y:S02]  /*146d0*/  @!P1 LEA.HI.X R7, R30, R5, R31, 0x2, P5 ;  /* 0x000000051e079211 */ /* 0x000fe400028f141f */
[----:B------:R-:W-:-:S03]  /*146e0*/  ISETP.GE.AND P2, PT, R24, c[0x0][0x3c8], PT ;  /* 0x0000f20018007a0c */ /* 0x000fc60003f46270 */
[----:B------:R2:W-:Y:S01]  /*146f0*/  @!P1 ST.E.64 [R6.64], R160 ;  /* 0x000000a006009985 */ /* 0x0005e2000c101b08 */
[----:B------:R-:W-:Y:S02]  /*14700*/  ISETP.GE.AND P1, PT, R22, c[0x0][0x3c8], PT ;  /* 0x0000f20016007a0c */ /* 0x000fe40003f26270 */
[----:B-1----:R-:W-:-:S04]  /*14710*/  @!P4 LEA R8, P5, R28, R0, 0x2 ;  /* 0x000000001c08c211 */ /* 0x002fc800078a10ff */
[----:B------:R-:W-:Y:S02]  /*14720*/  @!P4 LEA.HI.X R9, R28, R5, R29, 0x2, P5 ;  /* 0x000000051c09c211 */ /* 0x000fe400028f141d */
[----:B------:R-:W-:-:S03]  /*14730*/  @!P3 LEA R10, P5, R26, R0, 0x2 ;  /* 0x000000001a0ab211 */ /* 0x000fc600078a10ff */
[----:B------:R1:W-:Y:S01]  /*14740*/  @!P4 ST.E.64 [R8.64], R164 ;  /* 0x000000a40800c985 */ /* 0x0003e2000c101b08 */
[----:B------:R-:W-:Y:S02]  /*14750*/  @!P3 LEA.HI.X R11, R26, R5, R27, 0x2, P5 ;  /* 0x000000051a0bb211 */ /* 0x000fe400028f141b */
[----:B--2---:R-:W-:-:S03]  /*14760*/  @!P2 LEA R6, P5, R24, R0, 0x2 ;  /* 0x000000001806a211 */ /* 0x004fc600078a10ff */
[----:B------:R1:W-:Y:S01]  /*14770*/  @!P3 ST.E.64 [R10.64], R168 ;  /* 0x000000a80a00b985 */ /* 0x0003e2000c101b08 */
[----:B------:R-:W-:Y:S02]  /*14780*/  @!P2 LEA.HI.X R7, R24, R5, R25, 0x2, P5 ;  /* 0x000000051807a211 */ /* 0x000fe400028f1419 */
[----:B------:R-:W-:-:S03]  /*14790*/  @!P1 LEA R12, P5, R22, R0, 0x2 ;  /* 0x00000000160c9211 */ /* 0x000fc600078a10ff */
[----:B------:R1:W-:Y:S01]  /*147a0*/  @!P2 ST.E.64 [R6.64], R172 ;  /* 0x000000ac0600a985 */ /* 0x0003e2000c101b08 */
[----:B------:R-:W-:-:S05]  /*147b0*/  @!P1 LEA.HI.X R13, R22, R5, R23, 0x2, P5 ;  /* 0x00000005160d9211 */ /* 0x000fca00028f1417 */
[----:B------:R1:W-:Y:S04]  /*147c0*/  @!P1 ST.E.64 [R12.64], R176 ;  /* 0x000000b00c009985 */ /* 0x0003e8000c101b08 */
.L_x_1371:
[----:B------:R-:W-:Y:S05]  /*147d0*/  BSYNC B0 ;  /* 0x0000000000007941 */ /* 0x000fea0003800000 */
.L_x_1370:
[----:B----4-:R-:W4:Y:S04]  /*147e0*/  SHFL.IDX PT, R2, R2, 0x3, 0x1c1f ;  /* 0x007c1f0002027f89 */ /* 0x010f2800000e0000 */
[----:B------:R-:W3:Y:S01]  /*147f0*/  SHFL.IDX PT, R4, R4, 0x3, 0x1c1f ;  /* 0x007c1f0004047f89 */ /* 0x000ee200000e0000 */
[----:B------:R-:W-:Y:S05]  /*14800*/  @P0 BRA `(.L_x_1372) ;  /* 0x000004d000000947 */ /* 0x000fea0003800000 */
[----:B------:R-:W-:Y:S02]  /*14810*/  ISETP.GE.AND P1, PT, R245, c[0x0][0x3c8], PT ;  /* 0x0000f200f5007a0c */ /* 0x000fe40003f26270 */
[----:B------:R-:W-:Y:S02]  /*14820*/  ISETP.GE.AND P0, PT, R34, c[0x0][0x3c8], PT ;  /* 0x0000f20022007a0c */ /* 0x000fe40003f06270 */
[----:B------:R-:W-:-:S09]  /*14830*/  ISETP.GE.AND P4, PT, R32, c[0x0][0x3c8], PT ;  /* 0x0000f20020007a0c */ /* 0x000fd20003f86270 */
[CC--:B-1-3--:R-:W-:Y:S02]  /*14840*/  @!P1 LEA R8, P3, R245.reuse, R4.reuse, 0x2 ;  /* 0x00000004f5089211 */ /* 0x0cafe400078610ff */
[----:B------:R-:W-:Y:S02]  /*14850*/  @!P0 LEA R6, P2, R34, R4, 0x2 ;  /* 0x0000000422068211 */ /* 0x000fe400078410ff */
[-C--:B----4-:R-:W-:Y:S02]  /*14860*/  @!P1 LEA.HI.X R9, R245, R2.reuse, R36, 0x2, P3 ;  /* 0x00000002f5099211 */ /* 0x090fe400018f1424 */
[----:B------:R-:W-:Y:S02]  /*14870*/  ISETP.GE.AND P3, PT, R30, c[0x0][0x3c8], PT ;  /* 0x0000f2001e007a0c */ /* 0x000fe40003f66270 */
[----:B--2---:R-:W-:Y:S01]  /*14880*/  @!P0 LEA.HI.X R7, R34, R2, R35, 0x2, P2 ;  /* 0x0000000222078211 */ /* 0x004fe200010f1423 */
[----:B------:R1:W-:Y:S01]  /*14890*/  @!P1 ST.E.64 [R8.64], R150 ;  /* 0x0000009608009985 */ /* 0x0003e2000c101b08 */
[----:B------:R-:W-:-:S02]  /*148a0*/  ISETP.GE.AND P2, PT, R28, c[0x0][0x3c8], PT ;  /* 0x0000f2001c007a0c */ /* 0x000fc40003f46270 */
[----:B------:R-:W-:Y:S01]  /*148b0*/  ISETP.GE.AND P1, PT, R26, c[0x0][0x3c8], PT ;  /* 0x0000f2001a007a0c */ /* 0x000fe20003f26270 */
[----:B------:R2:W-:Y:S01]  /*148c0*/  @!P0 ST.E.64 [R6.64], R154 ;  /* 0x0000009a06008985 */ /* 0x0005e2000c101b08 */
[----:B------:R-:W-:Y:S02]  /*148d0*/  ISETP.GE.AND P0, PT, R24, c[0x0][0x3c8], PT ;  /* 0x0000f20018007a0c */ /* 0x000fe40003f06270 */
[----:B-1----:R-:W-:-:S04]  /*148e0*/  @!P4 LEA R8, P5, R32, R4, 0x2 ;  /* 0x000000042008c211 */ /* 0x002fc800078a10ff */
[----:B------:R-:W-:Y:S02]  /*148f0*/  @!P4 LEA.HI.X R9, R32, R2, R33, 0x2, P5 ;  /* 0x000000022009c211 */ /* 0x000fe400028f1421 */
[----:B--2---:R-:W-:-:S03]  /*14900*/  @!P3 LEA R6, P5, R30, R4, 0x2 ;  /* 0x000000041e06b211 */ /* 0x004fc600078a10ff */
[----:B------:R1:W-:Y:S01]  /*14910*/  @!P4 ST.E.64 [R8.64], R158 ;  /* 0x0000009e0800c985 */ /* 0x0003e2000c101b08 */
[----:B------:R-:W-:Y:S02]  /*14920*/  @!P2 LEA R12, P4, R28, R4, 0x2 ;  /* 0x000000041c0ca211 */ /* 0x000fe400078810ff */
[----:B------:R-:W-:Y:S02]  /*14930*/  @!P3 LEA.HI.X R7, R30, R2, R31, 0x2, P5 ;  /* 0x000000021e07b211 */ /* 0x000fe400028f141f */
[----:B------:R-:W-:Y:S02]  /*14940*/  @!P1 LEA R10, P5, R26, R4, 0x2 ;  /* 0x000000041a0a9211 */ /* 0x000fe400078a10ff */
[-C--:B------:R-:W-:Y:S01]  /*14950*/  @!P2 LEA.HI.X R13, R28, R2.reuse, R29, 0x2, P4 ;  /* 0x000000021c0da211 */ /* 0x080fe200020f141d */
[----:B------:R2:W-:Y:S01]  /*14960*/  @!P3 ST.E.64 [R6.64], R162 ;  /* 0x000000a20600b985 */ /* 0x0005e2000c101b08 */
[----:B------:R-:W-:-:S03]  /*14970*/  @!P1 LEA.HI.X R11, R26, R2, R27, 0x2, P5 ;  /* 0x000000021a0b9211 */ /* 0x000fc600028f141b */
[----:B------:R2:W-:Y:S04]  /*14980*/  @!P2 ST.E.64 [R12.64], R166 ;  /* 0x000000a60c00a985 */ /* 0x0005e8000c101b08 */
[----:B------:R2:W-:Y:S01]  /*14990*/  @!P1 ST.E.64 [R10.64], R170 ;  /* 0x000000aa0a009985 */ /* 0x0005e2000c101b08 */
[----:B-1----:R-:W-:-:S04]  /*149a0*/  @!P0 LEA R8, P4, R24, R4, 0x2 ;  /* 0x0000000418088211 */ /* 0x002fc800078810ff */
[----:B------:R-:W-:-:S05]  /*149b0*/  @!P0 LEA.HI.X R9, R24, R2, R25, 0x2, P4 ;  /* 0x0000000218098211 */ /* 0x000fca00020f1419 */
[----:B------:R2:W-:Y:S01]  /*149c0*/  @!P0 ST.E.64 [R8.64], R174 ;  /* 0x000000ae08008985 */ /* 0x0005e2000c101b08 */
[----:B------:R-:W-:-:S13]  /*149d0*/  ISETP.GE.AND P0, PT, R22, c[0x0][0x3c8], PT ;  /* 0x0000f20016007a0c */ /* 0x000fda0003f06270 */
[----:B------:R-:W-:Y:S05]  /*149e0*/  @P0 BRA `(.L_x_1372) ;  /* 0x000002f000000947 */ /* 0x000fea0003800000 */
[----:B------:R-:W-:-:S04]  /*149f0*/  LEA R4, P0, R22, R4, 0x2 ;  /* 0x0000000416047211 */ /* 0x000fc800078010ff */
[----:B------:R-:W-:-:S05]  /*14a00*/  LEA.HI.X R5, R22, R2, R23, 0x2, P0 ;  /* 0x0000000216057211 */ /* 0x000fca00000f1417 */
[----:B------:R1:W-:Y:S01]  /*14a10*/  ST.E.64 [R4.64], R178 ;  /* 0x000000b204007985 */ /* 0x0003e2000c101b08 */
[----:B------:R-:W-:Y:S05]  /*14a20*/  BRA `(.L_x_1372) ;  /* 0x000002b000007947 */ /* 0x000fea0003800000 */
.L_x_1364:
[----:B------:R-:W-:-:S13]  /*14a30*/  ISETP.GT.AND P0, PT, R243, 0x7f, PT ;  /* 0x0000007ff300780c */ /* 0x000fda0003f04270 */
[----:B------:R-:W-:Y:S05]  /*14a40*/  @P0 BRA `(.L_x_1372) ;  /* 0x0000029000000947 */ /* 0x000fea0003800000 */
[----:B------:R-:W4:Y:S01]  /*14a50*/  LDL.LU R2, [R1+0x14] ;  /* 0x0000140001027983 */ /* 0x000f220000300800 */
[----:B------:R-:W-:-:S05]  /*14a60*/  MOV R4, c[0x0][0x4e8] ;  /* 0x00013a0000047a02 */ /* 0x000fca0000000f00 */
[----:B------:R-:W-:Y:S01]  /*14a70*/  IMAD R0, R4, c[0x0][0x388], RZ ;  /* 0x0000e20004007a24 */ /* 0x000fe200078e02ff */
[----:B----4-:R-:W-:-:S04]  /*14a80*/  IADD3 R2, R2, R243, RZ ;  /* 0x000000f302027210 */ /* 0x010fc80007ffe0ff */
[----:B------:R-:W-:-:S13]  /*14a90*/  ISETP.GE.AND P0, PT, R2, R0, PT ;  /* 0x000000000200720c */ /* 0x000fda0003f06270 */
[----:B------:R-:W-:Y:S05]  /*14aa0*/  @P0 BRA `(.L_x_1372) ;  /* 0x0000023000000947 */ /* 0x000fea0003800000 */
[----:B------:R-:W4:Y:S04]  /*14ab0*/  LDL.LU R5, [R1+0x18] ;  /* 0x0000180001057983 */ /* 0x000f280000300800 */
[----:B------:R-:W5:Y:S04]  /*14ac0*/  LDL.LU R10, [R1+0x2c] ;  /* 0x00002c00010a7983 */ /* 0x000f680000300800 */
[----:B--2---:R-:W2:Y:S01]  /*14ad0*/  LDL.LU R7, [R1+0x28] ;  /* 0x0000280001077983 */ /* 0x004ea20000300800 */
[----:B------:R-:W-:Y:S02]  /*14ae0*/  ISETP.NE.AND P0, PT, R4, 0x1, PT ;  /* 0x000000010400780c */ /* 0x000fe40003f05270 */
[----:B---3--:R-:W-:-:S02]  /*14af0*/  MOV R6, R2 ;  /* 0x0000000200067202 */ /* 0x008fc40000000f00 */
[----:B----4-:R-:W-:Y:S01]  /*14b00*/  SHF.R.S32.HI R4, RZ, 0x1f, R5 ;  /* 0x0000001fff047819 */ /* 0x010fe20000011405 */
[----:B------:R-:W-:Y:S01]  /*14b10*/  IMAD.WIDE.U32 R8, R5, c[0x0][0x4d0], RZ ;  /* 0x0001340005087a25 */ /* 0x000fe200078e00ff */
[----:B-----5:R-:W-:-:S03]  /*14b20*/  SHF.R.S32.HI R0, RZ, 0x1f, R10 ;  /* 0x0000001fff007819 */ /* 0x020fc6000001140a */
[----:B------:R-:W-:-:S04]  /*14b30*/  IMAD R4, R4, c[0x0][0x4d0], RZ ;  /* 0x0001340004047a24 */ /* 0x000fc800078e02ff */
[----:B------:R-:W-:Y:S02]  /*14b40*/  IMAD R4, R5, c[0x0][0x4d4], R4 ;  /* 0x0001350005047a24 */ /* 0x000fe400078e0204 */
[----:B------:R-:W-:-:S03]  /*14b50*/  @P0 IMAD.HI.U32 R5, R2, c[0x0][0x4ec], RZ ;  /* 0x00013b0002050a27 */ /* 0x000fc600078e00ff */
[----:B------:R-:W-:Y:S01]  /*14b60*/  IADD3 R9, R9, R4, RZ ;  /* 0x0000000409097210 */ /* 0x000fe20007ffe0ff */
[----:B------:R-:W-:Y:S01]  /*14b70*/  IMAD R0, R0, c[0x0][0x4d8], RZ ;  /* 0x0001360000007a24 */ /* 0x000fe200078e02ff */
[----:B------:R-:W-:Y:S02]  /*14b80*/  @P0 SHF.R.U32.HI R6, RZ, c[0x0][0x4f0], R5 ;  /* 0x00013c00ff060a19 */ /* 0x000fe40000011605 */
[----:B--2---:R-:W-:Y:S01]  /*14b90*/  SHF.R.S32.HI R4, RZ, 0x1f, R7 ;  /* 0x0000001fff047819 */ /* 0x004fe20000011407 */
[----:B------:R-:W-:Y:S01]  /*14ba0*/  IMAD R0, R10, c[0x0][0x4dc], R0 ;  /* 0x000137000a007a24 */ /* 0x000fe200078e0200 */
[----:B------:R-:W-:Y:S01]  /*14bb0*/  IADD3 R5, -R6, RZ, RZ ;  /* 0x000000ff06057210 */ /* 0x000fe20007ffe1ff */
[----:B------:R-:W-:-:S04]  /*14bc0*/  IMAD.WIDE.U32 R8, R10, c[0x0][0x4d8], R8 ;  /* 0x000136000a087a25 */ /* 0x000fc800078e0008 */
[----:B------:R-:W-:Y:S01]  /*14bd0*/  IMAD R4, R4, c[0x0][0x4e0], RZ ;  /* 0x0001380004047a24 */ /* 0x000fe200078e02ff */
[----:B------:R-:W-:Y:S01]  /*14be0*/  IADD3 R9, R9, R0, RZ ;  /* 0x0000000009097210 */ /* 0x000fe20007ffe0ff */
[----:B------:R-:W-:Y:S01]  /*14bf0*/  IMAD R5, R5, c[0x0][0x4e8], R2 ;  /* 0x00013a0005057a24 */ /* 0x000fe200078e0202 */
[----:B------:R-:W-:Y:S01]  /*14c00*/  SHF.R.S32.HI R0, RZ, 0x1f, R6 ;  /* 0x0000001fff007819 */ /* 0x000fe20000011406 */
[C---:B------:R-:W-:Y:S02]  /*14c10*/  IMAD R4, R7.reuse, c[0x0][0x4e4], R4 ;  /* 0x0001390007047a24 */ /* 0x040fe400078e0204 */
[----:B------:R-:W-:Y:S01]  /*14c20*/  IMAD.WIDE.U32 R8, R7, c[0x0][0x4e0], R8 ;  /* 0x0001380007087a25 */ /* 0x000fe200078e0008 */
[----:B------:R-:W-:-:S04]  /*14c30*/  SHF.R.S32.HI R2, RZ, 0x1f, R5 ;  /* 0x0000001fff027819 */ /* 0x000fc80000011405 */
[----:B------:R-:W-:Y:S01]  /*14c40*/  IADD3 R6, P0, R6, R8, RZ ;  /* 0x0000000806067210 */ /* 0x000fe20007f1e0ff */
[----:B------:R-:W-:-:S03]  /*14c50*/  IMAD R2, R2, c[0x0][0x4c8], RZ ;  /* 0x0001320002027a24 */ /* 0x000fc600078e02ff */
[----:B------:R-:W-:Y:S01]  /*14c60*/  IADD3.X R7, R0, R9, R4, P0, !PT ;  /* 0x0000000900077210 */ /* 0x000fe200007fe404 */
[----:B------:R-:W-:Y:S01]  /*14c70*/  IMAD R2, R5, c[0x0][0x4cc], R2 ;  /* 0x0001330005027a24 */ /* 0x000fe200078e0202 */
[----:B------:R-:W-:-:S03]  /*14c80*/  MOV R0, 0xff800000 ;  /* 0xff80000000007802 */ /* 0x000fc60000000f00 */
[----:B------:R-:W-:-:S05]  /*14c90*/  IMAD.WIDE.U32 R6, R5, c[0x0][0x4c8], R6 ;  /* 0x0001320005067a25 */ /* 0x000fca00078e0006 */
[----:B------:R-:W-:Y:S02]  /*14ca0*/  IADD3 R2, R7, R2, RZ ;  /* 0x0000000207027210 */ /* 0x000fe40007ffe0ff */
[----:B------:R-:W-:-:S04]  /*14cb0*/  LEA R4, P0, R6, c[0x0][0x4a8], 0x2 ;  /* 0x00012a0006047a11 */ /* 0x000fc800078010ff */
[----:B------:R-:W-:-:S05]  /*14cc0*/  LEA.HI.X R5, R6, c[0x0][0x4ac], R2, 0x2, P0 ;  /* 0x00012b0006057a11 */ /* 0x000fca00000f1402 */
[----:B------:R2:W-:Y:S04]  /*14cd0*/  STG.E [R4.64], R0 ;  /* 0x0000000004007986 */ /* 0x0005e8000c101908 */
.L_x_1372:
[----:B------:R-:W-:Y:S05]  /*14ce0*/  BSYNC B1 ;  /* 0x0000000000017941 */ /* 0x000fea0003800000 */
.L_x_1363:
[----:B------:R-:W-:-:S13]  /*14cf0*/  ISETP.NE.AND P0, PT, RZ, UR6, PT ;  /* 0x00000006ff007c0c */ /* 0x000fda000bf05270 */
[----:B------:R-:W-:Y:S01]  /*14d00*/  @P0 WARPSYNC 0xffffffff ;  /* 0xffffffff00000948 */ /* 0x000fe20003800000 */
[----:B------:R-:W-:Y:S06]  /*14d10*/  @P0 BAR.SYNC.DEFER_BLOCKING 0x5, 0x80 ;  /* 0x0142000000000b1d */ /* 0x000fec0000010000 */
[----:B-12---:R-:W1:Y:S04]  /*14d20*/  @P0 LDS R0, [0xb100] ;  /* 0x00b10000ff000984 */ /* 0x006e680000000800 */
[----:B-1----:R1:W-:Y:S04]  /*14d30*/  @P0 STL [R1], R0 ;  /* 0x0000000001000387 */ /* 0x0023e80000100800 */
[----:B------:R-:W-:Y:S06]  /*14d40*/  @P0 BAR.ARV 0x4, 0x80 ;  /* 0x0102000000000b1d */ /* 0x000fec0000002000 */
[----:B------:R-:W-:Y:S05]  /*14d50*/  @P0 BRA `(.L_x_1373) ;  /* 0x0000008000000947 */ /* 0x000fea0003800000 */
[----:B------:R-:W-:Y:S05]  /*14d60*/  BRA.DIV ~URZ, `(.L_x_1374) ;  /* 0x000053927f007947 */ /* 0x000fea000b800000 */
[----:B---3--:R2:W3:Y:S02]  /*14d70*/  SHFL.IDX PT, R4, R3, RZ, 0x1f ;  /* 0x00001fff03047589 */ /* 0x0084e400000e0000 */
.L_x_1405:
[----:B------:R-:W-:Y:S01]  /*14d80*/  WARPSYNC 0xffffffff ;  /* 0xffffffff00007948 */ /* 0x000fe20003800000 */
[----:B------:R-:W-:Y:S01]  /*14d90*/  BAR.SYNC.DEFER_BLOCKING 0x4, 0x80 ;  /* 0x0102000000007b1d */ /* 0x000fe20000010000 */
[----:B------:R-:W-:-:S05]  /*14da0*/  LOP3.LUT P0, RZ, R243, 0x7f, RZ, 0xc0, !PT ;  /* 0x0000007ff3ff7812 */ /* 0x000fca000780c0ff */
[----:B---3--:R3:W-:Y:S08]  /*14db0*/  STL [R1], R4 ;  /* 0x0000000401007387 */ /* 0x0087f00000100800 */
[----:B------:R3:W-:Y:S04]  /*14dc0*/  @!P0 STS [0xb100], R3 ;  /* 0x00b10003ff008388 */ /* 0x0007e80000000800 */
[----:B------:R-:W-:Y:S06]  /*14dd0*/  BAR.ARV 0x5, 0x80 ;  /* 0x0142000000007b1d */ /* 0x000fec0000002000 */
.L_x_1373:
[----:B-1----:R-:W5:Y:S02]  /*14de0*/  LDL R0, [R1] ;  /* 0x0000000001007983 */ /* 0x002f640000100800 */
[----:B-----5:R-:W-:-:S13]  /*14df0*/  ISETP.GE.AND P0, PT, R0, c[0x0][0x538], PT ;  /* 0x00014e0000007a0c */ /* 0x020fda0003f06270 */
[----:B--234-:R-:W-:Y:S01]  /*14e00*/  @P0 CALL.REL.NOINC `(.L_x_1375) ;  /* 0x0000001000000944 */ /* 0x01cfe20003c00000 */
[----:B------:R-:W-:Y:S05]  /*14e10*/  BRA `(.L_x_1376) ;  /* 0xfffeb9e000007947 */ /* 0x000fea000383ffff */
.L_x_1375:
[----:B------:R-:W-:Y:S05]  /*14e20*/  EXIT ;  /* 0x000000000000794d */ /* 0x000fea0003800000 */
.L_x_1307:
[----:B------:R-:W-:Y:S01]  /*14e30*/  IMAD.MOV.U32 R6, RZ, RZ, R11 ;  /* 0x000000ffff067224 */ /* 0x000fe200078e000b */
[----:B------:R-:W-:Y:S01]  /*14e40*/  MOV R5, RZ ;  /* 0x000000ff00057202 */ /* 0x000fe20000000f00 */
[----:B------:R-:W-:Y:S01]  /*14e50*/  IMAD.MOV.U32 R4, RZ, RZ, 0x181f ;  /* 0x0000181fff047424 */ /* 0x000fe200078e00ff */
[----:B------:R-:W-:Y:S02]  /*14e60*/  MOV R2, 0x14e80 ;  /* 0x00014e8000027802 */ /* 0x000fe40000000f00 */
[----:B-1---5:R-:W-:Y:S05]  /*14e70*/  CALL.REL.NOINC `($__internal_17_$__cuda_sm70_shflsync_idx_p) ;  /* 0x0000535000007944 */ /* 0x022fea0003c00000 */
[----:B------:R-:W-:Y:S01]  /*14e80*/  MOV R13, R4 ;  /* 0x00000004000d7202 */ /* 0x000fe20000000f00 */
[----:B------:R-:W-:Y:S05]  /*14e90*/  BRA `(.L_x_1377) ;  /* 0xfffec57000007947 */ /* 0x000fea000383ffff */
.L_x_1308:
[----:B------:R-:W-:Y:S01]  /*14ea0*/  IMAD.MOV.U32 R6, RZ, RZ, R12 ;  /* 0x000000ffff067224 */ /* 0x000fe200078e000c */
[----:B------:R-:W-:Y:S01]  /*14eb0*/  MOV R5, RZ ;  /* 0x000000ff00057202 */ /* 0x000fe20000000f00 */
[----:B------:R-:W-:Y:S01]  /*14ec0*/  IMAD.MOV.U32 R4, RZ, RZ, 0x181f ;  /* 0x0000181fff047424 */ /* 0x000fe200078e00ff */
[----:B------:R-:W-:Y:S02]  /*14ed0*/  MOV R2, 0x14ef0 ;  /* 0x00014ef000027802 */ /* 0x000fe40000000f00 */
[----:B-12--5:R-:W-:Y:S05]  /*14ee0*/  CALL.REL.NOINC `($__internal_17_$__cuda_sm70_shflsync_idx_p) ;  /* 0x000052e000007944 */ /* 0x026fea0003c00000 */
[----:B------:R-:W-:Y:S05]  /*14ef0*/  BRA `(.L_x_1378) ;  /* 0xfffec53000007947 */ /* 0x000fea000383ffff */
.L_x_1311:
[----:B------:R-:W-:Y:S01]  /*14f00*/  IMAD.MOV.U32 R6, RZ, RZ, R11 ;  /* 0x000000ffff067224 */ /* 0x000fe200078e000b */
[----:B--2---:R-:W-:Y:S01]  /*14f10*/  MOV R5, 0x1 ;  /* 0x0000000100057802 */ /* 0x004fe20000000f00 */
[----:B----4-:R-:W-:Y:S01]  /*14f20*/  IMAD.MOV.U32 R4, RZ, RZ, 0x181f ;  /* 0x0000181fff047424 */ /* 0x010fe200078e00ff */
[----:B------:R-:W-:-:S02]  /*14f30*/  MOV R2, 0x14f50 ;  /* 0x00014f5000027802 */ /* 0x000fc40000000f00 */
[----:B-1---5:R-:W-:Y:S05]  /*14f40*/  CALL.REL.NOINC `($__internal_17_$__cuda_sm70_shflsync_idx_p) ;  /* 0x0000528000007944 */ /* 0x022fea0003c00000 */
[----:B------:R-:W-:Y:S01]  /*14f50*/  IMAD.MOV.U32 R13, RZ, RZ, R4 ;  /* 0x000000ffff0d7224 */ /* 0x000fe200078e0004 */
[----:B------:R-:W-:Y:S01]  /*14f60*/  MOV R5, 0x1 ;  /* 0x0000000100057802 */ /* 0x000fe20000000f00 */
[----:B------:R-:W-:Y:S01]  /*14f70*/  IMAD.MOV.U32 R6, RZ, RZ, R12 ;  /* 0x000000ffff067224 */ /* 0x000fe200078e000c */
[----:B------:R-:W-:-:S02]  /*14f80*/  MOV R4, 0x181f ;  /* 0x0000181f00047802 */ /* 0x000fc40000000f00 */
[----:B------:R-:W-:Y:S02]  /*14f90*/  MOV R2, 0x14fb0 ;  /* 0x00014fb000027802 */ /* 0x000fe40000000f00 */
[----:B------:R-:W-:Y:S05]  /*14fa0*/  CALL.REL.NOINC `($__internal_17_$__cuda_sm70_shflsync_idx_p) ;  /* 0x0000522000007944 */ /* 0x000fea0003c00000 */
[----:B------:R-:W-:Y:S05]  /*14fb0*/  BRA `(.L_x_1379) ;  /* 0xfffec58000007947 */ /* 0x000fea000383ffff */
.L_x_1314:
[----:B------:R-:W-:Y:S01]  /*14fc0*/  IMAD.MOV.U32 R6, RZ, RZ, R11 ;  /* 0x000000ffff067224 */ /* 0x000fe200078e000b */
[----:B---3--:R-:W-:Y:S01]  /*14fd0*/  MOV R5, 0x2 ;  /* 0x0000000200057802 */ /* 0x008fe20000000f00 */
[----:B----4-:R-:W-:Y:S01]  /*14fe0*/  IMAD.MOV.U32 R4, RZ, RZ, 0x181f ;  /* 0x0000181fff047424 */ /* 0x010fe200078e00ff */
[----:B------:R-:W-:Y:S02]  /*14ff0*/  MOV R2, 0x15010 ;  /* 0x0001501000027802 */ /* 0x000fe40000000f00 */
[----:B-12--5:R-:W-:Y:S05]  /*15000*/  CALL.REL.NOINC `($__internal_17_$__cuda_sm70_shflsync_idx_p) ;  /* 0x000051c000007944 */ /* 0x026fea0003c00000 */
[----:B------:R-:W-:Y:S01]  /*15010*/  MOV R13, R4 ;  /* 0x00000004000d7202 */ /* 0x000fe20000000f00 */
[----:B------:R-:W-:Y:S05]  /*15020*/  BRA `(.L_x_1380) ;  /* 0xfffec5e000007947 */ /* 0x000fea000383ffff */
.L_x_1315:
[----:B------:R-:W-:Y:S01]  /*15030*/  IMAD.MOV.U32 R6, RZ, RZ, R12 ;  /* 0x000000ffff067224 */ /* 0x000fe200078e000c */
[----:B------:R-:W-:Y:S01]  /*15040*/  MOV R5, 0x2 ;  /* 0x0000000200057802 */ /* 0x000fe20000000f00 */
[----:B----4-:R-:W-:Y:S01]  /*15050*/  IMAD.MOV.U32 R4, RZ, RZ, 0x181f ;  /* 0x0000181fff047424 */ /* 0x010fe200078e00ff */
[----:B------:R-:W-:Y:S02]  /*15060*/  MOV R2, 0x15080 ;  /* 0x0001508000027802 */ /* 0x000fe40000000f00 */
[----:B-123-5:R-:W-:Y:S05]  /*15070*/  CALL.REL.NOINC `($__internal_17_$__cuda_sm70_shflsync_idx_p) ;  /* 0x0000515000007944 */ /* 0x02efea0003c00000 */
[----:B------:R-:W-:Y:S05]  /*15080*/  BRA `(.L_x_1381) ;  /* 0xfffec5a000007947 */ /* 0x000fea000383ffff */
.L_x_1318:
[----:B------:R-:W-:Y:S01]  /*15090*/  IMAD.MOV.U32 R6, RZ, RZ, R11 ;  /* 0x000000ffff067224 */ /* 0x000fe200078e000b */
[----:B-1----:R-:W-:Y:S01]  /*150a0*/  MOV R5, 0x3 ;  /* 0x0000000300057802 */ /* 0x002fe20000000f00 */
[----:B--2---:R-:W-:Y:S01]  /*150b0*/  IMAD.MOV.U32 R4, RZ, RZ, 0x181f ;  /* 0x0000181fff047424 */ /* 0x004fe200078e00ff */
[----:B------:R-:W-:-:S02]  /*150c0*/  MOV R2, 0x150e0 ;  /* 0x000150e000027802 */ /* 0x000fc40000000f00 */
[----:B---345:R-:W-:Y:S05]  /*150d0*/  CALL.REL.NOINC `($__internal_17_$__cuda_sm70_shflsync_idx_p) ;  /* 0x000050f000007944 */ /* 0x038fea0003c00000 */
[----:B------:R-:W-:Y:S01]  /*150e0*/  IMAD.MOV.U32 R13, RZ, RZ, R4 ;  /* 0x000000ffff0d7224 */ /* 0x000fe200078e0004 */
[----:B------:R-:W-:Y:S01]  /*150f0*/  MOV R5, 0x3 ;  /* 0x0000000300057802 */ /* 0x000fe20000000f00 */
[----:B------:R-:W-:Y:S01]  /*15100*/  IMAD.MOV.U32 R6, RZ, RZ, R12 ;  /* 0x000000ffff067224 */ /* 0x000fe200078e000c */
[----:B------:R-:W-:-:S02]  /*15110*/  MOV R4, 0x181f ;  /* 0x0000181f00047802 */ /* 0x000fc40000000f00 */
[----:B------:R-:W-:Y:S02]  /*15120*/  MOV R2, 0x15140 ;  /* 0x0001514000027802 */ /* 0x000fe40000000f00 */
[----:B------:R-:W-:Y:S05]  /*15130*/  CALL.REL.NOINC `($__internal_17_$__cuda_sm70_shflsync_idx_p) ;  /* 0x0000509000007944 */ /* 0x000fea0003c00000 */
[----:B------:R-:W-:Y:S05]  /*15140*/  BRA `(.L_x_1382) ;  /* 0xfffec5c000007947 */ /* 0x000fea000383ffff */
.L_x_1321:
[----:B------:R-:W-:Y:S01]  /*15150*/  IMAD.MOV.U32 R6, RZ, RZ, R11 ;  /* 0x000000ffff067224 */ /* 0x000fe200078e000b */
[----:B--2---:R-:W-:Y:S01]  /*15160*/  MOV R5, 0x4 ;  /* 0x0000000400057802 */ /* 0x004fe20000000f00 */
[----:B------:R-:W-:Y:S01]  /*15170*/  IMAD.MOV.U32 R4, RZ, RZ, 0x181f ;  /* 0x0000181fff047424 */ /* 0x000fe200078e00ff */
[----:B------:R-:W-:Y:S02]  /*15180*/  MOV R2, 0x151a0 ;  /* 0x000151a000027802 */ /* 0x000fe40000000f00 */
[----:B-1-345:R-:W-:Y:S05]  /*15190*/  CALL.REL.NOINC `($__internal_17_$__cuda_sm70_shflsync_idx_p) ;  /* 0x0000503000007944 */ /* 0x03afea0003c00000 */
[----:B------:R-:W-:Y:S01]  /*151a0*/  MOV R13, R4 ;  /* 0x00000004000d7202 */ /* 0x000fe20000000f00 */
[----:B------:R-:W-:Y:S05]  /*151b0*/  BRA `(.L_x_1383) ;  /* 0xfffec62000007947 */ /* 0x000fea000383ffff */
.L_x_1322:
[----:B------:R-:W-:Y:S01]  /*151c0*/  IMAD.MOV.U32 R6, RZ, RZ, R12 ;  /* 0x000000ffff067224 */ /* 0x000fe200078e000c */
[----:B--2---:R-:W-:Y:S01]  /*151d0*/  MOV R5, 0x4 ;  /* 0x0000000400057802 */ /* 0x004fe20000000f00 */
[----:B------:R-:W-:Y:S01]  /*151e0*/  IMAD.MOV.U32 R4, RZ, RZ, 0x181f ;  /* 0x0000181fff047424 */ /* 0x000fe200078e00ff */
[----:B------:R-:W-:Y:S02]  /*151f0*/  MOV R2, 0x15210 ;  /* 0x0001521000027802 */ /* 0x000fe40000000f00 */
[----:B-1-345:R-:W-:Y:S05]  /*15200*/  CALL.REL.NOINC `($__internal_17_$__cuda_sm70_shflsync_idx_p) ;  /* 0x00004fc000007944 */ /* 0x03afea0003c00000 */
[----:B------:R-:W-:Y:S05]  /*15210*/  BRA `(.L_x_1384) ;  /* 0xfffec5e000007947 */ /* 0x000fea000383ffff */
.L_x_1325:
[----:B------:R-:W-:Y:S01]  /*15220*/  IMAD.MOV.U32 R6, RZ, RZ, R11 ;  /* 0x000000ffff067224 */ /* 0x000fe200078e000b */
[----:B-1----:R-:W-:Y:S01]  /*15230*/  MOV R5, 0x5 ;  /* 0x0000000500057802 */ /* 0x002fe20000000f00 */
[----:B---3--:R-:W-:Y:S01]  /*15240*/  IMAD.MOV.U32 R4, RZ, RZ, 0x181f ;  /* 0x0000181fff047424 */ /* 0x008fe200078e00ff */
[----:B------:R-:W-:-:S02]  /*15250*/  MOV R2, 0x15270 ;  /* 0x0001527000027802 */ /* 0x000fc40000000f00 */
[----:B--2-45:R-:W-:Y:S05]  /*15260*/  CALL.REL.NOINC `($__internal_17_$__cuda_sm70_shflsync_idx_p) ;  /* 0x00004f6000007944 */ /* 0x034fea0003c00000 */
[----:B------:R-:W-:Y:S01]  /*15270*/  IMAD.MOV.U32 R13, RZ, RZ, R4 ;  /* 0x000000ffff0d7224 */ /* 0x000fe200078e0004 */
[----:B------:R-:W-:Y:S01]  /*15280*/  MOV R5, 0x5 ;  /* 0x0000000500057802 */ /* 0x000fe20000000f00 */
[----:B------:R-:W-:Y:S01]  /*15290*/  IMAD.MOV.U32 R6, RZ, RZ, R12 ;  /* 0x000000ffff067224 */ /* 0x000fe200078e000c */
[----:B------:R-:W-:-:S02]  /*152a0*/  MOV R4, 0x181f ;  /* 0x0000181f00047802 */ /* 0x000fc40000000f00 */
[----:B------:R-:W-:Y:S02]  /*152b0*/  MOV R2, 0x152d0 ;  /* 0x000152d000027802 */ /* 0x000fe40000000f00 */
[----:B------:R-:W-:Y:S05]  /*152c0*/  CALL.REL.NOINC `($__internal_17_$__cuda_sm70_shflsync_idx_p) ;  /* 0x00004f0000007944 */ /* 0x000fea0003c00000 */
[----:B------:R-:W-:Y:S05]  /*152d0*/  BRA `(.L_x_1385) ;  /* 0xfffec60000007947 */ /* 0x000fea000383ffff */
.L_x_1328:
[----:B------:R-:W-:Y:S01]  /*152e0*/  IMAD.MOV.U32 R6, RZ, RZ, R11 ;  /* 0x000000ffff067224 */ /* 0x000fe200078e000b */
[----:B--2---:R-:W-:Y:S01]  /*152f0*/  MOV R5, 0x6 ;  /* 0x0000000600057802 */ /* 0x004fe20000000f00 */
[----:B---3--:R-:W-:Y:S01]  /*15300*/  IMAD.MOV.U32 R4, RZ, RZ, 0x181f ;  /* 0x0000181fff047424 */ /* 0x008fe200078e00ff */
[----:B------:R-:W-:Y:S02]  /*15310*/  MOV R2, 0x15330 ;  /* 0x0001533000027802 */ /* 0x000fe40000000f00 */
[----:B-1--45:R-:W-:Y:S05]  /*15320*/  CALL.REL.NOINC `($__internal_17_$__cuda_sm70_shflsync_idx_p) ;  /* 0x00004ea000007944 */ /* 0x032fea0003c00000 */
[----:B------:R-:W-:Y:S01]  /*15330*/  MOV R13, R4 ;  /* 0x00000004000d7202 */ /* 0x000fe20000000f00 */
[----:B------:R-:W-:Y:S05]  /*15340*/  BRA `(.L_x_1386) ;  /* 0xfffec66000007947 */ /* 0x000fea000383ffff */
.L_x_1329:
[----:B------:R-:W-:Y:S01]  /*15350*/  IMAD.MOV.U32 R6, RZ, RZ, R12 ;  /* 0x000000ffff067224 */ /* 0x000fe200078e000c */
[----:B------:R-:W-:Y:S01]  /*15360*/  MOV R5, 0x6 ;  /* 0x0000000600057802 */ /* 0x000fe20000000f00 */
[----:B---3--:R-:W-:Y:S01]  /*15370*/  IMAD.MOV.U32 R4, RZ, RZ, 0x181f ;  /* 0x0000181fff047424 */ /* 0x008fe200078e00ff */
[----:B------:R-:W-:Y:S02]  /*15380*/  MOV R2, 0x153a0 ;  /* 0x000153a000027802 */ /* 0x000fe40000000f00 */
[----:B-12-45:R-:W-:Y:S05]  /*15390*/  CALL.REL.NOINC `($__internal_17_$__cuda_sm70_shflsync_idx_p) ;  /* 0x00004e3000007944 */ /* 0x036fea0003c00000 */
[----:B------:R-:W-:Y:S05]  /*153a0*/  BRA `(.L_x_1387) ;  /* 0xfffec62000007947 */ /* 0x000fea000383ffff */
.L_x_1332:
        /* <DEDUP_REMOVED lines=11> */
[----:B------:R-:W-:Y:S01]  /*15460*/  MOV R12, R4 ;  /* 0x00000004000c7202 */ /* 0x000fe20000000f00 */
[----:B------:R-:W-:Y:S05]  /*15470*/  BRA `(.L_x_1388) ;  /* 0xfffec63000007947 */ /* 0x000fea000383ffff */
.L_x_1335:
[----:B------:R-:W-:Y:S01]  /*15480*/  IMAD.MOV.U32 R6, RZ, RZ, R3 ;  /* 0x000000ffff067224 */ /* 0x000fe200078e0003 */
[----:B------:R-:W-:Y:S01]  /*15490*/  MOV R5, RZ ;  /* 0x000000ff00057202 */ /* 0x000fe20000000f00 */
[----:B------:R-:W-:Y:S01]  /*154a0*/  IMAD.MOV.U32 R4, RZ, RZ, 0x181f ;  /* 0x0000181fff047424 */ /* 0x000fe200078e00ff */
[----:B------:R-:W-:Y:S02]  /*154b0*/  MOV R2, 0x154d0 ;  /* 0x000154d000027802 */ /* 0x000fe40000000f00 */
[----:B-1----:R-:W-:Y:S05]  /*154c0*/  CALL.REL.NOINC `($__internal_17_$__cuda_sm70_shflsync_idx_p) ;  /* 0x00004d0000007944 */ /* 0x002fea0003c00000 */
[----:B------:R-:W-:Y:S01]  /*154d0*/  MOV R12, R4 ;  /* 0x00000004000c7202 */ /* 0x000fe20000000f00 */
[----:B------:R-:W-:Y:S05]  /*154e0*/  BRA `(.L_x_1389) ;  /* 0xfffeeac000007947 */ /* 0x000fea000383ffff */
.L_x_1336:
[----:B------:R-:W-:Y:S01]  /*154f0*/  IMAD.MOV.U32 R6, RZ, RZ, R7 ;  /* 0x000000ffff067224 */ /* 0x000fe200078e0007 */
[----:B------:R-:W-:Y:S01]  /*15500*/  MOV R5, RZ ;  /* 0x000000ff00057202 */ /* 0x000fe20000000f00 */
[----:B------:R-:W-:Y:S01]  /*15510*/  IMAD.MOV.U32 R4, RZ, RZ, 0x181f ;  /* 0x0000181fff047424 */ /* 0x000fe200078e00ff */
[----:B------:R-:W-:Y:S02]  /*15520*/  MOV R2, 0x15540 ;  /* 0x0001554000027802 */ /* 0x000fe40000000f00 */
[----:B-123--:R-:W-:Y:S05]  /*15530*/  CALL.REL.NOINC `($__internal_17_$__cuda_sm70_shflsync_idx_p) ;  /* 0x00004c9000007944 */ /* 0x00efea0003c00000 */
[----:B------:R-:W-:Y:S01]  /*15540*/  IADD3 R4, P0, R4, R121, RZ ;  /* 0x0000007904047210 */ /* 0x000fe20007f1e0ff */
[----:B------:R-:W-:Y:S01]  /*15550*/  IMAD.MOV.U32 R6, RZ, RZ, R3 ;  /* 0x000000ffff067224 */ /* 0x000fe200078e0003 */
[----:B------:R-:W-:-:S03]  /*15560*/  MOV R2, 0x155f0 ;  /* 0x000155f000027802 */ /* 0x000fc60000000f00 */
[----:B------:R-:W-:-:S05]  /*15570*/  IMAD.X R5, R12, 0x1, R120, P0 ;  /* 0x000000010c057824 */ /* 0x000fca00000e0678 */
[----:B------:R-:W-:Y:S01]  /*15580*/  @!PT LDS RZ, [RZ] ;  /* 0x00000000fffff984 */ /* 0x000fe20000000800 */
[----:B------:R-:W-:Y:S01]  /*15590*/  @!PT LDS RZ, [RZ] ;  /* 0x00000000fffff984 */ /* 0x000fe20000000800 */
[----:B------:R-:W-:Y:S01]  /*155a0*/  @!PT LDS RZ, [RZ] ;  /* 0x00000000fffff984 */ /* 0x000fe20000000800 */
[----:B------:R1:W-:Y:S02]  /*155b0*/  LDGSTS.E.BYPASS.LTC128B.128 [R244+0x3900], [R4.64], !P3 ;  /* 0x0390000004f47fae */ /* 0x0003e4000d901d48 */
[----:B-1----:R-:W-:Y:S01]  /*155c0*/  MOV R5, 0x1 ;  /* 0x0000000100057802 */ /* 0x002fe20000000f00 */
[----:B------:R-:W-:Y:S02]  /*155d0*/  IMAD.MOV.U32 R4, RZ, RZ, 0x181f ;  /* 0x0000181fff047424 */ /* 0x000fe400078e00ff */
[----:B------:R-:W-:Y:S05]  /*155e0*/  CALL.REL.NOINC `($__internal_17_$__cuda_sm70_shflsync_idx_p) ;  /* 0x00004be000007944 */ /* 0x000fea0003c00000 */
[----:B------:R-:W-:Y:S01]  /*155f0*/  IMAD.MOV.U32 R12, RZ, RZ, R4 ;  /* 0x000000ffff0c7224 */ /* 0x000fe200078e0004 */
[----:B------:R-:W-:Y:S01]  /*15600*/  MOV R5, 0x1 ;  /* 0x0000000100057802 */ /* 0x000fe20000000f00 */
[----:B------:R-:W-:Y:S01]  /*15610*/  IMAD.MOV.U32 R6, RZ, RZ, R7 ;  /* 0x000000ffff067224 */ /* 0x000fe200078e0007 */
[----:B------:R-:W-:Y:S02]  /*15620*/  MOV R4, 0x181f ;  /* 0x0000181f00047802 */ /* 0x000fe40000000f00 */
[----:B------:R-:W-:Y:S02]  /*15630*/  MOV R2, 0x15650 ;  /* 0x0001565000027802 */ /* 0x000fe40000000f00 */
[----:B------:R-:W-:Y:S05]  /*15640*/  CALL.REL.NOINC `($__internal_17_$__cuda_sm70_shflsync_idx_p) ;  /* 0x00004b8000007944 */ /* 0x000fea0003c00000 */
        /* <DEDUP_REMOVED lines=85> */
[----:B------:R-:W-:Y:S01]  /*15ba0*/  MOV R7, R4 ;  /* 0x0000000400077202 */ /* 0x000fe20000000f00 */
[----:B------:R-:W-:Y:S05]  /*15bb0*/  BRA `(.L_x_1390) ;  /* 0xfffee5f000007947 */ /* 0x000fea000383ffff */
.L_x_1337:
[----:B------:R-:W-:Y:S01]  /*15bc0*/  IMAD.MOV.U32 R5, RZ, RZ, RZ ;  /* 0x000000ffff057224 */ /* 0x000fe200078e00ff */
[----:B------:R-:W-:-:S02]  /*15bd0*/  MOV R4, 0x1c1f ;  /* 0x00001c1f00047802 */ /* 0x000fc40000000f00 */
[----:B------:R-:W-:Y:S02]  /*15be0*/  MOV R2, 0x15c00 ;  /* 0x00015c0000027802 */ /* 0x000fe40000000f00 */
[----:B------:R-:W-:Y:S05]  /*15bf0*/  CALL.REL.NOINC `($__internal_17_$__cuda_sm70_shflsync_idx_p) ;  /* 0x000045d000007944 */ /* 0x000fea0003c00000 */
[----:B------:R-:W-:Y:S01]  /*15c00*/  MOV R2, R4 ;  /* 0x0000000400027202 */ /* 0x000fe20000000f00 */
[----:B------:R-:W-:Y:S05]  /*15c10*/  BRA `(.L_x_1391) ;  /* 0xfffee6c000007947 */ /* 0x000fea000383ffff */
.L_x_1338:
[----:B------:R-:W-:Y:S01]  /*15c20*/  IMAD.MOV.U32 R5, RZ, RZ, 0x1 ;  /* 0x00000001ff057424 */ /* 0x000fe200078e00ff */
[----:B------:R-:W-:Y:S02]  /*15c30*/  MOV R4, 0x1c1f ;  /* 0x00001c1f00047802 */ /* 0x000fe40000000f00 */
[----:B------:R-:W-:Y:S02]  /*15c40*/  MOV R2, 0x15c60 ;  /* 0x00015c6000027802 */ /* 0x000fe40000000f00 */
[----:B-1----:R-:W-:Y:S05]  /*15c50*/  CALL.REL.NOINC `($__internal_17_$__cuda_sm70_shflsync_idx_p) ;  /* 0x0000457000007944 */ /* 0x002fea0003c00000 */
[----:B------:R-:W-:Y:S02]  /*15c60*/  IMAD.IADD R2, R0, 0x1, R4 ;  /* 0x0000000100027824 */ /* 0x000fe400078e0204 */
[----:B------:R-:W-:Y:S02]  /*15c70*/  IMAD.MOV.U32 R5, RZ, RZ, 0x2 ;  /* 0x00000002ff057424 */ /* 0x000fe400078e00ff */
[----:B------:R-:W-:Y:S01]  /*15c80*/  IMAD.MOV.U32 R4, RZ, RZ, 0x1c1f ;  /* 0x00001c1fff047424 */ /* 0x000fe200078e00ff */
        /* <DEDUP_REMOVED lines=57> */
[----:B------:R-:W-:Y:S02]  /*16020*/  MOV R2, 0x16040 ;  /* 0x0001604000027802 */ /* 0x000fe40000000f00 */
[----:B------:R-:W-:Y:S05]  /*16030*/  CALL.REL.NOINC `($__internal_17_$__cuda_sm70_shflsync_idx_p) ;  /* 0x0000419000007944 */ /* 0x000fea0003c00000 */
        /* <DEDUP_REMOVED lines=62> */
[----:B------:R-:W-:Y:S01]  /*16420*/  IMAD.IADD R0, R0, 0x1, R4 ;  /* 0x0000000100007824 */ /* 0x000fe200078e0204 */
[----:B------:R-:W-:Y:S01]  /*16430*/  FMNMX.FTZ R2, R116, R117, !PT ;  /* 0x0000007574027209 */ /* 0x000fe20007810000 */
[----:B------:R-:W-:Y:S01]  /*16440*/  IMAD.MOV.U32 R6, RZ, RZ, 0x2 ;  /* 0x00000002ff067424 */ /* 0x000fe200078e00ff */
[----:B------:R-:W-:Y:S02]  /*16450*/  FMNMX.FTZ R4, R12, R123, !PT ;  /* 0x0000007b0c047209 */ /* 0x000fe40007810000 */
[----:B------:R-:W-:Y:S02]  /*16460*/  IMNMX R3, R3, R0, PT ;  /* 0x0000000003037217 */ /* 0x000fe40003800200 */
[----:B------:R-:W-:-:S02]  /*16470*/  FMNMX.FTZ R0, R118, R119, !PT ;  /* 0x0000007776007209 */ /* 0x000fc40007810000 */
        /* <DEDUP_REMOVED lines=139> */
[----:B------:R-:W-:Y:S02]  /*16d30*/  FSEL R103, R24, -INF , P6 ;  /* 0xff80000018677808 */ /* 0x000fe40003000000 */
[----:B------:R-:W-:Y:S02]  /*16d40*/  FMNMX.FTZ R2, R62, R2, !PT ;  /* 0x000000023e027209 */ /* 0x000fe40007810000 */
[----:B------:R-:W-:Y:S02]  /*16d50*/  FMNMX.FTZ R0, R43, R0, !PT ;  /* 0x000000002b007209 */ /* 0x000fe40007810000 */
[----:B------:R-:W-:Y:S02]  /*16d60*/  FMNMX.FTZ R68, R189, R68, !PT ;  /* 0x00000044bd447209 */ /* 0x000fe40007810000 */
[----:B------:R-:W-:-:S02]  /*16d70*/  FMNMX.FTZ R3, R40, R3, !PT ;  /* 0x0000000328037209 */ /* 0x000fc40007810000 */
[----:B------:R-:W-:Y:S02]  /*16d80*/  FSEL R98, R21, -INF , P5 ;  /* 0xff80000015627808 */ /* 0x000fe40002800000 */
[----:B------:R-:W-:Y:S02]  /*16d90*/  FMNMX.FTZ R2, R37, R2, !PT ;  /* 0x0000000225027209 */ /* 0x000fe40007810000 */
[----:B------:R-:W-:Y:S02]  /*16da0*/  FMNMX.FTZ R0, R31, R0, !PT ;  /* 0x000000001f007209 */ /* 0x000fe40007810000 */
[----:B------:R-:W-:Y:S02]  /*16db0*/  FMNMX.FTZ R68, R103, R68, !PT ;  /* 0x0000004467447209 */ /* 0x000fe40007810000 */
[----:B------:R-:W-:Y:S02]  /*16dc0*/  FMNMX.FTZ R3, R39, R3, !PT ;  /* 0x0000000327037209 */ /* 0x000fe40007810000 */
[----:B------:R-:W-:-:S02]  /*16dd0*/  FSEL R97, R97, -INF , P4 ;  /* 0xff80000061617808 */ /* 0x000fc40002000000 */
[----:B------:R-:W-:Y:S02]  /*16de0*/  FMNMX.FTZ R2, R36, R2, !PT ;  /* 0x0000000224027209 */ /* 0x000fe40007810000 */
[----:B------:R-:W-:Y:S02]  /*16df0*/  FMNMX.FTZ R0, R30, R0, !PT ;  /* 0x000000001e007209 */ /* 0x000fe40007810000 */
[----:B------:R-:W-:Y:S02]  /*16e00*/  FMNMX.FTZ R68, R98, R68, !PT ;  /* 0x0000004462447209 */ /* 0x000fe40007810000 */
[----:B------:R-:W-:Y:S02]  /*16e10*/  FMNMX.FTZ R3, R38, R3, !PT ;  /* 0x0000000326037209 */ /* 0x000fe40007810000 */
[----:B------:R-:W-:Y:S02]  /*16e20*/  FSEL R70, R70, -INF , P0 ;  /* 0xff80000046467808 */ /* 0x000fe40000000000 */
[----:B------:R-:W-:Y:S01]  /*16e30*/  FMNMX.FTZ R2, R57, R2, !PT ;  /* 0x0000000239027209 */ /* 0x000fe20007810000 */
[----:B------:R-:W-:Y:S01]  /*16e40*/  IMAD.MOV.U32 R4, RZ, RZ, R3 ;  /* 0x000000ffff047224 */ /* 0x000fe200078e0003 */
[----:B------:R-:W-:-:S02]  /*16e50*/  FMNMX.FTZ R0, R29, R0, !PT ;  /* 0x000000001d007209 */ /* 0x000fc40007810000 */
[----:B------:R-:W-:Y:S02]  /*16e60*/  FMNMX.FTZ R68, R97, R68, !PT ;  /* 0x0000004461447209 */ /* 0x000fe40007810000 */
[----:B------:R-:W-:Y:S02]  /*16e70*/  FMNMX.FTZ R2, R56, R2, !PT ;  /* 0x0000000238027209 */ /* 0x000fe40007810000 */
[----:B------:R-:W-:Y:S02]  /*16e80*/  FMNMX.FTZ R0, R28, R0, !PT ;  /* 0x000000001c007209 */ /* 0x000fe40007810000 */
[----:B------:R-:W-:Y:S02]  /*16e90*/  FMNMX.FTZ R68, R70, R68, !PT ;  /* 0x0000004446447209 */ /* 0x000fe40007810000 */
[----:B------:R-:W-:Y:S02]  /*16ea0*/  MOV R5, 0x16ec0 ;  /* 0x00016ec000057802 */ /* 0x000fe40000000f00 */
[----:B------:R-:W-:Y:S05]  /*16eb0*/  CALL.REL.NOINC `($__internal_16_$__cuda_sm70_shflsync_bfly_p) ;  /* 0x000032a000007944 */ /* 0x000fea0003c00000 */
[----:B------:R-:W-:Y:S01]  /*16ec0*/  FMNMX.FTZ R3, R3, R6, !PT ;  /* 0x0000000603037209 */ /* 0x000fe20007810000 */
[----:B------:R-:W-:Y:S01]  /*16ed0*/  IMAD.MOV.U32 R6, RZ, RZ, 0x1 ;  /* 0x00000001ff067424 */ /* 0x000fe200078e00ff */
[----:B------:R-:W-:-:S03]  /*16ee0*/  MOV R5, 0x16f10 ;  /* 0x00016f1000057802 */ /* 0x000fc60000000f00 */
[----:B------:R-:W-:Y:S02]  /*16ef0*/  IMAD.MOV.U32 R4, RZ, RZ, R3 ;  /* 0x000000ffff047224 */ /* 0x000fe400078e0003 */
[----:B------:R-:W-:Y:S05]  /*16f00*/  CALL.REL.NOINC `($__internal_16_$__cuda_sm70_shflsync_bfly_p) ;  /* 0x0000325000007944 */ /* 0x000fea0003c00000 */
[----:B------:R-:W-:Y:S01]  /*16f10*/  FMNMX.FTZ R3, R3, R6, !PT ;  /* 0x0000000603037209 */ /* 0x000fe20007810000 */
[----:B------:R-:W-:Y:S01]  /*16f20*/  IMAD.MOV.U32 R4, RZ, RZ, R2 ;  /* 0x000000ffff047224 */ /* 0x000fe200078e0002 */
[----:B------:R-:W-:Y:S01]  /*16f30*/  MOV R5, 0x16f60 ;  /* 0x00016f6000057802 */ /* 0x000fe20000000f00 */
[----:B------:R-:W-:Y:S02]  /*16f40*/  IMAD.MOV.U32 R6, RZ, RZ, 0x2 ;  /* 0x00000002ff067424 */ /* 0x000fe400078e00ff */
        /* <DEDUP_REMOVED lines=26> */
[----:B------:R-:W-:Y:S05]  /*170f0*/  BRA `(.L_x_1392) ;  /* 0xfffee85000007947 */ /* 0x000fea000383ffff */
.L_x_1342:
[----:B------:R-:W-:Y:S01]  /*17100*/  MOV R5, RZ ;  /* 0x000000ff00057202 */ /* 0x000fe20000000f00 */
[----:B------:R-:W-:Y:S01]  /*17110*/  IMAD.MOV.U32 R6, RZ, RZ, R7 ;  /* 0x000000ffff067224 */ /* 0x000fe200078e0007 */
[----:B------:R-:W-:Y:S01]  /*17120*/  MOV R2, 0x17150 ;  /* 0x0001715000027802 */ /* 0x000fe20000000f00 */
[----:B------:R-:W-:Y:S02]  /*17130*/  IMAD.MOV.U32 R4, RZ, RZ, 0x181f ;  /* 0x0000181fff047424 */ /* 0x000fe400078e00ff */
[----:B------:R-:W-:Y:S05]  /*17140*/  CALL.REL.NOINC `($__internal_17_$__cuda_sm70_shflsync_idx_p) ;  /* 0x0000308000007944 */ /* 0x000fea0003c00000 */
[----:B------:R-:W-:Y:S01]  /*17150*/  MOV R11, R4 ;  /* 0x00000004000b7202 */ /* 0x000fe20000000f00 */
[----:B------:R-:W-:-:S05]  /*17160*/  BRA `(.L_x_1393) ;  /* 0xffff0e5000007947 */ /* 0x000fca000383ffff */
.L_x_1343:
[----:B------:R-:W-:Y:S01]  /*17170*/  MOV R5, RZ ;  /* 0x000000ff00057202 */ /* 0x000fe20000000f00 */
[----:B------:R-:W-:Y:S01]  /*17180*/  IMAD.MOV.U32 R6, RZ, RZ, R10 ;  /* 0x000000ffff067224 */ /* 0x000fe200078e000a */
[----:B------:R-:W-:Y:S01]  /*17190*/  MOV R2, 0x171c0 ;  /* 0x000171c000027802 */ /* 0x000fe20000000f00 */
[----:B------:R-:W-:Y:S02]  /*171a0*/  IMAD.MOV.U32 R4, RZ, RZ, 0x181f ;  /* 0x0000181fff047424 */ /* 0x000fe400078e00ff */
[----:B-12---:R-:W-:Y:S05]  /*171b0*/  CALL.REL.NOINC `($__internal_17_$__cuda_sm70_shflsync_idx_p) ;  /* 0x0000301000007944 */ /* 0x006fea0003c00000 */
[----:B------:R-:W-:Y:S01]  /*171c0*/  IMAD.MOV.U32 R6, RZ, RZ, R7 ;  /* 0x000000ffff067224 */ /* 0x000fe200078e0007 */
[----:B------:R-:W-:Y:S02]  /*171d0*/  IADD3 R4, P0, R4, R0, RZ ;  /* 0x0000000004047210 */ /* 0x000fe40007f1e0ff */
[----:B------:R-:W-:Y:S03]  /*171e0*/  MOV R2, 0x17270 ;  /* 0x0001727000027802 */ /* 0x000fe60000000f00 */
[----:B------:R-:W-:Y:S05]  /*171f0*/  IMAD.X R5, R11, 0x1, R3, P0 ;  /* 0x000000010b057824 */ /* 0x000fea00000e0603 */
[----:B------:R-:W-:Y:S01]  /*17200*/  @!PT LDS RZ, [RZ] ;  /* 0x00000000fffff984 */ /* 0x000fe20000000800 */
[----:B------:R-:W-:Y:S01]  /*17210*/  @!PT LDS RZ, [RZ] ;  /* 0x00000000fffff984 */ /* 0x000fe20000000800 */
[----:B------:R-:W-:Y:S01]  /*17220*/  @!PT LDS RZ, [RZ] ;  /* 0x00000000fffff984 */ /* 0x000fe20000000800 */
[----:B------:R1:W-:Y:S02]  /*17230*/  LDGSTS.E.BYPASS.LTC128B.128 [R244+0x100], [R4.64], !P3 ;  /* 0x0010000004f47fae */ /* 0x0003e4000d901d48 */
[----:B-1----:R-:W-:Y:S01]  /*17240*/  MOV R5, 0x1 ;  /* 0x0000000100057802 */ /* 0x002fe20000000f00 */
[----:B------:R-:W-:Y:S02]  /*17250*/  IMAD.MOV.U32 R4, RZ, RZ, 0x181f ;  /* 0x0000181fff047424 */ /* 0x000fe400078e00ff */
[----:B------:R-:W-:Y:S05]  /*17260*/  CALL.REL.NOINC `($__internal_17_$__cuda_sm70_shflsync_idx_p) ;  /* 0x00002f6000007944 */ /* 0x000fea0003c00000 */
[----:B------:R-:W-:Y:S01]  /*17270*/  MOV R5, 0x1 ;  /* 0x0000000100057802 */ /* 0x000fe20000000f00 */
[----:B------:R-:W-:Y:S01]  /*17280*/  IMAD.MOV.U32 R11, RZ, RZ, R4 ;  /* 0x000000ffff0b7224 */ /* 0x000fe200078e0004 */
[----:B------:R-:W-:Y:S01]  /*17290*/  MOV R4, 0x181f ;  /* 0x0000181f00047802 */ /* 0x000fe20000000f00 */
[----:B------:R-:W-:Y:S01]  /*172a0*/  IMAD.MOV.U32 R6, RZ, RZ, R10 ;  /* 0x000000ffff067224 */ /* 0x000fe200078e000a */
[----:B------:R-:W-:Y:S02]  /*172b0*/  MOV R2, 0x172d0 ;  /* 0x000172d000027802 */ /* 0x000fe40000000f00 */
[----:B------:R-:W-:Y:S05]  /*172c0*/  CALL.REL.NOINC `($__internal_17_$__cuda_sm70_shflsync_idx_p) ;  /* 0x00002f0000007944 */ /* 0x000fea0003c00000 */
        /* <DEDUP_REMOVED lines=85> */
[----:B------:R-:W-:-:S05]  /*17820*/  BRA `(.L_x_1394) ;  /* 0xffff099000007947 */ /* 0x000fca000383ffff */
.L_x_1346:
[----:B------:R-:W-:Y:S01]  /*17830*/  MOV R5, RZ ;  /* 0x000000ff00057202 */ /* 0x000fe20000000f00 */
[----:B-1----:R-:W-:Y:S01]  /*17840*/  IMAD.MOV.U32 R6, RZ, RZ, R82 ;  /* 0x000000ffff067224 */ /* 0x002fe200078e0052 */
[----:B------:R-:W-:Y:S01]  /*17850*/  MOV R2, 0x17880 ;  /* 0x0001788000027802 */ /* 0x000fe20000000f00 */
[----:B------:R-:W-:Y:S02]  /*17860*/  IMAD.MOV.U32 R4, RZ, RZ, 0x181f ;  /* 0x0000181fff047424 */ /* 0x000fe400078e00ff */
[----:B------:R-:W-:Y:S05]  /*17870*/  CALL.REL.NOINC `($__internal_17_$__cuda_sm70_shflsync_idx_p) ;  /* 0x0000295000007944 */ /* 0x000fea0003c00000 */
[----:B------:R-:W-:Y:S01]  /*17880*/  MOV R86, R4 ;  /* 0x0000000400567202 */ /* 0x000fe20000000f00 */
[----:B------:R-:W-:-:S05]  /*17890*/  BRA `(.L_x_1395) ;  /* 0xffff22b000007947 */ /* 0x000fca000383ffff */
.L_x_1347:
[----:B------:R-:W-:Y:S01]  /*178a0*/  MOV R5, RZ ;  /* 0x000000ff00057202 */ /* 0x000fe20000000f00 */
[----:B-1----:R-:W-:Y:S01]  /*178b0*/  IMAD.MOV.U32 R6, RZ, RZ, R83 ;  /* 0x000000ffff067224 */ /* 0x002fe200078e0053 */
[----:B------:R-:W-:Y:S01]  /*178c0*/  MOV R2, 0x178f0 ;  /* 0x000178f000027802 */ /* 0x000fe20000000f00 */
[----:B------:R-:W-:Y:S02]  /*178d0*/  IMAD.MOV.U32 R4, RZ, RZ, 0x181f ;  /* 0x0000181fff047424 */ /* 0x000fe400078e00ff */
[----:B--23--:R-:W-:Y:S05]  /*178e0*/  CALL.REL.NOINC `($__internal_17_$__cuda_sm70_shflsync_idx_p) ;  /* 0x000028e000007944 */ /* 0x00cfea0003c00000 */
        /* <DEDUP_REMOVED lines=103> */
.L_x_1348:
[----:B------:R-:W-:Y:S01]  /*17f60*/  MOV R4, 0x1c1f ;  /* 0x00001c1f00047802 */ /* 0x000fe20000000f00 */
[----:B------:R-:W-:Y:S01]  /*17f70*/  IMAD.MOV.U32 R5, RZ, RZ, RZ ;  /* 0x000000ffff057224 */ /* 0x000fe200078e00ff */
[----:B------:R-:W-:Y:S02]  /*17f80*/  MOV R2, 0x17fa0 ;  /* 0x00017fa000027802 */ /* 0x000fe40000000f00 */
[----:B------:R-:W-:Y:S05]  /*17f90*/  CALL.REL.NOINC `($__internal_17_$__cuda_sm70_shflsync_idx_p) ;  /* 0x0000223000007944 */ /* 0x000fea0003c00000 */
[----:B------:R-:W-:-:S05]  /*17fa0*/  BRA `(.L_x_1397) ;  /* 0xffff1ef000007947 */ /* 0x000fca000383ffff */
.L_x_1349:
[----:B------:R-:W-:Y:S01]  /*17fb0*/  MOV R4, 0x1c1f ;  /* 0x00001c1f00047802 */ /* 0x000fe20000000f00 */
[----:B------:R-:W-:Y:S01]  /*17fc0*/  IMAD.MOV.U32 R5, RZ, RZ, 0x1 ;  /* 0x00000001ff057424 */ /* 0x000fe200078e00ff */
[----:B------:R-:W-:Y:S02]  /*17fd0*/  MOV R2, 0x17ff0 ;  /* 0x00017ff000027802 */ /* 0x000fe40000000f00 */
[----:B-1----:R-:W-:Y:S05]  /*17fe0*/  CALL.REL.NOINC `($__internal_17_$__cuda_sm70_shflsync_idx_p) ;  /* 0x000021e000007944 */ /* 0x002fea0003c00000 */
[----:B------:R-:W-:Y:S01]  /*17ff0*/  MOV R2, 0x183c0 ;  /* 0x000183c000027802 */ /* 0x000fe20000000f00 */
[----:B------:R-:W-:Y:S02]  /*18000*/  IMAD.IADD R4, R101, 0x1, R4 ;  /* 0x0000000165047824 */ /* 0x000fe400078e0204 */
[----:B------:R-:W-:Y:S03]  /*18010*/  IMAD.MOV.U32 R5, RZ, RZ, 0x2 ;  /* 0x00000002ff057424 */ /* 0x000fe600078e00ff */
        /* <DEDUP_REMOVED lines=51> */
[----:B------:R-:W-:Y:S01]  /*18350*/  ISETP.GT.AND P0, PT, R4, 0x69, PT ;  /* 0x000000690400780c */ /* 0x000fe20003f04270 */
[----:B------:R-:W-:Y:S01]  /*18360*/  IMAD.MOV.U32 R4, RZ, RZ, 0x1c1f ;  /* 0x00001c1fff047424 */ /* 0x000fe200078e00ff */
[----:B------:R-:W-:Y:S02]  /*18370*/  FSEL R184, R216, -INF , P6 ;  /* 0xff800000d8b87808 */ /* 0x000fe40003000000 */
[----:B------:R-:W-:Y:S02]  /*18380*/  FSEL R21, R103, -INF , P5 ;  /* 0xff80000067157808 */ /* 0x000fe40002800000 */
[----:B------:R-:W-:Y:S02]  /*18390*/  FSEL R20, R104, -INF , P4 ;  /* 0xff80000068147808 */ /* 0x000fe40002000000 */
[----:B------:R-:W-:Y:S02]  /*183a0*/  FSEL R19, R11, -INF , P0 ;  /* 0xff8000000b137808 */ /* 0x000fe40000000000 */
[----:B------:R-:W-:Y:S05]  /*183b0*/  CALL.REL.NOINC `($__internal_17_$__cuda_sm70_shflsync_idx_p) ;  /* 0x00001e1000007944 */ /* 0x000fea0003c00000 */
        /* <DEDUP_REMOVED lines=61> */
[----:B------:R-:W-:Y:S01]  /*18790*/  FMNMX.FTZ R3, R82, R182, !PT ;  /* 0x000000b652037209 */ /* 0x000fe20007810000 */
[----:B------:R-:W-:Y:S01]  /*187a0*/  IMAD.IADD R4, R101, 0x1, R4 ;  /* 0x0000000165047824 */ /* 0x000fe200078e0204 */
[----:B------:R-:W-:Y:S01]  /*187b0*/  FMNMX.FTZ R2, R32, R183, !PT ;  /* 0x000000b720027209 */ /* 0x000fe20007810000 */
[----:B------:R-:W-:Y:S01]  /*187c0*/  IMAD.MOV.U32 R6, RZ, RZ, 0x2 ;  /* 0x00000002ff067424 */ /* 0x000fe200078e00ff */
[----:B------:R-:W-:Y:S02]  /*187d0*/  FMNMX.FTZ R0, R11, R180, !PT ;  /* 0x000000b40b007209 */ /* 0x000fe40007810000 */
        /* <DEDUP_REMOVED lines=20> */
[----:B------:R-:W-:Y:S02]  /*18920*/  FMNMX.FTZ R49, R12, R181, !PT ;  /* 0x000000b50c317209 */ /* 0x000fe40007810000 */
        /* <DEDUP_REMOVED lines=9> */
[----:B------:R-:W-:Y:S02]  /*189c0*/  FMNMX.FTZ R2, R33, R2, !PT ;  /* 0x0000000221027209 */ /* 0x000fe40007810000 */
[----:B------:R-:W-:Y:S02]  /*189d0*/  FMNMX.FTZ R0, R16, R0, !PT ;  /* 0x0000000010007209 */ /* 0x000fe40007810000 */
        /* <DEDUP_REMOVED lines=28> */
[C---:B------:R-:W-:Y:S02]  /*18ba0*/  ISETP.GT.AND P5, PT, R4.reuse, 0x61, PT ;  /* 0x000000610400780c */ /* 0x040fe40003fa4270 */
[----:B------:R-:W-:Y:S02]  /*18bb0*/  FSEL R115, R7, -INF , P4 ;  /* 0xff80000007737808 */ /* 0x000fe40002000000 */
[----:B------:R-:W-:Y:S02]  /*18bc0*/  ISETP.GT.AND P4, PT, R4, 0x68, PT ;  /* 0x000000680400780c */ /* 0x000fe40003f84270 */
[----:B------:R-:W-:Y:S02]  /*18bd0*/  FSEL R113, R80, -INF , P0 ;  /* 0xff80000050717808 */ /* 0x000fe40000000000 */
[----:B------:R-:W-:Y:S02]  /*18be0*/  ISETP.GT.AND P0, PT, R4, 0x69, PT ;  /* 0x000000690400780c */ /* 0x000fe40003f04270 */
        /* <DEDUP_REMOVED lines=76> */
[----:B------:R-:W-:Y:S02]  /*190b0*/  FSEL R96, R96, -INF , P6 ;  /* 0xff80000060607808 */ /* 0x000fe40003000000 */
        /* <DEDUP_REMOVED lines=27> */
[----:B------:R-:W-:Y:S02]  /*19270*/  MOV R5, 0x19290 ;  /* 0x0001929000057802 */ /* 0x000fe40000000f00 */
        /* <DEDUP_REMOVED lines=28> */
[----:B------:R-:W-:Y:S01]  /*19440*/  MOV R68, R6 ;  /* 0x0000000600447202 */ /* 0x000fe20000000f00 */
[----:B------:R-:W-:-:S05]  /*19450*/  BRA `(.L_x_1398) ;  /* 0xffff20b000007947 */ /* 0x000fca000383ffff */
.L_x_1352:
[----:B-1----:R-:W-:Y:S01]  /*19460*/  MOV R5, RZ ;  /* 0x000000ff00057202 */ /* 0x002fe20000000f00 */
[----:B------:R-:W-:Y:S01]  /*19470*/  IMAD.MOV.U32 R6, RZ, RZ, R3 ;  /* 0x000000ffff067224 */ /* 0x000fe200078e0003 */
[----:B------:R-:W-:Y:S01]  /*19480*/  MOV R2, 0x194b0 ;  /* 0x000194b000027802 */ /* 0x000fe20000000f00 */
[----:B------:R-:W-:Y:S02]  /*19490*/  IMAD.MOV.U32 R4, RZ, RZ, 0x181f ;  /* 0x0000181fff047424 */ /* 0x000fe400078e00ff */
[----:B------:R-:W-:Y:S05]  /*194a0*/  CALL.REL.NOINC `($__internal_17_$__cuda_sm70_shflsync_idx_p) ;  /* 0x00000d2000007944 */ /* 0x000fea0003c00000 */
[----:B------:R-:W-:Y:S01]  /*194b0*/  MOV R2, R4 ;  /* 0x0000000400027202 */ /* 0x000fe20000000f00 */
[----:B------:R-:W-:-:S05]  /*194c0*/  BRA `(.L_x_1399) ;  /* 0xffff4c4000007947 */ /* 0x000fca000383ffff */
.L_x_1355:
[----:B------:R-:W-:Y:S01]  /*194d0*/  MOV R5, RZ ;  /* 0x000000ff00057202 */ /* 0x000fe20000000f00 */
[----:B-1----:R-:W-:Y:S01]  /*194e0*/  IMAD.MOV.U32 R6, RZ, RZ, R0 ;  /* 0x000000ffff067224 */ /* 0x002fe200078e0000 */
[----:B------:R-:W-:Y:S01]  /*194f0*/  MOV R2, 0x19520 ;  /* 0x0001952000027802 */ /* 0x000fe20000000f00 */
[----:B------:R-:W-:Y:S02]  /*19500*/  IMAD.MOV.U32 R4, RZ, RZ, 0x181f ;  /* 0x0000181fff047424 */ /* 0x000fe400078e00ff */
[----:B------:R-:W-:Y:S05]  /*19510*/  CALL.REL.NOINC `($__internal_17_$__cuda_sm70_shflsync_idx_p) ;  /* 0x00000cb000007944 */ /* 0x000fea0003c00000 */
[----:B------:R-:W-:Y:S01]  /*19520*/  MOV R50, R4 ;  /* 0x0000000400327202 */ /* 0x000fe20000000f00 */
[----:B------:R-:W-:-:S05]  /*19530*/  BRA `(.L_x_1400) ;  /* 0xffff672000007947 */ /* 0x000fca000383ffff */
.L_x_1356:
        /* <DEDUP_REMOVED lines=108> */
.L_x_1357:
[----:B------:R-:W-:Y:S02]  /*19c00*/  MOV R6, 0x2 ;  /* 0x0000000200067802 */ /* 0x000fe40000000f00 */
        /* <DEDUP_REMOVED lines=35> */
.L_x_1359:
[----:B------:R1:W5:Y:S01]  /*19e40*/  LDL R4, [R1+0x48] ;  /* 0x0000480001047983 */ /* 0x0003620000100800 */
[----:B------:R-:W-:-:S02]  /*19e50*/  MOV R6, 0x2 ;  /* 0x0000000200067802 */ /* 0x000fc40000000f00 */
[----:B------:R-:W-:Y:S02]  /*19e60*/  MOV R5, 0x19e80 ;  /* 0x00019e8000057802 */ /* 0x000fe40000000f00 */
[----:B-1---5:R-:W-:Y:S05]  /*19e70*/  CALL.REL.NOINC `($__internal_16_$__cuda_sm70_shflsync_bfly_p) ;  /* 0x000002e000007944 */ /* 0x022fea0003c00000 */
[----:B------:R-:W-:Y:S01]  /*19e80*/  MOV R11, R6 ;  /* 0x00000006000b7202 */ /* 0x000fe20000000f00 */
[----:B------:R-:W-:Y:S05]  /*19e90*/  BRA `(.L_x_1403) ;  /* 0xffff916000007947 */ /* 0x000fea000383ffff */
.L_x_1360:
[----:B------:R-:W-:Y:S01]  /*19ea0*/  IMAD.MOV.U32 R4, RZ, RZ, R11 ;  /* 0x000000ffff047224 */ /* 0x000fe200078e000b */
[----:B------:R-:W-:Y:S02]  /*19eb0*/  MOV R6, 0x1 ;  /* 0x0000000100067802 */ /* 0x000fe40000000f00 */
[----:B------:R-:W-:Y:S02]  /*19ec0*/  MOV R5, 0x19ee0 ;  /* 0x00019ee000057802 */ /* 0x000fe40000000f00 */
[----:B------:R-:W-:Y:S05]  /*19ed0*/  CALL.REL.NOINC `($__internal_16_$__cuda_sm70_shflsync_bfly_p) ;  /* 0x0000028000007944 */ /* 0x000fea0003c00000 */
[----:B------:R1:W5:Y:S01]  /*19ee0*/  LDL R4, [R1+0x60] ;  /* 0x0000600001047983 */ /* 0x0003620000100800 */
[----:B------:R-:W-:Y:S01]  /*19ef0*/  FADD.FTZ R11, R11, R6 ;  /* 0x000000060b0b7221 */ /* 0x000fe20000010000 */
[----:B------:R-:W-:Y:S02]  /*19f00*/  MOV R6, 0x2 ;  /* 0x0000000200067802 */ /* 0x000fe40000000f00 */
[----:B------:R-:W-:Y:S02]  /*19f10*/  MOV R5, 0x19f30 ;  /* 0x00019f3000057802 */ /* 0x000fe40000000f00 */
[----:B-1---5:R-:W-:Y:S05]  /*19f20*/  CALL.REL.NOINC `($__internal_16_$__cuda_sm70_shflsync_bfly_p) ;  /* 0x0000023000007944 */ /* 0x022fea0003c00000 */
[----:B------:R-:W2:Y:S01]  /*19f30*/  LDL.LU R4, [R1+0x60] ;  /* 0x0000600001047983 */ /* 0x000ea20000300800 */
[----:B------:R-:W-:Y:S01]  /*19f40*/  MOV R5, 0x19f90 ;  /* 0x00019f9000057802 */ /* 0x000fe20000000f00 */
[----:B--2---:R-:W-:Y:S01]  /*19f50*/  FADD.FTZ R10, R4, R6 ;  /* 0x00000006040a7221 */ /* 0x004fe20000010000 */
[----:B------:R-:W-:-:S04]  /*19f60*/  MOV R6, 0x1 ;  /* 0x0000000100067802 */ /* 0x000fc80000000f00 */
[----:B------:R-:W-:Y:S02]  /*19f70*/  MOV R4, R10 ;  /* 0x0000000a00047202 */ /* 0x000fe40000000f00 */
        /* <DEDUP_REMOVED lines=20> */
[----:B------:R-:W-:Y:S02]  /*1a0c0*/  MOV R6, 0x1 ;  /* 0x0000000100067802 */ /* 0x000fe40000000f00 */
[----:B------:R-:W-:Y:S05]  /*1a0d0*/  CALL.REL.NOINC `($__internal_16_$__cuda_sm70_shflsync_bfly_p) ;  /* 0x0000008000007944 */ /* 0x000fea0003c00000 */
[----:B------:R-:W-:Y:S01]  /*1a0e0*/  MOV R5, R6 ;  /* 0x0000000600057202 */ /* 0x000fe20000000f00 */
[----:B------:R-:W-:Y:S05]  /*1a0f0*/  BRA `(.L_x_1404) ;  /* 0xffff903000007947 */ /* 0x000fea000383ffff */
.L_x_1374:
[----:B---3--:R-:W-:Y:S01]  /*1a100*/  IMAD.MOV.U32 R6, RZ, RZ, R3 ;  /* 0x000000ffff067224 */ /* 0x008fe200078e0003 */
[----:B------:R-:W-:Y:S01]  /*1a110*/  MOV R5, RZ ;  /* 0x000000ff00057202 */ /* 0x000fe20000000f00 */
[----:B------:R-:W-:Y:S01]  /*1a120*/  IMAD.MOV.U32 R4, RZ, RZ, 0x1f ;  /* 0x0000001fff047424 */ /* 0x000fe200078e00ff */
[----:B----4-:R-:W-:-:S02]  /*1a130*/  MOV R2, 0x1a150 ;  /* 0x0001a15000027802 */ /* 0x010fc40000000f00 */
[----:B-1----:R-:W-:Y:S05]  /*1a140*/  CALL.REL.NOINC `($__internal_17_$__cuda_sm70_shflsync_idx_p) ;  /* 0x0000008000007944 */ /* 0x002fea0003c00000 */
[----:B------:R-:W-:Y:S05]  /*1a150*/  BRA `(.L_x_1405) ;  /* 0xffffac2000007947 */ /* 0x000fea000383ffff */
        .weak           $__internal_16_$__cuda_sm70_shflsync_bfly_p
        .type           $__internal_16_$__cuda_sm70_shflsync_bfly_p,@function
        .size           $__internal_16_$__cuda_sm70_shflsync_bfly_p,($__internal_17_$__cuda_sm70_shflsync_idx_p - $__internal_16_$__cuda_sm70_shflsync_bfly_p)
$__internal_16_$__cuda_sm70_shflsync_bfly_p:
[----:B------:R-:W-:Y:S02]  /*1a160*/  IMAD.MOV.U32 R9, RZ, RZ, -0x1 ;  /* 0xffffffffff097424 */ /* 0x000fe400078e00ff */
[----:B------:R-:W-:-:S02]  /*1a170*/  IMAD.MOV.U32 R8, RZ, RZ, 0x1f ;  /* 0x0000001fff087424 */ /* 0x000fc400078e00ff */
[----:B------:R-:W-:Y:S04]  /*1a180*/  WARPSYNC R9 ;  /* 0x0000000900007348 */ /* 0x000fe80003800000 */
[----:B------:R1:W2:Y:S02]  /*1a190*/  SHFL.BFLY PT, R6, R4, R6, R8 ;  /* 0x0c00000604067389 */ /* 0x0002a400000e0008 */
[----:B-1----:R-:W-:Y:S02]  /*1a1a0*/  MOV R8, R5 ;  /* 0x0000000500087202 */ /* 0x002fe40000000f00 */
[----:B------:R-:W-:-:S04]  /*1a1b0*/  MOV R9, 0x0 ;  /* 0x0000000000097802 */ /* 0x000fc80000000f00 */
[----:B--2---:R-:W-:Y:S05]  /*1a1c0*/  RET.REL.NODEC R8 `(_ZN7cutlass13device_kernelIN5flash19enable_sm80_to_sm89INS1_16FlashAttnFwdSm80INS1_25CollectiveMainloopFwdSm80ILi4ELi1ELb0EN4cute5tupleIJNS5_1CILi128EEENS7_ILi112EEENS7_ILi64EEEEEELi64ENS_10bfloat16_tEfNS_4arch4Sm80ELb1ELb0ELb1ELb0ELb1ELb0ELb1ELb1EEENS1_21CollectiveEpilogueFwdINS6_IJS8_SA_S9_EEENS6_IJNS7_ILi1EEESI_SI_EEESC_SE_Li128ELb0ELb1ELb1ELb0EEENS1_30DynamicPersistentTileSchedulerILi128ELi128ELb1ELb1ELb0EEEEEEEEEvNT_6ParamsE) ;  /* 0xfffe5e3008007950 */ /* 0x004fea0003c3ffff */
        .weak           $__internal_17_$__cuda_sm70_shflsync_idx_p
        .type           $__internal_17_$__cuda_sm70_shflsync_idx_p,@function
        .size           $__internal_17_$__cuda_sm70_shflsync_idx_p,(.L_x_1931 - $__internal_17_$__cuda_sm70_shflsync_idx_p)
$__internal_17_$__cuda_sm70_shflsync_idx_p:
[----:B------:R-:W-:Y:S02]  /*1a1d0*/  MOV R8, 0xffffffff ;  /* 0xffffffff00087802 */ /* 0x000fe40000000f00 */
[----:B------:R-:W-:Y:S02]  /*1a1e0*/  MOV R9, 0x0 ;  /* 0x0000000000097802 */ /* 0x000fe40000000f00 */
[----:B------:R-:W-:Y:S04]  /*1a1f0*/  WARPSYNC R8 ;  /* 0x0000000800007348 */ /* 0x000fe80003800000 */
[----:B------:R1:W2:Y:S02]  /*1a200*/  SHFL.IDX PT, R4, R6, R5, R4 ;  /* 0x0000000506047389 */ /* 0x0002a400000e0004 */
[----:B-1----:R-:W-:-:S04]  /*1a210*/  MOV R8, R2 ;  /* 0x0000000200087202 */ /* 0x002fc80000000f00 */
[----:B--2---:R-:W-:Y:S05]  /*1a220*/  RET.REL.NODEC R8 `(_ZN7cutlass13device_kernelIN5flash19enable_sm80_to_sm89INS1_16FlashAttnFwdSm80INS1_25CollectiveMainloopFwdSm80ILi4ELi1ELb0EN4cute5tupleIJNS5_1CILi128EEENS7_ILi112EEENS7_ILi64EEEEEELi64ENS_10bfloat16_tEfNS_4arch4Sm80ELb1ELb0ELb1ELb0ELb1ELb0ELb1ELb1EEENS1_21CollectiveEpilogueFwdINS6_IJS8_SA_S9_EEENS6_IJNS7_ILi1EEESI_SI_EEESC_SE_Li128ELb0ELb1ELb1ELb0EEENS1_30DynamicPersistentTileSchedulerILi128ELi128ELb1ELb1ELb0EEEEEEEEEvNT_6ParamsE) ;  /* 0xfffe5dd008007950 */ /* 0x004fea0003c3ffff */
.L_x_1406:
        /* <DEDUP_REMOVED lines=13> */
.L_x_1931:


//--------------------- .text._ZN7cutlass13device_kernelIN5flash19enable_sm80_to_sm89INS1_16FlashAttnFwdSm80INS1_25CollectiveMainloopFwdSm80ILi4ELi1ELb0EN4cute5tupleIJNS5_1CILi128EEENS7_ILi80EEENS7_ILi64EEEEEELi64ENS_10bfloat16_tEfNS_4arch4Sm80ELb1ELb0ELb1ELb1ELb1ELb0ELb1ELb1EEENS1_21CollectiveEpilogueFwdINS6_IJS8_SA_S9_EEENS6_IJNS7_ILi1EEESI_SI_EEESC_SE_Li128ELb1ELb1ELb1ELb0EEENS1_36VarlenDynamicPersistentTileSchedulerILi128ELi80ELi128ELi128ELb1ELb1ELb0ELb1ELb1ELb1EEEEEEEEEvNT_6ParamsE --------------------------
	.section	.text._ZN7cutlass13device_kernelIN5flash19enable_sm80_to_sm89INS1_16FlashAttnFwdSm80INS1_25CollectiveMainloopFwdSm80ILi4ELi1ELb0EN4cute5tupleIJNS5_1CILi128EEENS7_ILi80EEENS7_ILi64EEEEEELi64ENS_10bfloat16_tEfNS_4arch4Sm80ELb1ELb0ELb1ELb1ELb1ELb0ELb1ELb1EEENS1_21CollectiveEpilogueFwdINS6_IJS8_SA_S9_EEENS6_IJNS7_ILi1EEESI_SI_EEESC_SE_Li128ELb1ELb1ELb1ELb0EEENS1_36VarlenDynamicPersistentTileSchedulerILi128ELi80ELi128ELi128ELb1ELb1ELb0ELb1ELb1ELb1EEEEEEEEEvNT_6ParamsE,"ax",@progbits
	.sectioninfo	@"SHI_REGISTERS=255"
	.align	128
.text._ZN7cutlass13device_kernelIN5flash19enable_sm80_to_sm89INS1_16FlashAttnFwdSm80INS1_25CollectiveMainloopFwdSm80ILi4ELi1ELb0EN4cute5tupleIJNS5_1CILi128EEENS7_ILi80EEENS7_ILi64EEEEEELi64ENS_10bfloat16_tEfNS_4arch4Sm80ELb1ELb0ELb1ELb1ELb1ELb0ELb1ELb1EEENS1_21CollectiveEpilogueFwdINS6_IJS8_SA_S9_EEENS6_IJNS7_ILi1EEESI_SI_EEESC_SE_Li128ELb1ELb1ELb1ELb0EEENS1_36VarlenDynamicPersistentTileSchedulerILi128ELi80ELi128ELi128ELb1ELb1ELb0ELb1ELb1ELb1EEEEEEEEEvNT_6ParamsE:
        .type           _ZN7cutlass13device_kernelIN5flash19enable_sm80_to_sm89INS1_16FlashAttnFwdSm80INS1_25CollectiveMainloopFwdSm80ILi4ELi1ELb0EN4cute5tupleIJNS5_1CILi128EEENS7_ILi80EEENS7_ILi64EEEEEELi64ENS_10bfloat16_tEfNS_4arch4Sm80ELb1ELb0ELb1ELb1ELb1ELb0ELb1ELb1EEENS1_21CollectiveEpilogueFwdINS6_IJS8_SA_S9_EEENS6_IJNS7_ILi1EEESI_SI_EEESC_SE_Li128ELb1ELb1ELb1ELb0EEENS1_36VarlenDynamicPersistentTileSchedulerILi128ELi80ELi128ELi128ELb1ELb1ELb0ELb1ELb1ELb1EEEEEEEEEvNT_6ParamsE,@function
        .size           _ZN7cutlass13device_kernelIN5flash19enable_sm80_to_sm89INS1_16FlashAttnFwdSm80INS1_25CollectiveMainloopFwdSm80ILi4ELi1ELb0EN4cute5tupleIJNS5_1CILi128EEENS7_ILi80EEENS7_ILi64EEEEEELi64ENS_10bfloat16_tEfNS_4arch4Sm80ELb1ELb0ELb1ELb1ELb1ELb0ELb1ELb1EEENS1_21CollectiveEpilogueFwdINS6_IJS8_SA_S9_EEENS6_IJNS7_ILi1EEESI_SI_EEESC_SE_Li128ELb1ELb1ELb1ELb0EEENS1_36VarlenDynamicPersistentTileSchedulerILi128ELi80ELi128ELi128ELb1ELb1ELb0ELb1ELb1ELb1EEEEEEEEEvNT_6ParamsE,(.L_x_1934 - _ZN7cutlass13device_kernelIN5flash19enable_sm80_to_sm89INS1_16FlashAttnFwdSm80INS1_25CollectiveMainloopFwdSm80ILi4ELi1ELb0EN4cute5tupleIJNS5_1CILi128EEENS7_ILi80EEENS7_ILi64EEEEEELi64ENS_10bfloat16_tEfNS_4arch4Sm80ELb1ELb0ELb1ELb1ELb1ELb0ELb1ELb1EEENS1_21CollectiveEpilogueFwdINS6_IJS8_SA_S9_EEENS6_IJNS7_ILi1EEESI_SI_EEESC_SE_Li128ELb1ELb1ELb1ELb0EEENS1_36VarlenDynamicPersistentTileSchedulerILi128ELi80ELi128ELi128ELb1ELb1ELb0ELb1ELb1ELb1EEEEEEEEEvNT_6ParamsE)
        .other          _ZN7cutlass13device_kernelIN5flash19enable_sm80_to_sm89INS1_16FlashAttnFwdSm80INS1_25CollectiveMainloopFwdSm80ILi4ELi1ELb0EN4cute5tupleIJNS5_1CILi128EEENS7_ILi80EEENS7_ILi64EEEEEELi64ENS_10bfloat16_tEfNS_4arch4Sm80ELb1ELb0ELb1ELb1ELb1ELb0ELb1ELb1EEENS1_21CollectiveEpilogueFwdINS6_IJS8_SA_S9_EEENS6_IJNS7_ILi1EEESI_SI_EEESC_SE_Li128ELb1ELb1ELb1ELb0EEENS1_36VarlenDynamicPersistentTileSchedulerILi128ELi80ELi128ELi128ELb1ELb1ELb0ELb1ELb1ELb1EEEEEEEEEvNT_6ParamsE,@"STO_CUDA_ENTRY STV_DEFAULT"
_ZN7cutlass13device_kernelIN5flash19enable_sm80_to_sm89INS1_16FlashAttnFwdSm80INS1_25CollectiveMainloopFwdSm80ILi4ELi1ELb0EN4cute5tupleIJNS5_1CILi128EEENS7_ILi80EEENS7_ILi64EEEEEELi64ENS_10bfloat16_tEfNS_4arch4Sm80ELb1ELb0ELb1ELb1ELb1ELb0ELb1ELb1EEENS1_21CollectiveEpilogueFwdINS6_IJS8_SA_S9_EEENS6_IJNS7_ILi1EEESI_SI_EEESC_SE_Li128ELb1ELb1ELb1ELb0EEENS1_36VarlenDynamicPersistentTileSchedulerILi128ELi80ELi128ELi128ELb1ELb1ELb0ELb1ELb1ELb1EEEEEEEEEvNT_6ParamsE:
        /* <DEDUP_REMOVED lines=54> */
.L_x_1412:
        /* <DEDUP_REMOVED lines=16> */
.L_x_1550:
        /* <DEDUP_REMOVED lines=16> */
.L_x_1551:
[----:B--2---:R-:W-:-:S05]  /*0560*/  IMAD R0, R0, c[0x0][0x538], RZ ;  /* 0x00014e0000007a24 */ /* 0x004fca00078e02ff */
[----:B------:R-:W-:-:S04]  /*0570*/  IADD3 R7, R0, R7, RZ ;  /* 0x0000000700077210 */ /* 0x000fc80007ffe0ff */
[----:B------:R-:W-:-:S13]  /*0580*/  ISETP.GT.AND P0, PT, R7, UR4, PT ;  /* 0x0000000407007c0c */ /* 0x000fda000bf04270 */
[----:B-1----:R-:W-:Y:S05]  /*0590*/  @!P0 BRA `(.L_x_1412) ;  /* 0xfffffdc000008947 */ /* 0x002fea000383ffff */
.L_x_1408:
[----:B------:R-:W-:-:S05]  /*05a0*/  IADD3 R10, -R0, R7, RZ ;  /* 0x00000007000a7210 */ /* 0x000fca0007ffe1ff */
[----:B------:R-:W-:-:S05]  /*05b0*/  IMAD R0, R4, c[0x0][0x538], R10 ;  /* 0x00014e0004007a24 */ /* 0x000fca00078e020a */
[----:B------:R-:W-:Y:S01]  /*05c0*/  ISETP.GT.AND P0, PT, R0, UR4, PT ;  /* 0x0000000400007c0c */ /* 0x000fe2000bf04270 */
[----:B------:R-:W-:-:S12]  /*05d0*/  BRA.DIV ~URZ, `(.L_x_1413) ;  /* 0x000145027f007947 */ /* 0x000fd8000b800000 */
[----:B------:R-:W-:-:S04]  /*05e0*/  VOTE.ANY R7, PT, !P0 ;  /* 0x0000000000077806 */ /* 0x000fc800040e0100 */
.L_x_1552:
[----:B------:R-:W1:Y:S02]  /*05f0*/  POPC R0, R7 ;  /* 0x0000000700007309 */ /* 0x000e640000000000 */
[----:B-1----:R-:W-:-:S05]  /*0600*/  IADD3 R2, R0, R6, RZ ;  /* 0x0000000600027210 */ /* 0x002fca0007ffe0ff */
[----:B------:R1:W-:Y:S01]  /*0610*/  STL [R1+0x5c], R2 ;  /* 0x00005c0201007387 */ /* 0x0003e20000100800 */
[----:B------:R-:W-:Y:S05]  /*0620*/  BRA.DIV ~URZ, `(.L_x_1414) ;  /* 0x000145027f007947 */ /* 0x000fea000b800000 */
[----:B------:R2:W3:Y:S01]  /*0630*/  SHFL.IDX PT, R12, R9, R0, 0x1f ;  /* 0x00001f00090c7589 */ /* 0x0004e200000e0000 */
[----:B------:R-:W-:-:S03]  /*0640*/  MOV R5, RZ ;  /* 0x000000ff00057202 */ /* 0x000fc60000000f00 */
[----:B------:R2:W4:Y:S04]  /*0650*/  SHFL.IDX PT, R9, R8, R0, 0x1f ;  /* 0x00001f0008097589 */ /* 0x00052800000e0000 */
.L_x_1553:
[----:B------:R-:W-:Y:S01]  /*0660*/  ISETP.NE.AND P0, PT, R7, RZ, PT ;  /* 0x000000ff0700720c */ /* 0x000fe20003f05270 */
[----:B------:R-:W-:-:S12]  /*0670*/  BSSY B0, `(.L_x_1415) ;  /* 0x0000005000007945 */ /* 0x000fd80003800000 */
[----:B------:R-:W-:Y:S05]  /*0680*/  @!P0 BRA `(.L_x_1416) ;  /* 0x0000003000008947 */ /* 0x000fea0003800000 */
[----:B--2---:R-:W-:Y:S01]  /*0690*/  IADD3 R0, R0, -0x1, RZ ;  /* 0xffffffff00007810 */ /* 0x004fe20007ffe0ff */
[----:B------:R-:W-:Y:S05]  /*06a0*/  BRA.DIV ~URZ, `(.L_x_1417) ;  /* 0x000145627f007947 */ /* 0x000fea000b800000 */
[----:B------:R2:W1:Y:S02]  /*06b0*/  SHFL.IDX PT, R5, R4, R0, 0x1f ;  /* 0x00001f0004057589 */ /* 0x00046400000e0000 */
.L_x_1416:
[----:B------:R-:W-:Y:S05]  /*06c0*/  BSYNC B0 ;  /* 0x0000000000007941 */ /* 0x000fea0003800000 */
.L_x_1415:
        /* <DEDUP_REMOVED lines=69> */
.L_x_1419:
        /* <DEDUP_REMOVED lines=70> */
.L_x_1420:
[----:B------:R-:W-:Y:S05]  /*0f80*/  BSYNC B0 ;  /* 0x0000000000007941 */ /* 0x000fea0003800000 */
.L_x_1418:
[----:B------:R-:W-:-:S04]  /*0f90*/  LOP3.LUT R0, RZ, R0, RZ, 0x33, !PT ;  /* 0x00000000ff007212 */ /* 0x000fc800078e33ff */
[----:B------:R-:W-:-:S05]  /*0fa0*/  IADD3 R0, R0, R12, RZ ;  /* 0x0000000c00007210 */ /* 0x000fca0007ffe0ff */
[----:B------:R2:W-:Y:S01]  /*0fb0*/  STL [R1+0x54], R0 ;  /* 0x0000540001007387 */ /* 0x0005e20000100800 */
[----:B------:R-:W-:Y:S05]  /*0fc0*/  BRA `(.L_x_1421) ;  /* 0x0000006000007947 */ /* 0x000fea0003800000 */
.L_x_1409:
[----:B------:R-:W-:Y:S01]  /*0fd0*/  MOV R0, UR4 ;  /* 0x0000000400007c02 */ /* 0x000fe20008000f00 */
[----:B------:R-:W-:Y:S04]  /*0fe0*/  STL [R1+0x54], RZ ;  /* 0x000054ff01007387 */ /* 0x000fe80000100800 */
[----:B------:R-:W-:Y:S04]  /*0ff0*/  STL [R1+0x58], RZ ;  /* 0x000058ff01007387 */ /* 0x000fe80000100800 */
[----:B------:R1:W-:Y:S02]  /*1000*/  STL [R1+0x50], R0 ;  /* 0x0000500001007387 */ /* 0x0003e40000100800 */
[----:B-1----:R-:W-:-:S05]  /*1010*/  MOV R0, c[0x0][0x53c] ;  /* 0x00014f0000007a02 */ /* 0x002fca0000000f00 */
[----:B------:R1:W-:Y:S02]  /*1020*/  STL [R1+0x5c], R0 ;  /* 0x00005c0001007387 */ /* 0x0003e40000100800 */
.L_x_1421:
        /* <DEDUP_REMOVED lines=8> */
.L_x_1407:
        /* <DEDUP_REMOVED lines=15> */
[----:B------:R-:W-:-:S02]  /*11a0*/  LOP3.LUT R10, R14, 0xfffffff8, RZ, 0xc0, !PT ;  /* 0xfffffff80e0a7812 */ /* 0x000fc400078ec0ff */
[----:B------:R-:W-:Y:S02]  /*11b0*/  SHF.R.S32.HI R20, RZ, 0x3, R14 ;  /* 0x00000003ff147819 */ /* 0x000fe4000001140e */
[----:B---3--:R-:W-:Y:S01]  /*11c0*/  SHF.R.S32.HI R6, RZ, 0x4, R3 ;  /* 0x00000004ff067819 */ /* 0x008fe20000011403 */
        /* <DEDUP_REMOVED lines=87> */
[----:B------:R-:W-:Y:S01]  /*1740*/  STL [R1+0x40], R10 ;  /* 0x0000400a01007387 */ /* 0x000fe20000100800 */
        /* <DEDUP_REMOVED lines=66> */
.L_x_1549:
[----:B------:R-:W3:Y:S01]  /*1b70*/  LDL R0, [R1+0x5c] ;  /* 0x00005c0001007983 */ /* 0x000ee20000100800 */
[----:B------:R-:W-:Y:S01]  /*1b80*/  IMAD.MOV.U32 R8, RZ, RZ, 0x4 ;  /* 0x00000004ff087424 */ /* 0x000fe200078e00ff */
[----:B------:R-:W-:-:S04]  /*1b90*/  ISETP.NE.U32.AND P4, PT, RZ, c[0x0][0x370], PT ;  /* 0x0000dc00ff007a0c */ /* 0x000fc80003f85070 */
[----:B------:R-:W-:Y:S01]  /*1ba0*/  ISETP.NE.AND.EX P4, PT, RZ, c[0x0][0x374], PT, P4 ;  /* 0x0000dd00ff007a0c */ /* 0x000fe20003f85340 */
[----:B--23--:R-:W-:-:S05]  /*1bb0*/  IMAD.WIDE R2, R0, R8, c[0x0][0x588] ;  /* 0x0001620000027625 */ /* 0x00cfca00078e0208 */
        /* <DEDUP_REMOVED lines=31> */
.L_x_1422:
[----:B------:R-:W-:-:S04]  /*1db0*/  ISETP.NE.U32.AND P1, PT, RZ, c[0x0][0x368], PT ;  /* 0x0000da00ff007a0c */ /* 0x000fc80003f25070 */
[----:B------:R-:W-:-:S13]  /*1dc0*/  ISETP.NE.AND.EX P1, PT, RZ, c[0x0][0x36c], PT, P1 ;  /* 0x0000db00ff007a0c */ /* 0x000fda0003f25310 */
[----:B------:R-:W-:Y:S05]  /*1dd0*/  @!P1 BRA `(.L_x_1423) ;  /* 0x0000004000009947 */ /* 0x000fea0003800000 */
[----:B-1----:R-:W-:-:S04]  /*1de0*/  IADD3 R2, P1, R17, c[0x0][0x368], RZ ;  /* 0x0000da0011027a10 */ /* 0x002fc80007f3e0ff */
[----:B------:R-:W-:-:S05]  /*1df0*/  IADD3.X R3, R16, c[0x0][0x36c], RZ, P1, !PT ;  /* 0x0000db0010037a10 */ /* 0x000fca0000ffe4ff */
[----:B------:R1:W5:Y:S01]  /*1e00*/  LDG.E R0, [R2.64] ;  /* 0x0000000602007981 */ /* 0x000362000c1e1900 */
[----:B------:R-:W-:Y:S05]  /*1e10*/  BRA `(.L_x_1424) ;  /* 0x0000008000007947 */ /* 0x000fea0003800000 */
.L_x_1423:
        /* <DEDUP_REMOVED lines=8> */
.L_x_1424:
[----:B-1----:R-:W2:Y:S04]  /*1ea0*/  LDL.LU R3, [R1+0x54] ;  /* 0x0000540001037983 */ /* 0x002ea80000300800 */
[----:B------:R-:W3:Y:S01]  /*1eb0*/  LDL R15, [R1+0x58] ;  /* 0x00005800010f7983 */ /* 0x000ee20000100800 */
[----:B------:R-:W-:Y:S01]  /*1ec0*/  IMAD.MOV.U32 R2, RZ, RZ, c[0x0][0x2c4] ;  /* 0x0000b100ff027624 */ /* 0x000fe200078e00ff */
[----:B------:R-:W-:Y:S01]  /*1ed0*/  BSSY B0, `(.L_x_1425) ;  /* 0x000003c000007945 */ /* 0x000fe20003800000 */
[----:B-----5:R-:W-:-:S03]  /*1ee0*/  IMAD.IADD R251, R0, 0x1, -R9 ;  /* 0x0000000100fb7824 */ /* 0x020fc600078e0a09 */
[----:B------:R-:W-:Y:S01]  /*1ef0*/  ISETP.NE.AND P5, PT, R2, 0x1, PT ;  /* 0x000000010200780c */ /* 0x000fe20003fa5270 */
[----:B--2---:R-:W-:-:S05]  /*1f00*/  IMAD.SHL.U32 R14, R3, 0x80, RZ ;  /* 0x00000080030e7824 */ /* 0x004fca00078e00ff */
[----:B------:R-:W-:Y:S01]  /*1f10*/  IADD3 R2, R14, 0x7f, RZ ;  /* 0x0000007f0e027810 */ /* 0x000fe20007ffe0ff */
[----:B------:R1:W-:Y:S06]  /*1f20*/  STL [R1+0x3c], R14 ;  /* 0x00003c0e01007387 */ /* 0x0003ec0000100800 */
[----:B------:R-:W-:-:S04]  /*1f30*/  @P5 IMAD.HI.U32 R3, R2, c[0x0][0x2c8], RZ ;  /* 0x0000b20002035a27 */ /* 0x000fc800078e00ff */
[----:B------:R-:W-:Y:S01]  /*1f40*/  IMAD.MOV.U32 R0, RZ, RZ, R2 ;  /* 0x000000ffff007224 */ /* 0x000fe200078e0002 */
[C---:B------:R-:W-:Y:S02]  /*1f50*/  IADD3 R2, R251.reuse, 0x50, -R250 ;  /* 0x00000050fb027810 */ /* 0x040fe40007ffe8fa */
[----:B------:R-:W-:Y:S02]  /*1f60*/  @P5 SHF.R.U32.HI R0, RZ, c[0x0][0x2cc], R3 ;  /* 0x0000b300ff005a19 */ /* 0x000fe40000011603 */
[----:B------:R-:W-:-:S03]  /*1f70*/  IADD3 R3, R251, 0x4f, RZ ;  /* 0x0000004ffb037810 */ /* 0x000fc60007ffe0ff */
[----:B------:R-:W-:Y:S02]  /*1f80*/  IMAD.IADD R0, R2, 0x1, R0 ;  /* 0x0000000102007824 */ /* 0x000fe400078e0200 */
[----:B------:R-:W-:-:S04]  /*1f90*/  IMAD.HI R2, R3, 0x66666667, RZ ;  /* 0x6666666703027827 */ /* 0x000fc800078e02ff */
[----:B------:R-:W-:Y:S01]  /*1fa0*/  IMAD.HI R0, R0, 0x66666667, RZ ;  /* 0x6666666700007827 */ /* 0x000fe200078e02ff */
[----:B------:R-:W-:-:S04]  /*1fb0*/  SHF.R.U32.HI R4, RZ, 0x1f, R2 ;  /* 0x0000001fff047819 */ /* 0x000fc80000011602 */
[----:B------:R-:W-:Y:S02]  /*1fc0*/  SHF.R.U32.HI R3, RZ, 0x1f, R0 ;  /* 0x0000001fff037819 */ /* 0x000fe40000011600 */
[----:B------:R-:W-:Y:S02]  /*1fd0*/  LEA.HI.SX32 R4, R2, R4, 0x1b ;  /* 0x0000000402047211 */ /* 0x000fe400078fdaff */
[----:B------:R-:W-:Y:S02]  /*1fe0*/  LEA.HI.SX32 R0, R0, R3, 0x1b ;  /* 0x0000000300007211 */ /* 0x000fe400078fdaff */
[C---:B---3--:R-:W-:Y:S02]  /*1ff0*/  LOP3.LUT R2, R15.reuse, 0xff000000, RZ, 0xc0, !PT ;  /* 0xff0000000f027812 */ /* 0x048fe400078ec0ff */
[----:B------:R-:W-:Y:S02]  /*2000*/  IMNMX R6, R4, R0, PT ;  /* 0x0000000004067217 */ /* 0x000fe40003800200 */
[----:B------:R-:W-:-:S02]  /*2010*/  LOP3.LUT R3, R15, 0xff0000, RZ, 0xc0, !PT ;  /* 0x00ff00000f037812 */ /* 0x000fc400078ec0ff */
[----:B------:R-:W-:Y:S01]  /*2020*/  SHF.R.U32.HI R0, RZ, 0x8, R2 ;  /* 0x00000008ff007819 */ /* 0x000fe20000011602 */
[----:B------:R-:W-:Y:S01]  /*2030*/  IMAD.MOV.U32 R2, RZ, RZ, RZ ;  /* 0x000000ffff027224 */ /* 0x000fe200078e00ff */
[----:B------:R-:W-:Y:S02]  /*2040*/  ISETP.GE.AND P1, PT, R6, 0x1, PT ;  /* 0x000000010600780c */ /* 0x000fe40003f26270 */
        /* <DEDUP_REMOVED lines=36> */
.L_x_1426:
[----:B------:R-:W-:Y:S05]  /*2290*/  BSYNC B0 ;  /* 0x0000000000007941 */ /* 0x000fea0003800000 */
.L_x_1425:
[----:B------:R-:W-:Y:S01]  /*22a0*/  IMAD R3, R18, R2, RZ ;  /* 0x0000000212037224 */ /* 0x000fe200078e02ff */
        /* <DEDUP_REMOVED lines=40> */
[----:B--2---:R-:W2:Y:S01]  /*2530*/  LDL R4, [R1+0xc] ;  /* 0x00000c0001047983 */ /* 0x004ea20000100800 */
[----:B------:R-:W-:-:S04]  /*2540*/  ISETP.NE.U32.AND P2, PT, RZ, c[0x0][0x340], PT ;  /* 0x0000d000ff007a0c */ /* 0x000fc80003f45070 */
[----:B------:R-:W-:-:S13]  /*2550*/  ISETP.NE.AND.EX P2, PT, RZ, c[0x0][0x344], PT, P2 ;  /* 0x0000d100ff007a0c */ /* 0x000fda0003f45320 */
[----:B------:R-:W-:-:S04]  /*2560*/  @P2 IADD3 R2, P1, R17, c[0x0][0x340], RZ ;  /* 0x0000d00011022a10 */ /* 0x000fc80007f3e0ff */
[----:B------:R-:W-:-:S05]  /*2570*/  @P2 IADD3.X R3, R16, c[0x0][0x344], RZ, P1, !PT ;  /* 0x0000d10010032a10 */ /* 0x000fca0000ffe4ff */
[----:B------:R3:W5:Y:S01]  /*2580*/  @P2 LDG.E R8, [R2.64] ;  /* 0x0000000602082981 */ /* 0x000762000c1e1900 */
[----:B------:R-:W-:Y:S02]  /*2590*/  SHF.R.S32.HI R0, RZ, 0x1f, R11 ;  /* 0x0000001fff007819 */ /* 0x000fe4000001140b */
[----:B------:R-:W-:Y:S02]  /*25a0*/  LOP3.LUT R15, R15, 0xffff, RZ, 0xc0, !PT ;  /* 0x0000ffff0f0f7812 */ /* 0x000fe400078ec0ff */
[----:B------:R-:W-:Y:S01]  /*25b0*/  SEL R6, R13, RZ, !P0 ;  /* 0x000000ff0d067207 */ /* 0x000fe20004000000 */
[----:B------:R-:W-:Y:S01]  /*25c0*/  IMAD R0, R0, c[0x0][0x178], RZ ;  /* 0x00005e0000007a24 */ /* 0x000fe200078e02ff */
[----:B-1----:R-:W-:Y:S02]  /*25d0*/  SEL R5, R12, RZ, !P0 ;  /* 0x000000ff0c057207 */ /* 0x002fe40004000000 */
[----:B------:R-:W-:Y:S01]  /*25e0*/  ISETP.GE.AND P1, PT, R201, c[0x0][0x198], PT ;  /* 0x00006600c9007a0c */ /* 0x000fe20003f26270 */
[----:B------:R-:W-:Y:S01]  /*25f0*/  IMAD R0, R11, c[0x0][0x17c], R0 ;  /* 0x00005f000b007a24 */ /* 0x000fe200078e0200 */
[----:B------:R-:W-:Y:S01]  /*2600*/  IADD3 R110, R211, -0x1, RZ ;  /* 0xffffffffd36e7810 */ /* 0x000fe20007ffe0ff */
[----:B------:R-:W-:-:S04]  /*2610*/  IMAD R6, R6, c[0x0][0x1c0], RZ ;  /* 0x0000700006067a24 */ /* 0x000fc800078e02ff */
[----:B------:R-:W-:Y:S02]  /*2620*/  IMAD R6, R5, c[0x0][0x1c4], R6 ;  /* 0x0000710005067a24 */ /* 0x000fe400078e0206 */
[----:B---3--:R-:W-:-:S05]  /*2630*/  IMAD.WIDE.U32 R2, R11, c[0x0][0x178], RZ ;  /* 0x00005e000b027a25 */ /* 0x008fca00078e00ff */
[----:B------:R-:W-:-:S05]  /*2640*/  IADD3 R3, R3, R0, RZ ;  /* 0x0000000003037210 */ /* 0x000fca0007ffe0ff */
[----:B------:R-:W-:-:S04]  /*2650*/  IMAD.WIDE.U32 R2, R15, c[0x0][0x1b8], R2 ;  /* 0x00006e000f027a25 */ /* 0x000fc800078e0002 */
[----:B------:R-:W-:-:S04]  /*2660*/  IMAD R3, R15, c[0x0][0x1bc], R3 ;  /* 0x00006f000f037a24 */ /* 0x000fc800078e0203 */
[----:B------:R-:W-:-:S05]  /*2670*/  IMAD.WIDE.U32 R2, R5, c[0x0][0x1c0], R2 ;  /* 0x0000700005027a25 */ /* 0x000fca00078e0002 */
[----:B------:R-:W-:Y:S01]  /*2680*/  IADD3 R3, R3, R6, RZ ;  /* 0x0000000603037210 */ /* 0x000fe20007ffe0ff */
[----:B--2---:R-:W-:-:S04]  /*2690*/  IMAD.IADD R4, R4, 0x1, R14 ;  /* 0x0000000104047824 */ /* 0x004fc800078e020e */
[----:B------:R-:W-:Y:S01]  /*26a0*/  @P5 IMAD.HI.U32 R7, R4, c[0x0][0x2c8], RZ ;  /* 0x0000b20004075a27 */ /* 0x000fe200078e00ff */
[----:B------:R-:W-:-:S04]  /*26b0*/  MOV R0, R4 ;  /* 0x0000000400007202 */ /* 0x000fc80000000f00 */
[----:B------:R-:W-:-:S04]  /*26c0*/  @P5 SHF.R.U32.HI R0, RZ, c[0x0][0x2cc], R7 ;  /* 0x0000b300ff005a19 */ /* 0x000fc80000011607 */
[--C-:B------:R-:W-:Y:S01]  /*26d0*/  SHF.R.S32.HI R7, RZ, 0x1f, R0.reuse ;  /* 0x0000001fff077819 */ /* 0x100fe20000011400 */
[----:B------:R-:W-:Y:S02]  /*26e0*/  IMAD.MOV R5, RZ, RZ, -R0 ;  /* 0x000000ffff057224 */ /* 0x000fe400078e0a00 */
[----:B------:R-:W-:-:S04]  /*26f0*/  IMAD.WIDE.U32 R2, R0, c[0x0][0x1b0], R2 ;  /* 0x00006c0000027a25 */ /* 0x000fc800078e0002 */
[----:B------:R-:W-:Y:S02]  /*2700*/  IMAD R4, R5, c[0x0][0x2c4], R4 ;  /* 0x0000b10005047a24 */ /* 0x000fe400078e0204 */
[----:B------:R-:W-:-:S04]  /*2710*/  IMAD R5, R7, c[0x0][0x1b0], RZ ;  /* 0x00006c0007057a24 */ /* 0x000fc800078e02ff */
[----:B------:R-:W-:Y:S01]  /*2720*/  IMAD R6, R0, c[0x0][0x1b4], R5 ;  /* 0x00006d0000067a24 */ /* 0x000fe200078e0205 */
[----:B------:R-:W-:Y:S02]  /*2730*/  SHF.R.S32.HI R5, RZ, 0x1f, R4 ;  /* 0x0000001fff057819 */ /* 0x000fe40000011404 */
[----:B------:R-:W-:Y:S01]  /*2740*/  @!P2 MOV R8, R12 ;  /* 0x0000000c0008a202 */ /* 0x000fe20000000f00 */
        /* <DEDUP_REMOVED lines=9> */
.L_x_1554:
[----:B------:R-:W-:Y:S05]  /*27e0*/  BRA.DIV ~URZ, `(.L_x_1429) ;  /* 0x000125027f007947 */ /* 0x000fea000b800000 */
[----:B------:R3:W4:Y:S02]  /*27f0*/  SHFL.IDX PT, R2, R6, RZ, 0x181f ;  /* 0x00181fff06027589 */ /* 0x00072400000e0000 */
.L_x_1555:
[----:B---3--:R-:W3:Y:S04]  /*2800*/  LDL R3, [R1+0x3c] ;  /* 0x00003c0001037983 */ /* 0x008ee80000100800 */
[----:B------:R-:W1:Y:S02]  /*2810*/  S2R R4, SR_TID.X ;  /* 0x0000000000047919 */ /* 0x000e640000002100 */
[----:B-1----:R-:W-:-:S04]  /*2820*/  SHF.R.S32.HI R0, RZ, 0x1f, R4 ;  /* 0x0000001fff007819 */ /* 0x002fc80000011404 */
[----:B------:R-:W-:-:S04]  /*2830*/  LEA.HI R0, R0, R4, RZ, 0x3 ;  /* 0x0000000400007211 */ /* 0x000fc800078f18ff */
[----:B------:R-:W-:Y:S01]  /*2840*/  SHF.R.S32.HI R0, RZ, 0x3, R0 ;  /* 0x00000003ff007819 */ /* 0x000fe20000011400 */
[----:B------:R-:W-:Y:S01]  /*2850*/  IMAD R4, R250, c[0x0][0x2c4], RZ ;  /* 0x0000b100fa047a24 */ /* 0x000fe200078e02ff */
[----:B------:R-:W-:Y:S03]  /*2860*/  BSSY B0, `(.L_x_1430) ;  /* 0x000000b000007945 */ /* 0x000fe60003800000 */
[----:B---3--:R-:W-:-:S05]  /*2870*/  IMAD.IADD R0, R0, 0x1, R3 ;  /* 0x0000000100007824 */ /* 0x008fca00078e0203 */
        /* <DEDUP_REMOVED lines=9> */
.L_x_1431:
[----:B------:R-:W-:Y:S05]  /*2910*/  BSYNC B0 ;  /* 0x0000000000007941 */ /* 0x000fea0003800000 */
.L_x_1430:
[----:B------:R-:W-:Y:S05]  /*2920*/  BRA.DIV ~URZ, `(.L_x_1432) ;  /* 0x000124327f007947 */ /* 0x000fea000b800000 */
[----:B--2---:R2:W3:Y:S04]  /*2930*/  SHFL.IDX PT, R7, R5, 0x1, 0x181f ;  /* 0x00381f0005077f89 */ /* 0x0044e800000e0000 */
[----:B-1--4-:R2:W1:Y:S02]  /*2940*/  SHFL.IDX PT, R2, R6, 0x1, 0x181f ;  /* 0x00381f0006027f89 */ /* 0x01246400000e0000 */
.L_x_1556:
        /* <DEDUP_REMOVED lines=11> */
.L_x_1434:
[----:B------:R-:W-:Y:S05]  /*2a00*/  BSYNC B0 ;  /* 0x0000000000007941 */ /* 0x000fea0003800000 */
.L_x_1433:
[----:B------:R-:W-:Y:S05]  /*2a10*/  BRA.DIV ~URZ, `(.L_x_1435) ;  /* 0x000124127f007947 */ /* 0x000fea000b800000 */
[----:B---3--:R3:W4:Y:S02]  /*2a20*/  SHFL.IDX PT, R7, R5, 0x2, 0x181f ;  /* 0x00581f0005077f89 */ /* 0x00872400000e0000 */
.L_x_1557:
[----:B------:R-:W-:Y:S05]  /*2a30*/  BRA.DIV ~URZ, `(.L_x_1436) ;  /* 0x000124627f007947 */ /* 0x000fea000b800000 */
[----:B-1----:R1:W2:Y:S02]  /*2a40*/  SHFL.IDX PT, R2, R6, 0x2, 0x181f ;  /* 0x00581f0006027f89 */ /* 0x0022a400000e0000 */
.L_x_1558:
        /* <DEDUP_REMOVED lines=11> */
.L_x_1438:
[----:B------:R-:W-:Y:S05]  /*2b00*/  BSYNC B0 ;  /* 0x0000000000007941 */ /* 0x000fea0003800000 */
.L_x_1437:
[----:B------:R-:W-:Y:S05]  /*2b10*/  BRA.DIV ~URZ, `(.L_x_1439) ;  /* 0x000123f27f007947 */ /* 0x000fea000b800000 */
[----:B----4-:R4:W1:Y:S04]  /*2b20*/  SHFL.IDX PT, R7, R5, 0x3, 0x181f ;  /* 0x00781f0005077f89 */ /* 0x01086800000e0000 */
[----:B--2---:R4:W2:Y:S02]  /*2b30*/  SHFL.IDX PT, R2, R6, 0x3, 0x181f ;  /* 0x00781f0006027f89 */ /* 0x0048a400000e0000 */
.L_x_1559:
        /* <DEDUP_REMOVED lines=11> */
.L_x_1441:
[----:B------:R-:W-:Y:S05]  /*2bf0*/  BSYNC B0 ;  /* 0x0000000000007941 */ /* 0x000fea0003800000 */
.L_x_1440:
[----:B------:R-:W-:Y:S05]  /*2c00*/  BRA.DIV ~URZ, `(.L_x_1442) ;  /* 0x000123d27f007947 */ /* 0x000fea000b800000 */
[----:B-1----:R1:W3:Y:S02]  /*2c10*/  SHFL.IDX PT, R7, R5, 0x4, 0x181f ;  /* 0x00981f0005077f89 */ /* 0x0022e400000e0000 */
.L_x_1560:
[----:B------:R-:W-:Y:S05]  /*2c20*/  BRA.DIV ~URZ, `(.L_x_1443) ;  /* 0x000124227f007947 */ /* 0x000fea000b800000 */
[----:B--2---:R2:W1:Y:S02]  /*2c30*/  SHFL.IDX PT, R2, R6, 0x4, 0x181f ;  /* 0x00981f0006027f89 */ /* 0x00446400000e0000 */
.L_x_1561:
        /* <DEDUP_REMOVED lines=11> */
.L_x_1445:
[----:B------:R-:W-:Y:S05]  /*2cf0*/  BSYNC B0 ;  /* 0x0000000000007941 */ /* 0x000fea0003800000 */
.L_x_1444:
[----:B------:R-:W-:Y:S05]  /*2d00*/  BRA.DIV ~URZ, `(.L_x_1446) ;  /* 0x000123b27f007947 */ /* 0x000fea000b800000 */
[----:B---3--:R3:W2:Y:S04]  /*2d10*/  SHFL.IDX PT, R7, R5, 0x5, 0x181f ;  /* 0x00b81f0005077f89 */ /* 0x0086a800000e0000 */
[----:B-1----:R3:W1:Y:S02]  /*2d20*/  SHFL.IDX PT, R2, R6, 0x5, 0x181f ;  /* 0x00b81f0006027f89 */ /* 0x00266400000e0000 */
.L_x_1562:
        /* <DEDUP_REMOVED lines=11> */
.L_x_1448:
[----:B------:R-:W-:Y:S05]  /*2de0*/  BSYNC B0 ;  /* 0x0000000000007941 */ /* 0x000fea0003800000 */
.L_x_1447:
[----:B------:R-:W-:Y:S05]  /*2df0*/  BRA.DIV ~URZ, `(.L_x_1449) ;  /* 0x000123927f007947 */ /* 0x000fea000b800000 */
[----:B--2---:R2:W3:Y:S02]  /*2e00*/  SHFL.IDX PT, R7, R5, 0x6, 0x181f ;  /* 0x00d81f0005077f89 */ /* 0x0044e400000e0000 */
.L_x_1563:
[----:B------:R-:W-:Y:S05]  /*2e10*/  BRA.DIV ~URZ, `(.L_x_1450) ;  /* 0x000123e27f007947 */ /* 0x000fea000b800000 */
[----:B-1----:R1:W2:Y:S02]  /*2e20*/  SHFL.IDX PT, R2, R6, 0x6, 0x181f ;  /* 0x00d81f0006027f89 */ /* 0x0022a400000e0000 */
.L_x_1564:
        /* <DEDUP_REMOVED lines=11> */
.L_x_1452:
[----:B------:R-:W-:Y:S05]  /*2ee0*/  BSYNC B0 ;  /* 0x0000000000007941 */ /* 0x000fea0003800000 */
.L_x_1451:
[----:B------:R-:W-:Y:S05]  /*2ef0*/  BRA.DIV ~URZ, `(.L_x_1453) ;  /* 0x000123727f007947 */ /* 0x000fea000b800000 */
[----:B--234-:R-:W2:Y:S04]  /*2f00*/  SHFL.IDX PT, R5, R5, 0x7, 0x181f ;  /* 0x00f81f0005057f89 */ /* 0x01cea800000e0000 */
[----:B------:R3:W4:Y:S02]  /*2f10*/  SHFL.IDX PT, R2, R6, 0x7, 0x181f ;  /* 0x00f81f0006027f89 */ /* 0x00072400000e0000 */
.L_x_1565:
        /* <DEDUP_REMOVED lines=20> */
[----:B------:R-:W-:-:S02]  /*3060*/  MOV R109, 0x50 ;  /* 0x00000050006d7802 */ /* 0x000fc40000000f00 */
[----:B------:R-:W-:-:S03]  /*3070*/  MOV R0, c[0x0][0x2b8] ;  /* 0x0000ae0000007a02 */ /* 0x000fc60000000f00 */
[----:B------:R-:W-:Y:S01]  /*3080*/  IMAD R109, R211, R109, -0x50 ;  /* 0xffffffb0d36d7424 */ /* 0x000fe200078e026d */
[----:B------:R-:W-:Y:S02]  /*3090*/  ISETP.NE.AND P4, PT, R0, 0x1, PT ;  /* 0x000000010000780c */ /* 0x000fe40003f85270 */
[----:B------:R-:W-:Y:S01]  /*30a0*/  MOV R203, RZ ;  /* 0x000000ff00cb7202 */ /* 0x000fe20000000f00 */
[----:B------:R-:W-:Y:S01]  /*30b0*/  BAR.SYNC.DEFER_BLOCKING 0x0 ;  /* 0x0000000000007b1d */ /* 0x000fe20000010000 */
[----:B-12---:R-:W-:-:S04]  /*30c0*/  IADD3 R2, R143, R109, RZ ;  /* 0x0000006d8f027210 */ /* 0x006fc80007ffe0ff */
        /* <DEDUP_REMOVED lines=10> */
[----:B------:R-:W2:Y:S01]  /*3170*/  @!P1 LDG.E R203, [R4.64] ;  /* 0x0000000604cb9981 */ /* 0x000ea2000c1e1900 */
[----:B------:R-:W-:-:S05]  /*3180*/  IADD3 R0, -R0, RZ, RZ ;  /* 0x000000ff00007210 */ /* 0x000fca0007ffe1ff */
[----:B------:R-:W-:Y:S01]  /*3190*/  IMAD R217, R0, c[0x0][0x2b8], R2 ;  /* 0x0000ae0000d97a24 */ /* 0x000fe200078e0202 */
[----:B------:R-:W1:Y:S04]  /*31a0*/  S2R R9, SR_TID.X ;  /* 0x0000000000097919 */ /* 0x000e680000002100 */
[----:B---3--:R-:W-:Y:S01]  /*31b0*/  SHF.R.S32.HI R6, RZ, 0x1f, R217 ;  /* 0x0000001fff067819 */ /* 0x008fe200000114d9 */
[----:B------:R-:W-:-:S04]  /*31c0*/  IMAD.WIDE.U32 R2, R217, c[0x0][0x1e0], RZ ;  /* 0x00007800d9027a25 */ /* 0x000fc800078e00ff */
[----:B------:R-:W-:-:S04]  /*31d0*/  IMAD R0, R6, c[0x0][0x1e0], RZ ;  /* 0x0000780006007a24 */ /* 0x000fc800078e02ff */
[----:B------:R-:W-:-:S05]  /*31e0*/  IMAD R0, R217, c[0x0][0x1e4], R0 ;  /* 0x00007900d9007a24 */ /* 0x000fca00078e0200 */
[----:B------:R-:W-:Y:S01]  /*31f0*/  IADD3 R3, R3, R0, RZ ;  /* 0x0000000003037210 */ /* 0x000fe20007ffe0ff */
[----:B------:R-:W-:-:S04]  /*3200*/  IMAD.WIDE.U32 R140, R15, c[0x0][0x1e8], RZ ;  /* 0x00007a000f8c7a25 */ /* 0x000fc800078e00ff */
[----:B------:R-:W-:Y:S01]  /*3210*/  IMAD R136, R15, c[0x0][0x1ec], R141 ;  /* 0x00007b000f887a24 */ /* 0x000fe200078e028d */
[----:B-1----:R-:W-:Y:S01]  /*3220*/  SHF.R.S32.HI R7, RZ, 0x1f, R9 ;  /* 0x0000001fff077819 */ /* 0x002fe20000011409 */
[----:B------:R-:W-:-:S03]  /*3230*/  IMAD R108, R110, -0x50, R251 ;  /* 0xffffffb06e6c7824 */ /* 0x000fc600078e02fb */
[----:B------:R-:W-:-:S04]  /*3240*/  LEA.HI R7, R7, R9, RZ, 0x3 ;  /* 0x0000000907077211 */ /* 0x000fc800078f18ff */
[----:B------:R-:W-:-:S04]  /*3250*/  SHF.R.S32.HI R7, RZ, 0x3, R7 ;  /* 0x00000003ff077819 */ /* 0x000fc80000011407 */
[----:B------:R-:W-:-:S04]  /*3260*/  IADD3 R8, -R7, R108, RZ ;  /* 0x0000006c07087210 */ /* 0x000fc80007ffe1ff */
[C---:B------:R-:W-:Y:S02]  /*3270*/  ISETP.GE.AND P6, PT, R8.reuse, 0x1, PT ;  /* 0x000000010800780c */ /* 0x040fe40003fc6270 */
[C---:B------:R-:W-:Y:S02]  /*3280*/  ISETP.GE.AND P3, PT, R8.reuse, 0x11, PT ;  /* 0x000000110800780c */ /* 0x040fe40003f66270 */
[----:B------:R-:W-:Y:S01]  /*3290*/  ISETP.GE.AND P2, PT, R8, 0x21, PT ;  /* 0x000000210800780c */ /* 0x000fe20003f46270 */
[----:B------:R-:W-:-:S04]  /*32a0*/  IMAD.WIDE.U32 R18, R15, c[0x0][0x210], RZ ;  /* 0x000084000f127a25 */ /* 0x000fc800078e00ff */
[----:B------:R-:W-:Y:S01]  /*32b0*/  IMAD R17, R15, c[0x0][0x214], R19 ;  /* 0x000085000f117a24 */ /* 0x000fe200078e0213 */
[C---:B------:R-:W-:Y:S02]  /*32c0*/  SHF.L.U32 R135, R201.reuse, 0x1, RZ ;  /* 0x00000001c9877819 */ /* 0x040fe400000006ff */
[----:B------:R-:W-:Y:S01]  /*32d0*/  SHF.L.U64.HI R36, R201, 0x1, R16 ;  /* 0x00000001c9247819 */ /* 0x000fe20000010210 */
[----:B------:R-:W-:Y:S04]  /*32e0*/  STL.64 [R1+0x18], R140 ;  /* 0x0000188c01007387 */ /* 0x000fe80000100a00 */
[----:B------:R-:W-:Y:S04]  /*32f0*/  STL [R1+0x30], R136 ;  /* 0x0000308801007387 */ /* 0x000fe80000100800 */
        /* <DEDUP_REMOVED lines=12> */
[----:B------:R-:W2:Y:S04]  /*33c0*/  SHFL.IDX PT, R3, R4, RZ, 0x181f ;  /* 0x00181fff04037589 */ /* 0x000ea800000e0000 */
[----:B------:R-:W4:Y:S04]  /*33d0*/  SHFL.IDX PT, R5, R0, 0x1, 0x181f ;  /* 0x00381f0000057f89 */ /* 0x000f2800000e0000 */
[----:B------:R-:W5:Y:S01]  /*33e0*/  SHFL.IDX PT, R9, R4, 0x1, 0x181f ;  /* 0x00381f0004097f89 */ /* 0x000f6200000e0000 */
[----:B------:R-:W-:-:S03]  /*33f0*/  @P6 ISETP.GE.AND P0, PT, R201, c[0x0][0x1d4], PT ;  /* 0x00007500c9006a0c */ /* 0x000fc60003f06270 */
[----:B------:R-:W3:Y:S04]  /*3400*/  SHFL.IDX PT, R7, R0, 0x2, 0x181f ;  /* 0x00581f0000077f89 */ /* 0x000ee800000e0000 */
[----:B------:R-:W3:Y:S01]  /*3410*/  SHFL.IDX PT, R11, R4, 0x2, 0x181f ;  /* 0x00581f00040b7f89 */ /* 0x000ee200000e0000 */
[----:B-1----:R-:W-:-:S04]  /*3420*/  @P6 LEA R2, P1, R201, R2, 0x1 ;  /* 0x00000002c9026211 */ /* 0x002fc800078208ff */
[C---:B--2---:R-:W-:Y:S02]  /*3430*/  @P6 LEA.HI.X R3, R201.reuse, R3, R16, 0x1, P1 ;  /* 0x00000003c9036211 */ /* 0x044fe400008f0c10 */
[----:B------:R-:W-:Y:S01]  /*3440*/  @P3 ISETP.GE.AND P1, PT, R201, c[0x0][0x1d4], PT ;  /* 0x00007500c9003a0c */ /* 0x000fe20003f26270 */
[----:B------:R-:W1:Y:S04]  /*3450*/  SHFL.IDX PT, R10, R0, 0x3, 0x181f ;  /* 0x00781f00000a7f89 */ /* 0x000e6800000e0000 */
[----:B------:R4:W-:Y:S04]  /*3460*/  @P6 LDGSTS.E.BYPASS.LTC128B.128 [R202+0x2900], [R2.64], !P0 ;  /* 0x0290000002ca6fae */ /* 0x0009e8000c101d46 */
[----:B------:R-:W2:Y:S04]  /*3470*/  SHFL.IDX PT, R14, R4, 0x3, 0x181f ;  /* 0x00781f00040e7f89 */ /* 0x000ea800000e0000 */
[----:B------:R1:W1:Y:S01]  /*3480*/  SHFL.IDX PT, R13, R0, 0x4, 0x181f ;  /* 0x00981f00000d7f89 */ /* 0x00026200000e0000 */
[----:B------:R-:W-:-:S02]  /*3490*/  ISETP.GE.AND P6, PT, R8, 0x31, PT ;  /* 0x000000310800780c */ /* 0x000fc40003fc6270 */
[----:B----4-:R-:W-:-:S04]  /*34a0*/  @P3 LEA R2, P0, R201, R5, 0x1 ;  /* 0x00000005c9023211 */ /* 0x010fc800078008ff */
[C---:B-----5:R-:W-:Y:S02]  /*34b0*/  @P3 LEA.HI.X R3, R201.reuse, R9, R16, 0x1, P0 ;  /* 0x00000009c9033211 */ /* 0x060fe400000f0c10 */
[----:B------:R3:W4:Y:S01]  /*34c0*/  SHFL.IDX PT, R9, R4, 0x4, 0x181f ;  /* 0x00981f0004097f89 */ /* 0x00072200000e0000 */
[----:B------:R-:W-:-:S03]  /*34d0*/  @P2 ISETP.GE.AND P0, PT, R201, c[0x0][0x1d4], PT ;  /* 0x00007500c9002a0c */ /* 0x000fc60003f06270 */
[----:B------:R5:W-:Y:S01]  /*34e0*/  @P3 LDGSTS.E.BYPASS.LTC128B.128 [R202+0x3100], [R2.64], !P1 ;  /* 0x0310000002ca3fae */ /* 0x000be2000c901d46 */
[----:B------:R-:W-:Y:S01]  /*34f0*/  ISETP.GE.AND P3, PT, R8, 0x41, PT ;  /* 0x000000410800780c */ /* 0x000fe20003f66270 */
[----:B-1----:R-:W-:Y:S01]  /*3500*/  IMAD R0, R6, c[0x0][0x208], RZ ;  /* 0x0000820006007a24 */ /* 0x002fe200078e02ff */
[----:B---3--:R-:W-:-:S04]  /*3510*/  @P2 LEA R4, P1, R201, R7, 0x1 ;  /* 0x00000007c9042211 */ /* 0x008fc800078208ff */
[C---:B------:R-:W-:Y:S02]  /*3520*/  @P2 LEA.HI.X R5, R201.reuse, R11, R16, 0x1, P1 ;  /* 0x0000000bc9052211 */ /* 0x040fe400008f0c10 */
[----:B------:R-:W-:-:S03]  /*3530*/  @P6 ISETP.GE.AND P1, PT, R201, c[0x0][0x1d4], PT ;  /* 0x00007500c9006a0c */ /* 0x000fc60003f26270 */
[----:B------:R1:W-:Y:S02]  /*3540*/  @P2 LDGSTS.E.BYPASS.LTC128B.128 [R202+0x3900], [R4.64], !P0 ;  /* 0x0390000004ca2fae */ /* 0x0003e4000c101d46 */
[C---:B------:R-:W-:Y:S02]  /*3550*/  @P3 ISETP.GE.AND P0, PT, R201.reuse, c[0x0][0x1d4], PT ;  /* 0x00007500c9003a0c */ /* 0x040fe40003f06270 */
[----:B-1----:R-:W-:-:S04]  /*3560*/  @P6 LEA R4, P2, R201, R10, 0x1 ;  /* 0x0000000ac9046211 */ /* 0x002fc800078408ff */
[C---:B--2---:R-:W-:Y:S02]  /*3570*/  @P6 LEA.HI.X R5, R201.reuse, R14, R16, 0x1, P2 ;  /* 0x0000000ec9056211 */ /* 0x044fe400010f0c10 */
[----:B------:R-:W-:-:S03]  /*3580*/  @P3 LEA R6, P2, R201, R13, 0x1 ;  /* 0x0000000dc9063211 */ /* 0x000fc600078408ff */
[----:B------:R1:W-:Y:S01]  /*3590*/  @P6 LDGSTS.E.BYPASS.LTC128B.128 [R202+0x4100], [R4.64], !P1 ;  /* 0x0410000004ca6fae */ /* 0x0003e2000c901d46 */
[----:B----4-:R-:W-:-:S05]  /*35a0*/  @P3 LEA.HI.X R7, R201, R9, R16, 0x1, P2 ;  /* 0x00000009c9073211 */ /* 0x010fca00010f0c10 */
[----:B------:R2:W-:Y:S04]  /*35b0*/  @P3 LDGSTS.E.BYPASS.LTC128B.128 [R202+0x4900], [R6.64], !P0 ;  /* 0x0490000006ca3fae */ /* 0x0005e8000c101d46 */
[----:B------:R-:W0:Y:S01]  /*35c0*/  LDGDEPBAR ;  /* 0x00000000000079af */ /* 0x000e220000000000 */
[----:B-----5:R-:W-:-:S04]  /*35d0*/  IMAD.WIDE.U32 R2, R217, c[0x0][0x208], RZ ;  /* 0x00008200d9027a25 */ /* 0x020fc800078e00ff */
[----:B------:R-:W-:-:S05]  /*35e0*/  IMAD R0, R217, c[0x0][0x20c], R0 ;  /* 0x00008300d9007a24 */ /* 0x000fca00078e0200 */
[----:B------:R-:W-:Y:S01]  /*35f0*/  IADD3 R3, R3, R0, RZ ;  /* 0x0000000003037210 */ /* 0x000fe20007ffe0ff */
[----:B------:R-:W-:-:S04]  /*3600*/  IMAD R0, R12, c[0x0][0x218], RZ ;  /* 0x000086000c007a24 */ /* 0x000fc800078e02ff */
[----:B------:R-:W-:Y:S01]  /*3610*/  IMAD.WIDE.U32 R2, R203, c[0x0][0x218], R2 ;  /* 0x00008600cb027a25 */ /* 0x000fe200078e0002 */
[----:B------:R-:W-:-:S04]  /*3620*/  DEPBAR.LE SB0, 0x1 ;  /* 0x000080400000791a */ /* 0x000fc80000000000 */
[----:B------:R-:W-:-:S04]  /*3630*/  DEPBAR.LE SB0, 0x0 ;  /* 0x000080000000791a */ /* 0x000fc80000000000 */
[----:B------:R-:W-:Y:S01]  /*3640*/  BAR.SYNC.DEFER_BLOCKING 0x0 ;  /* 0x0000000000007b1d */ /* 0x000fe20000010000 */
[----:B------:R-:W-:Y:S01]  /*3650*/  IMAD R0, R203, c[0x0][0x21c], R0 ;  /* 0x00008700cb007a24 */ /* 0x000fe200078e0200 */
[----:B------:R-:W-:-:S04]  /*3660*/  IADD3 R2, P0, R2, R18, RZ ;  /* 0x0000001202027210 */ /* 0x000fc80007f1e0ff */
[----:B------:R-:W-:Y:S02]  /*3670*/  IADD3.X R3, R17, R3, R0, P0, !PT ;  /* 0x0000000311037210 */ /* 0x000fe400007fe400 */
[----:B------:R-:W-:-:S04]  /*3680*/  LEA R0, P0, R2, c[0x0][0x1f8], 0x1 ;  /* 0x00007e0002007a11 */ /* 0x000fc800078008ff */
[----:B------:R-:W-:Y:S01]  /*3690*/  LEA.HI.X R3, R2, c[0x0][0x1fc], R3, 0x1, P0 ;  /* 0x00007f0002037a11 */ /* 0x000fe200000f0c03 */
[----:B-1----:R-:W1:Y:S04]  /*36a0*/  SHFL.IDX PT, R4, R0, 0x1, 0x181f ;  /* 0x00381f0000047f89 */ /* 0x002e6800000e0000 */
[----:B------:R-:W3:Y:S04]  /*36b0*/  SHFL.IDX PT, R2, R0, RZ, 0x181f ;  /* 0x00181fff00027589 */ /* 0x000ee800000e0000 */
[----:B------:R-:W4:Y:S04]  /*36c0*/  SHFL.IDX PT, R9, R3, 0x1, 0x181f ;  /* 0x00381f0003097f89 */ /* 0x000f2800000e0000 */
[----:B------:R-:W-:Y:S04]  /*36d0*/  LDSM.16.M88.4 R32, [R191] ;  /* 0x00000000bf20783b */ /* 0x000fe80000000200 */
[----:B------:R-:W-:Y:S04]  /*36e0*/  LDSM.16.M88.4 R52, [R184] ;  /* 0x00000000b834783b */ /* 0x000fe80000000200 */
[----:B--2---:R-:W2:Y:S04]  /*36f0*/  SHFL.IDX PT, R6, R0, 0x2, 0x181f ;  /* 0x00581f0000067f89 */ /* 0x004ea800000e0000 */
[----:B------:R-:W5:Y:S04]  /*3700*/  SHFL.IDX PT, R7, R3, RZ, 0x181f ;  /* 0x00181fff03077589 */ /* 0x000f6800000e0000 */
[----:B------:R-:W2:Y:S04]  /*3710*/  SHFL.IDX PT, R5, R0, 0x3, 0x181f ;  /* 0x00781f0000057f89 */ /* 0x000ea800000e0000 */
[----:B------:R-:W2:Y:S04]  /*3720*/  SHFL.IDX PT, R13, R3, 0x2, 0x181f ;  /* 0x00581f00030d7f89 */ /* 0x000ea800000e0000 */
[----:B------:R-:W5:Y:S04]  /*3730*/  SHFL.IDX PT, R12, R3, 0x3, 0x181f ;  /* 0x00781f00030c7f89 */ /* 0x000f6800000e0000 */
[----:B------:R-:W5:Y:S04]  /*3740*/  SHFL.IDX PT, R0, R0, 0x4, 0x181f ;  /* 0x00981f0000007f89 */ /* 0x000f6800000e0000 */
[----:B------:R-:W-:Y:S01]  /*3750*/  LDSM.16.M88.4 R28, [R191+0x2000] ;  /* 0x00200000bf1c783b */ /* 0x000fe20000000200 */
[----:B------:R-:W-:-:S03]  /*3760*/  ISETP.GE.AND P1, PT, R201, c[0x0][0x1d4], PT ;  /* 0x00007500c9007a0c */ /* 0x000fc60003f26270 */
[----:B------:R5:W5:Y:S01]  /*3770*/  SHFL.IDX PT, R14, R3, 0x4, 0x181f ;  /* 0x00981f00030e7f89 */ /* 0x000b6200000e0000 */
[-C--:B-1----:R-:W-:Y:S02]  /*3780*/  IADD3 R10, P6, R4, R135.reuse, RZ ;  /* 0x00000087040a7210 */ /* 0x082fe40007fde0ff */
[-C--:B---3--:R-:W-:Y:S01]  /*3790*/  IADD3 R2, P2, R2, R135.reuse, RZ ;  /* 0x0000008702027210 */ /* 0x088fe20007f5e0ff */
[----:B------:R-:W-:Y:S01]  /*37a0*/  LDSM.16.M88.4 R24, [R194] ;  /* 0x00000000c218783b */ /* 0x000fe20000000200 */
[C---:B------:R-:W-:Y:S02]  /*37b0*/  ISETP.LT.OR P0, PT, R8.reuse, 0x1, P1 ;  /* 0x000000010800780c */ /* 0x040fe40000f01670 */
[-C--:B----4-:R-:W-:Y:S01]  /*37c0*/  IADD3.X R11, R9, R36.reuse, RZ, P6, !PT ;  /* 0x00000024090b7210 */ /* 0x090fe200037fe4ff */
[----:B------:R-:W1:Y:S01]  /*37d0*/  LDSM.16.M88.4 R48, [R195] ;  /* 0x00000000c330783b */ /* 0x000e620000000200 */
[----:B------:R-:W-:Y:S02]  /*37e0*/  ISETP.LT.OR P6, PT, R8, 0x11, P1 ;  /* 0x000000110800780c */ /* 0x000fe40000fc1670 */
[----:B--2---:R-:W-:Y:S01]  /*37f0*/  IADD3 R6, P3, R6, R135, RZ ;  /* 0x0000008706067210 */ /* 0x004fe20007f7e0ff */
[----:B------:R-:W-:Y:S04]  /*3800*/  LDSM.16.M88.4 R72, [R184+0x800] ;  /* 0x00080000b848783b */ /* 0x000fe80000000200 */
[----:B------:R-:W-:Y:S04]  /*3810*/  LDSM.16.M88.4 R88, [R184+0x1000] ;  /* 0x00100000b858783b */ /* 0x000fe80000000200 */
[----:B------:R-:W-:Y:S01]  /*3820*/  LDSM.16.M88.4 R96, [R184+0x1800] ;  /* 0x00180000b860783b */ /* 0x000fe20000000200 */
[----:B-----5:R-:W-:-:S03]  /*3830*/  IADD3.X R3, R7, R36, RZ, P2, !PT ;  /* 0x0000002407037210 */ /* 0x020fc600017fe4ff */
[----:B------:R-:W-:Y:S01]  /*3840*/  LDSM.16.M88.4 R104, [R184+0x2000] ;  /* 0x00200000b868783b */ /* 0x000fe20000000200 */
[-C--:B------:R-:W-:Y:S02]  /*3850*/  IADD3 R4, P2, R5, R135.reuse, RZ ;  /* 0x0000008705047210 */ /* 0x080fe40007f5e0ff */
[-C--:B------:R-:W-:Y:S01]  /*3860*/  IADD3.X R7, R13, R36.reuse, RZ, P3, !PT ;  /* 0x000000240d077210 */ /* 0x080fe20001ffe4ff */
[----:B------:R-:W2:Y:S01]  /*3870*/  LDSM.16.M88.4 R20, [R194+0x2000] ;  /* 0x00200000c214783b */ /* 0x000ea20000000200 */
[----:B------:R-:W-:Y:S02]  /*3880*/  ISETP.LT.OR P3, PT, R8, 0x21, P1 ;  /* 0x000000210800780c */ /* 0x000fe40000f61670 */
[-C--:B------:R-:W-:Y:S01]  /*3890*/  IADD3.X R5, R12, R36.reuse, RZ, P2, !PT ;  /* 0x000000240c057210 */ /* 0x080fe200017fe4ff */
[----:B------:R-:W-:Y:S01]  /*38a0*/  LDSM.16.M88.4 R84, [R199] ;  /* 0x00000000c754783b */ /* 0x000fe20000000200 */
[C---:B------:R-:W-:Y:S02]  /*38b0*/  ISETP.LT.OR P2, PT, R8.reuse, 0x31, P1 ;  /* 0x000000310800780c */ /* 0x040fe40000f41670 */
[----:B------:R-:W-:Y:S01]  /*38c0*/  ISETP.LT.OR P1, PT, R8, 0x41, P1 ;  /* 0x000000410800780c */ /* 0x000fe20000f21670 */
        /* <DEDUP_REMOVED lines=10> */
[----:B---3--:R-:W-:Y:S01]  /*3970*/  IADD3 R2, P0, R0, R135, RZ ;  /* 0x0000008700027210 */ /* 0x008fe20007f1e0ff */
[----:B----4-:R-:W-:Y:S03]  /*3980*/  HMMA.16816.F32.BF16 R8, R32, R52, RZ ;  /* 0x000000342008723c */ /* 0x010fe600000418ff */
[----:B------:R-:W-:-:S05]  /*3990*/  IADD3.X R3, R14, R36, RZ, P0, !PT ;  /* 0x000000240e037210 */ /* 0x000fca00007fe4ff */
[----:B------:R3:W-:Y:S04]  /*39a0*/  LDGSTS.E.BYPASS.LTC128B.128 [R202+0x2100], [R2.64], !P1 ;  /* 0x0210000002ca7fae */ /* 0x0007e8000c901d46 */
[----:B------:R-:W-:Y:S04]  /*39b0*/  LDSM.16.M88.4 R40, [R190] ;  /* 0x00000000be28783b */ /* 0x000fe80000000200 */
[----:B------:R-:W4:Y:S01]  /*39c0*/  LDSM.16.M88.4 R16, [R192] ;  /* 0x00000000c010783b */ /* 0x000f220000000200 */
[----:B------:R-:W-:Y:S03]  /*39d0*/  HMMA.16816.F32.BF16 R56, R28, R52, RZ ;  /* 0x000000341c38723c */ /* 0x000fe600000418ff */
[----:B------:R-:W3:Y:S04]  /*39e0*/  LDSM.16.M88.4 R12, [R192+0x2000] ;  /* 0x00200000c00c783b */ /* 0x000ee80000000200 */
[----:B------:R-:W-:Y:S01]  /*39f0*/  LDSM.16.M88.4 R44, [R187] ;  /* 0x00000000bb2c783b */ /* 0x000fe20000000200 */
[----:B-1----:R-:W-:Y:S03]  /*3a00*/  HMMA.16816.F32.BF16 R60, R24, R48, R8 ;  /* 0x00000030183c723c */ /* 0x002fe60000041808 */
[----:B------:R-:W1:Y:S04]  /*3a10*/  LDSM.16.M88.4 R8, [R193] ;  /* 0x00000000c108783b */ /* 0x000e680000000200 */
[----:B-----5:R-:W5:Y:S01]  /*3a20*/  LDSM.16.M88.4 R4, [R193+0x2000] ;  /* 0x00200000c104783b */ /* 0x020f620000000200 */
[----:B------:R-:W-:Y:S03]  /*3a30*/  HMMA.16816.F32.BF16 R68, R32, R54, RZ ;  /* 0x000000362044723c */ /* 0x000fe600000418ff */
[----:B------:R-:W0:Y:S05]  /*3a40*/  LDGDEPBAR ;  /* 0x00000000000079af */ /* 0x000e2a0000000000 */
[----:B--2---:R-:W-:Y:S08]  /*3a50*/  HMMA.16816.F32.BF16 R56, R20, R48, R56 ;  /* 0x000000301438723c */ /* 0x004ff00000041838 */
[----:B----4-:R-:W-:Y:S08]  /*3a60*/  HMMA.16816.F32.BF16 R64, R16, R40, R60 ;  /* 0x000000281040723c */ /* 0x010ff0000004183c */
[----:B------:R-:W-:Y:S08]  /*3a70*/  HMMA.16816.F32.BF16 R60, R28, R54, RZ ;  /* 0x000000361c3c723c */ /* 0x000ff000000418ff */
[----:B---3--:R-:W-:Y:S08]  /*3a80*/  HMMA.16816.F32.BF16 R52, R12, R40, R56 ;  /* 0x000000280c34723c */ /* 0x008ff00000041838 */
[----:B------:R-:W-:Y:S08]  /*3a90*/  HMMA.16816.F32.BF16 R56, R24, R50, R68 ;  /* 0x000000321838723c */ /* 0x000ff00000041844 */
[----:B-1----:R-:W-:Y:S08]  /*3aa0*/  HMMA.16816.F32.BF16 R68, R8, R44, R64 ;  /* 0x0000002c0844723c */ /* 0x002ff00000041840 */
[----:B------:R-:W-:Y:S01]  /*3ab0*/  HMMA.16816.F32.BF16 R64, R20, R50, R60 ;  /* 0x000000321440723c */ /* 0x000fe2000004183c */
[----:B------:R-:W1:Y:S07]  /*3ac0*/  LDSM.16.M88.4 R48, [R190+0x800] ;  /* 0x00080000be30783b */ /* 0x000e6e0000000200 */
[----:B------:R-:W-:Y:S08]  /*3ad0*/  HMMA.16816.F32.BF16 R60, R32, R72, RZ ;  /* 0x00000048203c723c */ /* 0x000ff000000418ff */
[----:B-----5:R-:W-:Y:S08]  /*3ae0*/  HMMA.16816.F32.BF16 R80, R4, R44, R52 ;  /* 0x0000002c0450723c */ /* 0x020ff00000041834 */
[----:B------:R-:W-:Y:S01]  /*3af0*/  HMMA.16816.F32.BF16 R52, R16, R42, R56 ;  /* 0x0000002a1034723c */ /* 0x000fe20000041838 */
[----:B------:R-:W-:-:S07]  /*3b00*/  FMUL.FTZ R0, R68, c[0x0][0x320] ;  /* 0x0000c80044007a20 */ /* 0x000fce0000410000 */
[----:B------:R-:W-:Y:S01]  /*3b10*/  HMMA.16816.F32.BF16 R56, R28, R72, RZ ;  /* 0x000000481c38723c */ /* 0x000fe200000418ff */
[----:B------:R2:W3:Y:S07]  /*3b20*/  MUFU.TANH R134, R0 ;  /* 0x0000000000867308 */ /* 0x0004ee0000002400 */
[----:B------:R-:W-:Y:S01]  /*3b30*/  HMMA.16816.F32.BF16 R60, R24, R84, R60 ;  /* 0x00000054183c723c */ /* 0x000fe2000004183c */
[----:B--2---:R-:W-:-:S07]  /*3b40*/  FMUL.FTZ R0, R69, c[0x0][0x320] ;  /* 0x0000c80045007a20 */ /* 0x004fce0000410000 */
[----:B------:R-:W-:Y:S01]  /*3b50*/  HMMA.16816.F32.BF16 R64, R12, R42, R64 ;  /* 0x0000002a0c40723c */ /* 0x000fe20000041840 */
[----:B------:R-:W2:Y:S01]  /*3b60*/  LDSM.16.M88.4 R40, [R187+0x800] ;  /* 0x00080000bb28783b */ /* 0x000ea20000000200 */
        /* <DEDUP_REMOVED lines=9> */
[----:B------:R4:W2:Y:S07]  /*3c00*/  MUFU.TANH R153, R0 ;  /* 0x0000000000997308 */ /* 0x0008ae0000002400 */
[----:B-1----:R-:W-:Y:S01]  /*3c10*/  HMMA.16816.F32.BF16 R60, R16, R48, R60 ;  /* 0x00000030103c723c */ /* 0x002fe2000004183c */
[----:B----4-:R-:W-:-:S04]  /*3c20*/  FMUL.FTZ R0, R81, c[0x0][0x320] ;  /* 0x0000c80051007a20 */ /* 0x010fc80000410000 */
[----:B------:R1:W4:Y:S03]  /*3c30*/  MUFU.TANH R152, R0 ;  /* 0x0000000000987308 */ /* 0x0003260000002400 */
        /* <DEDUP_REMOVED lines=16> */
[----:B--2---:R-:W-:Y:S04]  /*3d40*/  HMMA.16816.F32.BF16 R68, R8, R40, R60 ;  /* 0x000000280844723c */ /* 0x004fe8000004183c */
        /* <DEDUP_REMOVED lines=230> */
.L_x_1566:
        /* <DEDUP_REMOVED lines=24> */
.L_x_1567:
        /* <DEDUP_REMOVED lines=9> */
.L_x_1455:
[----:B--234-:R-:W-:Y:S05]  /*4dc0*/  BSYNC B0 ;  /* 0x0000000000007941 */ /* 0x01cfea0003800000 */
.L_x_1454:
[----:B-1----:R-:W2:Y:S04]  /*4dd0*/  LDL R2, [R1+0x3c] ;  /* 0x00003c0001027983 */ /* 0x002ea80000100800 */
[----:B------:R-:W2:Y:S04]  /*4de0*/  LDL R0, [R1+0x44] ;  /* 0x0000440001007983 */ /* 0x000ea80000100800 */
[----:B------:R-:W3:Y:S04]  /*4df0*/  LDL R4, [R1+0x40] ;  /* 0x0000400001047983 */ /* 0x000ee80000100800 */
[----:B------:R-:W0:Y:S01]  /*4e00*/  LDGDEPBAR ;  /* 0x00000000000079af */ /* 0x000e220000000000 */
[----:B--2---:R-:W-:-:S04]  /*4e10*/  IMAD.IADD R0, R0, 0x1, R2 ;  /* 0x0000000100007824 */ /* 0x004fc800078e0202 */
[----:B------:R-:W-:Y:S01]  /*4e20*/  @P5 IMAD.HI.U32 R3, R0, c[0x0][0x2c8], RZ ;  /* 0x0000b20000035a27 */ /* 0x000fe200078e00ff */
[C---:B---3--:R-:W-:Y:S02]  /*4e30*/  IADD3 R2, -R4.reuse, 0x1, R108 ;  /* 0x0000000104027810 */ /* 0x048fe40007ffe16c */
[----:B------:R-:W-:Y:S02]  /*4e40*/  IADD3 R5, -R4, R108, RZ ;  /* 0x0000006c04057210 */ /* 0x000fe40007ffe1ff */
[----:B------:R-:W-:Y:S01]  /*4e50*/  @P5 SHF.R.U32.HI R0, RZ, c[0x0][0x2cc], R3 ;  /* 0x0000b300ff005a19 */ /* 0x000fe20000011603 */
[----:B------:R-:W-:Y:S01]  /*4e60*/  IMAD.IADD R4, R2, 0x1, -R250 ;  /* 0x0000000102047824 */ /* 0x000fe200078e0afa */
[----:B------:R-:W-:Y:S05]  /*4e70*/  BRA.DIV ~URZ, `(.L_x_1458) ;  /* 0x00010a927f007947 */ /* 0x000fea000b800000 */
[----:B------:R1:W2:Y:S02]  /*4e80*/  SHFL.IDX PT, R2, R0, RZ, 0x1c1f ;  /* 0x001c1fff00027589 */ /* 0x0002a400000e0000 */
.L_x_1568:
        /* <DEDUP_REMOVED lines=41> */
[----:B------:R-:W-:Y:S01]  /*5120*/  FSEL R141, R15, -INF , P0 ;  /* 0xff8000000f8d7808 */ /* 0x000fe20000000000 */
[----:B------:R-:W-:Y:S05]  /*5130*/  BRA.DIV ~URZ, `(.L_x_1459) ;  /* 0x000108427f007947 */ /* 0x000fea000b800000 */
[----:B------:R-:W2:Y:S04]  /*5140*/  SHFL.IDX PT, R2, R0, 0x2, 0x1c1f ;  /* 0x005c1f0000027f89 */ /* 0x000ea800000e0000 */
[----:B------:R-:W3:Y:S04]  /*5150*/  SHFL.IDX PT, R3, R0, 0x1, 0x1c1f ;  /* 0x003c1f0000037f89 */ /* 0x000ee800000e0000 */
[----:B-1----:R-:W1:Y:S01]  /*5160*/  SHFL.IDX PT, R0, R0, 0x3, 0x1c1f ;  /* 0x007c1f0000007f89 */ /* 0x002e6200000e0000 */
[----:B--2---:R-:W-:-:S02]  /*5170*/  IMAD.IADD R2, R4, 0x1, R2 ;  /* 0x0000000104027824 */ /* 0x004fc400078e0202 */
[----:B---3--:R-:W-:-:S03]  /*5180*/  IMAD.IADD R3, R4, 0x1, R3 ;  /* 0x0000000104037824 */ /* 0x008fc600078e0203 */
[----:B------:R-:W-:Y:S01]  /*5190*/  IMNMX R2, R5, R2, PT ;  /* 0x0000000205027217 */ /* 0x000fe20003800200 */
[----:B-1----:R-:W-:-:S03]  /*51a0*/  IMAD.IADD R0, R4, 0x1, R0 ;  /* 0x0000000104007824 */ /* 0x002fc600078e0200 */
        /* <DEDUP_REMOVED lines=36> */
[----:B------:R-:W-:Y:S02]  /*53f0*/  IMNMX R3, R5, R3, PT ;  /* 0x0000000305037217 */ /* 0x000fe40003800200 */
[----:B------:R-:W-:Y:S02]  /*5400*/  FSEL R159, R39, -INF , P6 ;  /* 0xff800000279f7808 */ /* 0x000fe40003000000 */
[----:B------:R-:W-:Y:S02]  /*5410*/  FSEL R158, R38, -INF , P2 ;  /* 0xff800000269e7808 */ /* 0x000fe40001000000 */
[----:B------:R-:W-:Y:S02]  /*5420*/  FSEL R157, R30, -INF , P1 ;  /* 0xff8000001e9d7808 */ /* 0x000fe40000800000 */
[----:B------:R-:W-:Y:S02]  /*5430*/  FSEL R156, R28, -INF , P0 ;  /* 0xff8000001c9c7808 */ /* 0x000fe40000000000 */
[----:B------:R-:W-:-:S02]  /*5440*/  ISETP.GT.AND P6, PT, R3, RZ, PT ;  /* 0x000000ff0300720c */ /* 0x000fc40003fc4270 */
[C---:B------:R-:W-:Y:S02]  /*5450*/  ISETP.GT.AND P2, PT, R3.reuse, 0x1, PT ;  /* 0x000000010300780c */ /* 0x040fe40003f44270 */
[C---:B------:R-:W-:Y:S02]  /*5460*/  ISETP.GT.AND P1, PT, R3.reuse, 0x8, PT ;  /* 0x000000080300780c */ /* 0x040fe40003f24270 */
[----:B------:R-:W-:Y:S02]  /*5470*/  ISETP.GT.AND P0, PT, R3, 0x9, PT ;  /* 0x000000090300780c */ /* 0x000fe40003f04270 */
[----:B------:R-:W-:Y:S02]  /*5480*/  FSEL R11, R139, -INF , P6 ;  /* 0xff8000008b0b7808 */ /* 0x000fe40003000000 */
[----:B------:R-:W-:Y:S02]  /*5490*/  FSEL R13, R138, -INF , P2 ;  /* 0xff8000008a0d7808 */ /* 0x000fe40001000000 */
[----:B------:R-:W-:-:S02]  /*54a0*/  FSEL R15, R137, -INF , P1 ;  /* 0xff800000890f7808 */ /* 0x000fc40000800000 */
[----:B------:R-:W-:Y:S02]  /*54b0*/  FSEL R17, R132, -INF , P0 ;  /* 0xff80000084117808 */ /* 0x000fe40000000000 */
[C---:B------:R-:W-:Y:S02]  /*54c0*/  ISETP.GT.AND P6, PT, R3.reuse, 0x10, PT ;  /* 0x000000100300780c */ /* 0x040fe40003fc4270 */
[C---:B------:R-:W-:Y:S02]  /*54d0*/  ISETP.GT.AND P2, PT, R3.reuse, 0x11, PT ;  /* 0x000000110300780c */ /* 0x040fe40003f44270 */
[C---:B------:R-:W-:Y:S02]  /*54e0*/  ISETP.GT.AND P1, PT, R3.reuse, 0x18, PT ;  /* 0x000000180300780c */ /* 0x040fe40003f24270 */
[----:B------:R-:W-:Y:S02]  /*54f0*/  ISETP.GT.AND P0, PT, R3, 0x19, PT ;  /* 0x000000190300780c */ /* 0x000fe40003f04270 */
        /* <DEDUP_REMOVED lines=12> */
[----:B------:R-:W-:-:S02]  /*55c0*/  ISETP.GT.AND P6, PT, R3, 0x30, PT ;  /* 0x000000300300780c */ /* 0x000fc40003fc4270 */
        /* <DEDUP_REMOVED lines=11> */
[----:B------:R-:W-:-:S02]  /*5680*/  IMNMX R0, R5, R0, PT ;  /* 0x0000000005007217 */ /* 0x000fc40003800200 */
[----:B------:R-:W-:Y:S02]  /*5690*/  FSEL R140, R44, -INF , P6 ;  /* 0xff8000002c8c7808 */ /* 0x000fe40003000000 */
[----:B------:R-:W-:Y:S02]  /*56a0*/  FSEL R139, R42, -INF , P2 ;  /* 0xff8000002a8b7808 */ /* 0x000fe40001000000 */
[----:B------:R-:W-:Y:S02]  /*56b0*/  FSEL R138, R35, -INF , P1 ;  /* 0xff800000238a7808 */ /* 0x000fe40000800000 */
[----:B------:R-:W-:Y:S02]  /*56c0*/  FSEL R137, R33, -INF , P0 ;  /* 0xff80000021897808 */ /* 0x000fe40000000000 */
[C---:B------:R-:W-:Y:S02]  /*56d0*/  ISETP.GT.AND P6, PT, R0.reuse, RZ, PT ;  /* 0x000000ff0000720c */ /* 0x040fe40003fc4270 */
        /* <DEDUP_REMOVED lines=28> */
[----:B------:R-:W-:Y:S02]  /*58a0*/  FSEL R150, R77, -INF , P6 ;  /* 0xff8000004d967808 */ /* 0x000fe40003000000 */
[----:B------:R-:W-:Y:S02]  /*58b0*/  FSEL R149, R76, -INF , P2 ;  /* 0xff8000004c957808 */ /* 0x000fe40001000000 */
[----:B------:R-:W-:-:S02]  /*58c0*/  FSEL R148, R55, -INF , P1 ;  /* 0xff80000037947808 */ /* 0x000fc40000800000 */
[----:B------:R-:W-:Y:S02]  /*58d0*/  FSEL R147, R45, -INF , P0 ;  /* 0xff8000002d937808 */ /* 0x000fe40000000000 */
[----:B------:R-:W-:Y:S02]  /*58e0*/  FMNMX.FTZ R2, R14, R4, !PT ;  /* 0x000000040e027209 */ /* 0x000fe40007810000 */
        /* <DEDUP_REMOVED lines=64> */
[----:B------:R-:W-:Y:S02]  /*5cf0*/  FMNMX.FTZ R2, R159, R2, !PT ;  /* 0x000000029f027209 */ /* 0x000fe40007810000 */
[----:B------:R-:W-:Y:S02]  /*5d00*/  FMNMX.FTZ R5, R147, R5, !PT ;  /* 0x0000000593057209 */ /* 0x000fe40007810000 */
[----:B------:R-:W-:Y:S02]  /*5d10*/  FMNMX.FTZ R3, R139, R3, !PT ;  /* 0x000000038b037209 */ /* 0x000fe40007810000 */
[----:B------:R-:W-:Y:S02]  /*5d20*/  FSEL R146, R40, -INF , P2 ;  /* 0xff80000028927808 */ /* 0x000fe40001000000 */
[----:B------:R-:W-:Y:S02]  /*5d30*/  FMNMX.FTZ R0, R143, R0, !PT ;  /* 0x000000008f007209 */ /* 0x000fe40007810000 */
[----:B------:R-:W-:-:S02]  /*5d40*/  FMNMX.FTZ R2, R158, R2, !PT ;  /* 0x000000029e027209 */ /* 0x000fc40007810000 */
[----:B------:R-:W-:Y:S02]  /*5d50*/  FMNMX.FTZ R5, R151, R5, !PT ;  /* 0x0000000597057209 */ /* 0x000fe40007810000 */
[----:B------:R-:W-:Y:S02]  /*5d60*/  FMNMX.FTZ R4, R138, R3, !PT ;  /* 0x000000038a047209 */ /* 0x000fe40007810000 */
[----:B------:R-:W-:Y:S02]  /*5d70*/  FSEL R145, R37, -INF , P1 ;  /* 0xff80000025917808 */ /* 0x000fe40000800000 */
[----:B------:R-:W-:Y:S02]  /*5d80*/  FMNMX.FTZ R0, R142, R0, !PT ;  /* 0x000000008e007209 */ /* 0x000fe40007810000 */
[----:B------:R-:W-:Y:S02]  /*5d90*/  FMNMX.FTZ R3, R157, R2, !PT ;  /* 0x000000029d037209 */ /* 0x000fe40007810000 */
[----:B------:R-:W-:-:S02]  /*5da0*/  FMNMX.FTZ R5, R146, R5, !PT ;  /* 0x0000000592057209 */ /* 0x000fc40007810000 */
[----:B------:R-:W-:Y:S02]  /*5db0*/  FMNMX.FTZ R2, R137, R4, !PT ;  /* 0x0000000489027209 */ /* 0x000fe40007810000 */
[----:B------:R-:W-:Y:S02]  /*5dc0*/  FMNMX.FTZ R0, R141, R0, !PT ;  /* 0x000000008d007209 */ /* 0x000fe40007810000 */
[----:B------:R-:W-:Y:S02]  /*5dd0*/  FMNMX.FTZ R3, R156, R3, !PT ;  /* 0x000000039c037209 */ /* 0x000fe40007810000 */
[----:B------:R-:W-:Y:S01]  /*5de0*/  FSEL R128, R43, -INF , P0 ;  /* 0xff8000002b807808 */ /* 0x000fe20000000000 */
[----:B------:R-:W1:Y:S01]  /*5df0*/  SHFL.BFLY PT, R6, R0, 0x2, 0x1f ;  /* 0x0c401f0000067f89 */ /* 0x000e6200000e0000 */
[----:B------:R-:W-:-:S03]  /*5e00*/  FMNMX.FTZ R4, R145, R5, !PT ;  /* 0x0000000591047209 */ /* 0x000fc60007810000 */
[----:B------:R-:W2:Y:S01]  /*5e10*/  SHFL.BFLY PT, R5, R2, 0x2, 0x1f ;  /* 0x0c401f0002057f89 */ /* 0x000ea200000e0000 */
[----:B------:R-:W-:-:S03]  /*5e20*/  FMNMX.FTZ R4, R128, R4, !PT ;  /* 0x0000000480047209 */ /* 0x000fc60007810000 */
[----:B------:R-:W3:Y:S04]  /*5e30*/  SHFL.BFLY PT, R7, R3, 0x2, 0x1f ;  /* 0x0c401f0003077f89 */ /* 0x000ee800000e0000 */
[----:B------:R-:W4:Y:S01]  /*5e40*/  SHFL.BFLY PT, R8, R4, 0x2, 0x1f ;  /* 0x0c401f0004087f89 */ /* 0x000f2200000e0000 */
[----:B-1----:R-:W-:Y:S02]  /*5e50*/  FMNMX.FTZ R0, R6, R0, !PT ;  /* 0x0000000006007209 */ /* 0x002fe40007810000 */
        /* <DEDUP_REMOVED lines=10> */
.L_x_1569:
[C---:B------:R-:W-:Y:S01]  /*5f00*/  FMUL.FTZ R0, R72.reuse, c[0x0][0x2d0] ;  /* 0x0000b40048007a20 */ /* 0x040fe20000410000 */
[----:B------:R-:W-:Y:S01]  /*5f10*/  FSETP.NEU.FTZ.AND P0, PT, R72, -INF , PT ;  /* 0xff8000004800780b */ /* 0x000fe20003f1d000 */
[----:B------:R-:W2:Y:S01]  /*5f20*/  LDL R237, [R1+0x3c] ;  /* 0x00003c0001ed7983 */ /* 0x000ea20000100800 */
        /* <DEDUP_REMOVED lines=8> */
[----:B------:R-:W-:Y:S01]  /*5fb0*/  FFMA.FTZ R2, R23, c[0x0][0x2d0], -R4 ;  /* 0x0000b40017027a23 */ /* 0x000fe20000010804 */
[----:B------:R-:W-:Y:S01]  /*5fc0*/  FSETP.NEU.FTZ.AND P0, PT, R70, -INF , PT ;  /* 0xff8000004600780b */ /* 0x000fe20003f1d000 */
[----:B------:R3:W-:Y:S01]  /*5fd0*/  MUFU.EX2 R206, R0 ;  /* 0x0000000000ce7308 */ /* 0x0007e20000000800 */
[----:B------:R-:W4:Y:S01]  /*5fe0*/  LDSM.16.MT88.4 R44, [R189] ;  /* 0x00000000bd2c783b */ /* 0x000f220000004200 */
[----:B------:R-:W-:-:S06]  /*5ff0*/  FFMA.FTZ R5, R22, c[0x0][0x2d0], -R3 ;  /* 0x0000b40016057a23 */ /* 0x000fcc0000010803 */
[----:B------:R5:W-:Y:S01]  /*6000*/  MUFU.EX2 R235, R2 ;  /* 0x0000000200eb7308 */ /* 0x000be20000000800 */
[----:B---3--:R-:W-:-:S07]  /*6010*/  FFMA.FTZ R0, R12, c[0x0][0x2d0], -R4 ;  /* 0x0000b4000c007a23 */ /* 0x008fce0000010804 */
[----:B------:R3:W-:Y:S01]  /*6020*/  MUFU.EX2 R233, R5 ;  /* 0x0000000500e97308 */ /* 0x0007e20000000800 */
[----:B-----5:R-:W-:-:S07]  /*6030*/  FMUL.FTZ R2, R70, c[0x0][0x2d0] ;  /* 0x0000b40046027a20 */ /* 0x020fce0000410000 */
[----:B------:R5:W-:Y:S01]  /*6040*/  MUFU.EX2 R205, R0 ;  /* 0x0000000000cd7308 */ /* 0x000be20000000800 */
[----:B------:R-:W-:Y:S02]  /*6050*/  FSEL R2, R2, RZ, P0 ;  /* 0x000000ff02027208 */ /* 0x000fe40000000000 */
[----:B------:R-:W-:-:S03]  /*6060*/  FSETP.NEU.FTZ.AND P0, PT, R68, -INF , PT ;  /* 0xff8000004400780b */ /* 0x000fc60003f1d000 */
[----:B---3--:R-:W-:-:S04]  /*6070*/  FFMA.FTZ R5, R34, c[0x0][0x2d0], -R2 ;  /* 0x0000b40022057a23 */ /* 0x008fc80000010802 */
[----:B------:R3:W-:Y:S01]  /*6080*/  MUFU.EX2 R221, R5 ;  /* 0x0000000500dd7308 */ /* 0x0007e20000000800 */
[----:B-----5:R-:W-:-:S07]  /*6090*/  FFMA.FTZ R0, R14, c[0x0][0x2d0], -R4 ;  /* 0x0000b4000e007a23 */ /* 0x020fce0000010804 */
[----:B------:R5:W-:Y:S01]  /*60a0*/  MUFU.EX2 R216, R0 ;  /* 0x0000000000d87308 */ /* 0x000be20000000800 */
[----:B---3--:R-:W-:Y:S02]  /*60b0*/  FFMA.FTZ R5, R36, c[0x0][0x2d0], -R2 ;  /* 0x0000b40024057a23 */ /* 0x008fe40000010802 */
[----:B------:R-:W3:Y:S05]  /*60c0*/  LDSM.16.MT88.4 R36, [R186] ;  /* 0x00000000ba24783b */ /* 0x000eea0000004200 */
[----:B------:R-:W-:Y:S01]  /*60d0*/  MUFU.EX2 R232, R5 ;  /* 0x0000000500e87308 */ /* 0x000fe20000000800 */
[----:B-----5:R-:W-:-:S07]  /*60e0*/  FFMA.FTZ R0, R16, c[0x0][0x2d0], -R4 ;  /* 0x0000b40010007a23 */ /* 0x020fce0000010804 */
[----:B------:R5:W1:Y:S02]  /*60f0*/  MUFU.EX2 R220, R0 ;  /* 0x0000000000dc7308 */ /* 0x000a640000000800 */
[----:B-----5:R-:W-:Y:S01]  /*6100*/  FFMA.FTZ R0, R18, c[0x0][0x2d0], -R4 ;  /* 0x0000b40012007a23 */ /* 0x020fe20000010804 */
[----:B-1----:R-:W-:-:S05]  /*6110*/  F2FP.BF16.PACK_AB R22, R220, R216 ;  /* 0x000000d8dc16723e */ /* 0x002fca00000010ff */
[----:B------:R1:W-:Y:S02]  /*6120*/  MUFU.EX2 R226, R0 ;  /* 0x0000000000e27308 */ /* 0x0003e40000000800 */
[----:B-1----:R-:W-:-:S06]  /*6130*/  FFMA.FTZ R0, R21, c[0x0][0x2d0], -R4 ;  /* 0x0000b40015007a23 */ /* 0x002fcc0000010804 */
[----:B------:R1:W5:Y:S02]  /*6140*/  MUFU.EX2 R230, R0 ;  /* 0x0000000000e67308 */ /* 0x0003640000000800 */
[----:B-1----:R-:W-:Y:S01]  /*6150*/  FFMA.FTZ R0, R27, c[0x0][0x2d0], -R4 ;  /* 0x0000b4001b007a23 */ /* 0x002fe20000010804 */
[----:B-----5:R-:W-:-:S05]  /*6160*/  F2FP.BF16.PACK_AB R12, R230, R226 ;  /* 0x000000e2e60c723e */ /* 0x020fca00000010ff */
[----:B------:R1:W5:Y:S02]  /*6170*/  MUFU.EX2 R236, R0 ;  /* 0x0000000000ec7308 */ /* 0x0003640000000800 */
[----:B-1----:R-:W-:Y:S01]  /*6180*/  FFMA.FTZ R0, R11, c[0x0][0x2d0], -R3 ;  /* 0x0000b4000b007a23 */ /* 0x002fe20000010803 */
[----:B-----5:R-:W-:-:S05]  /*6190*/  F2FP.BF16.PACK_AB R14, R236, R235 ;  /* 0x000000ebec0e723e */ /* 0x020fca00000010ff */
[----:B------:R1:W-:Y:S02]  /*61a0*/  MUFU.EX2 R177, R0 ;  /* 0x0000000000b17308 */ /* 0x0003e40000000800 */
[----:B-1----:R-:W-:-:S06]  /*61b0*/  FFMA.FTZ R0, R13, c[0x0][0x2d0], -R3 ;  /* 0x0000b4000d007a23 */ /* 0x002fcc0000010803 */
        /* <DEDUP_REMOVED lines=9> */
[----:B-1----:R-:W-:Y:S01]  /*6250*/  FFMA.FTZ R0, R20, c[0x0][0x2d0], -R3 ;  /* 0x0000b40014007a23 */ /* 0x002fe20000010803 */
[----:B------:R-:W-:-:S05]  /*6260*/  F2FP.BF16.PACK_AB R20, R205, R206 ;  /* 0x000000cecd14723e */ /* 0x000fca00000010ff */
[----:B------:R1:W5:Y:S02]  /*6270*/  MUFU.EX2 R224, R0 ;  /* 0x0000000000e07308 */ /* 0x0003640000000800 */
[C---:B------:R-:W-:Y:S08]  /*6280*/  HMMA.16816.F32.BF16 R80, R20.reuse, R40, RZ ;  /* 0x000000281450723c */ /* 0x040ff000000418ff */
[----:B----4-:R-:W-:Y:S01]  /*6290*/  HMMA.16816.F32.BF16 R76, R20, R44, RZ ;  /* 0x0000002c144c723c */ /* 0x010fe200000418ff */
[----:B-1----:R-:W-:Y:S01]  /*62a0*/  FFMA.FTZ R0, R25, c[0x0][0x2d0], -R3 ;  /* 0x0000b40019007a23 */ /* 0x002fe20000010803 */
[----:B-----5:R-:W-:-:S03]  /*62b0*/  F2FP.BF16.PACK_AB R13, R224, R223 ;  /* 0x000000dfe00d723e */ /* 0x020fc600000010ff */
[----:B------:R1:W4:Y:S03]  /*62c0*/  MUFU.EX2 R234, R0 ;  /* 0x0000000000ea7308 */ /* 0x0003260000000800 */
[----:B---3--:R-:W-:Y:S01]  /*62d0*/  HMMA.16816.F32.BF16 R64, R20, R36, RZ ;  /* 0x000000241440723c */ /* 0x008fe200000418ff */
[----:B-1----:R-:W-:Y:S01]  /*62e0*/  FFMA.FTZ R0, R24, c[0x0][0x2d0], -R2 ;  /* 0x0000b40018007a23 */ /* 0x002fe20000010802 */
[----:B----4-:R-:W-:-:S03]  /*62f0*/  F2FP.BF16.PACK_AB R15, R234, R233 ;  /* 0x000000e9ea0f723e */ /* 0x010fc600000010ff */
[----:B------:R1:W-:Y:S02]  /*6300*/  MUFU.EX2 R210, R0 ;  /* 0x0000000000d27308 */ /* 0x0003e40000000800 */
[--C-:B-1----:R-:W-:Y:S02]  /*6310*/  FFMA.FTZ R0, R26, c[0x0][0x2d0], -R2.reuse ;  /* 0x0000b4001a007a23 */ /* 0x102fe40000010802 */
[----:B------:R-:W-:Y:S04]  /*6320*/  LDSM.16.MT88.4 R24, [R188] ;  /* 0x00000000bc18783b */ /* 0x000fe80000004200 */
        /* <DEDUP_REMOVED lines=8> */
[----:B------:R1:W3:Y:S02]  /*63b0*/  MUFU.EX2 R222, R0 ;  /* 0x0000000000de7308 */ /* 0x0002e40000000800 */
[----:B-1----:R-:W-:Y:S01]  /*63c0*/  FMUL.FTZ R0, R68, c[0x0][0x2d0] ;  /* 0x0000b40044007a20 */ /* 0x002fe20000410000 */
[----:B---3--:R-:W-:-:S04]  /*63d0*/  F2FP.BF16.PACK_AB R8, R221, R222 ;  /* 0x000000dedd08723e */ /* 0x008fc800000010ff */
[----:B------:R-:W-:-:S05]  /*63e0*/  FSEL R0, R0, RZ, P0 ;  /* 0x000000ff00007208 */ /* 0x000fca0000000000 */
[----:B------:R-:W-:-:S04]  /*63f0*/  FFMA.FTZ R5, R28, c[0x0][0x2d0], -R0 ;  /* 0x0000b4001c057a23 */ /* 0x000fc80000010800 */
[----:B------:R1:W-:Y:S02]  /*6400*/  MUFU.EX2 R208, R5 ;  /* 0x0000000500d07308 */ /* 0x0003e40000000800 */
[--C-:B-1----:R-:W-:Y:S02]  /*6410*/  FFMA.FTZ R5, R30, c[0x0][0x2d0], -R0.reuse ;  /* 0x0000b4001e057a23 */ /* 0x102fe40000010800 */
[----:B------:R-:W1:Y:S04]  /*6420*/  LDSM.16.MT88.4 R28, [R186+0x800] ;  /* 0x00080000ba1c783b */ /* 0x000e680000004200 */
[----:B------:R3:W4:Y:S02]  /*6430*/  MUFU.EX2 R207, R5 ;  /* 0x0000000500cf7308 */ /* 0x0007240000000800 */
[----:B---3--:R-:W-:Y:S01]  /*6440*/  FFMA.FTZ R5, R33, c[0x0][0x2d0], -R0 ;  /* 0x0000b40021057a23 */ /* 0x008fe20000010800 */
[----:B----4-:R-:W-:-:S05]  /*6450*/  F2FP.BF16.PACK_AB R17, R207, R208 ;  /* 0x000000d0cf11723e */ /* 0x010fca00000010ff */
[----:B------:R3:W-:Y:S02]  /*6460*/  MUFU.EX2 R218, R5 ;  /* 0x0000000500da7308 */ /* 0x0007e40000000800 */
[----:B---3--:R-:W-:Y:S02]  /*6470*/  FFMA.FTZ R5, R35, c[0x0][0x2d0], -R0 ;  /* 0x0000b40023057a23 */ /* 0x008fe40000010800 */
[----:B------:R-:W3:Y:S01]  /*6480*/  LDSM.16.MT88.4 R32, [R189+0x800] ;  /* 0x00080000bd20783b */ /* 0x000ee20000004200 */
[----:B-1----:R-:W-:Y:S03]  /*6490*/  HMMA.16816.F32.BF16 R100, R12, R28, R64 ;  /* 0x0000001c0c64723c */ /* 0x002fe60000041840 */
[----:B------:R1:W4:Y:S02]  /*64a0*/  MUFU.EX2 R219, R5 ;  /* 0x0000000500db7308 */ /* 0x0003240000000800 */
[----:B-1----:R-:W-:Y:S01]  /*64b0*/  FFMA.FTZ R5, R49, c[0x0][0x2d0], -R2 ;  /* 0x0000b40031057a23 */ /* 0x002fe20000010802 */
[----:B----4-:R-:W-:-:S05]  /*64c0*/  F2FP.BF16.PACK_AB R19, R219, R218 ;  /* 0x000000dadb13723e */ /* 0x010fca00000010ff */
[----:B------:R1:W4:Y:S02]  /*64d0*/  MUFU.EX2 R231, R5 ;  /* 0x0000000500e77308 */ /* 0x0003240000000800 */
[C---:B------:R-:W-:Y:S08]  /*64e0*/  HMMA.16816.F32.BF16 R60, R16.reuse, R40, RZ ;  /* 0x00000028103c723c */ /* 0x040ff000000418ff */
[----:B------:R-:W-:Y:S01]  /*64f0*/  HMMA.16816.F32.BF16 R56, R16, R44, RZ ;  /* 0x0000002c1038723c */ /* 0x000fe200000418ff */
[--C-:B-1----:R-:W-:Y:S01]  /*6500*/  FFMA.FTZ R5, R48, c[0x0][0x2d0], -R0.reuse ;  /* 0x0000b40030057a23 */ /* 0x102fe20000010800 */
[----:B----4-:R-:W-:Y:S01]  /*6510*/  F2FP.BF16.PACK_AB R10, R231, R232 ;  /* 0x000000e8e70a723e */ /* 0x010fe200000010ff */
[----:B------:R-:W1:Y:S02]  /*6520*/  LDSM.16.MT88.4 R48, [R185+0x800] ;  /* 0x00080000b930783b */ /* 0x000e640000004200 */
[----:B------:R4:W-:Y:S03]  /*6530*/  MUFU.EX2 R225, R5 ;  /* 0x0000000500e17308 */ /* 0x0009e60000000800 */
[----:B---3--:R-:W-:Y:S08]  /*6540*/  HMMA.16816.F32.BF16 R108, R12, R32, R76 ;  /* 0x000000200c6c723c */ /* 0x008ff0000004184c */
[----:B------:R-:W-:Y:S01]  /*6550*/  HMMA.16816.F32.BF16 R64, R16, R42, RZ ;  /* 0x0000002a1040723c */ /* 0x000fe200000418ff */
[----:B----4-:R-:W-:-:S07]  /*6560*/  FFMA.FTZ R5, R52, c[0x0][0x2d0], -R0 ;  /* 0x0000b40034057a23 */ /* 0x010fce0000010800 */
[----:B------:R-:W-:Y:S01]  /*6570*/  HMMA.16816.F32.BF16 R76, R16, R38, RZ ;  /* 0x00000026104c723c */ /* 0x000fe200000418ff */
[----:B------:R3:W4:Y:S02]  /*6580*/  MUFU.EX2 R227, R5 ;  /* 0x0000000500e37308 */ /* 0x0007240000000800 */
[----:B---3--:R-:W-:Y:S01]  /*6590*/  FFMA.FTZ R5, R53, c[0x0][0x2d0], -R0 ;  /* 0x0000b40035057a23 */ /* 0x008fe20000010800 */
[----:B----4-:R-:W-:-:S04]  /*65a0*/  F2FP.BF16.PACK_AB R9, R227, R225 ;  /* 0x000000e1e309723e */ /* 0x010fc800000010ff */
[----:B-1----:R-:W-:Y:S01]  /*65b0*/  HMMA.16816.F32.BF16 R88, R12, R48, R80 ;  /* 0x000000300c58723c */ /* 0x002fe20000041850 */
[----:B------:R1:W-:Y:S07]  /*65c0*/  MUFU.EX2 R229, R5 ;  /* 0x0000000500e57308 */ /* 0x0003ee0000000800 */
[-C--:B------:R-:W-:Y:S08]  /*65d0*/  HMMA.16816.F32.BF16 R80, R16, R46.reuse, RZ ;  /* 0x0000002e1050723c */ /* 0x080ff000000418ff */
[----:B------:R-:W-:Y:S01]  /*65e0*/  HMMA.16816.F32.BF16 R44, R20, R46, RZ ;  /* 0x0000002e142c723c */ /* 0x000fe200000418ff */
[----:B-1----:R-:W-:-:S04]  /*65f0*/  FFMA.FTZ R5, R54, c[0x0][0x2d0], -R0 ;  /* 0x0000b40036057a23 */ /* 0x002fc80000010800 */
[----:B------:R1:W3:Y:S03]  /*6600*/  MUFU.EX2 R228, R5 ;  /* 0x0000000500e47308 */ /* 0x0002e60000000800 */
[----:B------:R-:W-:Y:S01]  /*6610*/  HMMA.16816.F32.BF16 R52, R16, R36, RZ ;  /* 0x000000241034723c */ /* 0x000fe200000418ff */
[----:B-1----:R-:W-:Y:S01]  /*6620*/  FFMA.FTZ R5, R124, c[0x0][0x2d0], -R4 ;  /* 0x0000b4007c057a23 */ /* 0x002fe20000010804 */
[----:B---3--:R-:W-:-:S03]  /*6630*/  F2FP.BF16.PACK_AB R11, R228, R229 ;  /* 0x000000e5e40b723e */ /* 0x008fc600000010ff */
[----:B------:R1:W-:Y:S04]  /*6640*/  MUFU.EX2 R182, R5 ;  /* 0x0000000500b67308 */ /* 0x0003e80000000800 */
[C---:B------:R-:W-:Y:S08]  /*6650*/  HMMA.16816.F32.BF16 R84, R8.reuse, R48, R60 ;  /* 0x000000300854723c */ /* 0x040ff0000004183c */
[----:B------:R-:W-:Y:S01]  /*6660*/  HMMA.16816.F32.BF16 R104, R8, R32, R56 ;  /* 0x000000200868723c */ /* 0x000fe20000041838 */
[----:B-1----:R-:W-:-:S04]  /*6670*/  FFMA.FTZ R5, R125, c[0x0][0x2d0], -R4 ;  /* 0x0000b4007d057a23 */ /* 0x002fc80000010804 */
[----:B------:R1:W3:Y:S03]  /*6680*/  MUFU.EX2 R183, R5 ;  /* 0x0000000500b77308 */ /* 0x0002e60000000800 */
[C---:B------:R-:W-:Y:S08]  /*6690*/  HMMA.16816.F32.BF16 R60, R16.reuse, R24, RZ ;  /* 0x00000018103c723c */ /* 0x040ff000000418ff */
[----:B------:R-:W-:Y:S01]  /*66a0*/  HMMA.16816.F32.BF16 R56, R16, R26, RZ ;  /* 0x0000001a1038723c */ /* 0x000fe200000418ff */
[----:B------:R-:W4:Y:S01]  /*66b0*/  LDSM.16.MT88.4 R16, [R188+0x800] ;  /* 0x00080000bc10783b */ /* 0x000f220000004200 */
[----:B-1----:R-:W-:-:S06]  /*66c0*/  FFMA.FTZ R5, R126, c[0x0][0x2d0], -R4 ;  /* 0x0000b4007e057a23 */ /* 0x002fcc0000010804 */
[----:B------:R-:W-:Y:S01]  /*66d0*/  HMMA.16816.F32.BF16 R120, R8, R28, R52 ;  /* 0x0000001c0878723c */ /* 0x000fe20000041834 */
[----:B------:R1:W-:Y:S07]  /*66e0*/  MUFU.EX2 R200, R5 ;  /* 0x0000000500c87308 */ /* 0x0003ee0000000800 */
[C---:B------:R-:W-:Y:S08]  /*66f0*/  HMMA.16816.F32.BF16 R52, R20.reuse, R42, RZ ;  /* 0x0000002a1434723c */ /* 0x040ff000000418ff */
[----:B------:R-:W-:Y:S01]  /*6700*/  HMMA.16816.F32.BF16 R40, R20, R38, RZ ;  /* 0x000000261428723c */ /* 0x000fe200000418ff */
[----:B-1----:R-:W-:-:S04]  /*6710*/  FFMA.FTZ R5, R127, c[0x0][0x2d0], -R4 ;  /* 0x0000b4007f057a23 */ /* 0x002fc80000010804 */
[----:B------:R1:W-:Y:S03]  /*6720*/  MUFU.EX2 R204, R5 ;  /* 0x0000000500cc7308 */ /* 0x0003e60000000800 */
[C---:B------:R-:W-:Y:S08]  /*6730*/  HMMA.16816.F32.BF16 R36, R20.reuse, R24, RZ ;  /* 0x000000181424723c */ /* 0x040ff000000418ff */
[----:B------:R-:W-:Y:S01]  /*6740*/  HMMA.16816.F32.BF16 R20, R20, R26, RZ ;  /* 0x0000001a1414723c */ /* 0x000fe200000418ff */
[----:B------:R-:W-:Y:S01]  /*6750*/  LDSM.16.MT88.4 R24, [R189+0x1000] ;  /* 0x00100000bd18783b */ /* 0x000fe20000004200 */
[----:B-1----:R-:W-:-:S06]  /*6760*/  FFMA.FTZ R5, R112, c[0x0][0x2d0], -R3 ;  /* 0x0000b40070057a23 */ /* 0x002fcc0000010803 */
[-C--:B------:R-:W-:Y:S01]  /*6770*/  HMMA.16816.F32.BF16 R40, R12, R30.reuse, R40 ;  /* 0x0000001e0c28723c */ /* 0x080fe20000041828 */
[----:B------:R1:W-:Y:S07]  /*6780*/  MUFU.EX2 R178, R5 ;  /* 0x0000000500b27308 */ /* 0x0003ee0000000800 */
[----:B------:R-:W-:Y:S08]  /*6790*/  HMMA.16816.F32.BF16 R76, R8, R30, R76 ;  /* 0x0000001e084c723c */ /* 0x000ff0000004184c */
[----:B----4-:R-:W-:Y:S01]  /*67a0*/  HMMA.16816.F32.BF16 R96, R12, R16, R36 ;  /* 0x000000100c60723c */ /* 0x010fe20000041824 */
[----:B-1----:R-:W-:-:S04]  /*67b0*/  FFMA.FTZ R5, R113, c[0x0][0x2d0], -R3 ;  /* 0x0000b40071057a23 */ /* 0x002fc80000010803 */
[----:B------:R1:W4:Y:S03]  /*67c0*/  MUFU.EX2 R179, R5 ;  /* 0x0000000500b37308 */ /* 0x0003260000000800 */
[----:B------:R-:W-:Y:S01]  /*67d0*/  HMMA.16816.F32.BF16 R92, R12, R18, R20 ;  /* 0x000000120c5c723c */ /* 0x000fe20000041814 */
[----:B------:R-:W-:Y:S07]  /*67e0*/  LDSM.16.MT88.4 R20, [R186+0x1000] ;  /* 0x00100000ba14783b */ /* 0x000fee0000004200 */
[----:B------:R-:W-:Y:S01]  /*67f0*/  HMMA.16816.F32.BF16 R60, R8, R16, R60 ;  /* 0x00000010083c723c */ /* 0x000fe2000004183c */
[----:B-1----:R-:W-:-:S07]  /*6800*/  FFMA.FTZ R5, R114, c[0x0][0x2d0], -R3 ;  /* 0x0000b40072057a23 */ /* 0x002fce0000010803 */
[----:B------:R-:W-:Y:S01]  /*6810*/  HMMA.16816.F32.BF16 R28, R8, R18, R56 ;  /* 0x00000012081c723c */ /* 0x000fe20000041838 */
[----:B------:R-:W1:Y:S01]  /*6820*/  LDSM.16.MT88.4 R16, [R185+0x1000] ;  /* 0x00100000b910783b */ /* 0x000e620000004200 */
[----:B------:R5:W-:Y:S06]  /*6830*/  MUFU.EX2 R180, R5 ;  /* 0x0000000500b47308 */ /* 0x000bec0000000800 */
[-C--:B------:R-:W-:Y:S08]  /*6840*/  HMMA.16816.F32.BF16 R52, R12, R50.reuse, R52 ;  /* 0x000000320c34723c */ /* 0x080ff00000041834 */
[----:B------:R-:W-:Y:S01]  /*6850*/  HMMA.16816.F32.BF16 R48, R8, R50, R64 ;  /* 0x000000320830723c */ /* 0x000fe20000041840 */
[----:B-----5:R-:W-:-:S04]  /*6860*/  FFMA.FTZ R5, R115, c[0x0][0x2d0], -R3 ;  /* 0x0000b40073057a23 */ /* 0x020fc80000010803 */
[----:B------:R5:W1:Y:S03]  /*6870*/  MUFU.EX2 R181, R5 ;  /* 0x0000000500b57308 */ /* 0x000a660000000800 */
[-C--:B------:R-:W-:Y:S08]  /*6880*/  HMMA.16816.F32.BF16 R80, R8, R34.reuse, R80 ;  /* 0x000000220850723c */ /* 0x080ff00000041850 */
[----:B------:R-:W-:Y:S01]  /*6890*/  HMMA.16816.F32.BF16 R36, R12, R34, R44 ;  /* 0x000000220c24723c */ /* 0x000fe2000004182c */
[----:B-----5:R-:W-:-:S06]  /*68a0*/  FFMA.FTZ R5, R116, c[0x0][0x2d0], -R2 ;  /* 0x0000b40074057a23 */ /* 0x020fcc0000010802 */
[----:B---3--:R-:W-:Y:S02]  /*68b0*/  F2FP.BF16.PACK_AB R12, R183, R182 ;  /* 0x000000b6b70c723e */ /* 0x008fe400000010ff */
[----:B----4-:R-:W-:Y:S01]  /*68c0*/  F2FP.BF16.PACK_AB R13, R179, R178 ;  /* 0x000000b2b30d723e */ /* 0x010fe200000010ff */
[----:B------:R3:W-:Y:S01]  /*68d0*/  MUFU.EX2 R170, R5 ;  /* 0x0000000500aa7308 */ /* 0x0007e20000000800 */
[----:B------:R-:W-:Y:S02]  /*68e0*/  F2FP.BF16.PACK_AB R14, R204, R200 ;  /* 0x000000c8cc0e723e */ /* 0x000fe400000010ff */
[----:B-1----:R-:W-:-:S07]  /*68f0*/  F2FP.BF16.PACK_AB R15, R181, R180 ;  /* 0x000000b4b50f723e */ /* 0x002fce00000010ff */
[----:B------:R-:W-:Y:S01]  /*6900*/  HMMA.16816.F32.BF16 R88, R12, R16, R88 ;  /* 0x000000100c58723c */ /* 0x000fe20000041858 */
[----:B---3--:R-:W-:-:S07]  /*6910*/  FFMA.FTZ R5, R117, c[0x0][0x2d0], -R2 ;  /* 0x0000b40075057a23 */ /* 0x008fce0000010802 */
[C---:B------:R-:W-:Y:S01]  /*6920*/  HMMA.16816.F32.BF16 R56, R12.reuse, R24, R108 ;  /* 0x000000180c38723c */ /* 0x040fe2000004186c */
[----:B------:R1:W3:Y:S07]  /*6930*/  MUFU.EX2 R172, R5 ;  /* 0x0000000500ac7308 */ /* 0x0002ee0000000800 */
[C---:B------:R-:W-:Y:S08]  /*6940*/  HMMA.16816.F32.BF16 R44, R12.reuse, R20, R100 ;  /* 0x000000140c2c723c */ /* 0x040ff00000041864 */
[----:B------:R-:W-:Y:S01]  /*6950*/  HMMA.16816.F32.BF16 R40, R12, R22, R40 ;  /* 0x000000160c28723c */ /* 0x000fe20000041828 */
        /* <DEDUP_REMOVED lines=13> */
[----:B-1----:R-:W-:-:S06]  /*6a30*/  FFMA.FTZ R5, R75, c[0x0][0x2d0], -R0 ;  /* 0x0000b4004b057a23 */ /* 0x002fcc0000010800 */
[----:B------:R-:W1:Y:S02]  /*6a40*/  MUFU.EX2 R173, R5 ;  /* 0x0000000500ad7308 */ /* 0x000e640000000800 */
[----:B-1----:R-:W-:Y:S01]  /*6a50*/  F2FP.BF16.PACK_AB R11, R173, R171 ;  /* 0x000000abad0b723e */ /* 0x002fe200000010ff */
[----:B------:R-:W-:-:S05]  /*6a60*/  FFMA.FTZ R5, R136, c[0x0][0x2d0], -R4 ;  /* 0x0000b40088057a23 */ /* 0x000fca0000010804 */
[----:B------:R1:W-:Y:S01]  /*6a70*/  MUFU.EX2 R164, R5 ;  /* 0x0000000500a47308 */ /* 0x0003e20000000800 */
[----:B------:R-:W-:Y:S08]  /*6a80*/  HMMA.16816.F32.BF16 R116, R8, R16, R84 ;  /* 0x000000100874723c */ /* 0x000ff00000041854 */
[----:B------:R-:W-:Y:S01]  /*6a90*/  HMMA.16816.F32.BF16 R84, R12, R18, R52 ;  /* 0x000000120c54723c */ /* 0x000fe20000041834 */
[----:B-1----:R-:W-:-:S07]  /*6aa0*/  FFMA.FTZ R5, R135, c[0x0][0x2d0], -R4 ;  /* 0x0000b40087057a23 */ /* 0x002fce0000010804 */
[----:B------:R-:W-:Y:S01]  /*6ab0*/  HMMA.16816.F32.BF16 R112, R8, R18, R48 ;  /* 0x000000120870723c */ /* 0x000fe20000041830 */
[----:B------:R-:W1:Y:S01]  /*6ac0*/  LDSM.16.MT88.4 R16, [R188+0x1000] ;  /* 0x00100000bc10783b */ /* 0x000e620000004200 */
[----:B------:R3:W-:Y:S01]  /*6ad0*/  MUFU.EX2 R165, R5 ;  /* 0x0000000500a57308 */ /* 0x0007e20000000800 */
[----:B------:R-:W-:-:S05]  /*6ae0*/  FFMA.FTZ R52, R137, c[0x0][0x2d0], -R3 ;  /* 0x0000b40089347a23 */ /* 0x000fca0000010803 */
[----:B------:R-:W-:Y:S02]  /*6af0*/  HMMA.16816.F32.BF16 R48, R12, R26, R36 ;  /* 0x0000001a0c30723c */ /* 0x000fe40000041824 */
[----:B------:R-:W-:Y:S06]  /*6b00*/  MUFU.EX2 R52, R52 ;  /* 0x0000003400347308 */ /* 0x000fec0000000800 */
[----:B------:R-:W-:Y:S01]  /*6b10*/  HMMA.16816.F32.BF16 R104, R8, R24, R104 ;  /* 0x000000180868723c */ /* 0x000fe20000041868 */
[----:B---3--:R-:W-:-:S04]  /*6b20*/  FFMA.FTZ R5, R134, c[0x0][0x2d0], -R4 ;  /* 0x0000b40086057a23 */ /* 0x008fc80000010804 */
[----:B------:R3:W-:Y:S02]  /*6b30*/  MUFU.EX2 R166, R5 ;  /* 0x0000000500a67308 */ /* 0x0007e40000000800 */
[--C-:B------:R-:W-:Y:S01]  /*6b40*/  FFMA.FTZ R25, R140, c[0x0][0x2d0], -R3.reuse ;  /* 0x0000b4008c197a23 */ /* 0x100fe20000010803 */
[----:B------:R-:W-:Y:S01]  /*6b50*/  HMMA.16816.F32.BF16 R76, R8, R22, R76 ;  /* 0x00000016084c723c */ /* 0x000fe2000004184c */
[----:B------:R-:W-:-:S04]  /*6b60*/  FFMA.FTZ R24, R139, c[0x0][0x2d0], -R3 ;  /* 0x0000b4008b187a23 */ /* 0x000fc80000010803 */
[----:B------:R-:W-:Y:S01]  /*6b70*/  MUFU.EX2 R25, R25 ;  /* 0x0000001900197308 */ /* 0x000fe20000000800 */
[----:B---3--:R-:W-:-:S07]  /*6b80*/  FFMA.FTZ R5, R133, c[0x0][0x2d0], -R4 ;  /* 0x0000b40085057a23 */ /* 0x008fce0000010804 */
[----:B------:R-:W-:Y:S01]  /*6b90*/  MUFU.EX2 R24, R24 ;  /* 0x0000001800187308 */ /* 0x000fe20000000800 */
[C---:B-1----:R-:W-:Y:S07]  /*6ba0*/  HMMA.16816.F32.BF16 R64, R12.reuse, R16, R96 ;  /* 0x000000100c40723c */ /* 0x042fee0000041860 */
[----:B------:R1:W3:Y:S01]  /*6bb0*/  MUFU.EX2 R167, R5 ;  /* 0x0000000500a77308 */ /* 0x0002e20000000800 */
[----:B------:R-:W-:Y:S01]  /*6bc0*/  HMMA.16816.F32.BF16 R32, R12, R18, R92 ;  /* 0x000000120c20723c */ /* 0x000fe2000004185c */
[----:B------:R-:W4:Y:S07]  /*6bd0*/  LDSM.16.MT88.4 R12, [R186+0x1800] ;  /* 0x00180000ba0c783b */ /* 0x000f2e0000004200 */
[----:B------:R-:W-:Y:S01]  /*6be0*/  HMMA.16816.F32.BF16 R96, R8, R26, R80 ;  /* 0x0000001a0860723c */ /* 0x000fe20000041850 */
[----:B-1----:R-:W-:Y:S01]  /*6bf0*/  FFMA.FTZ R5, R131, c[0x0][0x2d0], -R3 ;  /* 0x0000b40083057a23 */ /* 0x002fe20000010803 */
[----:B---3--:R-:W-:-:S05]  /*6c00*/  F2FP.BF16.PACK_AB R6, R167, R166 ;  /* 0x000000a6a706723e */ /* 0x008fca00000010ff */
[----:B------:R-:W-:Y:S01]  /*6c10*/  FFMA.FTZ R27, R138, c[0x0][0x2d0], -R3 ;  /* 0x0000b4008a1b7a23 */ /* 0x000fe20000010803 */
[----:B------:R-:W-:Y:S01]  /*6c20*/  HMMA.16816.F32.BF16 R80, R8, R20, R120 ;  /* 0x000000140850723c */ /* 0x000fe20000041878 */
[----:B------:R1:W-:Y:S01]  /*6c30*/  MUFU.EX2 R160, R5 ;  /* 0x0000000500a07308 */ /* 0x0003e20000000800 */
[----:B------:R-:W3:Y:S01]  /*6c40*/  LDSM.16.MT88.4 R20, [R185+0x1800] ;  /* 0x00180000b914783b */ /* 0x000ee20000004200 */
[----:B------:R-:W-:-:S05]  /*6c50*/  FFMA.FTZ R26, R141, c[0x0][0x2d0], -R4 ;  /* 0x0000b4008d1a7a23 */ /* 0x000fca0000010804 */
[C---:B------:R-:W-:Y:S01]  /*6c60*/  HMMA.16816.F32.BF16 R60, R8.reuse, R16, R60 ;  /* 0x00000010083c723c */ /* 0x040fe2000004183c */
[----:B------:R-:W-:Y:S07]  /*6c70*/  MUFU.EX2 R26, R26 ;  /* 0x0000001a001a7308 */ /* 0x000fee0000000800 */
[----:B------:R-:W-:Y:S01]  /*6c80*/  HMMA.16816.F32.BF16 R36, R8, R18, R28 ;  /* 0x000000120824723c */ /* 0x000fe2000004181c */
[----:B-1----:R-:W-:Y:S01]  /*6c90*/  FFMA.FTZ R5, R130, c[0x0][0x2d0], -R3 ;  /* 0x0000b40082057a23 */ /* 0x002fe20000010803 */
[----:B------:R-:W1:Y:S01]  /*6ca0*/  LDSM.16.MT88.4 R16, [R189+0x1800] ;  /* 0x00180000bd10783b */ /* 0x000e620000004200 */
[----:B------:R-:W-:Y:S03]  /*6cb0*/  MUFU.EX2 R27, R27 ;  /* 0x0000001b001b7308 */ /* 0x000fe60000000800 */
[----:B------:R-:W5:Y:S01]  /*6cc0*/  LDSM.16.MT88.4 R8, [R188+0x1800] ;  /* 0x00180000bc08783b */ /* 0x000f620000004200 */
[----:B------:R-:W-:-:S02]  /*6cd0*/  FFMA.FTZ R30, R144, c[0x0][0x2d0], -R4 ;  /* 0x0000b400901e7a23 */ /* 0x000fc40000010804 */
[--C-:B------:R-:W-:Y:S02]  /*6ce0*/  FFMA.FTZ R29, R143, c[0x0][0x2d0], -R4.reuse ;  /* 0x0000b4008f1d7a23 */ /* 0x100fe40000010804 */
[----:B------:R2:W1:Y:S01]  /*6cf0*/  MUFU.EX2 R161, R5 ;  /* 0x0000000500a17308 */ /* 0x0004620000000800 */
[----:B------:R-:W-:Y:S01]  /*6d00*/  FFMA.FTZ R28, R142, c[0x0][0x2d0], -R4 ;  /* 0x0000b4008e1c7a23 */ /* 0x000fe20000010804 */
[----:B------:R-:W-:Y:S01]  /*6d10*/  F2FP.BF16.PACK_AB R4, R165, R164 ;  /* 0x000000a4a504723e */ /* 0x000fe200000010ff */
[----:B------:R-:W-:-:S05]  /*6d20*/  FFMA.FTZ R31, R159, c[0x0][0x2d0], -R2 ;  /* 0x0000b4009f1f7a23 */ /* 0x000fca0000010802 */
[----:B------:R-:W-:Y:S01]  /*6d30*/  MUFU.EX2 R30, R30 ;  /* 0x0000001e001e7308 */ /* 0x000fe20000000800 */
[----:B--2---:R-:W-:-:S07]  /*6d40*/  FFMA.FTZ R5, R129, c[0x0][0x2d0], -R3 ;  /* 0x0000b40081057a23 */ /* 0x004fce0000010803 */
[----:B------:R-:W-:Y:S08]  /*6d50*/  MUFU.EX2 R29, R29 ;  /* 0x0000001d001d7308 */ /* 0x000ff00000000800 */
[----:B------:R2:W-:Y:S08]  /*6d60*/  MUFU.EX2 R162, R5 ;  /* 0x0000000500a27308 */ /* 0x0005f00000000800 */
[----:B------:R-:W-:Y:S01]  /*6d70*/  MUFU.EX2 R28, R28 ;  /* 0x0000001c001c7308 */ /* 0x000fe20000000800 */
[----:B--2---:R-:W-:-:S07]  /*6d80*/  FFMA.FTZ R5, R132, c[0x0][0x2d0], -R3 ;  /* 0x0000b40084057a23 */ /* 0x004fce0000010803 */
[----:B------:R-:W-:Y:S01]  /*6d90*/  MUFU.EX2 R31, R31 ;  /* 0x0000001f001f7308 */ /* 0x000fe20000000800 */
[----:B------:R-:W-:-:S07]  /*6da0*/  FFMA.FTZ R3, R155, c[0x0][0x2d0], -R2 ;  /* 0x0000b4009b037a23 */ /* 0x000fce0000010802 */
[----:B------:R1:W2:Y:S08]  /*6db0*/  MUFU.EX2 R163, R5 ;  /* 0x0000000500a37308 */ /* 0x0002b00000000800 */
[----:B------:R3:W-:Y:S01]  /*6dc0*/  MUFU.EX2 R54, R3 ;  /* 0x0000000300367308 */ /* 0x0007e20000000800 */
[----:B-1----:R-:W-:Y:S02]  /*6dd0*/  F2FP.BF16.PACK_AB R5, R161, R160 ;  /* 0x000000a0a105723e */ /* 0x002fe400000010ff */
[----:B--2---:R-:W-:Y:S01]  /*6de0*/  F2FP.BF16.PACK_AB R7, R163, R162 ;  /* 0x000000a2a307723e */ /* 0x004fe200000010ff */
[----:B---3--:R-:W-:-:S06]  /*6df0*/  FFMA.FTZ R3, R154, c[0x0][0x2d0], -R2 ;  /* 0x0000b4009a037a23 */ /* 0x008fcc0000010802 */
[C---:B----4-:R-:W-:Y:S01]  /*6e00*/  HMMA.16816.F32.BF16 R132, R4.reuse, R14, R40 ;  /* 0x0000000e0484723c */ /* 0x050fe20000041828 */
[----:B------:R1:W2:Y:S06]  /*6e10*/  MUFU.EX2 R69, R3 ;  /* 0x0000000300457308 */ /* 0x0002ac0000000800 */
[--C-:B------:R-:W-:Y:S01]  /*6e20*/  FFMA.FTZ R40, R146, c[0x0][0x2d0], -R0.reuse ;  /* 0x0000b40092287a23 */ /* 0x100fe20000010800 */
[----:B------:R-:W-:Y:S01]  /*6e30*/  HMMA.16816.F32.BF16 R88, R4, R20, R88 ;  /* 0x000000140458723c */ /* 0x000fe20000041858 */
[--C-:B------:R-:W-:Y:S02]  /*6e40*/  FFMA.FTZ R41, R145, c[0x0][0x2d0], -R0.reuse ;  /* 0x0000b40091297a23 */ /* 0x100fe40000010800 */
[----:B------:R-:W-:-:S02]  /*6e50*/  FFMA.FTZ R42, R128, c[0x0][0x2d0], -R0 ;  /* 0x0000b400802a7a23 */ /* 0x000fc40000010800 */
[----:B------:R-:W-:Y:S01]  /*6e60*/  MUFU.EX2 R40, R40 ;  /* 0x0000002800287308 */ /* 0x000fe20000000800 */
[----:B------:R-:W3:Y:S02]  /*6e70*/  LDSM.16.MT88.4 R128, [R186+0x2000] ;  /* 0x00200000ba80783b */ /* 0x000ee40000004200 */
[----:B------:R-:W-:Y:S01]  /*6e80*/  HMMA.16816.F32.BF16 R84, R4, R22, R84 ;  /* 0x000000160454723c */ /* 0x000fe20000041854 */
[----:B-1----:R-:W-:-:S04]  /*6e90*/  FFMA.FTZ R3, R153, c[0x0][0x2d0], -R2 ;  /* 0x0000b40099037a23 */ /* 0x002fc80000010802 */
[----:B------:R-:W-:Y:S03]  /*6ea0*/  MUFU.EX2 R41, R41 ;  /* 0x0000002900297308 */ /* 0x000fe60000000800 */
[C---:B------:R-:W-:Y:S05]  /*6eb0*/  HMMA.16816.F32.BF16 R56, R4.reuse, R16, R56 ;  /* 0x000000100438723c */ /* 0x040fea0000041838 */
[----:B------:R1:W-:Y:S03]  /*6ec0*/  MUFU.EX2 R74, R3 ;  /* 0x00000003004a7308 */ /* 0x0003e60000000800 */
[C---:B------:R-:W-:Y:S05]  /*6ed0*/  HMMA.16816.F32.BF16 R48, R4.reuse, R18, R48 ;  /* 0x000000120430723c */ /* 0x040fea0000041830 */
[----:B------:R-:W-:Y:S03]  /*6ee0*/  MUFU.EX2 R42, R42 ;  /* 0x0000002a002a7308 */ /* 0x000fe60000000800 */
[----:B------:R-:W-:Y:S01]  /*6ef0*/  HMMA.16816.F32.BF16 R44, R4, R12, R44 ;  /* 0x0000000c042c723c */ /* 0x000fe2000004182c */
[----:B-1----:R-:W-:-:S07]  /*6f00*/  FFMA.FTZ R3, R152, c[0x0][0x2d0], -R2 ;  /* 0x0000b40098037a23 */ /* 0x002fce0000010802 */
[C---:B-----5:R-:W-:Y:S01]  /*6f10*/  HMMA.16816.F32.BF16 R64, R4.reuse, R8, R64 ;  /* 0x000000080440723c */ /* 0x060fe20000041840 */
[----:B------:R-:W1:Y:S07]  /*6f20*/  MUFU.EX2 R75, R3 ;  /* 0x00000003004b7308 */ /* 0x000e6e0000000800 */
[----:B------:R-:W-:Y:S07]  /*6f30*/  HMMA.16816.F32.BF16 R108, R4, R10, R32 ;  /* 0x0000000a046c723c */ /* 0x000fee0000041820 */
[----:B--2---:R-:W-:Y:S01]  /*6f40*/  F2FP.BF16.PACK_AB R4, R69, R54 ;  /* 0x000000364504723e */ /* 0x004fe200000010ff */
[----:B------:R-:W-:Y:S01]  /*6f50*/  FFMA.FTZ R32, R158, c[0x0][0x2d0], -R2 ;  /* 0x0000b4009e207a23 */ /* 0x000fe20000010802 */
[----:B-1----:R-:W-:Y:S01]  /*6f60*/  F2FP.BF16.PACK_AB R6, R75, R74 ;  /* 0x0000004a4b06723e */ /* 0x002fe200000010ff */
[----:B------:R-:W-:Y:S01]  /*6f70*/  FFMA.FTZ R3, R150, c[0x0][0x2d0], -R0 ;  /* 0x0000b40096037a23 */ /* 0x000fe20000010800 */
[----:B------:R-:W-:Y:S01]  /*6f80*/  F2FP.BF16.PACK_AB R150, R26, R28 ;  /* 0x0000001c1a96723e */ /* 0x000fe200000010ff */
[----:B------:R-:W-:-:S02]  /*6f90*/  FFMA.FTZ R33, R157, c[0x0][0x2d0], -R2 ;  /* 0x0000b4009d217a23 */ /* 0x000fc40000010802 */
[----:B------:R1:W-:Y:S01]  /*6fa0*/  MUFU.EX2 R43, R3 ;  /* 0x00000003002b7308 */ /* 0x0003e20000000800 */
[----:B------:R-:W-:Y:S02]  /*6fb0*/  FFMA.FTZ R34, R156, c[0x0][0x2d0], -R2 ;  /* 0x0000b4009c227a23 */ /* 0x000fe40000010802 */
[----:B------:R-:W-:Y:S02]  /*6fc0*/  FADD.FTZ R2, R177, R175 ;  /* 0x000000afb1027221 */ /* 0x000fe40000010000 */
[----:B------:R-:W-:Y:S01]  /*6fd0*/  FFMA.FTZ R35, R151, c[0x0][0x2d0], -R0 ;  /* 0x0000b40097237a23 */ /* 0x000fe20000010800 */
[----:B------:R-:W-:Y:S01]  /*6fe0*/  F2FP.BF16.PACK_AB R151, R52, R27 ;  /* 0x0000001b3497723e */ /* 0x000fe200000010ff */
[----:B------:R-:W-:Y:S01]  /*6ff0*/  FADD.FTZ R2, R214, R2 ;  /* 0x00000002d6027221 */ /* 0x000fe20000010000 */
[----:B------:R-:W2:Y:S03]  /*7000*/  MUFU.EX2 R32, R32 ;  /* 0x0000002000207308 */ /* 0x000ea60000000800 */
[----:B------:R-:W-:-:S04]  /*7010*/  FADD.FTZ R2, R215, R2 ;  /* 0x00000002d7027221 */ /* 0x000fc80000010000 */
[----:B------:R-:W-:Y:S01]  /*7020*/  FADD.FTZ R2, R223, R2 ;  /* 0x00000002df027221 */ /* 0x000fe20000010000 */
[----:B------:R-:W-:Y:S01]  /*7030*/  MUFU.EX2 R33, R33 ;  /* 0x0000002100217308 */ /* 0x000fe20000000800 */
[----:B-1----:R-:W-:Y:S01]  /*7040*/  FFMA.FTZ R3, R149, c[0x0][0x2d0], -R0 ;  /* 0x0000b40095037a23 */ /* 0x002fe20000010800 */
[----:B------:R-:W-:-:S06]  /*7050*/  F2FP.BF16.PACK_AB R149, R24, R25 ;  /* 0x000000191895723e */ /* 0x000fcc00000010ff */
[----:B------:R1:W4:Y:S01]  /*7060*/  MUFU.EX2 R53, R3 ;  /* 0x0000000300357308 */ /* 0x0003220000000800 */
[----:B--2---:R-:W-:-:S07]  /*7070*/  F2FP.BF16.PACK_AB R144, R32, R31 ;  /* 0x0000001f2090723e */ /* 0x004fce00000010ff */
[----:B------:R-:W2:Y:S01]  /*7080*/  MUFU.EX2 R34, R34 ;  /* 0x0000002200227308 */ /* 0x000ea20000000800 */
[----:B-1----:R-:W-:Y:S01]  /*7090*/  FFMA.FTZ R3, R148, c[0x0][0x2d0], -R0 ;  /* 0x0000b40094037a23 */ /* 0x002fe20000010800 */
[----:B----4-:R-:W-:-:S06]  /*70a0*/  F2FP.BF16.PACK_AB R5, R53, R43 ;  /* 0x0000002b3505723e */ /* 0x010fcc00000010ff */
[----:B------:R-:W1:Y:S01]  /*70b0*/  MUFU.EX2 R35, R35 ;  /* 0x0000002300237308 */ /* 0x000e620000000800 */
[----:B------:R-:W-:Y:S02]  /*70c0*/  F2FP.BF16.PACK_AB R148, R29, R30 ;  /* 0x0000001e1d94723e */ /* 0x000fe400000010ff */
[----:B--2---:R-:W-:-:S05]  /*70d0*/  F2FP.BF16.PACK_AB R146, R34, R33 ;  /* 0x000000212292723e */ /* 0x004fca00000010ff */
[----:B------:R2:W-:Y:S01]  /*70e0*/  MUFU.EX2 R55, R3 ;  /* 0x0000000300377308 */ /* 0x0005e20000000800 */
[----:B---3--:R-:W-:Y:S01]  /*70f0*/  HMMA.16816.F32.BF16 R120, R148, R128, R44 ;  /* 0x000000809478723c */ /* 0x008fe2000004182c */
[----:B-1----:R-:W-:-:S07]  /*7100*/  F2FP.BF16.PACK_AB R145, R40, R35 ;  /* 0x000000232891723e */ /* 0x002fce00000010ff */
[----:B------:R-:W-:Y:S01]  /*7110*/  HMMA.16816.F32.BF16 R132, R148, R130, R132 ;  /* 0x000000829484723c */ /* 0x000fe20000041884 */
[----:B--2---:R-:W-:Y:S01]  /*7120*/  FFMA.FTZ R3, R147, c[0x0][0x2d0], -R0 ;  /* 0x0000b40093037a23 */ /* 0x004fe20000010800 */
[----:B------:R-:W-:Y:S01]  /*7130*/  F2FP.BF16.PACK_AB R147, R42, R41 ;  /* 0x000000292a93723e */ /* 0x000fe200000010ff */
[----:B------:R-:W-:Y:S02]  /*7140*/  FADD.FTZ R0, R210, R209 ;  /* 0x000000d1d2007221 */ /* 0x000fe40000010000 */
[----:B------:R-:W1:Y:S02]  /*7150*/  MUFU.EX2 R73, R3 ;  /* 0x0000000300497308 */ /* 0x000e640000000800 */
[----:B------:R-:W-:-:S04]  /*7160*/  FADD.FTZ R0, R212, R0 ;  /* 0x00000000d4007221 */ /* 0x000fc80000010000 */
[----:B------:R-:W-:-:S04]  /*7170*/  FADD.FTZ R0, R213, R0 ;  /* 0x00000000d5007221 */ /* 0x000fc80000010000 */
[----:B------:R-:W-:Y:S01]  /*7180*/  FADD.FTZ R0, R222, R0 ;  /* 0x00000000de007221 */ /* 0x000fe20000010000 */
[----:B-1----:R-:W-:Y:S01]  /*7190*/  F2FP.BF16.PACK_AB R7, R73, R55 ;  /* 0x000000374907723e */ /* 0x002fe200000010ff */
[----:B------:R-:W-:-:S04]  /*71a0*/  FADD.FTZ R3, R206, R205 ;  /* 0x000000cdce037221 */ /* 0x000fc80000010000 */
[----:B------:R-:W-:Y:S02]  /*71b0*/  FADD.FTZ R3, R216, R3 ;  /* 0x00000003d8037221 */ /* 0x000fe40000010000 */
[----:B------:R-:W-:Y:S01]  /*71c0*/  HMMA.16816.F32.BF16 R80, R4, R12, R80 ;  /* 0x0000000c0450723c */ /* 0x000fe20000041850 */
[----:B------:R-:W2:Y:S01]  /*71d0*/  LDL R12, [R1+0x10] ;  /* 0x00001000010c7983 */ /* 0x000ea20000100800 */
[----:B------:R-:W-:-:S04]  /*71e0*/  FADD.FTZ R3, R220, R3 ;  /* 0x00000003dc037221 */ /* 0x000fc80000010000 */
[----:B------:R-:W-:Y:S02]  /*71f0*/  FADD.FTZ R3, R226, R3 ;  /* 0x00000003e2037221 */ /* 0x000fe40000010000 */
[C---:B------:R-:W-:Y:S08]  /*7200*/  HMMA.16816.F32.BF16 R92, R4.reuse, R20, R116 ;  /* 0x00000014045c723c */ /* 0x040ff00000041874 */
[C---:B------:R-:W-:Y:S08]  /*7210*/  HMMA.16816.F32.BF16 R124, R4.reuse, R16, R104 ;  /* 0x00000010047c723c */ /* 0x040ff00000041868 */
[C---:B------:R-:W-:Y:S01]  /*7220*/  HMMA.16816.F32.BF16 R20, R4.reuse, R22, R112 ;  /* 0x000000160414723c */ /* 0x040fe20000041870 */
[----:B------:R-:W1:Y:S07]  /*7230*/  LDSM.16.MT88.4 R112, [R189+0x2000] ;  /* 0x00200000bd70783b */ /* 0x000e6e0000004200 */
[C---:B------:R-:W-:Y:S01]  /*7240*/  HMMA.16816.F32.BF16 R16, R4.reuse, R18, R96 ;  /* 0x000000120410723c */ /* 0x040fe20000041860 */
[----:B------:R-:W3:Y:S07]  /*7250*/  LDSM.16.MT88.4 R96, [R185+0x2000] ;  /* 0x00200000b960783b */ /* 0x000eee0000004200 */
[C---:B------:R-:W-:Y:S08]  /*7260*/  HMMA.16816.F32.BF16 R76, R4.reuse, R14, R76 ;  /* 0x0000000e044c723c */ /* 0x040ff0000004184c */
[C---:B------:R-:W-:Y:S07]  /*7270*/  HMMA.16816.F32.BF16 R60, R4.reuse, R8, R60 ;  /* 0x00000008043c723c */ /* 0x040fee000004183c */
[----:B------:R-:W-:Y:S01]  /*7280*/  FADD.FTZ R8, R208, R207 ;  /* 0x000000cfd0087221 */ /* 0x000fe20000010000 */
[----:B------:R-:W-:Y:S01]  /*7290*/  HMMA.16816.F32.BF16 R36, R4, R10, R36 ;  /* 0x0000000a0424723c */ /* 0x000fe20000041824 */
[----:B------:R-:W4:Y:S01]  /*72a0*/  LDSM.16.MT88.4 R4, [R188+0x2000] ;  /* 0x00200000bc04783b */ /* 0x000f220000004200 */
[----:B------:R-:W-:-:S02]  /*72b0*/  FADD.FTZ R9, R230, R3 ;  /* 0x00000003e6097221 */ /* 0x000fc40000010000 */
[----:B------:R-:W-:Y:S02]  /*72c0*/  FADD.FTZ R8, R218, R8 ;  /* 0x00000008da087221 */ /* 0x000fe40000010000 */
[----:B------:R-:W-:Y:S02]  /*72d0*/  FADD.FTZ R3, R224, R2 ;  /* 0x00000002e0037221 */ /* 0x000fe40000010000 */
[----:B------:R-:W-:Y:S01]  /*72e0*/  @P5 IMAD.HI.U32 R2, R237, c[0x0][0x2c8], RZ ;  /* 0x0000b200ed025a27 */ /* 0x000fe200078e00ff */
[----:B-1----:R-:W-:Y:S03]  /*72f0*/  HMMA.16816.F32.BF16 R104, R148, R112, R56 ;  /* 0x000000709468723c */ /* 0x002fe60000041838 */
[----:B------:R-:W-:Y:S02]  /*7300*/  FADD.FTZ R10, R219, R8 ;  /* 0x00000008db0a7221 */ /* 0x000fe40000010000 */
[----:B------:R-:W-:Y:S01]  /*7310*/  FADD.FTZ R8, R221, R0 ;  /* 0x00000000dd087221 */ /* 0x000fe20000010000 */
[----:B------:R-:W-:-:S02]  /*7320*/  MOV R0, R237 ;  /* 0x000000ed00007202 */ /* 0x000fc40000000f00 */
[----:B------:R-:W-:Y:S01]  /*7330*/  @P5 SHF.R.U32.HI R0, RZ, c[0x0][0x2cc], R2 ;  /* 0x0000b300ff005a19 */ /* 0x000fe20000011602 */
[----:B---3--:R-:W-:Y:S03]  /*7340*/  HMMA.16816.F32.BF16 R88, R148, R96, R88 ;  /* 0x000000609458723c */ /* 0x008fe60000041858 */
[----:B------:R-:W-:-:S05]  /*7350*/  IADD3 R0, R0, R251, -R250 ;  /* 0x000000fb00007210 */ /* 0x000fca0007ffe8fa */
[----:B------:R-:W-:Y:S01]  /*7360*/  IMAD.HI R0, R0, 0x66666667, RZ ;  /* 0x6666666700007827 */ /* 0x000fe200078e02ff */
[----:B------:R-:W-:Y:S04]  /*7370*/  HMMA.16816.F32.BF16 R100, R148, R98, R84 ;  /* 0x000000629464723c */ /* 0x000fe80000041854 */
[----:B------:R-:W-:Y:S01]  /*7380*/  SHF.R.U32.HI R2, RZ, 0x1f, R0 ;  /* 0x0000001fff027819 */ /* 0x000fe20000011600 */
[----:B------:R-:W-:-:S03]  /*7390*/  FADD.FTZ R3, R233, R3 ;  /* 0x00000003e9037221 */ /* 0x000fc60000010000 */
[----:B------:R-:W-:Y:S01]  /*73a0*/  LEA.HI.SX32 R11, R0, R2, 0x1b ;  /* 0x00000002000b7211 */ /* 0x000fe200078fdaff */
[----:B------:R-:W-:Y:S01]  /*73b0*/  FADD.FTZ R0, R225, R10 ;  /* 0x0000000ae1007221 */ /* 0x000fe20000010000 */
[----:B------:R-:W-:Y:S01]  /*73c0*/  HMMA.16816.F32.BF16 R116, R148, R114, R48 ;  /* 0x000000729474723c */ /* 0x000fe20000041830 */
[----:B------:R-:W-:Y:S02]  /*73d0*/  FADD.FTZ R2, R235, R9 ;  /* 0x00000009eb027221 */ /* 0x000fe40000010000 */
[----:B------:R-:W-:-:S05]  /*73e0*/  FADD.FTZ R3, R234, R3 ;  /* 0x00000003ea037221 */ /* 0x000fca0000010000 */
[-C--:B----4-:R-:W-:Y:S08]  /*73f0*/  HMMA.16816.F32.BF16 R136, R148, R4.reuse, R64 ;  /* 0x000000049488723c */ /* 0x090ff00000041840 */
[----:B------:R-:W-:Y:S07]  /*7400*/  HMMA.16816.F32.BF16 R140, R144, R4, R60 ;  /* 0x00000004908c723c */ /* 0x000fee000004183c */
        /* <DEDUP_REMOVED lines=48> */
[----:B------:R-:W-:Y:S01]  /*7710*/  HMMA.16816.F32.BF16 R128, R144, R130, R76 ;  /* 0x000000829080723c */ /* 0x000fe2000004184c */
[----:B------:R-:W-:Y:S02]  /*7720*/  FADD.FTZ R0, R35, R2 ;  /* 0x0000000223007221 */ /* 0x000fe40000010000 */
[----:B------:R-:W-:-:S02]  /*7730*/  FADD.FTZ R4, R29, R4 ;  /* 0x000000041d047221 */ /* 0x000fc40000010000 */
[----:B------:R-:W-:-:S03]  /*7740*/  FADD.FTZ R0, R40, R0 ;  /* 0x0000000028007221 */ /* 0x000fc60000010000 */
[----:B------:R-:W-:Y:S01]  /*7750*/  HMMA.16816.F32.BF16 R144, R144, R6, R36 ;  /* 0x000000069090723c */ /* 0x000fe20000041824 */
[----:B------:R-:W-:-:S06]  /*7760*/  FADD.FTZ R0, R41, R0 ;  /* 0x0000000029007221 */ /* 0x000fcc0000010000 */
        /* <DEDUP_REMOVED lines=9> */
[----:B------:R-:W-:-:S03]  /*7800*/  IADD3 R211, R211, -0x2, RZ ;  /* 0xfffffffed3d37810 */ /* 0x000fc60007ffe0ff */
[----:B------:R1:W-:Y:S04]  /*7810*/  STL [R1+0x4], R0 ;  /* 0x0000040001007387 */ /* 0x0003e80000100800 */
[----:B------:R1:W-:Y:S01]  /*7820*/  STL [R1+0x8], R2 ;  /* 0x0000080201007387 */ /* 0x0003e20000100800 */
[----:B--2---:R-:W-:-:S04]  /*7830*/  IMNMX R249, R12, R11, !PT ;  /* 0x0000000b0cf97217 */ /* 0x004fc80007800200 */
[----:B------:R-:W-:-:S13]  /*7840*/  ISETP.GE.AND P0, PT, R211, R249, PT ;  /* 0x000000f9d300720c */ /* 0x000fda0003f06270 */
[----:B------:R-:W-:Y:S05]  /*7850*/  @!P0 BRA `(.L_x_1460) ;  /* 0x0000496000008947 */ /* 0x000fea0003800000 */
[----:B-1----:R-:W-:Y:S01]  /*7860*/  IMAD.MOV.U32 R85, RZ, RZ, R71 ;  /* 0x000000ffff557224 */ /* 0x002fe200078e0047 */
[----:B------:R-:W-:Y:S01]  /*7870*/  MOV R87, R68 ;  /* 0x0000004400577202 */ /* 0x000fe20000000f00 */
[----:B------:R-:W-:Y:S01]  /*7880*/  IMAD.MOV.U32 R84, RZ, RZ, R72 ;  /* 0x000000ffff547224 */ /* 0x000fe200078e0048 */
[----:B------:R-:W-:Y:S02]  /*7890*/  MOV R86, R70 ;  /* 0x0000004600567202 */ /* 0x000fe40000000f00 */
.L_x_1471:
        /* <DEDUP_REMOVED lines=30> */
[C---:B------:R-:W-:Y:S04]  /*7a80*/  IMAD.WIDE.U32 R2, R203.reuse, c[0x0][0x218], R2 ;  /* 0x00008600cb027a25 */ /* 0x040fe800078e0002 */
        /* <DEDUP_REMOVED lines=10> */
.L_x_1570:
[----:B------:R-:W-:-:S05]  /*7b30*/  BRA.DIV ~URZ, `(.L_x_1464) ;  /* 0x0000eed27f007947 */ /* 0x000fca000b800000 */
[----:B------:R-:W3:Y:S01]  /*7b40*/  SHFL.IDX PT, R2, R0, RZ, 0x181f ;  /* 0x00181fff00027589 */ /* 0x000ee200000e0000 */
[----:B------:R-:W-:Y:S03]  /*7b50*/  ISETP.GE.AND P0, PT, R201, c[0x0][0x1d4], PT ;  /* 0x00007500c9007a0c */ /* 0x000fe60003f06270 */
        /* <DEDUP_REMOVED lines=12> */
[----:B------:R-:W-:Y:S01]  /*7c20*/  IADD3 R2, P1, R9, R15, RZ ;  /* 0x0000000f09027210 */ /* 0x000fe20007f3e0ff */
[--C-:B------:R-:W-:Y:S03]  /*7c30*/  IMAD.X R9, R14, 0x1, R5.reuse, P6 ;  /* 0x000000010e097824 */ /* 0x100fe600030e0605 */
[----:B------:R2:W-:Y:S01]  /*7c40*/  LDGSTS.E.BYPASS.LTC128B.128 [R202+0x100], [R10.64], !P0 ;  /* 0x001000000aca7fae */ /* 0x0005e2000c101d46 */
[--C-:B------:R-:W-:Y:S03]  /*7c50*/  IMAD.X R7, R13, 0x1, R5.reuse, P2 ;  /* 0x000000010d077824 */ /* 0x100fe600010e0605 */
[----:B------:R2:W-:Y:S01]  /*7c60*/  LDGSTS.E.BYPASS.LTC128B.128 [R202+0x900], [R8.64], !P0 ;  /* 0x0090000008ca7fae */ /* 0x0005e2000c101d46 */
[----:B------:R-:W-:Y:S03]  /*7c70*/  IMAD.X R3, R12, 0x1, R5, P1 ;  /* 0x000000010c037824 */ /* 0x000fe600008e0605 */
[----:B------:R3:W-:Y:S04]  /*7c80*/  LDGSTS.E.BYPASS.LTC128B.128 [R202+0x1100], [R6.64], !P0 ;  /* 0x0110000006ca7fae */ /* 0x0007e8000c101d46 */
[----:B------:R2:W-:Y:S01]  /*7c90*/  LDGSTS.E.BYPASS.LTC128B.128 [R202+0x1900], [R2.64], !P0 ;  /* 0x0190000002ca7fae */ /* 0x0005e2000c101d46 */
[----:B---3--:R-:W-:Y:S04]  /*7ca0*/  SEL R6, RZ, 0x10, P0 ;  /* 0x00000010ff067807 */ /* 0x008fe80000000000 */
.L_x_1571:
[C---:B-12---:R-:W-:Y:S02]  /*7cb0*/  IADD3 R2, -R6.reuse, 0x10, RZ ;  /* 0x0000001006027810 */ /* 0x046fe40007ffe1ff */
[----:B------:R-:W-:Y:S02]  /*7cc0*/  ISETP.NE.U32.AND P2, PT, R6, RZ, PT ;  /* 0x000000ff0600720c */ /* 0x000fe40003f45070 */
[----:B------:R-:W-:Y:S04]  /*7cd0*/  LOP3.LUT R2, R2, 0xf, RZ, 0xc0, !PT ;  /* 0x0000000f02027812 */ /* 0x000fe800078ec0ff */
[----:B------:R-:W-:Y:S04]  /*7ce0*/  IADD3 R2, P1, P0, R2, R0, R15 ;  /* 0x0000000002027210 */ /* 0x000fe8000783e00f */
[----:B------:R-:W-:Y:S05]  /*7cf0*/  IADD3.X R3, RZ, R4, R5, P1, P0 ;  /* 0x00000004ff037210 */ /* 0x000fea0000fe0405 */
[----:B------:R-:W-:Y:S01]  /*7d00*/  @!PT LDS RZ, [RZ] ;  /* 0x00000000fffff984 */ /* 0x000fe20000000800 */
[----:B------:R-:W-:Y:S01]  /*7d10*/  @!PT LDS RZ, [RZ] ;  /* 0x00000000fffff984 */ /* 0x000fe20000000800 */
[----:B------:R-:W-:Y:S01]  /*7d20*/  @!PT LDS RZ, [RZ] ;  /* 0x00000000fffff984 */ /* 0x000fe20000000800 */
[----:B------:R1:W-:Y:S04]  /*7d30*/  LDGSTS.E.BYPASS.LTC128B.128.ZFILL [R202+0x2100], [R2.64], P2 ;  /* 0x0210000002ca7fae */ /* 0x0003e80009141d46 */
.L_x_1462:
[----:B-1-34-:R-:W-:Y:S05]  /*7d40*/  BSYNC B0 ;  /* 0x0000000000007941 */ /* 0x01afea0003800000 */
.L_x_1461:
        /* <DEDUP_REMOVED lines=262> */
[----:B--234-:R-:W-:Y:S01]  /*8db0*/  IMAD.MOV.U32 R203, RZ, RZ, RZ ;  /* 0x000000ffffcb7224 */ /* 0x01cfe200078e00ff */
[----:B------:R-:W2:Y:S01]  /*8dc0*/  LDL R238, [R1+0x14] ;  /* 0x0000140001ee7983 */ /* 0x000ea20000100800 */
[----:B------:R-:W-:Y:S03]  /*8dd0*/  IMAD.SHL.U32 R15, R201, 0x2, RZ ;  /* 0x00000002c90f7824 */ /* 0x000fe600078e00ff */
[----:B------:R-:W3:Y:S04]  /*8de0*/  LDL R233, [R1+0xc] ;  /* 0x00000c0001e97983 */ /* 0x000ee80000100800 */
[----:B------:R-:W4:Y:S04]  /*8df0*/  LDL.64 R236, [R1+0x20] ;  /* 0x0000200001ec7983 */ /* 0x000f280000100a00 */
[----:B------:R-:W5:Y:S04]  /*8e00*/  LDL R231, [R1+0x34] ;  /* 0x0000340001e77983 */ /* 0x000f680000100800 */
[----:B------:R-:W4:Y:S04]  /*8e10*/  LDL.64 R234, [R1+0x18] ;  /* 0x0000180001ea7983 */ /* 0x000f280000100a00 */
[----:B------:R-:W5:Y:S01]  /*8e20*/  LDL R232, [R1+0x30] ;  /* 0x0000300001e87983 */ /* 0x000f620000100800 */
[----:B--2---:R-:W-:Y:S05]  /*8e30*/  IMAD R2, R211, 0x50, R238 ;  /* 0x00000050d3027824 */ /* 0x004fea00078e02ee */
[----:B---3--:R-:W-:Y:S05]  /*8e40*/  IADD3 R2, R2, -0x50, R233 ;  /* 0xffffffb002027810 */ /* 0x008fea0007ffe0e9 */
[----:B------:R-:W-:Y:S04]  /*8e50*/  @P4 IMAD.HI.U32 R3, R2, c[0x0][0x2bc], RZ ;  /* 0x0000af0002034a27 */ /* 0x000fe800078e00ff */
[----:B-1----:R-:W-:Y:S01]  /*8e60*/  IMAD.MOV.U32 R0, RZ, RZ, R2 ;  /* 0x000000ffff007224 */ /* 0x002fe200078e0002 */
[----:B------:R-:W-:Y:S04]  /*8e70*/  @P4 SHF.R.U32.HI R0, RZ, c[0x0][0x2c0], R3 ;  /* 0x0000b000ff004a19 */ /* 0x000fe80000011603 */
[C---:B----4-:R-:W-:Y:S04]  /*8e80*/  @!P3 IADD3 R3, P0, R0.reuse, R236, RZ ;  /* 0x000000ec0003b210 */ /* 0x050fe80007f1e0ff */
[----:B-----5:R-:W-:Y:S01]  /*8e90*/  @!P3 LEA.HI.X.SX32 R5, R0, R231, 0x1, P0 ;  /* 0x000000e70005b211 */ /* 0x020fe200000f0eff */
[----:B------:R-:W-:Y:S01]  /*8ea0*/  IMAD.MOV R0, RZ, RZ, -R0 ;  /* 0x000000ffff007224 */ /* 0x000fe200078e0a00 */
[C---:B------:R-:W-:Y:S02]  /*8eb0*/  @!P3 LEA R4, P0, R3.reuse, c[0x0][0x2a0], 0x2 ;  /* 0x0000a8000304ba11 */ /* 0x040fe400078010ff */
[----:B------:R-:W-:Y:S01]  /*8ec0*/  SHF.R.S32.HI R231, RZ, 0x1f, R201 ;  /* 0x0000001fffe77819 */ /* 0x000fe200000114c9 */
[----:B------:R-:W-:Y:S01]  /*8ed0*/  IMAD R217, R0, c[0x0][0x2b8], R2 ;  /* 0x0000ae0000d97a24 */ /* 0x000fe200078e0202 */
[----:B------:R-:W-:Y:S03]  /*8ee0*/  @!P3 LEA.HI.X R5, R3, c[0x0][0x2a4], R5, 0x2, P0 ;  /* 0x0000a9000305ba11 */ /* 0x000fe600000f1405 */
[C---:B------:R-:W-:Y:S01]  /*8ef0*/  IMAD.WIDE.U32 R2, R217.reuse, c[0x0][0x1e0], RZ ;  /* 0x00007800d9027a25 */ /* 0x040fe200078e00ff */
[----:B------:R-:W-:Y:S01]  /*8f00*/  SHF.R.S32.HI R0, RZ, 0x1f, R217 ;  /* 0x0000001fff007819 */ /* 0x000fe200000114d9 */
[----:B------:R1:W2:Y:S04]  /*8f10*/  @!P3 LDG.E R203, [R4.64] ;  /* 0x0000000604cbb981 */ /* 0x0002a8000c1e1900 */
[----:B------:R-:W-:Y:S04]  /*8f20*/  IMAD R0, R0, c[0x0][0x1e0], RZ ;  /* 0x0000780000007a24 */ /* 0x000fe800078e02ff */
[----:B------:R-:W-:Y:S04]  /*8f30*/  IMAD R0, R217, c[0x0][0x1e4], R0 ;  /* 0x00007900d9007a24 */ /* 0x000fe800078e0200 */
[----:B------:R-:W-:Y:S01]  /*8f40*/  IMAD.IADD R3, R3, 0x1, R0 ;  /* 0x0000000103037824 */ /* 0x000fe200078e0200 */
[----:B-1----:R-:W-:Y:S02]  /*8f50*/  SHF.L.U64.HI R5, R201, 0x1, R231 ;  /* 0x00000001c9057819 */ /* 0x002fe400000102e7 */
[----:B--2---:R-:W-:Y:S01]  /*8f60*/  SHF.R.S32.HI R0, RZ, 0x1f, R203 ;  /* 0x0000001fff007819 */ /* 0x004fe200000114cb */
[C---:B------:R-:W-:Y:S04]  /*8f70*/  IMAD.WIDE.U32 R2, R203.reuse, c[0x0][0x1f0], R2 ;  /* 0x00007c00cb027a25 */ /* 0x040fe800078e0002 */
        /* <DEDUP_REMOVED lines=8> */
.L_x_1572:
        /* <DEDUP_REMOVED lines=24> */
.L_x_1573:
        /* <DEDUP_REMOVED lines=9> */
.L_x_1466:
[----:B--234-:R-:W-:Y:S05]  /*9210*/  BSYNC B0 ;  /* 0x0000000000007941 */ /* 0x01cfea0003800000 */
.L_x_1465:
[----:B-1----:R-:W2:Y:S04]  /*9220*/  LDL R2, [R1+0x3c] ;  /* 0x00003c0001027983 */ /* 0x002ea80000100800 */
[----:B------:R-:W2:Y:S04]  /*9230*/  LDL R0, [R1+0x44] ;  /* 0x0000440001007983 */ /* 0x000ea80000100800 */
[----:B------:R-:W3:Y:S04]  /*9240*/  LDL R3, [R1+0x40] ;  /* 0x0000400001037983 */ /* 0x000ee80000100800 */
[----:B------:R-:W0:Y:S01]  /*9250*/  LDGDEPBAR ;  /* 0x00000000000079af */ /* 0x000e220000000000 */
[----:B--2---:R-:W-:Y:S01]  /*9260*/  IADD3 R4, R0, R2, RZ ;  /* 0x0000000200047210 */ /* 0x004fe20007ffe0ff */
[----:B------:R-:W-:Y:S04]  /*9270*/  IMAD R0, R211, -0x50, RZ ;  /* 0xffffffb0d3007824 */ /* 0x000fe800078e02ff */
[----:B------:R-:W-:Y:S01]  /*9280*/  @P5 IMAD.HI.U32 R2, R4, c[0x0][0x2c8], RZ ;  /* 0x0000b20004025a27 */ /* 0x000fe200078e00ff */
[----:B---3--:R-:W-:Y:S04]  /*9290*/  IADD3 R0, -R3, 0x1, R0 ;  /* 0x0000000103007810 */ /* 0x008fe80007ffe100 */
[----:B------:R-:W-:Y:S02]  /*92a0*/  @P5 SHF.R.U32.HI R4, RZ, c[0x0][0x2cc], R2 ;  /* 0x0000b300ff045a19 */ /* 0x000fe40000011602 */
[----:B------:R-:W-:Y:S01]  /*92b0*/  IADD3 R5, -R250, R0, R251 ;  /* 0x00000000fa057210 */ /* 0x000fe20007ffe1fb */
[----:B------:R-:W-:-:S05]  /*92c0*/  BRA.DIV ~URZ, `(.L_x_1469) ;  /* 0x0000e2727f007947 */ /* 0x000fca000b800000 */
[----:B------:R1:W2:Y:S02]  /*92d0*/  SHFL.IDX PT, R0, R4, RZ, 0x1c1f ;  /* 0x001c1fff04007589 */ /* 0x0002a400000e0000 */
.L_x_1574:
[----:B--2---:R-:W-:Y:S05]  /*92e0*/  IMAD.IADD R0, R5, 0x1, R0 ;  /* 0x0000000105007824 */ /* 0x004fea00078e0200 */
[C---:B------:R-:W-:Y:S02]  /*92f0*/  ISETP.GT.AND P6, PT, R0.reuse, RZ, PT ;  /* 0x000000ff0000720c */ /* 0x040fe40003fc4270 */
[C---:B------:R-:W-:Y:S02]  /*9300*/  ISETP.GT.AND P2, PT, R0.reuse, 0x1, PT ;  /* 0x000000010000780c */ /* 0x040fe40003f44270 */
[C---:B------:R-:W-:Y:S02]  /*9310*/  ISETP.GT.AND P1, PT, R0.reuse, 0x8, PT ;  /* 0x000000080000780c */ /* 0x040fe40003f24270 */
[----:B------:R-:W-:Y:S02]  /*9320*/  ISETP.GT.AND P0, PT, R0, 0x9, PT ;  /* 0x000000090000780c */ /* 0x000fe40003f04270 */
        /* <DEDUP_REMOVED lines=33> */
[----:B------:R-:W-:Y:S02]  /*9540*/  FSEL R58, R18, -INF , P2 ;  /* 0xff800000123a7808 */ /* 0x000fe40001000000 */
[----:B------:R-:W-:Y:S02]  /*9550*/  FSEL R50, R17, -INF , P1 ;  /* 0xff80000011327808 */ /* 0x000fe40000800000 */
[----:B------:R-:W-:Y:S01]  /*9560*/  FSEL R42, R16, -INF , P0 ;  /* 0xff800000102a7808 */ /* 0x000fe20000000000 */
[----:B------:R-:W-:-:S05]  /*9570*/  BRA.DIV ~URZ, `(.L_x_1470) ;  /* 0x0000e0327f007947 */ /* 0x000fca000b800000 */
[----:B------:R-:W-:Y:S08]  /*9580*/  SHFL.IDX PT, R3, R4, 0x1, 0x1c1f ;  /* 0x003c1f0004037f89 */ /* 0x000ff000000e0000 */
[----:B------:R-:W-:Y:S08]  /*9590*/  SHFL.IDX PT, R2, R4, 0x2, 0x1c1f ;  /* 0x005c1f0004027f89 */ /* 0x000ff000000e0000 */
[----:B------:R-:W2:Y:S02]  /*95a0*/  SHFL.IDX PT, R0, R4, 0x3, 0x1c1f ;  /* 0x007c1f0004007f89 */ /* 0x000ea400000e0000 */
[C---:B--2---:R-:W-:Y:S02]  /*95b0*/  IMAD.IADD R0, R5.reuse, 0x1, R0 ;  /* 0x0000000105007824 */ /* 0x044fe400078e0200 */
[C---:B------:R-:W-:Y:S02]  /*95c0*/  IMAD.IADD R3, R5.reuse, 0x1, R3 ;  /* 0x0000000105037824 */ /* 0x040fe400078e0203 */
[----:B------:R-:W-:Y:S03]  /*95d0*/  IMAD.IADD R2, R5, 0x1, R2 ;  /* 0x0000000105027824 */ /* 0x000fe600078e0202 */
[C---:B------:R-:W-:Y:S02]  /*95e0*/  ISETP.GT.AND P6, PT, R3.reuse, RZ, PT ;  /* 0x000000ff0300720c */ /* 0x040fe40003fc4270 */
[C---:B------:R-:W-:Y:S02]  /*95f0*/  ISETP.GT.AND P1, PT, R2.reuse, RZ, PT ;  /* 0x000000ff0200720c */ /* 0x040fe40003f24270 */
[C---:B------:R-:W-:Y:S02]  /*9600*/  ISETP.GT.AND P2, PT, R3.reuse, 0x1, PT ;  /* 0x000000010300780c */ /* 0x040fe40003f44270 */
[----:B------:R-:W-:Y:S02]  /*9610*/  ISETP.GT.AND P0, PT, R2, 0x1, PT ;  /* 0x000000010200780c */ /* 0x000fe40003f04270 */
[----:B------:R-:W-:Y:S02]  /*9620*/  FSEL R12, R222, -INF , P6 ;  /* 0xff800000de0c7808 */ /* 0x000fe40003000000 */
[----:B------:R-:W-:Y:S02]  /*9630*/  ISETP.GT.AND P6, PT, R0, RZ, PT ;  /* 0x000000ff0000720c */ /* 0x000fe40003fc4270 */
[----:B------:R-:W-:Y:S02]  /*9640*/  FSEL R16, R228, -INF , P1 ;  /* 0xff800000e4107808 */ /* 0x000fe40000800000 */
        /* <DEDUP_REMOVED lines=181> */
[----:B------:R-:W-:Y:S02]  /*a1a0*/  FSEL R35, R65, -INF , P2 ;  /* 0xff80000041237808 */ /* 0x000fe40001000000 */
[----:B------:R-:W-:Y:S02]  /*a1b0*/  FSEL R27, R67, -INF , P1 ;  /* 0xff800000431b7808 */ /* 0x000fe40000800000 */
        /* <DEDUP_REMOVED lines=8> */
[----:B------:R-:W-:Y:S02]  /*a240*/  FSEL R11, R70, -INF , P0 ;  /* 0xff800000460b7808 */ /* 0x000fe40000000000 */
[----:B------:R-:W-:Y:S04]  /*a250*/  FMNMX.FTZ R2, R27, R5, !PT ;  /* 0x000000051b027209 */ /* 0x000fe80007810000 */
[----:B------:R-:W-:Y:S01]  /*a260*/  FMNMX.FTZ R2, R11, R2, !PT ;  /* 0x000000020b027209 */ /* 0x000fe20007810000 */
[----:B------:R-:W2:Y:S08]  /*a270*/  SHFL.BFLY PT, R5, R4, 0x2, 0x1f ;  /* 0x0c401f0004057f89 */ /* 0x000eb000000e0000 */
[----:B------:R-:W3:Y:S08]  /*a280*/  SHFL.BFLY PT, R7, R3, 0x2, 0x1f ;  /* 0x0c401f0003077f89 */ /* 0x000ef000000e0000 */
[----:B------:R-:W4:Y:S01]  /*a290*/  SHFL.BFLY PT, R10, R2, 0x2, 0x1f ;  /* 0x0c401f00020a7f89 */ /* 0x000f2200000e0000 */
[----:B-1----:R-:W-:Y:S02]  /*a2a0*/  FMNMX.FTZ R6, R6, R0, !PT ;  /* 0x0000000006067209 */ /* 0x002fe40007810000 */
[----:B--2---:R-:W-:Y:S05]  /*a2b0*/  FMNMX.FTZ R5, R4, R5, !PT ;  /* 0x0000000504057209 */ /* 0x004fea0007810000 */
[----:B------:R-:W1:Y:S01]  /*a2c0*/  SHFL.BFLY PT, R8, R5, 0x1, 0x1f ;  /* 0x0c201f0005087f89 */ /* 0x000e6200000e0000 */
[----:B---3--:R-:W-:Y:S07]  /*a2d0*/  FMNMX.FTZ R3, R3, R7, !PT ;  /* 0x0000000703037209 */ /* 0x008fee0007810000 */
[----:B------:R-:W2:Y:S01]  /*a2e0*/  SHFL.BFLY PT, R7, R6, 0x1, 0x1f ;  /* 0x0c201f0006077f89 */ /* 0x000ea200000e0000 */
[----:B----4-:R-:W-:Y:S07]  /*a2f0*/  FMNMX.FTZ R4, R2, R10, !PT ;  /* 0x0000000a02047209 */ /* 0x010fee0007810000 */
[----:B------:R-:W3:Y:S08]  /*a300*/  SHFL.BFLY PT, R9, R3, 0x1, 0x1f ;  /* 0x0c201f0003097f89 */ /* 0x000ef000000e0000 */
[----:B------:R4:W4:Y:S01]  /*a310*/  SHFL.BFLY PT, R0, R4, 0x1, 0x1f ;  /* 0x0c201f0004007f89 */ /* 0x00092200000e0000 */
[----:B-1----:R-:W-:Y:S02]  /*a320*/  FMNMX.FTZ R71, R5, R8, !PT ;  /* 0x0000000805477209 */ /* 0x002fe40007810000 */
[----:B--2---:R-:W-:Y:S02]  /*a330*/  FMNMX.FTZ R72, R6, R7, !PT ;  /* 0x0000000706487209 */ /* 0x004fe40007810000 */
[----:B---3--:R-:W-:Y:S03]  /*a340*/  FMNMX.FTZ R70, R3, R9, !PT ;  /* 0x0000000903467209 */ /* 0x008fe60007810000 */
.L_x_1575:
[C---:B------:R-:W-:Y:S01]  /*a350*/  FMUL.FTZ R2, R72.reuse, c[0x0][0x2d0] ;  /* 0x0000b40048027a20 */ /* 0x040fe20000410000 */
[----:B------:R-:W-:Y:S01]  /*a360*/  FSETP.NEU.FTZ.AND P2, PT, R72, -INF , PT ;  /* 0xff8000004800780b */ /* 0x000fe20003f5d000 */
[----:B------:R-:W2:Y:S01]  /*a370*/  LDL.LU R252, [R1+0x4] ;  /* 0x0000040001fc7983 */ /* 0x000ea20000300800 */
[----:B------:R-:W-:Y:S01]  /*a380*/  FSETP.NEU.FTZ.AND P1, PT, R71, -INF , PT ;  /* 0xff8000004700780b */ /* 0x000fe20003f3d000 */
[----:B------:R-:W-:Y:S01]  /*a390*/  WARPSYNC 0xffffffff ;  /* 0xffffffff00007948 */ /* 0x000fe20003800000 */
[----:B------:R-:W-:Y:S02]  /*a3a0*/  FSEL R6, R2, RZ, P2 ;  /* 0x000000ff02067208 */ /* 0x000fe40001000000 */
[----:B------:R-:W-:Y:S02]  /*a3b0*/  FSETP.NEU.FTZ.AND P0, PT, R70, -INF , PT ;  /* 0xff8000004600780b */ /* 0x000fe40003f1d000 */
[----:B----4-:R-:W-:Y:S01]  /*a3c0*/  FMNMX.FTZ R68, R0, R4, !PT ;  /* 0x0000000400447209 */ /* 0x010fe20007810000 */
[--C-:B------:R-:W-:Y:S01]  /*a3d0*/  FFMA.FTZ R2, R13, c[0x0][0x2d0], -R6.reuse ;  /* 0x0000b4000d027a23 */ /* 0x100fe20000010806 */
[----:B------:R-:W-:Y:S01]  /*a3e0*/  FSEL R5, R70, RZ, P0 ;  /* 0x000000ff46057208 */ /* 0x000fe20000000000 */
        /* <DEDUP_REMOVED lines=29> */
[----:B------:R-:W-:Y:S01]  /*a5c0*/  LDSM.16.MT88.4 R36, [R189] ;  /* 0x00000000bd24783b */ /* 0x000fe20000004200 */
[--C-:B------:R-:W-:Y:S02]  /*a5d0*/  FFMA.FTZ R213, R58, c[0x0][0x2d0], -R6.reuse ;  /* 0x0000b4003ad57a23 */ /* 0x100fe40000010806 */
[----:B------:R3:W-:Y:S01]  /*a5e0*/  MUFU.EX2 R240, R3 ;  /* 0x0000000300f07308 */ /* 0x0007e20000000800 */
        /* <DEDUP_REMOVED lines=8> */
[--C-:B-1----:R-:W-:Y:S02]  /*a670*/  FFMA.FTZ R2, R14, c[0x0][0x2d0], -R7.reuse ;  /* 0x0000b4000e027a23 */ /* 0x102fe40000010807 */
[--C-:B------:R-:W-:Y:S02]  /*a680*/  FFMA.FTZ R175, R40, c[0x0][0x2d0], -R7.reuse ;  /* 0x0000b40028af7a23 */ /* 0x100fe40000010807 */
[--C-:B------:R-:W-:Y:S01]  /*a690*/  FFMA.FTZ R205, R49, c[0x0][0x2d0], -R7.reuse ;  /* 0x0000b40031cd7a23 */ /* 0x100fe20000010807 */
[----:B------:R1:W-:Y:S01]  /*a6a0*/  MUFU.EX2 R233, R2 ;  /* 0x0000000200e97308 */ /* 0x0003e20000000800 */
[--C-:B------:R-:W-:Y:S02]  /*a6b0*/  FFMA.FTZ R204, R48, c[0x0][0x2d0], -R7.reuse ;  /* 0x0000b40030cc7a23 */ /* 0x100fe40000010807 */
[--C-:B------:R-:W-:Y:S02]  /*a6c0*/  FFMA.FTZ R200, R47, c[0x0][0x2d0], -R7.reuse ;  /* 0x0000b4002fc87a23 */ /* 0x100fe40000010807 */
[--C-:B---3--:R-:W-:Y:S02]  /*a6d0*/  FFMA.FTZ R3, R18, c[0x0][0x2d0], -R7.reuse ;  /* 0x0000b40012037a23 */ /* 0x108fe40000010807 */
[--C-:B------:R-:W-:Y:S02]  /*a6e0*/  FFMA.FTZ R214, R46, c[0x0][0x2d0], -R7.reuse ;  /* 0x0000b4002ed67a23 */ /* 0x100fe40000010807 */
[--C-:B------:R-:W-:Y:S01]  /*a6f0*/  FFMA.FTZ R216, R28, c[0x0][0x2d0], -R7.reuse ;  /* 0x0000b4001cd87a23 */ /* 0x100fe20000010807 */
[----:B------:R3:W-:Y:S01]  /*a700*/  MUFU.EX2 R242, R3 ;  /* 0x0000000300f27308 */ /* 0x0007e20000000800 */
[--C-:B------:R-:W-:Y:S09]  /*a710*/  FFMA.FTZ R221, R25, c[0x0][0x2d0], -R7.reuse ;  /* 0x0000b40019dd7a23 */ /* 0x100ff20000010807 */
[----:B------:R-:W-:Y:S01]  /*a720*/  MUFU.EX2 R244, R175 ;  /* 0x000000af00f47308 */ /* 0x000fe20000000800 */
[----:B-1----:R-:W-:Y:S09]  /*a730*/  FFMA.FTZ R2, R20, c[0x0][0x2d0], -R6 ;  /* 0x0000b40014027a23 */ /* 0x002ff20000010806 */
[----:B------:R1:W-:Y:S01]  /*a740*/  MUFU.EX2 R241, R2 ;  /* 0x0000000200f17308 */ /* 0x0003e20000000800 */
[----:B---3--:R-:W-:Y:S09]  /*a750*/  FSEL R3, R71, RZ, P1 ;  /* 0x000000ff47037208 */ /* 0x008ff20000800000 */
[----:B------:R-:W-:Y:S10]  /*a760*/  MUFU.EX2 R245, R172 ;  /* 0x000000ac00f57308 */ /* 0x000ff40000000800 */
[----:B------:R-:W-:Y:S01]  /*a770*/  MUFU.EX2 R180, R207 ;  /* 0x000000cf00b47308 */ /* 0x000fe20000000800 */
[----:B-1----:R-:W-:Y:S09]  /*a780*/  FFMA.FTZ R2, R17, c[0x0][0x2d0], -R7 ;  /* 0x0000b40011027a23 */ /* 0x002ff20000010807 */
[----:B------:R1:W-:Y:S10]  /*a790*/  MUFU.EX2 R238, R2 ;  /* 0x0000000200ee7308 */ /* 0x0003f40000000800 */
[----:B------:R-:W-:Y:S01]  /*a7a0*/  MUFU.EX2 R175, R213 ;  /* 0x000000d500af7308 */ /* 0x000fe20000000800 */
[----:B-1----:R-:W-:Y:S05]  /*a7b0*/  FMUL.FTZ R2, R70, c[0x0][0x2d0] ;  /* 0x0000b40046027a20 */ /* 0x002fea0000410000 */
[----:B------:R-:W-:Y:S02]  /*a7c0*/  FSEL R8, R2, RZ, P0 ;  /* 0x000000ff02087208 */ /* 0x000fe40000000000 */
[----:B------:R-:W-:Y:S03]  /*a7d0*/  FSETP.NEU.FTZ.AND P0, PT, R68, -INF , PT ;  /* 0xff8000004400780b */ /* 0x000fe60003f1d000 */
[--C-:B------:R-:W-:Y:S01]  /*a7e0*/  FFMA.FTZ R2, R21, c[0x0][0x2d0], -R8.reuse ;  /* 0x0000b40015027a23 */ /* 0x100fe20000010808 */
[----:B------:R-:W-:Y:S01]  /*a7f0*/  FSEL R4, R4, RZ, P0 ;  /* 0x000000ff04047208 */ /* 0x000fe20000000000 */
[--C-:B------:R-:W-:Y:S02]  /*a800*/  FFMA.FTZ R9, R16, c[0x0][0x2d0], -R8.reuse ;  /* 0x0000b40010097a23 */ /* 0x100fe40000010808 */
[----:B------:R1:W-:Y:S01]  /*a810*/  MUFU.EX2 R231, R2 ;  /* 0x0000000200e77308 */ /* 0x0003e20000000800 */
[----:B------:R-:W-:Y:S02]  /*a820*/  FFMA.FTZ R60, R152, c[0x0][0x2d0], -R8 ;  /* 0x0000b400983c7a23 */ /* 0x000fe40000010808 */
[----:B------:R-:W-:Y:S02]  /*a830*/  FFMA.FTZ R225, R66, c[0x0][0x2d0], -R4 ;  /* 0x0000b40042e17a23 */ /* 0x000fe40000010804 */
[--C-:B------:R-:W-:Y:S02]  /*a840*/  FFMA.FTZ R179, R79, c[0x0][0x2d0], -R8.reuse ;  /* 0x0000b4004fb37a23 */ /* 0x100fe40000010808 */
[--C-:B------:R-:W-:Y:S02]  /*a850*/  FFMA.FTZ R181, R78, c[0x0][0x2d0], -R8.reuse ;  /* 0x0000b4004eb57a23 */ /* 0x100fe40000010808 */
[--C-:B------:R-:W-:Y:S01]  /*a860*/  FFMA.FTZ R220, R77, c[0x0][0x2d0], -R8.reuse ;  /* 0x0000b4004ddc7a23 */ /* 0x100fe20000010808 */
[----:B------:R3:W-:Y:S01]  /*a870*/  MUFU.EX2 R230, R9 ;  /* 0x0000000900e67308 */ /* 0x0007e20000000800 */
[----:B------:R-:W-:Y:S02]  /*a880*/  FFMA.FTZ R223, R64, c[0x0][0x2d0], -R8 ;  /* 0x0000b40040df7a23 */ /* 0x000fe40000010808 */
[--C-:B------:R-:W-:Y:S02]  /*a890*/  FFMA.FTZ R152, R76, c[0x0][0x2d0], -R4.reuse ;  /* 0x0000b4004c987a23 */ /* 0x100fe40000010804 */
[--C-:B------:R-:W-:Y:S02]  /*a8a0*/  FFMA.FTZ R75, R75, c[0x0][0x2d0], -R4.reuse ;  /* 0x0000b4004b4b7a23 */ /* 0x100fe40000010804 */
[--C-:B------:R-:W-:Y:S02]  /*a8b0*/  FFMA.FTZ R64, R74, c[0x0][0x2d0], -R4.reuse ;  /* 0x0000b4004a407a23 */ /* 0x100fe40000010804 */
[--C-:B------:R-:W-:Y:S02]  /*a8c0*/  FFMA.FTZ R74, R69, c[0x0][0x2d0], -R4.reuse ;  /* 0x0000b400454a7a23 */ /* 0x100fe40000010804 */
[--C-:B------:R-:W-:Y:S02]  /*a8d0*/  FFMA.FTZ R156, R156, c[0x0][0x2d0], -R4.reuse ;  /* 0x0000b4009c9c7a23 */ /* 0x100fe40000010804 */
[----:B------:R-:W-:Y:S02]  /*a8e0*/  FFMA.FTZ R155, R155, c[0x0][0x2d0], -R4 ;  /* 0x0000b4009b9b7a23 */ /* 0x000fe40000010804 */
[----:B-1----:R-:W-:Y:S02]  /*a8f0*/  FFMA.FTZ R2, R22, c[0x0][0x2d0], -R8 ;  /* 0x0000b40016027a23 */ /* 0x002fe40000010808 */
[--C-:B------:R-:W-:Y:S02]  /*a900*/  FFMA.FTZ R154, R154, c[0x0][0x2d0], -R4.reuse ;  /* 0x0000b4009a9a7a23 */ /* 0x100fe40000010804 */
[----:B------:R1:W-:Y:S01]  /*a910*/  MUFU.EX2 R237, R2 ;  /* 0x0000000200ed7308 */ /* 0x0003e20000000800 */
[--C-:B------:R-:W-:Y:S02]  /*a920*/  FFMA.FTZ R164, R164, c[0x0][0x2d0], -R4.reuse ;  /* 0x0000b400a4a47a23 */ /* 0x100fe40000010804 */
[----:B------:R-:W-:Y:S02]  /*a930*/  FFMA.FTZ R163, R163, c[0x0][0x2d0], -R4 ;  /* 0x0000b400a3a37a23 */ /* 0x000fe40000010804 */
[----:B---3--:R-:W-:Y:S02]  /*a940*/  FFMA.FTZ R9, R23, c[0x0][0x2d0], -R8 ;  /* 0x0000b40017097a23 */ /* 0x008fe40000010808 */
[----:B------:R-:W2:Y:S01]  /*a950*/  LDSM.16.MT88.4 R20, [R185] ;  /* 0x00000000b914783b */ /* 0x000ea20000004200 */
[--C-:B------:R-:W-:Y:S02]  /*a960*/  FFMA.FTZ R162, R162, c[0x0][0x2d0], -R4.reuse ;  /* 0x0000b400a2a27a23 */ /* 0x100fe40000010804 */
[----:B------:R-:W-:Y:S01]  /*a970*/  MUFU.EX2 R239, R9 ;  /* 0x0000000900ef7308 */ /* 0x000fe20000000800 */
[--C-:B------:R-:W-:Y:S02]  /*a980*/  FFMA.FTZ R153, R153, c[0x0][0x2d0], -R4.reuse ;  /* 0x0000b40099997a23 */ /* 0x100fe40000010804 */
[--C-:B------:R-:W-:Y:S02]  /*a990*/  FFMA.FTZ R227, R61, c[0x0][0x2d0], -R4.reuse ;  /* 0x0000b4003de37a23 */ /* 0x100fe40000010804 */
[--C-:B------:R-:W-:Y:S02]  /*a9a0*/  FFMA.FTZ R228, R27, c[0x0][0x2d0], -R4.reuse ;  /* 0x0000b4001be47a23 */ /* 0x100fe40000010804 */
[----:B------:R-:W-:Y:S02]  /*a9b0*/  FFMA.FTZ R229, R11, c[0x0][0x2d0], -R4 ;  /* 0x0000b4000be57a23 */ /* 0x000fe40000010804 */
[--C-:B------:R-:W-:Y:S02]  /*a9c0*/  FFMA.FTZ R59, R83, c[0x0][0x2d0], -R8.reuse ;  /* 0x0000b400533b7a23 */ /* 0x100fe40000010808 */
[--C-:B------:R-:W-:Y:S02]  /*a9d0*/  FFMA.FTZ R58, R82, c[0x0][0x2d0], -R8.reuse ;  /* 0x0000b400523a7a23 */ /* 0x100fe40000010808 */
[--C-:B------:R-:W-:Y:S01]  /*a9e0*/  FFMA.FTZ R57, R81, c[0x0][0x2d0], -R8.reuse ;  /* 0x0000b40051397a23 */ /* 0x100fe20000010808 */
[----:B-1----:R-:W-:Y:S01]  /*a9f0*/  FSEL R2, R72, RZ, P2 ;  /* 0x000000ff48027208 */ /* 0x002fe20001000000 */
[--C-:B------:R-:W-:Y:S02]  /*aa00*/  FFMA.FTZ R169, R80, c[0x0][0x2d0], -R8.reuse ;  /* 0x0000b40050a97a23 */ /* 0x100fe40000010808 */
[----:B------:R-:W-:Y:S02]  /*aa10*/  FFMA.FTZ R161, R161, c[0x0][0x2d0], -R8 ;  /* 0x0000b400a1a17a23 */ /* 0x000fe40000010808 */
[----:B------:R-:W-:Y:S02]  /*aa20*/  FADD.FTZ R0, -R2, R84 ;  /* 0x0000005402007221 */ /* 0x000fe40000010100 */
[----:B------:R-:W-:Y:S02]  /*aa30*/  FADD.FTZ R2, -R3, R85 ;  /* 0x0000005503027221 */ /* 0x000fe40000010100 */
[----:B------:R-:W-:Y:S02]  /*aa40*/  FMUL.FTZ R0, R0, c[0x0][0x2d0] ;  /* 0x0000b40000007a20 */ /* 0x000fe40000410000 */
[----:B------:R-:W-:Y:S02]  /*aa50*/  FADD.FTZ R3, -R5, R86 ;  /* 0x0000005605037221 */ /* 0x000fe40000010100 */
[----:B------:R1:W4:Y:S01]  /*aa60*/  MUFU.EX2 R65, R0 ;  /* 0x0000000000417308 */ /* 0x0003220000000800 */
[--C-:B------:R-:W-:Y:S02]  /*aa70*/  FFMA.FTZ R160, R160, c[0x0][0x2d0], -R8.reuse ;  /* 0x0000b400a0a07a23 */ /* 0x100fe40000010808 */
[--C-:B------:R-:W-:Y:S02]  /*aa80*/  FFMA.FTZ R159, R159, c[0x0][0x2d0], -R8.reuse ;  /* 0x0000b4009f9f7a23 */ /* 0x100fe40000010808 */
[--C-:B------:R-:W-:Y:S02]  /*aa90*/  FFMA.FTZ R158, R158, c[0x0][0x2d0], -R8.reuse ;  /* 0x0000b4009e9e7a23 */ /* 0x100fe40000010808 */
[--C-:B------:R-:W-:Y:S02]  /*aaa0*/  FFMA.FTZ R157, R157, c[0x0][0x2d0], -R8.reuse ;  /* 0x0000b4009d9d7a23 */ /* 0x100fe40000010808 */
[--C-:B------:R-:W-:Y:S01]  /*aab0*/  FFMA.FTZ R224, R63, c[0x0][0x2d0], -R8.reuse ;  /* 0x0000b4003fe07a23 */ /* 0x100fe20000010808 */
[----:B------:R-:W-:Y:S01]  /*aac0*/  MUFU.EX2 R172, R158 ;  /* 0x0000009e00ac7308 */ /* 0x000fe20000000800 */
[----:B------:R-:W-:Y:S09]  /*aad0*/  FFMA.FTZ R226, R35, c[0x0][0x2d0], -R8 ;  /* 0x0000b40023e27a23 */ /* 0x000ff20000010808 */
[----:B------:R-:W-:Y:S01]  /*aae0*/  MUFU.EX2 R158, R221 ;  /* 0x000000dd009e7308 */ /* 0x000fe20000000800 */
[----:B-1----:R-:W-:Y:S09]  /*aaf0*/  FMUL.FTZ R0, R2, c[0x0][0x2d0] ;  /* 0x0000b40002007a20 */ /* 0x002ff20000410000 */
[----:B------:R1:W5:Y:S10]  /*ab00*/  MUFU.EX2 R67, R0 ;  /* 0x0000000000437308 */ /* 0x0003740000000800 */
[----:B------:R-:W-:Y:S10]  /*ab10*/  MUFU.EX2 R176, R157 ;  /* 0x0000009d00b07308 */ /* 0x000ff40000000800 */
[----:B------:R-:W-:Y:S01]  /*ab20*/  MUFU.EX2 R157, R162 ;  /* 0x000000a2009d7308 */ /* 0x000fe20000000800 */
[----:B-1----:R-:W-:Y:S02]  /*ab30*/  FMUL.FTZ R0, R3, c[0x0][0x2d0] ;  /* 0x0000b40003007a20 */ /* 0x002fe40000410000 */
[--C-:B------:R-:W-:Y:S07]  /*ab40*/  FFMA.FTZ R3, R62, c[0x0][0x2d0], -R4.reuse ;  /* 0x0000b4003e037a23 */ /* 0x100fee0000010804 */
[----:B------:R1:W-:Y:S10]  /*ab50*/  MUFU.EX2 R243, R3 ;  /* 0x0000000300f37308 */ /* 0x0003f40000000800 */
[----:B------:R2:W2:Y:S01]  /*ab60*/  MUFU.EX2 R2, R0 ;  /* 0x0000000000027308 */ /* 0x0004a20000000800 */
[--C-:B-1----:R-:W-:Y:S02]  /*ab70*/  FFMA.FTZ R3, R73, c[0x0][0x2d0], -R4.reuse ;  /* 0x0000b40049037a23 */ /* 0x102fe40000010804 */
[----:B------:R-:W3:Y:S04]  /*ab80*/  LDL.LU R73, [R1+0x8] ;  /* 0x0000080001497983 */ /* 0x000ee80000300800 */
[----:B------:R-:W3:Y:S01]  /*ab90*/  LDL.LU R66, [R1] ;  /* 0x0000000001427983 */ /* 0x000ee20000300800 */
[--C-:B--2---:R-:W-:Y:S04]  /*aba0*/  FFMA.FTZ R0, R24, c[0x0][0x2d0], -R4.reuse ;  /* 0x0000b40018007a23 */ /* 0x104fe80000010804 */
[----:B------:R1:W-:Y:S02]  /*abb0*/  MUFU.EX2 R222, R0 ;  /* 0x0000000000de7308 */ /* 0x0003e40000000800 */
[--C-:B-1----:R-:W-:Y:S08]  /*abc0*/  FFMA.FTZ R0, R26, c[0x0][0x2d0], -R4.reuse ;  /* 0x0000b4001a007a23 */ /* 0x102ff00000010804 */
[----:B------:R1:W2:Y:S02]  /*abd0*/  MUFU.EX2 R236, R0 ;  /* 0x0000000000ec7308 */ /* 0x0002a40000000800 */
[----:B-1----:R-:W-:Y:S08]  /*abe0*/  FFMA.FTZ R0, R56, c[0x0][0x2d0], -R4 ;  /* 0x0000b40038007a23 */ /* 0x002ff00000010804 */
[----:B------:R1:W1:Y:S02]  /*abf0*/  MUFU.EX2 R235, R0 ;  /* 0x0000000000eb7308 */ /* 0x0002640000000800 */
[----:B-1----:R-:W-:Y:S02]  /*ac00*/  FSEL R0, R68, RZ, P0 ;  /* 0x000000ff44007208 */ /* 0x002fe40000000000 */
[C---:B------:R-:W-:Y:S02]  /*ac10*/  ISETP.GT.AND P0, PT, R211.reuse, R249, PT ;  /* 0x000000f9d300720c */ /* 0x040fe40003f04270 */
[----:B------:R-:W-:Y:S01]  /*ac20*/  IADD3 R211, R211, -0x1, RZ ;  /* 0xffffffffd3d37810 */ /* 0x000fe20007ffe0ff */
[----:B------:R-:W-:Y:S02]  /*ac30*/  FADD.FTZ R0, -R0, R87 ;  /* 0x0000005700007221 */ /* 0x000fe40000010100 */
[----:B------:R-:W1:Y:S02]  /*ac40*/  LDSM.16.MT88.4 R84, [R188] ;  /* 0x00000000bc54783b */ /* 0x000e640000004200 */
[----:B------:R-:W-:Y:S06]  /*ac50*/  FMUL.FTZ R0, R0, c[0x0][0x2d0] ;  /* 0x0000b40000007a20 */ /* 0x000fec0000410000 */
[----:B------:R-:W1:Y:S01]  /*ac60*/  MUFU.EX2 R0, R0 ;  /* 0x0000000000007308 */ /* 0x000e620000000800 */
[C---:B----4-:R-:W-:Y:S01]  /*ac70*/  FMUL.FTZ R4, R65.reuse, R88 ;  /* 0x0000005841047220 */ /* 0x050fe20000410000 */
[----:B------:R-:W-:Y:S01]  /*ac80*/  F2FP.BF16.PACK_AB R76, R234, R10 ;  /* 0x0000000aea4c723e */ /* 0x000fe200000010ff */
[----:B------:R-:W-:Y:S01]  /*ac90*/  FMUL.FTZ R5, R65, R89 ;  /* 0x0000005941057220 */ /* 0x000fe20000410000 */
[----:B------:R-:W-:Y:S01]  /*aca0*/  F2FP.BF16.PACK_AB R77, R233, R232 ;  /* 0x000000e8e94d723e */ /* 0x000fe200000010ff */
[----:B-----5:R-:W-:Y:S01]  /*acb0*/  FMUL.FTZ R6, R67, R90 ;  /* 0x0000005a43067220 */ /* 0x020fe20000410000 */
[----:B------:R-:W-:Y:S01]  /*acc0*/  F2FP.BF16.PACK_AB R78, R241, R240 ;  /* 0x000000f0f14e723e */ /* 0x000fe200000010ff */
[----:B------:R-:W-:Y:S01]  /*acd0*/  FMUL.FTZ R7, R67, R91 ;  /* 0x0000005b43077220 */ /* 0x000fe20000410000 */
[----:B------:R-:W-:Y:S01]  /*ace0*/  F2FP.BF16.PACK_AB R79, R242, R238 ;  /* 0x000000eef24f723e */ /* 0x000fe200000010ff */
[----:B------:R-:W-:Y:S01]  /*acf0*/  LDSM.16.MT88.4 R88, [R189+0x800] ;  /* 0x00080000bd58783b */ /* 0x000fe20000004200 */
[----:B------:R-:W-:Y:S01]  /*ad00*/  F2FP.BF16.PACK_AB R80, R231, R230 ;  /* 0x000000e6e750723e */ /* 0x000fe200000010ff */
[C---:B------:R-:W-:Y:S01]  /*ad10*/  FMUL.FTZ R8, R2.reuse, R92 ;  /* 0x0000005c02087220 */ /* 0x040fe20000410000 */
[----:B------:R-:W-:Y:S01]  /*ad20*/  F2FP.BF16.PACK_AB R82, R239, R237 ;  /* 0x000000edef52723e */ /* 0x000fe200000010ff */
[----:B------:R-:W-:Y:S01]  /*ad30*/  FMUL.FTZ R9, R2, R93 ;  /* 0x0000005d02097220 */ /* 0x000fe20000410000 */
[----:B--2---:R-:W-:Y:S01]  /*ad40*/  F2FP.BF16.PACK_AB R81, R236, R222 ;  /* 0x000000deec51723e */ /* 0x004fe200000010ff */
[-C--:B------:R-:W-:Y:S05]  /*ad50*/  HMMA.16816.F32.BF16 R4, R76, R20.reuse, R4 ;  /* 0x000000144c04723c */ /* 0x080fea0000041804 */
[----:B------:R-:W-:Y:S01]  /*ad60*/  F2FP.BF16.PACK_AB R83, R243, R235 ;  /* 0x000000ebf353723e */ /* 0x000fe200000010ff */
[C---:B------:R-:W-:Y:S02]  /*ad70*/  FFMA.FTZ R69, R65.reuse, R246, R10 ;  /* 0x000000f641457223 */ /* 0x040fe4000001000a */
[----:B------:R-:W-:Y:S01]  /*ad80*/  FMUL.FTZ R12, R2, R96 ;  /* 0x00000060020c7220 */ /* 0x000fe20000410000 */
[----:B------:R-:W-:Y:S03]  /*ad90*/  MUFU.EX2 R246, R182 ;  /* 0x000000b600f67308 */ /* 0x000fe60000000800 */
[C---:B-1----:R-:W-:Y:S02]  /*ada0*/  FMUL.FTZ R10, R0.reuse, R94 ;  /* 0x0000005e000a7220 */ /* 0x042fe40000410000 */
[----:B------:R-:W-:Y:S02]  /*adb0*/  FMUL.FTZ R11, R0, R95 ;  /* 0x0000005f000b7220 */ /* 0x000fe40000410000 */
[----:B------:R-:W-:Y:S01]  /*adc0*/  LDSM.16.MT88.4 R92, [R186+0x800] ;  /* 0x00080000ba5c783b */ /* 0x000fe20000004200 */
[----:B------:R-:W-:Y:S02]  /*add0*/  FMUL.FTZ R13, R2, R97 ;  /* 0x00000061020d7220 */ /* 0x000fe40000410000 */
[C---:B------:R-:W-:Y:S01]  /*ade0*/  FMUL.FTZ R14, R0.reuse, R98 ;  /* 0x00000062000e7220 */ /* 0x040fe20000410000 */
[----:B------:R-:W-:Y:S01]  /*adf0*/  MUFU.EX2 R182, R174 ;  /* 0x000000ae00b67308 */ /* 0x000fe20000000800 */
[C---:B------:R-:W-:Y:S04]  /*ae00*/  HMMA.16816.F32.BF16 R8, R80.reuse, R20, R8 ;  /* 0x000000145008723c */ /* 0x040fe80000041808 */
[----:B------:R-:W-:Y:S02]  /*ae10*/  FMUL.FTZ R15, R0, R99 ;  /* 0x00000063000f7220 */ /* 0x000fe40000410000 */
[----:B------:R-:W-:Y:S01]  /*ae20*/  LDSM.16.MT88.4 R96, [R188+0x1000] ;  /* 0x00100000bc60783b */ /* 0x000fe20000004200 */
[C---:B------:R-:W-:Y:S02]  /*ae30*/  FMUL.FTZ R32, R65.reuse, R116 ;  /* 0x0000007441207220 */ /* 0x040fe40000410000 */
[C---:B------:R-:W-:Y:S01]  /*ae40*/  FMUL.FTZ R33, R65.reuse, R117 ;  /* 0x0000007541217220 */ /* 0x040fe20000410000 */
[----:B------:R-:W-:Y:S01]  /*ae50*/  MUFU.EX2 R174, R179 ;  /* 0x000000b300ae7308 */ /* 0x000fe20000000800 */
[-C--:B------:R-:W-:Y:S03]  /*ae60*/  HMMA.16816.F32.BF16 R12, R80, R22.reuse, R12 ;  /* 0x00000016500c723c */ /* 0x080fe6000004180c */
[C---:B------:R-:W-:Y:S02]  /*ae70*/  FMUL.FTZ R16, R65.reuse, R100 ;  /* 0x0000006441107220 */ /* 0x040fe40000410000 */
[----:B------:R-:W-:Y:S02]  /*ae80*/  FMUL.FTZ R17, R65, R101 ;  /* 0x0000006541117220 */ /* 0x000fe40000410000 */
[C---:B------:R-:W-:Y:S02]  /*ae90*/  FMUL.FTZ R18, R67.reuse, R102 ;  /* 0x0000006643127220 */ /* 0x040fe40000410000 */
[C---:B------:R-:W-:Y:S01]  /*aea0*/  FMUL.FTZ R19, R67.reuse, R103 ;  /* 0x0000006743137220 */ /* 0x040fe20000410000 */
[----:B------:R-:W-:Y:S02]  /*aeb0*/  MUFU.EX2 R101, R60 ;  /* 0x0000003c00657308 */ /* 0x000fe40000000800 */
[C---:B------:R-:W-:Y:S02]  /*aec0*/  FMUL.FTZ R34, R67.reuse, R118 ;  /* 0x0000007643227220 */ /* 0x040fe40000410000 */
[----:B------:R-:W-:Y:S02]  /*aed0*/  FMUL.FTZ R35, R67, R119 ;  /* 0x0000007743237220 */ /* 0x000fe40000410000 */
[C---:B------:R-:W-:Y:S01]  /*aee0*/  HMMA.16816.F32.BF16 R16, R76.reuse, R22, R16 ;  /* 0x000000164c10723c */ /* 0x040fe20000041810 */
[----:B------:R-:W-:Y:S03]  /*aef0*/  LDSM.16.MT88.4 R116, [R189+0x2000] ;  /* 0x00200000bd74783b */ /* 0x000fe60000004200 */
[C---:B------:R-:W-:Y:S01]  /*af00*/  FMUL.FTZ R20, R65.reuse, R104 ;  /* 0x0000006841147220 */ /* 0x040fe20000410000 */
[----:B------:R-:W-:Y:S01]  /*af10*/  MUFU.EX2 R103, R178 ;  /* 0x000000b200677308 */ /* 0x000fe20000000800 */
[----:B------:R-:W-:Y:S02]  /*af20*/  FMUL.FTZ R21, R65, R105 ;  /* 0x0000006941157220 */ /* 0x000fe40000410000 */
[C---:B------:R-:W-:Y:S04]  /*af30*/  FMUL.FTZ R22, R67.reuse, R106 ;  /* 0x0000006a43167220 */ /* 0x040fe80000410000 */
[----:B------:R-:W-:Y:S02]  /*af40*/  FMUL.FTZ R23, R67, R107 ;  /* 0x0000006b43177220 */ /* 0x000fe40000410000 */
[C---:B------:R-:W-:Y:S01]  /*af50*/  FMUL.FTZ R48, R65.reuse, R132 ;  /* 0x0000008441307220 */ /* 0x040fe20000410000 */
[----:B------:R-:W-:Y:S01]  /*af60*/  MUFU.EX2 R102, R168 ;  /* 0x000000a800667308 */ /* 0x000fe20000000800 */
[----:B------:R-:W-:Y:S02]  /*af70*/  FMUL.FTZ R49, R65, R133 ;  /* 0x0000008541317220 */ /* 0x000fe40000410000 */
[C---:B------:R-:W-:Y:S01]  /*af80*/  FMUL.FTZ R50, R67.reuse, R134 ;  /* 0x0000008643327220 */ /* 0x040fe20000410000 */
[-C--:B------:R-:W-:Y:S03]  /*af90*/  HMMA.16816.F32.BF16 R20, R76, R36.reuse, R20 ;  /* 0x000000244c14723c */ /* 0x080fe60000041814 */
[C---:B------:R-:W-:Y:S02]  /*afa0*/  FMUL.FTZ R24, R2.reuse, R108 ;  /* 0x0000006c02187220 */ /* 0x040fe40000410000 */
[----:B------:R-:W-:Y:S01]  /*afb0*/  FMUL.FTZ R25, R2, R109 ;  /* 0x0000006d02197220 */ /* 0x000fe20000410000 */
[----:B------:R-:W1:Y:S01]  /*afc0*/  MUFU.EX2 R105, R59 ;  /* 0x0000003b00697308 */ /* 0x000e620000000800 */
[C---:B------:R-:W-:Y:S02]  /*afd0*/  FMUL.FTZ R26, R0.reuse, R110 ;  /* 0x0000006e001a7220 */ /* 0x040fe40000410000 */
[----:B------:R-:W-:Y:S03]  /*afe0*/  FMUL.FTZ R27, R0, R111 ;  /* 0x0000006f001b7220 */ /* 0x000fe60000410000 */
[----:B------:R-:W-:Y:S02]  /*aff0*/  FMUL.FTZ R51, R67, R135 ;  /* 0x0000008743337220 */ /* 0x000fe40000410000 */
[----:B------:R-:W-:Y:S01]  /*b000*/  LDSM.16.MT88.4 R132, [R186+0x2000] ;  /* 0x00200000ba84783b */ /* 0x000fe20000004200 */
[C---:B------:R-:W-:Y:S01]  /*b010*/  FMUL.FTZ R28, R2.reuse, R112 ;  /* 0x00000070021c7220 */ /* 0x040fe20000410000 */
[C---:B------:R-:W-:Y:S01]  /*b020*/  HMMA.16816.F32.BF16 R24, R80.reuse, R36, R24 ;  /* 0x000000245018723c */ /* 0x040fe20000041818 */
[----:B------:R-:W-:Y:S03]  /*b030*/  MUFU.EX2 R109, R58 ;  /* 0x0000003a006d7308 */ /* 0x000fe60000000800 */
[----:B------:R-:W-:Y:S02]  /*b040*/  FMUL.FTZ R29, R2, R113 ;  /* 0x00000071021d7220 */ /* 0x000fe40000410000 */
[C---:B------:R-:W-:Y:S02]  /*b050*/  FMUL.FTZ R30, R0.reuse, R114 ;  /* 0x00000072001e7220 */ /* 0x040fe40000410000 */
[----:B------:R-:W-:Y:S03]  /*b060*/  FMUL.FTZ R31, R0, R115 ;  /* 0x00000073001f7220 */ /* 0x000fe60000410000 */
[----:B------:R-:W-:Y:S01]  /*b070*/  MUFU.EX2 R100, R152 ;  /* 0x0000009800647308 */ /* 0x000fe20000000800 */
[C---:B------:R-:W-:Y:S02]  /*b080*/  FMUL.FTZ R40, R2.reuse, R124 ;  /* 0x0000007c02287220 */ /* 0x040fe40000410000 */
[----:B------:R-:W-:Y:S01]  /*b090*/  FMUL.FTZ R41, R2, R125 ;  /* 0x0000007d02297220 */ /* 0x000fe20000410000 */
[-C--:B------:R-:W-:Y:S03]  /*b0a0*/  HMMA.16816.F32.BF16 R28, R80, R38.reuse, R28 ;  /* 0x00000026501c723c */ /* 0x080fe6000004181c */
[C---:B------:R-:W-:Y:S02]  /*b0b0*/  FMUL.FTZ R42, R0.reuse, R126 ;  /* 0x0000007e002a7220 */ /* 0x040fe40000410000 */
[----:B------:R-:W-:Y:S01]  /*b0c0*/  FMUL.FTZ R43, R0, R127 ;  /* 0x0000007f002b7220 */ /* 0x000fe20000410000 */
[----:B------:R2:W-:Y:S01]  /*b0d0*/  MUFU.EX2 R113, R57 ;  /* 0x0000003900717308 */ /* 0x0005e20000000800 */
[C---:B------:R-:W-:Y:S01]  /*b0e0*/  FMUL.FTZ R44, R2.reuse, R128 ;  /* 0x00000080022c7220 */ /* 0x040fe20000410000 */
[C---:B------:R-:W-:Y:S04]  /*b0f0*/  HMMA.16816.F32.BF16 R32, R76.reuse, R38, R32 ;  /* 0x000000264c20723c */ /* 0x040fe80000041820 */
[C---:B------:R-:W-:Y:S02]  /*b100*/  FMUL.FTZ R36, R65.reuse, R120 ;  /* 0x0000007841247220 */ /* 0x040fe40000410000 */
[----:B------:R-:W-:Y:S02]  /*b110*/  FMUL.FTZ R37, R65, R121 ;  /* 0x0000007941257220 */ /* 0x000fe40000410000 */
[C---:B------:R-:W-:Y:S01]  /*b120*/  FMUL.FTZ R38, R67.reuse, R122 ;  /* 0x0000007a43267220 */ /* 0x040fe20000410000 */
[----:B------:R4:W-:Y:S03]  /*b130*/  MUFU.EX2 R108, R64 ;  /* 0x00000040006c7308 */ /* 0x0009e60000000800 */
[----:B------:R-:W-:Y:S02]  /*b140*/  FMUL.FTZ R39, R67, R123 ;  /* 0x0000007b43277220 */ /* 0x000fe40000410000 */
[----:B------:R-:W-:Y:S02]  /*b150*/  FMUL.FTZ R45, R2, R129 ;  /* 0x00000081022d7220 */ /* 0x000fe40000410000 */
[C---:B------:R-:W-:Y:S02]  /*b160*/  FMUL.FTZ R46, R0.reuse, R130 ;  /* 0x00000082002e7220 */ /* 0x040fe40000410000 */
[----:B------:R-:W-:Y:S01]  /*b170*/  FMUL.FTZ R47, R0, R131 ;  /* 0x00000083002f7220 */ /* 0x000fe20000410000 */
[-C--:B------:R-:W-:Y:S01]  /*b180*/  HMMA.16816.F32.BF16 R36, R76, R52.reuse, R36 ;  /* 0x000000344c24723c */ /* 0x080fe20000041824 */
[----:B------:R5:W-:Y:S02]  /*b190*/  MUFU.EX2 R130, R3 ;  /* 0x0000000300827308 */ /* 0x000be40000000800 */
[C---:B------:R-:W-:Y:S02]  /*b1a0*/  FMUL.FTZ R56, R2.reuse, R140 ;  /* 0x0000008c02387220 */ /* 0x040fe40000410000 */
[----:B--2---:R-:W-:Y:S02]  /*b1b0*/  FMUL.FTZ R57, R2, R141 ;  /* 0x0000008d02397220 */ /* 0x004fe40000410000 */
[C---:B------:R-:W-:Y:S01]  /*b1c0*/  FMUL.FTZ R58, R0.reuse, R142 ;  /* 0x0000008e003a7220 */ /* 0x040fe20000410000 */
[C---:B------:R-:W-:Y:S03]  /*b1d0*/  HMMA.16816.F32.BF16 R40, R80.reuse, R52, R40 ;  /* 0x000000345028723c */ /* 0x040fe60000041828 */
[----:B------:R-:W-:Y:S01]  /*b1e0*/  MUFU.EX2 R104, R177 ;  /* 0x000000b100687308 */ /* 0x000fe20000000800 */
[----:B------:R-:W-:Y:S02]  /*b1f0*/  FMUL.FTZ R59, R0, R143 ;  /* 0x0000008f003b7220 */ /* 0x000fe40000410000 */
[C---:B------:R-:W-:Y:S02]  /*b200*/  FMUL.FTZ R60, R2.reuse, R144 ;  /* 0x00000090023c7220 */ /* 0x040fe40000410000 */
[-C--:B------:R-:W-:Y:S04]  /*b210*/  HMMA.16816.F32.BF16 R44, R80, R54.reuse, R44 ;  /* 0x00000036502c723c */ /* 0x080fe8000004182c */
[----:B------:R-:W-:Y:S01]  /*b220*/  FMUL.FTZ R61, R2, R145 ;  /* 0x00000091023d7220 */ /* 0x000fe20000410000 */
[----:B------:R-:W-:Y:S01]  /*b230*/  MUFU.EX2 R106, R167 ;  /* 0x000000a7006a7308 */ /* 0x000fe20000000800 */
[C---:B------:R-:W-:Y:S02]  /*b240*/  FMUL.FTZ R62, R0.reuse, R146 ;  /* 0x00000092003e7220 */ /* 0x040fe40000410000 */
[C---:B------:R-:W-:Y:S04]  /*b250*/  HMMA.16816.F32.BF16 R48, R76.reuse, R54, R48 ;  /* 0x000000364c30723c */ /* 0x040fe80000041830 */
[C---:B------:R-:W-:Y:S02]  /*b260*/  FMUL.FTZ R52, R65.reuse, R136 ;  /* 0x0000008841347220 */ /* 0x040fe40000410000 */
[----:B------:R-:W-:Y:S01]  /*b270*/  FMUL.FTZ R53, R65, R137 ;  /* 0x0000008941357220 */ /* 0x000fe20000410000 */
[----:B------:R-:W-:Y:S01]  /*b280*/  MUFU.EX2 R111, R173 ;  /* 0x000000ad006f7308 */ /* 0x000fe20000000800 */
[C---:B------:R-:W-:Y:S04]  /*b290*/  FMUL.FTZ R54, R67.reuse, R138 ;  /* 0x0000008a43367220 */ /* 0x040fe80000410000 */
[----:B------:R-:W-:Y:S02]  /*b2a0*/  FMUL.FTZ R55, R67, R139 ;  /* 0x0000008b43377220 */ /* 0x000fe40000410000 */
[C---:B------:R-:W-:Y:S02]  /*b2b0*/  FMUL.FTZ R63, R0.reuse, R147 ;  /* 0x00000093003f7220 */ /* 0x040fe40000410000 */
[C---:B----4-:R-:W-:Y:S01]  /*b2c0*/  FMUL.FTZ R64, R65.reuse, R148 ;  /* 0x0000009441407220 */ /* 0x050fe20000410000 */
[----:B------:R-:W2:Y:S01]  /*b2d0*/  MUFU.EX2 R107, R75 ;  /* 0x0000004b006b7308 */ /* 0x000ea20000000800 */
[----:B------:R-:W-:Y:S01]  /*b2e0*/  FMUL.FTZ R65, R65, R149 ;  /* 0x0000009541417220 */ /* 0x000fe20000410000 */
[-C--:B------:R-:W-:Y:S03]  /*b2f0*/  HMMA.16816.F32.BF16 R52, R76, R84.reuse, R52 ;  /* 0x000000544c34723c */ /* 0x080fe60000041834 */
[----:B------:R-:W-:Y:S01]  /*b300*/  FFMA.FTZ R0, R0, R252, R222 ;  /* 0x000000fc00007223 */ /* 0x000fe200000100de */
[----:B------:R-:W-:Y:S04]  /*b310*/  F2FP.BF16.PACK_AB R148, R175, R180 ;  /* 0x000000b4af94723e */ /* 0x000fe800000010ff */
[C---:B------:R-:W-:Y:S01]  /*b320*/  HMMA.16816.F32.BF16 R56, R80.reuse, R84, R56 ;  /* 0x000000545038723c */ /* 0x040fe20000041838 */
[----:B------:R-:W-:Y:S03]  /*b330*/  MUFU.EX2 R167, R212 ;  /* 0x000000d400a77308 */ /* 0x000fe60000000800 */
[----:B---3--:R-:W-:Y:S02]  /*b340*/  FFMA.FTZ R2, R2, R73, R230 ;  /* 0x0000004902027223 */ /* 0x008fe400000100e6 */
[----:B-----5:R-:W-:Y:S01]  /*b350*/  FFMA.FTZ R3, R67, R66, R232 ;  /* 0x0000004243037223 */ /* 0x020fe200000100e8 */
[----:B-1----:R-:W-:Y:S01]  /*b360*/  F2FP.BF16.PACK_AB R84, R105, R101 ;  /* 0x000000656954723e */ /* 0x002fe200000010ff */
[-C--:B------:R-:W-:Y:S01]  /*b370*/  HMMA.16816.F32.BF16 R60, R80, R86.reuse, R60 ;  /* 0x00000056503c723c */ /* 0x080fe2000004183c */
[----:B------:R-:W1:Y:S02]  /*b380*/  LDSM.16.MT88.4 R80, [R185+0x800] ;  /* 0x00080000b950783b */ /* 0x000e640000004200 */
[----:B------:R-:W3:Y:S01]  /*b390*/  MUFU.EX2 R112, R171 ;  /* 0x000000ab00707308 */ /* 0x000ee20000000800 */
[C---:B------:R-:W-:Y:S02]  /*b3a0*/  FMUL.FTZ R66, R67.reuse, R150 ;  /* 0x0000009643427220 */ /* 0x040fe40000410000 */
[----:B------:R-:W-:Y:S01]  /*b3b0*/  FMUL.FTZ R67, R67, R151 ;  /* 0x0000009743437220 */ /* 0x000fe20000410000 */
[----:B--2---:R-:W-:Y:S01]  /*b3c0*/  F2FP.BF16.PACK_AB R85, R107, R100 ;  /* 0x000000646b55723e */ /* 0x004fe200000010ff */
[----:B------:R-:W-:Y:S04]  /*b3d0*/  FADD.FTZ R73, R234, R69 ;  /* 0x00000045ea497221 */ /* 0x000fe80000010000 */
[----:B------:R-:W-:Y:S01]  /*b3e0*/  FADD.FTZ R69, R236, R0 ;  /* 0x00000000ec457221 */ /* 0x000fe20000010000 */
[----:B------:R-:W-:Y:S01]  /*b3f0*/  HMMA.16816.F32.BF16 R64, R76, R86, R64 ;  /* 0x000000564c40723c */ /* 0x000fe20000041840 */
[----:B------:R-:W-:Y:S03]  /*b400*/  MUFU.EX2 R110, R166 ;  /* 0x000000a6006e7308 */ /* 0x000fe60000000800 */
[----:B------:R-:W-:Y:S02]  /*b410*/  FADD.FTZ R0, R240, R73 ;  /* 0x00000049f0007221 */ /* 0x000fe40000010000 */
[----:B------:R-:W-:Y:S01]  /*b420*/  FADD.FTZ R73, R235, R69 ;  /* 0x00000045eb497221 */ /* 0x000fe20000010000 */
[----:B------:R-:W-:Y:S01]  /*b430*/  F2FP.BF16.PACK_AB R76, R104, R103 ;  /* 0x00000067684c723e */ /* 0x000fe200000010ff */
[----:B------:R-:W-:Y:S01]  /*b440*/  FADD.FTZ R0, R241, R0 ;  /* 0x00000000f1007221 */ /* 0x000fe20000010000 */
[----:B------:R-:W-:Y:S02]  /*b450*/  F2FP.BF16.PACK_AB R77, R106, R102 ;  /* 0x000000666a4d723e */ /* 0x000fe400000010ff */
[----:B------:R-:W2:Y:S01]  /*b460*/  MUFU.EX2 R114, R165 ;  /* 0x000000a500727308 */ /* 0x000ea20000000800 */
[----:B------:R-:W-:Y:S01]  /*b470*/  F2FP.BF16.PACK_AB R86, R113, R109 ;  /* 0x0000006d7156723e */ /* 0x000fe200000010ff */
[----:B------:R-:W-:Y:S01]  /*b480*/  FADD.FTZ R0, R103, R0 ;  /* 0x0000000067007221 */ /* 0x000fe20000010000 */
[----:B---3--:R-:W-:Y:S01]  /*b490*/  F2FP.BF16.PACK_AB R78, R112, R111 ;  /* 0x0000006f704e723e */ /* 0x008fe200000010ff */
[----:B------:R-:W-:Y:S01]  /*b4a0*/  FADD.FTZ R3, R233, R3 ;  /* 0x00000003e9037221 */ /* 0x000fe20000010000 */
[----:B------:R-:W-:Y:S01]  /*b4b0*/  F2FP.BF16.PACK_AB R87, R130, R108 ;  /* 0x0000006c8257723e */ /* 0x000fe200000010ff */
[----:B------:R-:W-:Y:S02]  /*b4c0*/  FADD.FTZ R2, R231, R2 ;  /* 0x00000002e7027221 */ /* 0x000fe40000010000 */
[----:B------:R-:W-:Y:S02]  /*b4d0*/  FADD.FTZ R3, R238, R3 ;  /* 0x00000003ee037221 */ /* 0x000fe40000010000 */
[----:B------:R-:W-:Y:S01]  /*b4e0*/  MUFU.EX2 R171, R210 ;  /* 0x000000d200ab7308 */ /* 0x000fe20000000800 */
[----:B------:R-:W-:Y:S02]  /*b4f0*/  FADD.FTZ R2, R237, R2 ;  /* 0x00000002ed027221 */ /* 0x000fe40000010000 */
[----:B------:R-:W-:Y:S02]  /*b500*/  FADD.FTZ R69, R242, R3 ;  /* 0x00000003f2457221 */ /* 0x000fe40000010000 */
[----:B------:R-:W-:Y:S02]  /*b510*/  FADD.FTZ R3, R239, R2 ;  /* 0x00000002ef037221 */ /* 0x000fe40000010000 */
[----:B------:R-:W-:Y:S02]  /*b520*/  FADD.FTZ R69, R102, R69 ;  /* 0x0000004566457221 */ /* 0x000fe40000010000 */
[----:B------:R-:W-:Y:S01]  /*b530*/  FADD.FTZ R3, R101, R3 ;  /* 0x0000000365037221 */ /* 0x000fe20000010000 */
[----:B------:R-:W-:Y:S01]  /*b540*/  MUFU.EX2 R143, R206 ;  /* 0x000000ce008f7308 */ /* 0x000fe20000000800 */
[----:B------:R-:W-:Y:S02]  /*b550*/  FADD.FTZ R2, R243, R73 ;  /* 0x00000049f3027221 */ /* 0x000fe40000010000 */
[----:B------:R-:W-:Y:S01]  /*b560*/  FADD.FTZ R0, R104, R0 ;  /* 0x0000000068007221 */ /* 0x000fe20000010000 */
[----:B--2---:R-:W-:Y:S01]  /*b570*/  F2FP.BF16.PACK_AB R79, R114, R110 ;  /* 0x0000006e724f723e */ /* 0x004fe200000010ff */
[----:B------:R-:W-:Y:S02]  /*b580*/  FADD.FTZ R2, R100, R2 ;  /* 0x0000000264027221 */ /* 0x000fe40000010000 */
[----:B------:R-:W-:Y:S01]  /*b590*/  LDSM.16.MT88.4 R100, [R185+0x2000] ;  /* 0x00200000b964783b */ /* 0x000fe20000004200 */
[----:B------:R-:W-:Y:S02]  /*b5a0*/  FADD.FTZ R0, R111, R0 ;  /* 0x000000006f007221 */ /* 0x000fe40000010000 */
[----:B------:R-:W-:Y:S01]  /*b5b0*/  MUFU.EX2 R173, R209 ;  /* 0x000000d100ad7308 */ /* 0x000fe20000000800 */
[-C--:B-1----:R-:W-:Y:S03]  /*b5c0*/  HMMA.16816.F32.BF16 R4, R76, R80.reuse, R4 ;  /* 0x000000504c04723c */ /* 0x082fe60000041804 */
[----:B------:R-:W-:Y:S02]  /*b5d0*/  FADD.FTZ R73, R112, R0 ;  /* 0x0000000070497221 */ /* 0x000fe40000010000 */
[----:B------:R-:W-:Y:S02]  /*b5e0*/  FADD.FTZ R3, R105, R3 ;  /* 0x0000000369037221 */ /* 0x000fe40000010000 */
[----:B------:R-:W-:Y:S01]  /*b5f0*/  FADD.FTZ R2, R107, R2 ;  /* 0x000000026b027221 */ /* 0x000fe20000010000 */
[C---:B------:R-:W-:Y:S01]  /*b600*/  HMMA.16816.F32.BF16 R8, R84.reuse, R80, R8 ;  /* 0x000000505408723c */ /* 0x040fe20000041808 */
[----:B------:R-:W-:Y:S03]  /*b610*/  MUFU.EX2 R179, R208 ;  /* 0x000000d000b37308 */ /* 0x000fe60000000800 */
[----:B------:R-:W-:Y:S02]  /*b620*/  FADD.FTZ R3, R109, R3 ;  /* 0x000000036d037221 */ /* 0x000fe40000010000 */
[----:B------:R-:W-:Y:S02]  /*b630*/  FADD.FTZ R69, R106, R69 ;  /* 0x000000456a457221 */ /* 0x000fe40000010000 */
[-C--:B------:R-:W-:Y:S03]  /*b640*/  HMMA.16816.F32.BF16 R12, R84, R82.reuse, R12 ;  /* 0x00000052540c723c */ /* 0x080fe6000004180c */
[----:B------:R-:W-:Y:S01]  /*b650*/  MUFU.EX2 R177, R204 ;  /* 0x000000cc00b17308 */ /* 0x000fe20000000800 */
[----:B------:R-:W-:Y:S04]  /*b660*/  FADD.FTZ R69, R110, R69 ;  /* 0x000000456e457221 */ /* 0x000fe80000010000 */
[C---:B------:R-:W-:Y:S01]  /*b670*/  HMMA.16816.F32.BF16 R16, R76.reuse, R82, R16 ;  /* 0x000000524c10723c */ /* 0x040fe20000041810 */
[----:B------:R-:W1:Y:S04]  /*b680*/  LDSM.16.MT88.4 R80, [R188+0x800] ;  /* 0x00080000bc50783b */ /* 0x000e680000004200 */
[----:B------:R-:W-:Y:S03]  /*b690*/  MUFU.EX2 R178, R200 ;  /* 0x000000c800b27308 */ /* 0x000fe60000000800 */
[-C--:B------:R-:W-:Y:S07]  /*b6a0*/  HMMA.16816.F32.BF16 R20, R76, R88.reuse, R20 ;  /* 0x000000584c14723c */ /* 0x080fee0000041814 */
[----:B------:R-:W-:Y:S01]  /*b6b0*/  MUFU.EX2 R152, R226 ;  /* 0x000000e200987308 */ /* 0x000fe20000000800 */
[C---:B------:R-:W-:Y:S08]  /*b6c0*/  HMMA.16816.F32.BF16 R24, R84.reuse, R88, R24 ;  /* 0x000000585418723c */ /* 0x040ff00000041818 */
[-C--:B------:R-:W-:Y:S01]  /*b6d0*/  HMMA.16816.F32.BF16 R28, R84, R90.reuse, R28 ;  /* 0x0000005a541c723c */ /* 0x080fe2000004181c */
[----:B------:R-:W-:Y:S07]  /*b6e0*/  MUFU.EX2 R75, R229 ;  /* 0x000000e5004b7308 */ /* 0x000fee0000000800 */
[C---:B------:R-:W-:Y:S01]  /*b6f0*/  HMMA.16816.F32.BF16 R32, R76.reuse, R90, R32 ;  /* 0x0000005a4c20723c */ /* 0x040fe20000041820 */
[----:B------:R-:W2:Y:S02]  /*b700*/  LDSM.16.MT88.4 R88, [R185+0x1000] ;  /* 0x00100000b958783b */ /* 0x000ea40000004200 */
[----:B------:R-:W-:Y:S05]  /*b710*/  MUFU.EX2 R131, R170 ;  /* 0x000000aa00837308 */ /* 0x000fea0000000800 */
[-C--:B------:R-:W-:Y:S05]  /*b720*/  HMMA.16816.F32.BF16 R36, R76, R92.reuse, R36 ;  /* 0x0000005c4c24723c */ /* 0x080fea0000041824 */
[----:B------:R-:W-:Y:S03]  /*b730*/  MUFU.EX2 R170, R205 ;  /* 0x000000cd00aa7308 */ /* 0x000fe60000000800 */
[C---:B------:R-:W-:Y:S07]  /*b740*/  HMMA.16816.F32.BF16 R40, R84.reuse, R92, R40 ;  /* 0x0000005c5428723c */ /* 0x040fee0000041828 */
[----:B------:R-:W3:Y:S01]  /*b750*/  MUFU.EX2 R129, R169 ;  /* 0x000000a900817308 */ /* 0x000ee20000000800 */
[-C--:B------:R-:W-:Y:S08]  /*b760*/  HMMA.16816.F32.BF16 R44, R84, R94.reuse, R44 ;  /* 0x0000005e542c723c */ /* 0x080ff0000004182c */
[C---:B------:R-:W-:Y:S01]  /*b770*/  HMMA.16816.F32.BF16 R48, R76.reuse, R94, R48 ;  /* 0x0000005e4c30723c */ /* 0x040fe20000041830 */
[----:B------:R-:W4:Y:S01]  /*b780*/  LDSM.16.MT88.4 R92, [R189+0x1000] ;  /* 0x00100000bd5c783b */ /* 0x000f220000004200 */
[----:B------:R-:W-:Y:S06]  /*b790*/  MUFU.EX2 R169, R181 ;  /* 0x000000b500a97308 */ /* 0x000fec0000000800 */
[-C--:B-1----:R-:W-:Y:S04]  /*b7a0*/  HMMA.16816.F32.BF16 R52, R76, R80.reuse, R52 ;  /* 0x000000504c34723c */ /* 0x082fe80000041834 */
[----:B------:R-:W1:Y:S04]  /*b7b0*/  MUFU.EX2 R139, R161 ;  /* 0x000000a1008b7308 */ /* 0x000e680000000800 */
[C---:B------:R-:W-:Y:S06]  /*b7c0*/  HMMA.16816.F32.BF16 R56, R84.reuse, R80, R56 ;  /* 0x000000505438723c */ /* 0x040fec0000041838 */
[----:B------:R5:W-:Y:S01]  /*b7d0*/  MUFU.EX2 R128, R74 ;  /* 0x0000004a00807308 */ /* 0x000be20000000800 */
[----:B---3--:R-:W-:Y:S01]  /*b7e0*/  F2FP.BF16.PACK_AB R80, R174, R129 ;  /* 0x00000081ae50723e */ /* 0x008fe200000010ff */
[-C--:B------:R-:W-:Y:S01]  /*b7f0*/  HMMA.16816.F32.BF16 R60, R84, R82.reuse, R60 ;  /* 0x00000052543c723c */ /* 0x080fe2000004183c */
[----:B------:R-:W3:Y:S07]  /*b800*/  LDSM.16.MT88.4 R84, [R186+0x1000] ;  /* 0x00100000ba54783b */ /* 0x000eee0000004200 */
[----:B------:R-:W-:Y:S01]  /*b810*/  HMMA.16816.F32.BF16 R64, R76, R82, R64 ;  /* 0x000000524c40723c */ /* 0x000fe20000041840 */
[----:B------:R-:W4:Y:S06]  /*b820*/  MUFU.EX2 R138, R156 ;  /* 0x0000009c008a7308 */ /* 0x000f2c0000000800 */
[----:B------:R-:W-:Y:S02]  /*b830*/  F2FP.BF16.PACK_AB R76, R247, R248 ;  /* 0x000000f8f74c723e */ /* 0x000fe400000010ff */
[----:B------:R-:W-:Y:S02]  /*b840*/  F2FP.BF16.PACK_AB R77, R244, R131 ;  /* 0x00000083f44d723e */ /* 0x000fe400000010ff */
[----:B------:R-:W-:Y:S01]  /*b850*/  MUFU.EX2 R137, R155 ;  /* 0x0000009b00897308 */ /* 0x000fe20000000800 */
[----:B------:R-:W-:Y:S02]  /*b860*/  F2FP.BF16.PACK_AB R78, R246, R183 ;  /* 0x000000b7f64e723e */ /* 0x000fe400000010ff */
[----:B------:R-:W-:Y:S01]  /*b870*/  F2FP.BF16.PACK_AB R79, R245, R182 ;  /* 0x000000b6f54f723e */ /* 0x000fe200000010ff */
[----:B-----5:R-:W-:Y:S01]  /*b880*/  FADD.FTZ R74, R108, R2 ;  /* 0x000000026c4a7221 */ /* 0x020fe20000010000 */
[----:B-1----:R-:W-:Y:S01]  /*b890*/  F2FP.BF16.PACK_AB R82, R139, R169 ;  /* 0x000000a98b52723e */ /* 0x002fe200000010ff */
[----:B------:R-:W-:Y:S02]  /*b8a0*/  FADD.FTZ R2, R114, R69 ;  /* 0x0000004572027221 */ /* 0x000fe40000010000 */
[----:B------:R-:W-:Y:S02]  /*b8b0*/  FADD.FTZ R0, R130, R74 ;  /* 0x0000004a82007221 */ /* 0x000fe40000010000 */
[-C--:B--2---:R-:W-:Y:S01]  /*b8c0*/  HMMA.16816.F32.BF16 R4, R76, R88.reuse, R4 ;  /* 0x000000584c04723c */ /* 0x084fe20000041804 */
[----:B------:R-:W1:Y:S02]  /*b8d0*/  MUFU.EX2 R136, R154 ;  /* 0x0000009a00887308 */ /* 0x000e640000000800 */
[----:B------:R-:W-:Y:S01]  /*b8e0*/  FADD.FTZ R2, R131, R2 ;  /* 0x0000000283027221 */ /* 0x000fe20000010000 */
[----:B----4-:R-:W-:Y:S01]  /*b8f0*/  F2FP.BF16.PACK_AB R81, R138, R128 ;  /* 0x000000808a51723e */ /* 0x010fe200000010ff */
[----:B------:R-:W-:Y:S02]  /*b900*/  FADD.FTZ R69, R113, R3 ;  /* 0x0000000371457221 */ /* 0x000fe40000010000 */
[----:B------:R-:W-:Y:S02]  /*b910*/  FADD.FTZ R2, R244, R2 ;  /* 0x00000002f4027221 */ /* 0x000fe40000010000 */
[----:B------:R-:W-:Y:S02]  /*b920*/  FADD.FTZ R3, R248, R73 ;  /* 0x00000049f8037221 */ /* 0x000fe40000010000 */
[----:B------:R-:W-:Y:S02]  /*b930*/  MUFU.EX2 R142, R160 ;  /* 0x000000a0008e7308 */ /* 0x000fe40000000800 */
[----:B------:R-:W-:Y:S08]  /*b940*/  FADD.FTZ R3, R247, R3 ;  /* 0x00000003f7037221 */ /* 0x000ff00000010000 */
[----:B------:R-:W-:Y:S01]  /*b950*/  MUFU.EX2 R168, R159 ;  /* 0x0000009f00a87308 */ /* 0x000fe20000000800 */
[----:B-1----:R-:W-:Y:S09]  /*b960*/  F2FP.BF16.PACK_AB R83, R136, R137 ;  /* 0x000000898853723e */ /* 0x002ff200000010ff */
[----:B------:R-:W1:Y:S01]  /*b970*/  MUFU.EX2 R159, R216 ;  /* 0x000000d8009f7308 */ /* 0x000e620000000800 */
[C---:B------:R-:W-:Y:S08]  /*b980*/  HMMA.16816.F32.BF16 R8, R80.reuse, R88, R8 ;  /* 0x000000585008723c */ /* 0x040ff00000041808 */
[-C--:B------:R-:W-:Y:S01]  /*b990*/  HMMA.16816.F32.BF16 R12, R80, R90.reuse, R12 ;  /* 0x0000005a500c723c */ /* 0x080fe2000004180c */
[----:B------:R-:W-:Y:S07]  /*b9a0*/  MUFU.EX2 R141, R164 ;  /* 0x000000a4008d7308 */ /* 0x000fee0000000800 */
[C---:B------:R-:W-:Y:S01]  /*b9b0*/  HMMA.16816.F32.BF16 R16, R76.reuse, R90, R16 ;  /* 0x0000005a4c10723c */ /* 0x040fe20000041810 */
[----:B------:R-:W2:Y:S02]  /*b9c0*/  LDSM.16.MT88.4 R88, [R185+0x1800] ;  /* 0x00180000b958783b */ /* 0x000ea40000004200 */
[----:B------:R-:W-:Y:S01]  /*b9d0*/  MUFU.EX2 R140, R163 ;  /* 0x000000a3008c7308 */ /* 0x000fe20000000800 */
[----:B-1----:R-:W-:Y:S04]  /*b9e0*/  F2FP.BF16.PACK_AB R151, R158, R159 ;  /* 0x0000009f9e97723e */ /* 0x002fe800000010ff */
[-C--:B------:R-:W-:Y:S05]  /*b9f0*/  HMMA.16816.F32.BF16 R20, R76, R92.reuse, R20 ;  /* 0x0000005c4c14723c */ /* 0x080fea0000041814 */
[----:B------:R-:W-:Y:S03]  /*ba00*/  MUFU.EX2 R156, R153 ;  /* 0x00000099009c7308 */ /* 0x000fe60000000800 */
[C---:B------:R-:W-:Y:S07]  /*ba10*/  HMMA.16816.F32.BF16 R24, R80.reuse, R92, R24 ;  /* 0x0000005c5018723c */ /* 0x040fee0000041818 */
[----:B------:R-:W1:Y:S01]  /*ba20*/  MUFU.EX2 R153, R224 ;  /* 0x000000e000997308 */ /* 0x000e620000000800 */
[-C--:B------:R-:W-:Y:S08]  /*ba30*/  HMMA.16816.F32.BF16 R28, R80, R94.reuse, R28 ;  /* 0x0000005e501c723c */ /* 0x080ff0000004181c */
[C---:B------:R-:W-:Y:S01]  /*ba40*/  HMMA.16816.F32.BF16 R32, R76.reuse, R94, R32 ;  /* 0x0000005e4c20723c */ /* 0x040fe20000041820 */
[----:B------:R-:W-:Y:S01]  /*ba50*/  LDSM.16.MT88.4 R92, [R186+0x1800] ;  /* 0x00180000ba5c783b */ /* 0x000fe20000004200 */
[----:B------:R-:W-:Y:S06]  /*ba60*/  MUFU.EX2 R165, R215 ;  /* 0x000000d700a57308 */ /* 0x000fec0000000800 */
[-C--:B---3--:R-:W-:Y:S04]  /*ba70*/  HMMA.16816.F32.BF16 R36, R76, R84.reuse, R36 ;  /* 0x000000544c24723c */ /* 0x088fe80000041824 */
[----:B------:R-:W-:Y:S01]  /*ba80*/  MUFU.EX2 R154, R223 ;  /* 0x000000df009a7308 */ /* 0x000fe20000000800 */
[----:B-1----:R-:W-:Y:S03]  /*ba90*/  F2FP.BF16.PACK_AB R146, R152, R153 ;  /* 0x000000999892723e */ /* 0x002fe600000010ff */
[C---:B------:R-:W-:Y:S06]  /*baa0*/  HMMA.16816.F32.BF16 R40, R80.reuse, R84, R40 ;  /* 0x000000545028723c */ /* 0x040fec0000041828 */
[----:B------:R-:W1:Y:S02]  /*bab0*/  MUFU.EX2 R166, R214 ;  /* 0x000000d600a67308 */ /* 0x000e640000000800 */
[-C--:B------:R-:W-:Y:S08]  /*bac0*/  HMMA.16816.F32.BF16 R44, R80, R86.reuse, R44 ;  /* 0x00000056502c723c */ /* 0x080ff0000004182c */
[C---:B------:R-:W-:Y:S01]  /*bad0*/  HMMA.16816.F32.BF16 R48, R76.reuse, R86, R48 ;  /* 0x000000564c30723c */ /* 0x040fe20000041830 */
[----:B------:R-:W3:Y:S01]  /*bae0*/  LDSM.16.MT88.4 R84, [R189+0x1800] ;  /* 0x00180000bd54783b */ /* 0x000ee20000004200 */
[----:B------:R-:W4:Y:S06]  /*baf0*/  MUFU.EX2 R155, R220 ;  /* 0x000000dc009b7308 */ /* 0x000f2c0000000800 */
[-C--:B------:R-:W-:Y:S04]  /*bb00*/  HMMA.16816.F32.BF16 R52, R76, R96.reuse, R52 ;  /* 0x000000604c34723c */ /* 0x080fe80000041834 */
[----:B------:R-:W-:Y:S01]  /*bb10*/  MUFU.EX2 R161, R218 ;  /* 0x000000da00a17308 */ /* 0x000fe20000000800 */
[----:B-1----:R-:W-:Y:S03]  /*bb20*/  F2FP.BF16.PACK_AB R149, R165, R166 ;  /* 0x000000a6a595723e */ /* 0x002fe600000010ff */
[C---:B------:R-:W-:Y:S06]  /*bb30*/  HMMA.16816.F32.BF16 R56, R80.reuse, R96, R56 ;  /* 0x000000605038723c */ /* 0x040fec0000041838 */
[----:B------:R-:W1:Y:S02]  /*bb40*/  MUFU.EX2 R160, R219 ;  /* 0x000000db00a07308 */ /* 0x000e640000000800 */
[-C--:B------:R-:W-:Y:S04]  /*bb50*/  HMMA.16816.F32.BF16 R60, R80, R98.reuse, R60 ;  /* 0x00000062503c723c */ /* 0x080fe8000004183c */
[----:B----4-:R-:W-:Y:S03]  /*bb60*/  F2FP.BF16.PACK_AB R144, R154, R155 ;  /* 0x0000009b9a90723e */ /* 0x010fe600000010ff */
[----:B------:R-:W-:Y:S01]  /*bb70*/  F2FP.BF16.PACK_AB R80, R168, R142 ;  /* 0x0000008ea850723e */ /* 0x000fe200000010ff */
[----:B------:R-:W-:Y:S01]  /*bb80*/  HMMA.16816.F32.BF16 R64, R76, R98, R64 ;  /* 0x000000624c40723c */ /* 0x000fe20000041840 */
[----:B------:R-:W4:Y:S03]  /*bb90*/  LDSM.16.MT88.4 R96, [R188+0x1800] ;  /* 0x00180000bc60783b */ /* 0x000f260000004200 */
[----:B------:R-:W-:Y:S02]  /*bba0*/  F2FP.BF16.PACK_AB R82, R176, R172 ;  /* 0x000000acb052723e */ /* 0x000fe400000010ff */
[----:B------:R-:W-:Y:S02]  /*bbb0*/  F2FP.BF16.PACK_AB R81, R140, R141 ;  /* 0x0000008d8c51723e */ /* 0x000fe400000010ff */
[----:B------:R-:W-:Y:S04]  /*bbc0*/  F2FP.BF16.PACK_AB R76, R171, R167 ;  /* 0x000000a7ab4c723e */ /* 0x000fe800000010ff */
[----:B------:R-:W-:Y:S02]  /*bbd0*/  F2FP.BF16.PACK_AB R77, R170, R143 ;  /* 0x0000008faa4d723e */ /* 0x000fe400000010ff */
[----:B------:R-:W-:Y:S02]  /*bbe0*/  F2FP.BF16.PACK_AB R78, R179, R173 ;  /* 0x000000adb34e723e */ /* 0x000fe400000010ff */
[----:B------:R-:W-:Y:S02]  /*bbf0*/  F2FP.BF16.PACK_AB R79, R178, R177 ;  /* 0x000000b1b24f723e */ /* 0x000fe400000010ff */
[----:B------:R-:W-:Y:S02]  /*bc00*/  F2FP.BF16.PACK_AB R83, R156, R157 ;  /* 0x0000009d9c53723e */ /* 0x000fe400000010ff */
[----:B-1----:R-:W-:Y:S03]  /*bc10*/  F2FP.BF16.PACK_AB R150, R160, R161 ;  /* 0x000000a1a096723e */ /* 0x002fe600000010ff */
[-C--:B--2---:R-:W-:Y:S08]  /*bc20*/  HMMA.16816.F32.BF16 R4, R76, R88.reuse, R4 ;  /* 0x000000584c04723c */ /* 0x084ff00000041804 */
[C---:B------:R-:W-:Y:S08]  /*bc30*/  HMMA.16816.F32.BF16 R8, R80.reuse, R88, R8 ;  /* 0x000000585008723c */ /* 0x040ff00000041808 */
[-C--:B------:R-:W-:Y:S08]  /*bc40*/  HMMA.16816.F32.BF16 R12, R80, R90.reuse, R12 ;  /* 0x0000005a500c723c */ /* 0x080ff0000004180c */
[C---:B------:R-:W-:Y:S08]  /*bc50*/  HMMA.16816.F32.BF16 R16, R76.reuse, R90, R16 ;  /* 0x0000005a4c10723c */ /* 0x040ff00000041810 */
[-C--:B---3--:R-:W-:Y:S08]  /*bc60*/  HMMA.16816.F32.BF16 R20, R76, R84.reuse, R20 ;  /* 0x000000544c14723c */ /* 0x088ff00000041814 */
[C---:B------:R-:W-:Y:S01]  /*bc70*/  HMMA.16816.F32.BF16 R24, R80.reuse, R84, R24 ;  /* 0x000000545018723c */ /* 0x040fe20000041818 */
[----:B------:R-:W1:Y:S07]  /*bc80*/  MUFU.EX2 R84, R228 ;  /* 0x000000e400547308 */ /* 0x000e6e0000000800 */
[-C--:B------:R-:W-:Y:S03]  /*bc90*/  HMMA.16816.F32.BF16 R28, R80, R86.reuse, R28 ;  /* 0x00000056501c723c */ /* 0x080fe6000004181c */
[----:B------:R-:W-:Y:S05]  /*bca0*/  MUFU.EX2 R85, R225 ;  /* 0x000000e100557308 */ /* 0x000fea0000000800 */
[C---:B------:R-:W-:Y:S05]  /*bcb0*/  HMMA.16816.F32.BF16 R32, R76.reuse, R86, R32 ;  /* 0x000000564c20723c */ /* 0x040fea0000041820 */
[----:B------:R-:W2:Y:S02]  /*bcc0*/  MUFU.EX2 R86, R227 ;  /* 0x000000e300567308 */ /* 0x000ea40000000800 */
[----:B------:R-:W-:Y:S01]  /*bcd0*/  MOV R87, R68 ;  /* 0x0000004400577202 */ /* 0x000fe20000000f00 */
[-C--:B------:R-:W-:Y:S04]  /*bce0*/  HMMA.16816.F32.BF16 R36, R76, R92.reuse, R36 ;  /* 0x0000005c4c24723c */ /* 0x080fe80000041824 */
[----:B-1----:R-:W-:Y:S04]  /*bcf0*/  F2FP.BF16.PACK_AB R147, R75, R84 ;  /* 0x000000544b93723e */ /* 0x002fe800000010ff */
[C---:B------:R-:W-:Y:S08]  /*bd00*/  HMMA.16816.F32.BF16 R40, R80.reuse, R92, R40 ;  /* 0x0000005c5028723c */ /* 0x040ff00000041828 */
[-C--:B------:R-:W-:Y:S04]  /*bd10*/  HMMA.16816.F32.BF16 R44, R80, R94.reuse, R44 ;  /* 0x0000005e502c723c */ /* 0x080fe8000004182c */
[----:B--2---:R-:W-:Y:S04]  /*bd20*/  F2FP.BF16.PACK_AB R145, R86, R85 ;  /* 0x000000555691723e */ /* 0x004fe800000010ff */
[C---:B------:R-:W-:Y:S08]  /*bd30*/  HMMA.16816.F32.BF16 R48, R76.reuse, R94, R48 ;  /* 0x0000005e4c30723c */ /* 0x040ff00000041830 */
[-C--:B----4-:R-:W-:Y:S08]  /*bd40*/  HMMA.16816.F32.BF16 R52, R76, R96.reuse, R52 ;  /* 0x000000604c34723c */ /* 0x090ff00000041834 */
[C---:B------:R-:W-:Y:S08]  /*bd50*/  HMMA.16816.F32.BF16 R56, R80.reuse, R96, R56 ;  /* 0x000000605038723c */ /* 0x040ff00000041838 */
[-C--:B------:R-:W-:Y:S08]  /*bd60*/  HMMA.16816.F32.BF16 R60, R80, R98.reuse, R60 ;  /* 0x00000062503c723c */ /* 0x080ff0000004183c */
[----:B------:R-:W-:Y:S01]  /*bd70*/  HMMA.16816.F32.BF16 R64, R76, R98, R64 ;  /* 0x000000624c40723c */ /* 0x000fe20000041840 */
[----:B------:R-:W1:Y:S07]  /*bd80*/  LDSM.16.MT88.4 R76, [R188+0x2000] ;  /* 0x00200000bc4c783b */ /* 0x000e6e0000004200 */
        /* <DEDUP_REMOVED lines=48> */
[----:B------:R-:W-:Y:S01]  /*c090*/  FADD.FTZ R5, R85, R5 ;  /* 0x0000000555057221 */ /* 0x000fe20000010000 */
[----:B------:R-:W-:Y:S01]  /*c0a0*/  MOV R85, R71 ;  /* 0x0000004700557202 */ /* 0x000fe20000000f00 */
        /* <DEDUP_REMOVED lines=8> */
[----:B------:R-:W-:Y:S01]  /*c130*/  FADD.FTZ R0, R84, R0 ;  /* 0x0000000054007221 */ /* 0x000fe20000010000 */
[----:B------:R1:W-:Y:S01]  /*c140*/  STL [R1], R3 ;  /* 0x0000000301007387 */ /* 0x0003e20000100800 */
[----:B------:R-:W-:Y:S01]  /*c150*/  FADD.FTZ R4, R161, R4 ;  /* 0x00000004a1047221 */ /* 0x000fe20000010000 */
[----:B------:R-:W-:Y:S01]  /*c160*/  MOV R84, R72 ;  /* 0x0000004800547202 */ /* 0x000fe20000000f00 */
[----:B------:R-:W-:Y:S01]  /*c170*/  FADD.FTZ R0, R75, R0 ;  /* 0x000000004b007221 */ /* 0x000fe20000010000 */
[----:B------:R1:W-:Y:S01]  /*c180*/  STL [R1+0x8], R2 ;  /* 0x0000080201007387 */ /* 0x0003e20000100800 */
[----:B------:R-:W-:Y:S03]  /*c190*/  FADD.FTZ R246, R160, R4 ;  /* 0x00000004a0f67221 */ /* 0x000fe60000010000 */
[----:B------:R1:W-:Y:S02]  /*c1a0*/  STL [R1+0x4], R0 ;  /* 0x0000040001007387 */ /* 0x0003e40000100800 */
[----:B-1----:R-:W-:-:S05]  /*c1b0*/  @P0 BRA `(.L_x_1471) ;  /* 0xffffb6e000000947 */ /* 0x002fca000383ffff */
.L_x_1460:
[----:B-1----:R-:W2:Y:S02]  /*c1c0*/  LDL R0, [R1+0x10] ;  /* 0x0000100001007983 */ /* 0x002ea40000100800 */
[----:B--2---:R-:W-:-:S13]  /*c1d0*/  ISETP.GE.AND P0, PT, R211, R0, PT ;  /* 0x00000000d300720c */ /* 0x004fda0003f06270 */
[----:B------:R-:W-:Y:S05]  /*c1e0*/  @!P0 BRA `(.L_x_1472) ;  /* 0x00003d2000008947 */ /* 0x000fea0003800000 */
[----:B------:R-:W-:Y:S01]  /*c1f0*/  IMAD.MOV.U32 R85, RZ, RZ, R71 ;  /* 0x000000ffff557224 */ /* 0x000fe200078e0047 */
[----:B------:R-:W-:Y:S01]  /*c200*/  MOV R87, R68 ;  /* 0x0000004400577202 */ /* 0x000fe20000000f00 */
[----:B------:R-:W-:Y:S01]  /*c210*/  IMAD.MOV.U32 R84, RZ, RZ, R72 ;  /* 0x000000ffff547224 */ /* 0x000fe200078e0048 */
[----:B------:R-:W-:Y:S02]  /*c220*/  MOV R86, R70 ;  /* 0x0000004600567202 */ /* 0x000fe40000000f00 */
.L_x_1479:
        /* <DEDUP_REMOVED lines=14> */
[C---:B------:R-:W-:Y:S04]  /*c310*/  IMAD.WIDE.U32 R2, R203.reuse, c[0x0][0x218], R2 ;  /* 0x00008600cb027a25 */ /* 0x040fe800078e0002 */
        /* <DEDUP_REMOVED lines=22> */
.L_x_1576:
        /* <DEDUP_REMOVED lines=21> */
[----:B------:R-:W-:Y:S01]  /*c5d0*/  LOP3.LUT R0, R0, 0xf, RZ, 0xc0, !PT ;  /* 0x0000000f00007812 */ /* 0x000fe200078ec0ff */
[----:B------:R-:W5:Y:S06]  /*c5e0*/  LDL R236, [R1+0x10] ;  /* 0x0000100001ec7983 */ /* 0x000f6c0000100800 */
[C---:B------:R-:W-:Y:S08]  /*c5f0*/  HMMA.16816.F32.BF16 R40, R76.reuse, R48, RZ ;  /* 0x000000304c28723c */ /* 0x040ff000000418ff */
[-C--:B------:R-:W-:Y:S08]  /*c600*/  HMMA.16816.F32.BF16 R44, R76, R50.reuse, RZ ;  /* 0x000000324c2c723c */ /* 0x080ff000000418ff */
[C---:B------:R-:W-:Y:S04]  /*c610*/  HMMA.16816.F32.BF16 R48, R80.reuse, R50, RZ ;  /* 0x000000325030723c */ /* 0x040fe800000418ff */
[-C--:B---3--:R-:W-:Y:S02]  /*c620*/  IADD3 R2, P2, R2, R58.reuse, RZ ;  /* 0x0000003a02027210 */ /* 0x088fe40007f5e0ff */
[----:B----4-:R-:W-:Y:S02]  /*c630*/  IADD3 R62, P1, R3, R58, RZ ;  /* 0x0000003a033e7210 */ /* 0x010fe40007f3e0ff */
[-C--:B--2---:R-:W-:Y:S04]  /*c640*/  IADD3.X R3, R57, R68.reuse, RZ, P2, !PT ;  /* 0x0000004439037210 */ /* 0x084fe800017fe4ff */
[----:B-1----:R-:W-:Y:S01]  /*c650*/  IADD3.X R63, R55, R68, RZ, P1, !PT ;  /* 0x00000044373f7210 */ /* 0x002fe20000ffe4ff */
        /* <DEDUP_REMOVED lines=12> */
[C---:B---3--:R-:W-:Y:S02]  /*c720*/  HMMA.16816.F32.BF16 R56, R76.reuse, R64, RZ ;  /* 0x000000404c38723c */ /* 0x048fe400000418ff */
[----:B----4-:R-:W-:Y:S05]  /*c730*/  IADD3.X R73, RZ, R0, R68, P2, P1 ;  /* 0x00000000ff497210 */ /* 0x010fea00017e2444 */
[----:B------:R3:W-:Y:S01]  /*c740*/  LDGSTS.E.BYPASS.LTC128B.128.ZFILL [R202+0x2100], [R72.64], P5 ;  /* 0x0210000048ca7fae */ /* 0x0007e2000a941d46 */
[-C--:B--2---:R-:W-:Y:S07]  /*c750*/  HMMA.16816.F32.BF16 R60, R76, R66.reuse, RZ ;  /* 0x000000424c3c723c */ /* 0x084fee00000418ff */
[----:B------:R-:W0:Y:S01]  /*c760*/  LDGDEPBAR ;  /* 0x00000000000079af */ /* 0x000e220000000000 */
[C---:B------:R-:W-:Y:S08]  /*c770*/  HMMA.16816.F32.BF16 R64, R80.reuse, R66, RZ ;  /* 0x000000425040723c */ /* 0x040ff000000418ff */
[-C--:B-1----:R-:W-:Y:S08]  /*c780*/  HMMA.16816.F32.BF16 R68, R80, R152.reuse, RZ ;  /* 0x000000985044723c */ /* 0x082ff000000418ff */
        /* <DEDUP_REMOVED lines=27> */
[----:B------:R-:W4:Y:S07]  /*c940*/  LDSM.16.M88.4 R164, [R190+0x1000] ;  /* 0x00100000bea4783b */ /* 0x000f2e0000000200 */
[----:B------:R-:W-:Y:S01]  /*c950*/  HMMA.16816.F32.BF16 R80, R156, R182, R80 ;  /* 0x000000b69c50723c */ /* 0x000fe20000041850 */
[----:B------:R-:W4:Y:S07]  /*c960*/  LDSM.16.M88.4 R156, [R190+0x1800] ;  /* 0x00180000be9c783b */ /* 0x000f2e0000000200 */
[-C--:B-1----:R-:W-:Y:S05]  /*c970*/  HMMA.16816.F32.BF16 R4, R152, R160.reuse, R4 ;  /* 0x000000a09804723c */ /* 0x082fea0000041804 */
[----:B-----5:R-:W-:Y:S03]  /*c980*/  ISETP.GT.AND P0, PT, R211, R236, PT ;  /* 0x000000ecd300720c */ /* 0x020fe60003f04270 */
        /* <DEDUP_REMOVED lines=8> */
[----:B------:R-:W2:Y:S07]  /*ca10*/  LDSM.16.M88.4 R172, [R193] ;  /* 0x00000000c1ac783b */ /* 0x000eae0000000200 */
[-C--:B----4-:R-:W-:Y:S08]  /*ca20*/  HMMA.16816.F32.BF16 R36, R152, R164.reuse, R36 ;  /* 0x000000a49824723c */ /* 0x090ff00000041824 */
        /* <DEDUP_REMOVED lines=236> */
.L_x_1577:
        /* <DEDUP_REMOVED lines=25> */
.L_x_1578:
        /* <DEDUP_REMOVED lines=9> */
.L_x_1475:
[----:B--234-:R-:W-:Y:S05]  /*db10*/  BSYNC B0 ;  /* 0x0000000000007941 */ /* 0x01cfea0003800000 */
.L_x_1474:
        /* <DEDUP_REMOVED lines=97> */
.L_x_1579:
[----:B------:R-:W-:Y:S01]  /*e130*/  FADD.FTZ R2, -R72, R84 ;  /* 0x0000005448027221 */ /* 0x000fe20000010100 */
[----:B----4-:R-:W-:Y:S01]  /*e140*/  FMNMX.FTZ R69, R0, R4, !PT ;  /* 0x0000000400457209 */ /* 0x010fe20007810000 */
[----:B------:R-:W-:Y:S01]  /*e150*/  FMUL.FTZ R6, R72, c[0x0][0x2d0] ;  /* 0x0000b40048067a20 */ /* 0x000fe20000410000 */
[----:B------:R-:W-:Y:S01]  /*e160*/  WARPSYNC 0xffffffff ;  /* 0xffffffff00007948 */ /* 0x000fe20003800000 */
[----:B------:R-:W-:Y:S01]  /*e170*/  FMUL.FTZ R2, R2, c[0x0][0x2d0] ;  /* 0x0000b40002027a20 */ /* 0x000fe20000410000 */
[----:B------:R-:W-:Y:S01]  /*e180*/  LDSM.16.MT88.4 R52, [R186] ;  /* 0x00000000ba34783b */ /* 0x000fe20000004200 */
[--C-:B------:R-:W-:Y:S02]  /*e190*/  FFMA.FTZ R172, R23, c[0x0][0x2d0], -R6.reuse ;  /* 0x0000b40017ac7a23 */ /* 0x100fe40000010806 */
[----:B------:R1:W2:Y:S01]  /*e1a0*/  MUFU.EX2 R68, R2 ;  /* 0x0000000200447308 */ /* 0x0002a20000000800 */
[----:B------:R-:W-:Y:S02]  /*e1b0*/  FMUL.FTZ R5, R71, c[0x0][0x2d0] ;  /* 0x0000b40047057a20 */ /* 0x000fe40000410000 */
[--C-:B------:R-:W-:Y:S02]  /*e1c0*/  FFMA.FTZ R10, R169, c[0x0][0x2d0], -R6.reuse ;  /* 0x0000b400a90a7a23 */ /* 0x100fe40000010806 */
[--C-:B------:R-:W-:Y:S01]  /*e1d0*/  FFMA.FTZ R7, R204, c[0x0][0x2d0], -R5.reuse ;  /* 0x0000b400cc077a23 */ /* 0x100fe20000010805 */
[----:B------:R-:W-:Y:S01]  /*e1e0*/  LDSM.16.MT88.4 R80, [R188] ;  /* 0x00000000bc50783b */ /* 0x000fe20000004200 */
[--C-:B------:R-:W-:Y:S02]  /*e1f0*/  FFMA.FTZ R8, R176, c[0x0][0x2d0], -R5.reuse ;  /* 0x0000b400b0087a23 */ /* 0x100fe40000010805 */
[--C-:B------:R-:W-:Y:S01]  /*e200*/  FFMA.FTZ R169, R22, c[0x0][0x2d0], -R6.reuse ;  /* 0x0000b40016a97a23 */ /* 0x100fe20000010806 */
[----:B------:R-:W-:Y:S01]  /*e210*/  MUFU.EX2 R237, R7 ;  /* 0x0000000700ed7308 */ /* 0x000fe20000000800 */
[--C-:B------:R-:W-:Y:S02]  /*e220*/  FFMA.FTZ R43, R168, c[0x0][0x2d0], -R6.reuse ;  /* 0x0000b400a82b7a23 */ /* 0x100fe40000010806 */
[--C-:B------:R-:W-:Y:S02]  /*e230*/  FFMA.FTZ R168, R21, c[0x0][0x2d0], -R6.reuse ;  /* 0x0000b40015a87a23 */ /* 0x100fe40000010806 */
[----:B------:R-:W4:Y:S01]  /*e240*/  LDSM.16.MT88.4 R20, [R185] ;  /* 0x00000000b914783b */ /* 0x000f220000004200 */
[--C-:B------:R-:W-:Y:S02]  /*e250*/  FFMA.FTZ R9, R161, c[0x0][0x2d0], -R6.reuse ;  /* 0x0000b400a1097a23 */ /* 0x100fe40000010806 */
[--C-:B------:R-:W-:Y:S02]  /*e260*/  FFMA.FTZ R62, R37, c[0x0][0x2d0], -R6.reuse ;  /* 0x0000b400253e7a23 */ /* 0x100fe40000010806 */
[----:B------:R-:W-:Y:S01]  /*e270*/  MUFU.EX2 R200, R8 ;  /* 0x0000000800c87308 */ /* 0x000fe20000000800 */
[--C-:B------:R-:W-:Y:S02]  /*e280*/  FFMA.FTZ R57, R38, c[0x0][0x2d0], -R5.reuse ;  /* 0x0000b40026397a23 */ /* 0x100fe40000010805 */
[----:B------:R-:W-:Y:S02]  /*e290*/  FFMA.FTZ R59, R36, c[0x0][0x2d0], -R5 ;  /* 0x0000b400243b7a23 */ /* 0x000fe40000010805 */
[----:B-1----:R-:W-:Y:S01]  /*e2a0*/  FADD.FTZ R2, -R71, R85 ;  /* 0x0000005547027221 */ /* 0x002fe20000010100 */
[----:B------:R-:W1:Y:S01]  /*e2b0*/  LDSM.16.MT88.4 R36, [R189] ;  /* 0x00000000bd24783b */ /* 0x000e620000004200 */
[--C-:B------:R-:W-:Y:S02]  /*e2c0*/  FFMA.FTZ R42, R163, c[0x0][0x2d0], -R6.reuse ;  /* 0x0000b400a32a7a23 */ /* 0x100fe40000010806 */
[----:B------:R-:W-:Y:S01]  /*e2d0*/  FMUL.FTZ R2, R2, c[0x0][0x2d0] ;  /* 0x0000b40002027a20 */ /* 0x000fe20000410000 */
[----:B------:R-:W-:Y:S01]  /*e2e0*/  MUFU.EX2 R238, R10 ;  /* 0x0000000a00ee7308 */ /* 0x000fe20000000800 */
        /* <DEDUP_REMOVED lines=20> */
[--C-:B----4-:R-:W-:Y:S02]  /*e430*/  FFMA.FTZ R2, R177, c[0x0][0x2d0], -R6.reuse ;  /* 0x0000b400b1027a23 */ /* 0x110fe40000010806 */
        /* <DEDUP_REMOVED lines=8> */
[----:B------:R-:W-:Y:S10]  /*e4c0*/  MUFU.EX2 R242, R40 ;  /* 0x0000002800f27308 */ /* 0x000ff40000000800 */
[----:B------:R-:W-:Y:S01]  /*e4d0*/  MUFU.EX2 R241, R44 ;  /* 0x0000002c00f17308 */ /* 0x000fe20000000800 */
[----:B----4-:R-:W-:Y:S09]  /*e4e0*/  FFMA.FTZ R2, R205, c[0x0][0x2d0], -R6 ;  /* 0x0000b400cd027a23 */ /* 0x010ff20000010806 */
[----:B------:R4:W5:Y:S10]  /*e4f0*/  MUFU.EX2 R239, R2 ;  /* 0x0000000200ef7308 */ /* 0x0009740000000800 */
[----:B------:R-:W-:Y:S10]  /*e500*/  MUFU.EX2 R251, R56 ;  /* 0x0000003800fb7308 */ /* 0x000ff40000000800 */
[----:B------:R-:W-:Y:S01]  /*e510*/  MUFU.EX2 R245, R57 ;  /* 0x0000003900f57308 */ /* 0x000fe20000000800 */
[----:B----4-:R-:W-:Y:S02]  /*e520*/  FFMA.FTZ R2, R153, c[0x0][0x2d0], -R5 ;  /* 0x0000b40099027a23 */ /* 0x010fe40000010805 */
[----:B------:R-:W-:Y:S07]  /*e530*/  FMUL.FTZ R153, R70, c[0x0][0x2d0] ;  /* 0x0000b40046997a20 */ /* 0x000fee0000410000 */
[----:B------:R4:W-:Y:S01]  /*e540*/  MUFU.EX2 R205, R2 ;  /* 0x0000000200cd7308 */ /* 0x0009e20000000800 */
[--C-:B------:R-:W-:Y:S02]  /*e550*/  FFMA.FTZ R7, R182, c[0x0][0x2d0], -R153.reuse ;  /* 0x0000b400b6077a23 */ /* 0x100fe40000010899 */
[--C-:B------:R-:W-:Y:S02]  /*e560*/  FFMA.FTZ R0, R179, c[0x0][0x2d0], -R153.reuse ;  /* 0x0000b400b3007a23 */ /* 0x100fe40000010899 */
[--C-:B------:R-:W-:Y:S02]  /*e570*/  FFMA.FTZ R75, R221, c[0x0][0x2d0], -R153.reuse ;  /* 0x0000b400dd4b7a23 */ /* 0x100fe40000010899 */
[----:B------:R-:W-:Y:S03]  /*e580*/  FFMA.FTZ R74, R222, c[0x0][0x2d0], -R153 ;  /* 0x0000b400de4a7a23 */ /* 0x000fe60000010899 */
[----:B------:R1:W-:Y:S10]  /*e590*/  MUFU.EX2 R177, R7 ;  /* 0x0000000700b17308 */ /* 0x0003f40000000800 */
[----:B------:R2:W-:Y:S01]  /*e5a0*/  MUFU.EX2 R244, R0 ;  /* 0x0000000000f47308 */ /* 0x0005e20000000800 */
[----:B----4-:R-:W-:Y:S02]  /*e5b0*/  FFMA.FTZ R2, R152, c[0x0][0x2d0], -R5 ;  /* 0x0000b40098027a23 */ /* 0x010fe40000010805 */
[----:B------:R-:W-:Y:S07]  /*e5c0*/  FMUL.FTZ R152, R69, c[0x0][0x2d0] ;  /* 0x0000b40045987a20 */ /* 0x000fee0000410000 */
[----:B------:R4:W4:Y:S01]  /*e5d0*/  MUFU.EX2 R248, R2 ;  /* 0x0000000200f87308 */ /* 0x0009220000000800 */
[----:B------:R-:W-:Y:S02]  /*e5e0*/  FFMA.FTZ R4, R183, c[0x0][0x2d0], -R152 ;  /* 0x0000b400b7047a23 */ /* 0x000fe40000010898 */
[----:B------:R-:W3:Y:S01]  /*e5f0*/  LDL.LU R183, [R1+0x4] ;  /* 0x0000040001b77983 */ /* 0x000ee20000300800 */
[----:B-1----:R-:W-:Y:S06]  /*e600*/  FFMA.FTZ R7, R206, c[0x0][0x2d0], -R153 ;  /* 0x0000b400ce077a23 */ /* 0x002fec0000010899 */
[----:B------:R1:W-:Y:S01]  /*e610*/  MUFU.EX2 R176, R4 ;  /* 0x0000000400b07308 */ /* 0x0003e20000000800 */
[----:B--2---:R-:W-:Y:S04]  /*e620*/  FADD.FTZ R0, -R69, R87 ;  /* 0x0000005745007221 */ /* 0x004fe80000010100 */
[----:B------:R-:W-:Y:S05]  /*e630*/  FMUL.FTZ R0, R0, c[0x0][0x2d0] ;  /* 0x0000b40000007a20 */ /* 0x000fea0000410000 */
[----:B------:R2:W-:Y:S01]  /*e640*/  MUFU.EX2 R204, R7 ;  /* 0x0000000700cc7308 */ /* 0x0005e20000000800 */
[----:B----4-:R-:W-:Y:S02]  /*e650*/  FADD.FTZ R2, -R70, R86 ;  /* 0x0000005646027221 */ /* 0x010fe40000010100 */
[----:B------:R-:W4:Y:S02]  /*e660*/  LDSM.16.MT88.4 R84, [R185+0x800] ;  /* 0x00080000b954783b */ /* 0x000f240000004200 */
[----:B------:R-:W-:Y:S05]  /*e670*/  FMUL.FTZ R2, R2, c[0x0][0x2d0] ;  /* 0x0000b40002027a20 */ /* 0x000fea0000410000 */
[----:B------:R-:W-:Y:S01]  /*e680*/  MUFU.EX2 R0, R0 ;  /* 0x0000000000007308 */ /* 0x000fe20000000800 */
[--C-:B-1----:R-:W-:Y:S02]  /*e690*/  FFMA.FTZ R4, R208, c[0x0][0x2d0], -R152.reuse ;  /* 0x0000b400d0047a23 */ /* 0x102fe40000010898 */
[----:B------:R-:W3:Y:S07]  /*e6a0*/  LDL.LU R208, [R1+0x8] ;  /* 0x0000080001d07983 */ /* 0x000eee0000300800 */
[----:B------:R1:W-:Y:S01]  /*e6b0*/  MUFU.EX2 R179, R4 ;  /* 0x0000000400b37308 */ /* 0x0003e20000000800 */
[--C-:B--2---:R-:W-:Y:S09]  /*e6c0*/  FFMA.FTZ R7, R180, c[0x0][0x2d0], -R153.reuse ;  /* 0x0000b400b4077a23 */ /* 0x104ff20000010899 */
[----:B------:R-:W-:Y:S10]  /*e6d0*/  MUFU.EX2 R206, R7 ;  /* 0x0000000700ce7308 */ /* 0x000ff40000000800 */
[----:B------:R-:W2:Y:S01]  /*e6e0*/  MUFU.EX2 R2, R2 ;  /* 0x0000000200027308 */ /* 0x000ea20000000800 */
[--C-:B-1----:R-:W-:Y:S02]  /*e6f0*/  FFMA.FTZ R4, R207, c[0x0][0x2d0], -R152.reuse ;  /* 0x0000b400cf047a23 */ /* 0x102fe40000010898 */
[----:B------:R-:W3:Y:S07]  /*e700*/  LDL.LU R207, [R1] ;  /* 0x0000000001cf7983 */ /* 0x000eee0000300800 */
[----:B------:R1:W-:Y:S10]  /*e710*/  MUFU.EX2 R182, R4 ;  /* 0x0000000400b67308 */ /* 0x0003f40000000800 */
[----:B------:R-:W-:Y:S10]  /*e720*/  MUFU.EX2 R180, R41 ;  /* 0x0000002900b47308 */ /* 0x000ff40000000800 */
[----:B------:R-:W-:Y:S01]  /*e730*/  MUFU.EX2 R249, R62 ;  /* 0x0000003e00f97308 */ /* 0x000fe20000000800 */
[--C-:B-1----:R-:W-:Y:S09]  /*e740*/  FFMA.FTZ R4, R209, c[0x0][0x2d0], -R152.reuse ;  /* 0x0000b400d1047a23 */ /* 0x102ff20000010898 */
[----:B------:R1:W1:Y:S10]  /*e750*/  MUFU.EX2 R240, R4 ;  /* 0x0000000400f07308 */ /* 0x0002740000000800 */
[----:B------:R-:W-:Y:S10]  /*e760*/  MUFU.EX2 R250, R61 ;  /* 0x0000003d00fa7308 */ /* 0x000ff40000000800 */
[----:B------:R-:W-:Y:S10]  /*e770*/  MUFU.EX2 R252, R60 ;  /* 0x0000003c00fc7308 */ /* 0x000ff40000000800 */
[----:B------:R-:W-:Y:S10]  /*e780*/  MUFU.EX2 R172, R172 ;  /* 0x000000ac00ac7308 */ /* 0x000ff40000000800 */
[----:B------:R-:W-:Y:S10]  /*e790*/  MUFU.EX2 R209, R163 ;  /* 0x000000a300d17308 */ /* 0x000ff40000000800 */
[----:B------:R-:W-:Y:S10]  /*e7a0*/  MUFU.EX2 R173, R173 ;  /* 0x000000ad00ad7308 */ /* 0x000ff40000000800 */
[----:B------:R-:W-:Y:S01]  /*e7b0*/  MUFU.EX2 R163, R170 ;  /* 0x000000aa00a37308 */ /* 0x000fe20000000800 */
[C---:B-1----:R-:W-:Y:S01]  /*e7c0*/  FMUL.FTZ R4, R68.reuse, R88 ;  /* 0x0000005844047220 */ /* 0x042fe20000410000 */
[----:B-----5:R-:W-:Y:S01]  /*e7d0*/  F2FP.BF16.PACK_AB R76, R239, R236 ;  /* 0x000000ecef4c723e */ /* 0x020fe200000010ff */
[----:B------:R-:W-:Y:S01]  /*e7e0*/  FMUL.FTZ R5, R68, R89 ;  /* 0x0000005944057220 */ /* 0x000fe20000410000 */
[----:B------:R-:W-:Y:S01]  /*e7f0*/  F2FP.BF16.PACK_AB R77, R237, R200 ;  /* 0x000000c8ed4d723e */ /* 0x000fe200000010ff */
[----:B------:R-:W-:Y:S01]  /*e800*/  FMUL.FTZ R6, R3, R90 ;  /* 0x0000005a03067220 */ /* 0x000fe20000410000 */
[----:B------:R-:W-:Y:S01]  /*e810*/  F2FP.BF16.PACK_AB R78, R247, R238 ;  /* 0x000000eef74e723e */ /* 0x000fe200000010ff */
[----:B------:R-:W-:Y:S01]  /*e820*/  FMUL.FTZ R7, R3, R91 ;  /* 0x0000005b03077220 */ /* 0x000fe20000410000 */
[----:B------:R-:W-:Y:S01]  /*e830*/  F2FP.BF16.PACK_AB R79, R248, R205 ;  /* 0x000000cdf84f723e */ /* 0x000fe200000010ff */
[----:B------:R-:W1:Y:S01]  /*e840*/  LDSM.16.MT88.4 R88, [R189+0x800] ;  /* 0x00080000bd58783b */ /* 0x000e620000004200 */
[----:B--2---:R-:W-:Y:S01]  /*e850*/  FMUL.FTZ R8, R2, R92 ;  /* 0x0000005c02087220 */ /* 0x004fe20000410000 */
[----:B------:R-:W-:Y:S01]  /*e860*/  F2FP.BF16.PACK_AB R64, R204, R177 ;  /* 0x000000b1cc40723e */ /* 0x000fe200000010ff */
[----:B------:R-:W-:Y:S01]  /*e870*/  FMUL.FTZ R9, R2, R93 ;  /* 0x0000005d02097220 */ /* 0x000fe20000410000 */
[----:B------:R-:W-:Y:S01]  /*e880*/  F2FP.BF16.PACK_AB R66, R244, R206 ;  /* 0x000000cef442723e */ /* 0x000fe200000010ff */
[C---:B------:R-:W-:Y:S01]  /*e890*/  FMUL.FTZ R10, R0.reuse, R94 ;  /* 0x0000005e000a7220 */ /* 0x040fe20000410000 */
[-C--:B------:R-:W-:Y:S05]  /*e8a0*/  HMMA.16816.F32.BF16 R4, R76, R20.reuse, R4 ;  /* 0x000000144c04723c */ /* 0x080fea0000041804 */
[----:B------:R-:W-:Y:S01]  /*e8b0*/  FMUL.FTZ R11, R0, R95 ;  /* 0x0000005f000b7220 */ /* 0x000fe20000410000 */
[----:B------:R-:W-:Y:S01]  /*e8c0*/  F2FP.BF16.PACK_AB R65, R179, R176 ;  /* 0x000000b0b341723e */ /* 0x000fe200000010ff */
[----:B------:R-:W-:Y:S01]  /*e8d0*/  FMUL.FTZ R12, R2, R96 ;  /* 0x00000060020c7220 */ /* 0x000fe20000410000 */
[----:B------:R-:W-:Y:S01]  /*e8e0*/  F2FP.BF16.PACK_AB R67, R240, R182 ;  /* 0x000000b6f043723e */ /* 0x000fe200000010ff */
[----:B------:R-:W2:Y:S03]  /*e8f0*/  LDSM.16.MT88.4 R92, [R186+0x800] ;  /* 0x00080000ba5c783b */ /* 0x000ea60000004200 */
[----:B------:R-:W-:Y:S02]  /*e900*/  FMUL.FTZ R49, R68, R133 ;  /* 0x0000008544317220 */ /* 0x000fe40000410000 */
[C---:B------:R-:W-:Y:S01]  /*e910*/  FMUL.FTZ R50, R3.reuse, R134 ;  /* 0x0000008603327220 */ /* 0x040fe20000410000 */
[C---:B------:R-:W-:Y:S04]  /*e920*/  HMMA.16816.F32.BF16 R8, R64.reuse, R20, R8 ;  /* 0x000000144008723c */ /* 0x040fe80000041808 */
[----:B------:R-:W-:Y:S02]  /*e930*/  FMUL.FTZ R13, R2, R97 ;  /* 0x00000061020d7220 */ /* 0x000fe40000410000 */
[C---:B------:R-:W-:Y:S02]  /*e940*/  FMUL.FTZ R14, R0.reuse, R98 ;  /* 0x00000062000e7220 */ /* 0x040fe40000410000 */
[----:B------:R-:W-:Y:S04]  /*e950*/  FMUL.FTZ R15, R0, R99 ;  /* 0x00000063000f7220 */ /* 0x000fe80000410000 */
[C---:B------:R-:W-:Y:S02]  /*e960*/  FMUL.FTZ R51, R3.reuse, R135 ;  /* 0x0000008703337220 */ /* 0x040fe40000410000 */
[--C-:B------:R-:W-:Y:S01]  /*e970*/  FFMA.FTZ R96, R220, c[0x0][0x2d0], -R153.reuse ;  /* 0x0000b400dc607a23 */ /* 0x100fe20000010899 */
[-C--:B------:R-:W-:Y:S03]  /*e980*/  HMMA.16816.F32.BF16 R12, R64, R22.reuse, R12 ;  /* 0x00000016400c723c */ /* 0x080fe6000004180c */
        /* <DEDUP_REMOVED lines=11> */
[--C-:B------:R-:W-:Y:S02]  /*ea40*/  FFMA.FTZ R103, R224, c[0x0][0x2d0], -R152.reuse ;  /* 0x0000b400e0677a23 */ /* 0x100fe40000010898 */
[--C-:B------:R-:W-:Y:S02]  /*ea50*/  FFMA.FTZ R99, R213, c[0x0][0x2d0], -R153.reuse ;  /* 0x0000b400d5637a23 */ /* 0x100fe40000010899 */
[--C-:B------:R-:W-:Y:S01]  /*ea60*/  FFMA.FTZ R98, R212, c[0x0][0x2d0], -R153.reuse ;  /* 0x0000b400d4627a23 */ /* 0x100fe20000010899 */
[-C--:B------:R-:W-:Y:S01]  /*ea70*/  HMMA.16816.F32.BF16 R20, R76, R36.reuse, R20 ;  /* 0x000000244c14723c */ /* 0x080fe20000041814 */
[----:B------:R-:W5:Y:S02]  /*ea80*/  LDL R212, [R1+0x10] ;  /* 0x0000100001d47983 */ /* 0x000f640000100800 */
[C---:B------:R-:W-:Y:S02]  /*ea90*/  FMUL.FTZ R24, R2.reuse, R108 ;  /* 0x0000006c02187220 */ /* 0x040fe40000410000 */
[----:B------:R-:W-:Y:S02]  /*eaa0*/  FMUL.FTZ R25, R2, R109 ;  /* 0x0000006d02197220 */ /* 0x000fe40000410000 */
[C---:B------:R-:W-:Y:S02]  /*eab0*/  FMUL.FTZ R26, R0.reuse, R110 ;  /* 0x0000006e001a7220 */ /* 0x040fe40000410000 */
[----:B------:R-:W-:Y:S03]  /*eac0*/  FMUL.FTZ R27, R0, R111 ;  /* 0x0000006f001b7220 */ /* 0x000fe60000410000 */
[--C-:B------:R-:W-:Y:S02]  /*ead0*/  FFMA.FTZ R97, R210, c[0x0][0x2d0], -R153.reuse ;  /* 0x0000b400d2617a23 */ /* 0x100fe40000010899 */
[--C-:B------:R-:W-:Y:S01]  /*eae0*/  FFMA.FTZ R100, R216, c[0x0][0x2d0], -R153.reuse ;  /* 0x0000b400d8647a23 */ /* 0x100fe20000010899 */
[----:B------:R-:W-:Y:S01]  /*eaf0*/  MUFU.EX2 R210, R161 ;  /* 0x000000a100d27308 */ /* 0x000fe20000000800 */
[C---:B------:R-:W-:Y:S04]  /*eb00*/  HMMA.16816.F32.BF16 R24, R64.reuse, R36, R24 ;  /* 0x000000244018723c */ /* 0x040fe80000041818 */
[C---:B------:R-:W-:Y:S02]  /*eb10*/  FMUL.FTZ R28, R2.reuse, R112 ;  /* 0x00000070021c7220 */ /* 0x040fe40000410000 */
[----:B------:R-:W-:Y:S02]  /*eb20*/  FMUL.FTZ R29, R2, R113 ;  /* 0x00000071021d7220 */ /* 0x000fe40000410000 */
[C---:B------:R-:W-:Y:S04]  /*eb30*/  FMUL.FTZ R30, R0.reuse, R114 ;  /* 0x00000072001e7220 */ /* 0x040fe80000410000 */
[----:B------:R-:W-:Y:S02]  /*eb40*/  FMUL.FTZ R31, R0, R115 ;  /* 0x00000073001f7220 */ /* 0x000fe40000410000 */
[C---:B------:R-:W-:Y:S02]  /*eb50*/  FMUL.FTZ R35, R3.reuse, R119 ;  /* 0x0000007703237220 */ /* 0x040fe40000410000 */
[----:B------:R1:W-:Y:S01]  /*eb60*/  MUFU.EX2 R119, R43 ;  /* 0x0000002b00777308 */ /* 0x0003e20000000800 */
[C---:B------:R-:W-:Y:S02]  /*eb70*/  FMUL.FTZ R32, R68.reuse, R116 ;  /* 0x0000007444207220 */ /* 0x040fe40000410000 */
[-C--:B------:R-:W-:Y:S03]  /*eb80*/  HMMA.16816.F32.BF16 R28, R64, R38.reuse, R28 ;  /* 0x00000026401c723c */ /* 0x080fe6000004181c */
[----:B------:R-:W-:Y:S02]  /*eb90*/  FMUL.FTZ R33, R68, R117 ;  /* 0x0000007544217220 */ /* 0x000fe40000410000 */
[C---:B------:R-:W-:Y:S02]  /*eba0*/  FMUL.FTZ R34, R3.reuse, R118 ;  /* 0x0000007603227220 */ /* 0x040fe40000410000 */
[--C-:B------:R-:W-:Y:S02]  /*ebb0*/  FFMA.FTZ R116, R162, c[0x0][0x2d0], -R152.reuse ;  /* 0x0000b400a2747a23 */ /* 0x100fe40000010898 */
[----:B------:R-:W-:Y:S01]  /*ebc0*/  FMUL.FTZ R44, R2, R128 ;  /* 0x00000080022c7220 */ /* 0x000fe20000410000 */
[----:B------:R-:W-:Y:S02]  /*ebd0*/  MUFU.EX2 R162, R171 ;  /* 0x000000ab00a27308 */ /* 0x000fe40000000800 */
        /* <DEDUP_REMOVED lines=8> */
[----:B------:R-:W-:Y:S01]  /*ec60*/  FMUL.FTZ R41, R2, R125 ;  /* 0x0000007d02297220 */ /* 0x000fe20000410000 */
[-C--:B------:R-:W-:Y:S01]  /*ec70*/  HMMA.16816.F32.BF16 R36, R76, R52.reuse, R36 ;  /* 0x000000344c24723c */ /* 0x080fe20000041824 */
[----:B------:R2:W-:Y:S02]  /*ec80*/  MUFU.EX2 R125, R45 ;  /* 0x0000002d007d7308 */ /* 0x0005e40000000800 */
[C---:B------:R-:W-:Y:S02]  /*ec90*/  FMUL.FTZ R42, R0.reuse, R126 ;  /* 0x0000007e002a7220 */ /* 0x040fe40000410000 */
[C---:B-1----:R-:W-:Y:S02]  /*eca0*/  FMUL.FTZ R43, R0.reuse, R127 ;  /* 0x0000007f002b7220 */ /* 0x042fe40000410000 */
[C---:B------:R-:W-:Y:S02]  /*ecb0*/  FMUL.FTZ R47, R0.reuse, R131 ;  /* 0x00000083002f7220 */ /* 0x040fe40000410000 */
[----:B------:R-:W-:Y:S02]  /*ecc0*/  FMUL.FTZ R46, R0, R130 ;  /* 0x00000082002e7220 */ /* 0x000fe40000410000 */
[----:B------:R-:W-:Y:S01]  /*ecd0*/  MUFU.EX2 R178, R98 ;  /* 0x0000006200b27308 */ /* 0x000fe20000000800 */
[C---:B------:R-:W-:Y:S04]  /*ece0*/  HMMA.16816.F32.BF16 R40, R64.reuse, R52, R40 ;  /* 0x000000344028723c */ /* 0x040fe80000041828 */
[C---:B------:R-:W-:Y:S02]  /*ecf0*/  FMUL.FTZ R56, R2.reuse, R140 ;  /* 0x0000008c02387220 */ /* 0x040fe40000410000 */
[----:B------:R-:W-:Y:S02]  /*ed00*/  FMUL.FTZ R57, R2, R141 ;  /* 0x0000008d02397220 */ /* 0x000fe40000410000 */
[--C-:B------:R-:W-:Y:S01]  /*ed10*/  FFMA.FTZ R52, R231, c[0x0][0x2d0], -R153.reuse ;  /* 0x0000b400e7347a23 */ /* 0x100fe20000010899 */
[----:B------:R1:W-:Y:S03]  /*ed20*/  MUFU.EX2 R124, R48 ;  /* 0x00000030007c7308 */ /* 0x0003e60000000800 */
[----:B------:R-:W-:Y:S02]  /*ed30*/  FMUL.FTZ R53, R68, R137 ;  /* 0x0000008944357220 */ /* 0x000fe40000410000 */
[C---:B--2---:R-:W-:Y:S02]  /*ed40*/  FMUL.FTZ R45, R2.reuse, R129 ;  /* 0x00000081022d7220 */ /* 0x044fe40000410000 */
[C---:B------:R-:W-:Y:S02]  /*ed50*/  FMUL.FTZ R60, R2.reuse, R144 ;  /* 0x00000090023c7220 */ /* 0x040fe40000410000 */
[----:B------:R-:W-:Y:S01]  /*ed60*/  FMUL.FTZ R61, R2, R145 ;  /* 0x00000091023d7220 */ /* 0x000fe20000410000 */
[----:B------:R2:W-:Y:S01]  /*ed70*/  MUFU.EX2 R118, R52 ;  /* 0x0000003400767308 */ /* 0x0005e20000000800 */
[----:B------:R-:W-:Y:S01]  /*ed80*/  FMUL.FTZ R62, R0, R146 ;  /* 0x00000092003e7220 */ /* 0x000fe20000410000 */
[-C--:B------:R-:W-:Y:S03]  /*ed90*/  HMMA.16816.F32.BF16 R44, R64, R54.reuse, R44 ;  /* 0x00000036402c723c */ /* 0x080fe6000004182c */
[----:B------:R-:W-:Y:S02]  /*eda0*/  FFMA.FTZ R114, R181, c[0x0][0x2d0], -R152 ;  /* 0x0000b400b5727a23 */ /* 0x000fe40000010898 */
[----:B------:R-:W-:Y:S02]  /*edb0*/  FFMA.FTZ R106, R68, R246, R236 ;  /* 0x000000f6446a7223 */ /* 0x000fe400000100ec */
[--C-:B------:R-:W-:Y:S01]  /*edc0*/  FFMA.FTZ R111, R166, c[0x0][0x2d0], -R153.reuse ;  /* 0x0000b400a66f7a23 */ /* 0x100fe20000010899 */
[----:B------:R3:W-:Y:S01]  /*edd0*/  MUFU.EX2 R231, R59 ;  /* 0x0000003b00e77308 */ /* 0x0007e20000000800 */
[--C-:B------:R-:W-:Y:S03]  /*ede0*/  FFMA.FTZ R112, R167, c[0x0][0x2d0], -R153.reuse ;  /* 0x0000b400a7707a23 */ /* 0x100fe60000010899 */
[----:B-1----:R-:W-:Y:S02]  /*edf0*/  FMUL.FTZ R48, R68, R132 ;  /* 0x0000008444307220 */ /* 0x002fe40000410000 */
[----:B------:R-:W-:Y:S01]  /*ee00*/  LDSM.16.MT88.4 R132, [R186+0x2000] ;  /* 0x00200000ba84783b */ /* 0x000fe20000004200 */
[--C-:B------:R-:W-:Y:S02]  /*ee10*/  FFMA.FTZ R113, R165, c[0x0][0x2d0], -R153.reuse ;  /* 0x0000b400a5717a23 */ /* 0x100fe40000010899 */
[--C-:B------:R-:W-:Y:S01]  /*ee20*/  FFMA.FTZ R104, R223, c[0x0][0x2d0], -R152.reuse ;  /* 0x0000b400df687a23 */ /* 0x100fe20000010898 */
[----:B------:R-:W-:Y:S01]  /*ee30*/  MUFU.EX2 R137, R103 ;  /* 0x0000006700897308 */ /* 0x000fe20000000800 */
[C---:B------:R-:W-:Y:S04]  /*ee40*/  HMMA.16816.F32.BF16 R48, R76.reuse, R54, R48 ;  /* 0x000000364c30723c */ /* 0x040fe80000041830 */
[--C-:B--2---:R-:W-:Y:S02]  /*ee50*/  FFMA.FTZ R52, R230, c[0x0][0x2d0], -R153.reuse ;  /* 0x0000b400e6347a23 */ /* 0x104fe40000010899 */
[----:B------:R-:W-:Y:S02]  /*ee60*/  FFMA.FTZ R107, R219, c[0x0][0x2d0], -R152 ;  /* 0x0000b400db6b7a23 */ /* 0x000fe40000010898 */
[C---:B------:R-:W-:Y:S01]  /*ee70*/  FMUL.FTZ R54, R3.reuse, R138 ;  /* 0x0000008a03367220 */ /* 0x040fe20000410000 */
[----:B------:R1:W2:Y:S03]  /*ee80*/  MUFU.EX2 R122, R52 ;  /* 0x00000034007a7308 */ /* 0x0002a60000000800 */
[C---:B------:R-:W-:Y:S02]  /*ee90*/  FMUL.FTZ R55, R3.reuse, R139 ;  /* 0x0000008b03377220 */ /* 0x040fe40000410000 */
[----:B---3--:R-:W-:Y:S02]  /*eea0*/  FMUL.FTZ R59, R0, R143 ;  /* 0x0000008f003b7220 */ /* 0x008fe40000410000 */
[----:B------:R-:W-:Y:S02]  /*eeb0*/  FFMA.FTZ R105, R3, R207, R200 ;  /* 0x000000cf03697223 */ /* 0x000fe400000100c8 */
[--C-:B------:R-:W-:Y:S01]  /*eec0*/  FFMA.FTZ R108, R218, c[0x0][0x2d0], -R152.reuse ;  /* 0x0000b400da6c7a23 */ /* 0x100fe20000010898 */
[----:B------:R3:W-:Y:S01]  /*eed0*/  MUFU.EX2 R230, R63 ;  /* 0x0000003f00e67308 */ /* 0x0007e20000000800 */
[--C-:B------:R-:W-:Y:S02]  /*eee0*/  FFMA.FTZ R109, R215, c[0x0][0x2d0], -R152.reuse ;  /* 0x0000b400d76d7a23 */ /* 0x100fe40000010898 */
[--C-:B------:R-:W-:Y:S07]  /*eef0*/  FFMA.FTZ R110, R214, c[0x0][0x2d0], -R152.reuse ;  /* 0x0000b400d66e7a23 */ /* 0x100fee0000010898 */
[----:B------:R-:W-:Y:S01]  /*ef00*/  MUFU.EX2 R139, R96 ;  /* 0x00000060008b7308 */ /* 0x000fe20000000800 */
[--C-:B-1----:R-:W-:Y:S09]  /*ef10*/  FFMA.FTZ R52, R227, c[0x0][0x2d0], -R153.reuse ;  /* 0x0000b400e3347a23 */ /* 0x102ff20000010899 */
[----:B------:R1:W-:Y:S01]  /*ef20*/  MUFU.EX2 R123, R52 ;  /* 0x00000034007b7308 */ /* 0x0003e20000000800 */
[----:B---3--:R-:W-:Y:S09]  /*ef30*/  FMUL.FTZ R63, R0, R147 ;  /* 0x00000093003f7220 */ /* 0x008ff20000410000 */
[----:B------:R3:W-:Y:S10]  /*ef40*/  MUFU.EX2 R227, R58 ;  /* 0x0000003a00e37308 */ /* 0x0007f40000000800 */
[----:B------:R-:W-:Y:S01]  /*ef50*/  MUFU.EX2 R138, R102 ;  /* 0x00000066008a7308 */ /* 0x000fe20000000800 */
[--C-:B-1----:R-:W-:Y:S09]  /*ef60*/  FFMA.FTZ R52, R226, c[0x0][0x2d0], -R153.reuse ;  /* 0x0000b400e2347a23 */ /* 0x102ff20000010899 */
[----:B------:R1:W-:Y:S01]  /*ef70*/  MUFU.EX2 R131, R52 ;  /* 0x0000003400837308 */ /* 0x0003e20000000800 */
[----:B---3--:R-:W-:Y:S09]  /*ef80*/  FMUL.FTZ R58, R0, R142 ;  /* 0x0000008e003a7220 */ /* 0x008ff20000410000 */
[----:B------:R3:W-:Y:S10]  /*ef90*/  MUFU.EX2 R226, R73 ;  /* 0x0000004900e27308 */ /* 0x0007f40000000800 */
[----:B------:R-:W-:Y:S01]  /*efa0*/  MUFU.EX2 R200, R97 ;  /* 0x0000006100c87308 */ /* 0x000fe20000000800 */
[----:B-1----:R-:W-:Y:S09]  /*efb0*/  FMUL.FTZ R52, R68, R136 ;  /* 0x0000008844347220 */ /* 0x002ff20000410000 */
[----:B------:R1:W-:Y:S01]  /*efc0*/  MUFU.EX2 R142, R100 ;  /* 0x00000064008e7308 */ /* 0x0003e20000000800 */
[-C--:B------:R-:W-:Y:S03]  /*efd0*/  HMMA.16816.F32.BF16 R52, R76, R80.reuse, R52 ;  /* 0x000000504c34723c */ /* 0x080fe60000041834 */
[--C-:B---3--:R-:W-:Y:S05]  /*efe0*/  FFMA.FTZ R73, R232, c[0x0][0x2d0], -R152.reuse ;  /* 0x0000b400e8497a23 */ /* 0x108fea0000010898 */
[C---:B------:R-:W-:Y:S01]  /*eff0*/  HMMA.16816.F32.BF16 R56, R64.reuse, R80, R56 ;  /* 0x000000504038723c */ /* 0x040fe20000041838 */
[----:B------:R3:W-:Y:S06]  /*f000*/  MUFU.EX2 R117, R73 ;  /* 0x0000004900757308 */ /* 0x0007ec0000000800 */
[----:B--2---:R-:W-:Y:S01]  /*f010*/  F2FP.BF16.PACK_AB R80, R122, R118 ;  /* 0x000000767a50723e */ /* 0x004fe200000010ff */
[-C--:B------:R-:W-:Y:S03]  /*f020*/  HMMA.16816.F32.BF16 R60, R64, R82.reuse, R60 ;  /* 0x00000052403c723c */ /* 0x080fe6000004183c */
[----:B------:R-:W-:Y:S04]  /*f030*/  MUFU.EX2 R181, R168 ;  /* 0x000000a800b57308 */ /* 0x000fe80000000800 */
[--C-:B------:R-:W-:Y:S01]  /*f040*/  FFMA.FTZ R64, R234, c[0x0][0x2d0], -R152.reuse ;  /* 0x0000b400ea407a23 */ /* 0x100fe20000010898 */
[----:B-1----:R-:W-:Y:S01]  /*f050*/  LDSM.16.MT88.4 R100, [R185+0x2000] ;  /* 0x00200000b964783b */ /* 0x002fe20000004200 */
[----:B------:R-:W-:Y:S03]  /*f060*/  FFMA.FTZ R65, R233, c[0x0][0x2d0], -R152 ;  /* 0x0000b400e9417a23 */ /* 0x000fe60000010898 */
[C---:B------:R-:W-:Y:S01]  /*f070*/  FMUL.FTZ R66, R3.reuse, R150 ;  /* 0x0000009603427220 */ /* 0x040fe20000410000 */
[----:B------:R1:W2:Y:S01]  /*f080*/  MUFU.EX2 R120, R64 ;  /* 0x0000004000787308 */ /* 0x0002a20000000800 */
[----:B------:R-:W-:Y:S01]  /*f090*/  FMUL.FTZ R67, R3, R151 ;  /* 0x0000009703437220 */ /* 0x000fe20000410000 */
[----:B------:R-:W-:Y:S01]  /*f0a0*/  F2FP.BF16.PACK_AB R151, R162, R163 ;  /* 0x000000a3a297723e */ /* 0x000fe200000010ff */
[----:B------:R-:W-:Y:S02]  /*f0b0*/  FFMA.FTZ R3, R0, R183, R176 ;  /* 0x000000b700037223 */ /* 0x000fe400000100b0 */
[--C-:B---3--:R-:W-:Y:S02]  /*f0c0*/  FFMA.FTZ R73, R225, c[0x0][0x2d0], -R153.reuse ;  /* 0x0000b400e1497a23 */ /* 0x108fe40000010899 */
[----:B------:R-:W-:Y:S02]  /*f0d0*/  FFMA.FTZ R153, R160, c[0x0][0x2d0], -R153 ;  /* 0x0000b400a0997a23 */ /* 0x000fe40000010899 */
[----:B------:R-:W-:Y:S01]  /*f0e0*/  FADD.FTZ R3, R179, R3 ;  /* 0x00000003b3037221 */ /* 0x000fe20000010000 */
[----:B------:R3:W-:Y:S01]  /*f0f0*/  MUFU.EX2 R121, R65 ;  /* 0x0000004100797308 */ /* 0x0007e20000000800 */
[----:B------:R-:W-:Y:S02]  /*f100*/  FADD.FTZ R0, R237, R105 ;  /* 0x00000069ed007221 */ /* 0x000fe40000010000 */
[----:B------:R-:W-:Y:S02]  /*f110*/  FADD.FTZ R3, R182, R3 ;  /* 0x00000003b6037221 */ /* 0x000fe40000010000 */
[----:B------:R-:W-:Y:S02]  /*f120*/  FADD.FTZ R0, R205, R0 ;  /* 0x00000000cd007221 */ /* 0x000fe40000010000 */
[----:B------:R-:W-:Y:S02]  /*f130*/  FADD.FTZ R3, R240, R3 ;  /* 0x00000003f0037221 */ /* 0x000fe40000010000 */
[----:B------:R-:W-:Y:S01]  /*f140*/  FADD.FTZ R0, R248, R0 ;  /* 0x00000000f8007221 */ /* 0x000fe20000010000 */
[----:B------:R4:W-:Y:S01]  /*f150*/  MUFU.EX2 R168, R99 ;  /* 0x0000006300a87308 */ /* 0x0009e20000000800 */
[--C-:B-1----:R-:W-:Y:S01]  /*f160*/  FFMA.FTZ R64, R235, c[0x0][0x2d0], -R152.reuse ;  /* 0x0000b400eb407a23 */ /* 0x102fe20000010898 */
[----:B--2---:R-:W-:Y:S01]  /*f170*/  F2FP.BF16.PACK_AB R81, R120, R117 ;  /* 0x000000757851723e */ /* 0x004fe200000010ff */
[----:B------:R-:W-:Y:S07]  /*f180*/  FFMA.FTZ R152, R164, c[0x0][0x2d0], -R152 ;  /* 0x0000b400a4987a23 */ /* 0x000fee0000010898 */
[----:B------:R1:W2:Y:S01]  /*f190*/  MUFU.EX2 R130, R64 ;  /* 0x0000004000827308 */ /* 0x0002a20000000800 */
[C---:B---3--:R-:W-:Y:S09]  /*f1a0*/  FMUL.FTZ R65, R68.reuse, R149 ;  /* 0x0000009544417220 */ /* 0x048ff20000410000 */
[----:B------:R-:W-:Y:S01]  /*f1b0*/  MUFU.EX2 R129, R73 ;  /* 0x0000004900817308 */ /* 0x000fe20000000800 */
[----:B----4-:R-:W-:Y:S09]  /*f1c0*/  LDSM.16.MT88.4 R96, [R186+0x1000] ;  /* 0x00100000ba60783b */ /* 0x010ff20000004200 */
[----:B------:R3:W-:Y:S01]  /*f1d0*/  MUFU.EX2 R176, R75 ;  /* 0x0000004b00b07308 */ /* 0x0007e20000000800 */
[----:B-1----:R-:W-:Y:S01]  /*f1e0*/  FMUL.FTZ R64, R68, R148 ;  /* 0x0000009444407220 */ /* 0x002fe20000410000 */
[----:B------:R-:W-:Y:S01]  /*f1f0*/  F2FP.BF16.PACK_AB R148, R173, R210 ;  /* 0x000000d2ad94723e */ /* 0x000fe200000010ff */
[----:B------:R-:W-:Y:S01]  /*f200*/  FFMA.FTZ R68, R2, R208, R177 ;  /* 0x000000d002447223 */ /* 0x000fe200000100b1 */
[----:B-----5:R-:W-:Y:S01]  /*f210*/  ISETP.GT.AND P0, PT, R211, R212, PT ;  /* 0x000000d4d300720c */ /* 0x020fe20003f04270 */
[----:B------:R-:W-:Y:S05]  /*f220*/  FADD.FTZ R2, R239, R106 ;  /* 0x0000006aef027221 */ /* 0x000fea0000010000 */
[----:B------:R1:W-:Y:S01]  /*f230*/  MUFU.EX2 R183, R74 ;  /* 0x0000004a00b77308 */ /* 0x0003e20000000800 */
[----:B------:R-:W-:Y:S04]  /*f240*/  HMMA.16816.F32.BF16 R64, R76, R82, R64 ;  /* 0x000000524c40723c */ /* 0x000fe80000041840 */
[----:B------:R-:W-:Y:S02]  /*f250*/  FADD.FTZ R2, R238, R2 ;  /* 0x00000002ee027221 */ /* 0x000fe40000010000 */
[----:B------:R-:W-:Y:S01]  /*f260*/  FADD.FTZ R68, R204, R68 ;  /* 0x00000044cc447221 */ /* 0x000fe20000010000 */
[----:B------:R-:W-:Y:S01]  /*f270*/  F2FP.BF16.PACK_AB R76, R243, R119 ;  /* 0x00000077f34c723e */ /* 0x000fe200000010ff */
[----:B------:R-:W-:Y:S01]  /*f280*/  FADD.FTZ R2, R247, R2 ;  /* 0x00000002f7027221 */ /* 0x000fe20000010000 */
[----:B------:R-:W-:Y:S01]  /*f290*/  F2FP.BF16.PACK_AB R77, R242, R180 ;  /* 0x000000b4f24d723e */ /* 0x000fe200000010ff */
[----:B------:R-:W-:Y:S02]  /*f2a0*/  MUFU.EX2 R136, R104 ;  /* 0x0000006800887308 */ /* 0x000fe40000000800 */
[----:B------:R-:W-:Y:S01]  /*f2b0*/  F2FP.BF16.PACK_AB R78, R125, R241 ;  /* 0x000000f17d4e723e */ /* 0x000fe200000010ff */
[----:B---3--:R-:W-:Y:S01]  /*f2c0*/  FADD.FTZ R75, R119, R2 ;  /* 0x00000002774b7221 */ /* 0x008fe20000010000 */
[----:B------:R-:W-:Y:S01]  /*f2d0*/  F2FP.BF16.PACK_AB R79, R251, R124 ;  /* 0x0000007cfb4f723e */ /* 0x000fe200000010ff */
[----:B------:R-:W-:Y:S01]  /*f2e0*/  FADD.FTZ R2, R117, R3 ;  /* 0x0000000375027221 */ /* 0x000fe20000010000 */
[----:B------:R-:W-:Y:S01]  /*f2f0*/  F2FP.BF16.PACK_AB R82, R131, R123 ;  /* 0x0000007b8352723e */ /* 0x000fe200000010ff */
[----:B------:R-:W-:Y:S01]  /*f300*/  FADD.FTZ R68, R206, R68 ;  /* 0x00000044ce447221 */ /* 0x000fe20000010000 */
[----:B--2---:R-:W-:Y:S01]  /*f310*/  F2FP.BF16.PACK_AB R83, R130, R121 ;  /* 0x000000798253723e */ /* 0x004fe200000010ff */
[----:B------:R-:W-:Y:S01]  /*f320*/  FADD.FTZ R2, R120, R2 ;  /* 0x0000000278027221 */ /* 0x000fe20000010000 */
[----:B------:R-:W-:Y:S01]  /*f330*/  MUFU.EX2 R177, R169 ;  /* 0x000000a900b17308 */ /* 0x000fe20000000800 */
[-C--:B------:R-:W-:Y:S03]  /*f340*/  HMMA.16816.F32.BF16 R4, R76, R84.reuse, R4 ;  /* 0x000000544c04723c */ /* 0x080fe60000041804 */
[----:B------:R-:W-:Y:S02]  /*f350*/  FADD.FTZ R68, R244, R68 ;  /* 0x00000044f4447221 */ /* 0x000fe40000010000 */
[----:B-1----:R-:W-:Y:S02]  /*f360*/  FADD.FTZ R74, R180, R0 ;  /* 0x00000000b44a7221 */ /* 0x002fe40000010000 */
[----:B------:R-:W-:Y:S01]  /*f370*/  FADD.FTZ R73, R118, R68 ;  /* 0x0000004476497221 */ /* 0x000fe20000010000 */
[C---:B------:R-:W-:Y:S01]  /*f380*/  HMMA.16816.F32.BF16 R8, R80.reuse, R84, R8 ;  /* 0x000000545008723c */ /* 0x040fe20000041808 */
[----:B------:R-:W-:Y:S03]  /*f390*/  MUFU.EX2 R143, R157 ;  /* 0x0000009d008f7308 */ /* 0x000fe60000000800 */
[----:B------:R-:W-:Y:S02]  /*f3a0*/  FADD.FTZ R3, R122, R73 ;  /* 0x000000497a037221 */ /* 0x000fe40000010000 */
[----:B------:R-:W-:Y:S02]  /*f3b0*/  FADD.FTZ R0, R243, R75 ;  /* 0x0000004bf3007221 */ /* 0x000fe40000010000 */
[-C--:B------:R-:W-:Y:S03]  /*f3c0*/  HMMA.16816.F32.BF16 R12, R80, R86.reuse, R12 ;  /* 0x00000056500c723c */ /* 0x080fe6000004180c */
[----:B------:R-:W-:Y:S01]  /*f3d0*/  MUFU.EX2 R169, R156 ;  /* 0x0000009c00a97308 */ /* 0x000fe20000000800 */
[----:B------:R-:W-:Y:S02]  /*f3e0*/  FADD.FTZ R68, R242, R74 ;  /* 0x0000004af2447221 */ /* 0x000fe40000010000 */
[----:B------:R-:W-:Y:S02]  /*f3f0*/  FADD.FTZ R74, R241, R0 ;  /* 0x00000000f14a7221 */ /* 0x000fe40000010000 */
[C---:B------:R-:W-:Y:S01]  /*f400*/  HMMA.16816.F32.BF16 R16, R76.reuse, R86, R16 ;  /* 0x000000564c10723c */ /* 0x040fe20000041810 */
[----:B------:R-:W1:Y:S03]  /*f410*/  LDSM.16.MT88.4 R84, [R188+0x800] ;  /* 0x00080000bc54783b */ /* 0x000e660000004200 */
[----:B------:R-:W-:Y:S01]  /*f420*/  FADD.FTZ R73, R124, R68 ;  /* 0x000000447c497221 */ /* 0x000fe20000010000 */
[----:B------:R-:W-:Y:S01]  /*f430*/  MUFU.EX2 R156, R153 ;  /* 0x00000099009c7308 */ /* 0x000fe20000000800 */
[----:B------:R-:W-:Y:S02]  /*f440*/  FADD.FTZ R68, R123, R3 ;  /* 0x000000037b447221 */ /* 0x000fe40000010000 */
[-C--:B------:R-:W-:Y:S04]  /*f450*/  HMMA.16816.F32.BF16 R20, R76, R88.reuse, R20 ;  /* 0x000000584c14723c */ /* 0x080fe80000041814 */
[----:B------:R-:W-:Y:S02]  /*f460*/  FADD.FTZ R0, R121, R2 ;  /* 0x0000000279007221 */ /* 0x000fe40000010000 */
[----:B------:R-:W-:Y:S01]  /*f470*/  FADD.FTZ R2, R131, R68 ;  /* 0x0000004483027221 */ /* 0x000fe20000010000 */
[----:B------:R2:W-:Y:S01]  /*f480*/  MUFU.EX2 R153, R116 ;  /* 0x0000007400997308 */ /* 0x0005e20000000800 */
[C---:B------:R-:W-:Y:S04]  /*f490*/  HMMA.16816.F32.BF16 R24, R80.reuse, R88, R24 ;  /* 0x000000585018723c */ /* 0x040fe80000041818 */
[----:B------:R-:W-:Y:S01]  /*f4a0*/  FADD.FTZ R0, R130, R0 ;  /* 0x0000000082007221 */ /* 0x000fe20000010000 */
[----:B------:R-:W-:Y:S01]  /*f4b0*/  MOV R68, R69 ;  /* 0x0000004500447202 */ /* 0x000fe20000000f00 */
[----:B------:R-:W-:Y:S02]  /*f4c0*/  FADD.FTZ R3, R251, R73 ;  /* 0x00000049fb037221 */ /* 0x000fe40000010000 */
[-C--:B------:R-:W-:Y:S01]  /*f4d0*/  HMMA.16816.F32.BF16 R28, R80, R90.reuse, R28 ;  /* 0x0000005a501c723c */ /* 0x080fe2000004181c */
[----:B------:R-:W-:Y:S07]  /*f4e0*/  MUFU.EX2 R207, R155 ;  /* 0x0000009b00cf7308 */ /* 0x000fee0000000800 */
[C---:B------:R-:W-:Y:S01]  /*f4f0*/  HMMA.16816.F32.BF16 R32, R76.reuse, R90, R32 ;  /* 0x0000005a4c20723c */ /* 0x040fe20000041820 */
[----:B------:R-:W3:Y:S02]  /*f500*/  LDSM.16.MT88.4 R88, [R185+0x1000] ;  /* 0x00100000b958783b */ /* 0x000ee40000004200 */
[----:B------:R-:W-:Y:S05]  /*f510*/  MUFU.EX2 R208, R154 ;  /* 0x0000009a00d07308 */ /* 0x000fea0000000800 */
[-C--:B------:R-:W-:Y:S01]  /*f520*/  HMMA.16816.F32.BF16 R36, R76, R92.reuse, R36 ;  /* 0x0000005c4c24723c */ /* 0x080fe20000041824 */
[----:B--2---:R-:W-:Y:S04]  /*f530*/  LDSM.16.MT88.4 R116, [R189+0x2000] ;  /* 0x00200000bd74783b */ /* 0x004fe80000004200 */
[----:B------:R-:W-:Y:S03]  /*f540*/  MUFU.EX2 R167, R158 ;  /* 0x0000009e00a77308 */ /* 0x000fe60000000800 */
[C---:B------:R-:W-:Y:S07]  /*f550*/  HMMA.16816.F32.BF16 R40, R80.reuse, R92, R40 ;  /* 0x0000005c5028723c */ /* 0x040fee0000041828 */
[----:B------:R-:W2:Y:S01]  /*f560*/  MUFU.EX2 R166, R159 ;  /* 0x0000009f00a67308 */ /* 0x000ea20000000800 */
[-C--:B------:R-:W-:Y:S08]  /*f570*/  HMMA.16816.F32.BF16 R44, R80, R94.reuse, R44 ;  /* 0x0000005e502c723c */ /* 0x080ff0000004182c */
[C---:B------:R-:W-:Y:S01]  /*f580*/  HMMA.16816.F32.BF16 R48, R76.reuse, R94, R48 ;  /* 0x0000005e4c30723c */ /* 0x040fe20000041830 */
[----:B------:R-:W4:Y:S01]  /*f590*/  LDSM.16.MT88.4 R92, [R189+0x1000] ;  /* 0x00100000bd5c783b */ /* 0x000f220000004200 */
[----:B------:R-:W-:Y:S06]  /*f5a0*/  MUFU.EX2 R165, R174 ;  /* 0x000000ae00a57308 */ /* 0x000fec0000000800 */
[-C--:B-1----:R-:W-:Y:S04]  /*f5b0*/  HMMA.16816.F32.BF16 R52, R76, R84.reuse, R52 ;  /* 0x000000544c34723c */ /* 0x082fe80000041834 */
[----:B------:R-:W1:Y:S01]  /*f5c0*/  MUFU.EX2 R164, R175 ;  /* 0x000000af00a47308 */ /* 0x000e620000000800 */
[----:B--2---:R-:W-:Y:S03]  /*f5d0*/  F2FP.BF16.PACK_AB R149, R166, R167 ;  /* 0x000000a7a695723e */ /* 0x004fe600000010ff */
[C---:B------:R-:W-:Y:S06]  /*f5e0*/  HMMA.16816.F32.BF16 R56, R80.reuse, R84, R56 ;  /* 0x000000545038723c */ /* 0x040fec0000041838 */
[----:B------:R-:W2:Y:S02]  /*f5f0*/  MUFU.EX2 R157, R113 ;  /* 0x00000071009d7308 */ /* 0x000ea40000000800 */
[-C--:B------:R-:W-:Y:S07]  /*f600*/  HMMA.16816.F32.BF16 R60, R80, R86.reuse, R60 ;  /* 0x00000056503c723c */ /* 0x080fee000004183c */
[----:B------:R-:W-:Y:S01]  /*f610*/  F2FP.BF16.PACK_AB R80, R183, R129 ;  /* 0x00000081b750723e */ /* 0x000fe200000010ff */
[----:B------:R-:W-:Y:S01]  /*f620*/  HMMA.16816.F32.BF16 R64, R76, R86, R64 ;  /* 0x000000564c40723c */ /* 0x000fe20000041840 */
[----:B------:R-:W5:Y:S01]  /*f630*/  LDSM.16.MT88.4 R84, [R188+0x1000] ;  /* 0x00100000bc54783b */ /* 0x000f620000004200 */
        /* <DEDUP_REMOVED lines=8> */
[----:B------:R-:W-:Y:S02]  /*f6c0*/  F2FP.BF16.PACK_AB R83, R136, R137 ;  /* 0x000000898853723e */ /* 0x000fe400000010ff */
[----:B-1----:R-:W-:Y:S02]  /*f6d0*/  F2FP.BF16.PACK_AB R150, R164, R165 ;  /* 0x000000a5a496723e */ /* 0x002fe400000010ff */
[----:B--2---:R-:W-:Y:S01]  /*f6e0*/  F2FP.BF16.PACK_AB R146, R156, R157 ;  /* 0x0000009d9c92723e */ /* 0x004fe200000010ff */
[-C--:B---3--:R-:W-:Y:S01]  /*f6f0*/  HMMA.16816.F32.BF16 R4, R76, R88.reuse, R4 ;  /* 0x000000584c04723c */ /* 0x088fe20000041804 */
[----:B------:R-:W-:Y:S07]  /*f700*/  MUFU.EX2 R161, R109 ;  /* 0x0000006d00a17308 */ /* 0x000fee0000000800 */
[C---:B------:R-:W-:Y:S03]  /*f710*/  HMMA.16816.F32.BF16 R8, R80.reuse, R88, R8 ;  /* 0x000000585008723c */ /* 0x040fe60000041808 */
[----:B------:R-:W-:Y:S05]  /*f720*/  MUFU.EX2 R160, R110 ;  /* 0x0000006e00a07308 */ /* 0x000fea0000000800 */
[-C--:B------:R-:W-:Y:S05]  /*f730*/  HMMA.16816.F32.BF16 R12, R80, R90.reuse, R12 ;  /* 0x0000005a500c723c */ /* 0x080fea000004180c */
[----:B------:R-:W-:Y:S03]  /*f740*/  MUFU.EX2 R158, R112 ;  /* 0x00000070009e7308 */ /* 0x000fe60000000800 */
[C---:B------:R-:W-:Y:S01]  /*f750*/  HMMA.16816.F32.BF16 R16, R76.reuse, R90, R16 ;  /* 0x0000005a4c10723c */ /* 0x040fe20000041810 */
[----:B------:R-:W1:Y:S06]  /*f760*/  LDSM.16.MT88.4 R88, [R185+0x1800] ;  /* 0x00180000b958783b */ /* 0x000e6c0000004200 */
[----:B------:R-:W-:Y:S01]  /*f770*/  MUFU.EX2 R155, R114 ;  /* 0x00000072009b7308 */ /* 0x000fe20000000800 */
[-C--:B----4-:R-:W-:Y:S08]  /*f780*/  HMMA.16816.F32.BF16 R20, R76, R92.reuse, R20 ;  /* 0x0000005c4c14723c */ /* 0x090ff00000041814 */
[C---:B------:R-:W-:Y:S01]  /*f790*/  HMMA.16816.F32.BF16 R24, R80.reuse, R92, R24 ;  /* 0x0000005c5018723c */ /* 0x040fe20000041818 */
[----:B------:R-:W2:Y:S07]  /*f7a0*/  MUFU.EX2 R154, R115 ;  /* 0x00000073009a7308 */ /* 0x000eae0000000800 */
[-C--:B------:R-:W-:Y:S03]  /*f7b0*/  HMMA.16816.F32.BF16 R28, R80, R94.reuse, R28 ;  /* 0x0000005e501c723c */ /* 0x080fe6000004181c */
[----:B------:R-:W3:Y:S05]  /*f7c0*/  MUFU.EX2 R159, R111 ;  /* 0x0000006f009f7308 */ /* 0x000eea0000000800 */
[C---:B------:R-:W-:Y:S01]  /*f7d0*/  HMMA.16816.F32.BF16 R32, R76.reuse, R94, R32 ;  /* 0x0000005e4c20723c */ /* 0x040fe20000041820 */
[----:B------:R-:W4:Y:S07]  /*f7e0*/  LDSM.16.MT88.4 R92, [R189+0x1800] ;  /* 0x00180000bd5c783b */ /* 0x000f2e0000004200 */
[-C--:B------:R-:W-:Y:S04]  /*f7f0*/  HMMA.16816.F32.BF16 R36, R76, R96.reuse, R36 ;  /* 0x000000604c24723c */ /* 0x080fe80000041824 */
[----:B--2---:R-:W-:Y:S04]  /*f800*/  F2FP.BF16.PACK_AB R145, R154, R155 ;  /* 0x0000009b9a91723e */ /* 0x004fe800000010ff */
[C---:B------:R-:W-:Y:S04]  /*f810*/  HMMA.16816.F32.BF16 R40, R80.reuse, R96, R40 ;  /* 0x000000605028723c */ /* 0x040fe80000041828 */
[----:B---3--:R-:W-:Y:S04]  /*f820*/  F2FP.BF16.PACK_AB R144, R158, R159 ;  /* 0x0000009f9e90723e */ /* 0x008fe800000010ff */
[-C--:B------:R-:W-:Y:S08]  /*f830*/  HMMA.16816.F32.BF16 R44, R80, R98.reuse, R44 ;  /* 0x00000062502c723c */ /* 0x080ff0000004182c */
[C---:B------:R-:W-:Y:S01]  /*f840*/  HMMA.16816.F32.BF16 R48, R76.reuse, R98, R48 ;  /* 0x000000624c30723c */ /* 0x040fe20000041830 */
[----:B------:R-:W2:Y:S07]  /*f850*/  LDSM.16.MT88.4 R96, [R186+0x1800] ;  /* 0x00180000ba60783b */ /* 0x000eae0000004200 */
[-C--:B-----5:R-:W-:Y:S08]  /*f860*/  HMMA.16816.F32.BF16 R52, R76, R84.reuse, R52 ;  /* 0x000000544c34723c */ /* 0x0a0ff00000041834 */
        /* <DEDUP_REMOVED lines=13> */
[C---:B------:R-:W-:Y:S08]  /*f940*/  HMMA.16816.F32.BF16 R8, R80.reuse, R88, R8 ;  /* 0x000000585008723c */ /* 0x040ff00000041808 */
[-C--:B------:R-:W-:Y:S08]  /*f950*/  HMMA.16816.F32.BF16 R12, R80, R90.reuse, R12 ;  /* 0x0000005a500c723c */ /* 0x080ff0000004180c */
[C---:B------:R-:W-:Y:S08]  /*f960*/  HMMA.16816.F32.BF16 R16, R76.reuse, R90, R16 ;  /* 0x0000005a4c10723c */ /* 0x040ff00000041810 */
[-C--:B----4-:R-:W-:Y:S08]  /*f970*/  HMMA.16816.F32.BF16 R20, R76, R92.reuse, R20 ;  /* 0x0000005c4c14723c */ /* 0x090ff00000041814 */
[C---:B------:R-:W-:Y:S08]  /*f980*/  HMMA.16816.F32.BF16 R24, R80.reuse, R92, R24 ;  /* 0x0000005c5018723c */ /* 0x040ff00000041818 */
[-C--:B------:R-:W-:Y:S08]  /*f990*/  HMMA.16816.F32.BF16 R28, R80, R94.reuse, R28 ;  /* 0x0000005e501c723c */ /* 0x080ff0000004181c */
[C---:B------:R-:W-:Y:S08]  /*f9a0*/  HMMA.16816.F32.BF16 R32, R76.reuse, R94, R32 ;  /* 0x0000005e4c20723c */ /* 0x040ff00000041820 */
[-C--:B--2---:R-:W-:Y:S08]  /*f9b0*/  HMMA.16816.F32.BF16 R36, R76, R96.reuse, R36 ;  /* 0x000000604c24723c */ /* 0x084ff00000041824 */
[C---:B------:R-:W-:Y:S08]  /*f9c0*/  HMMA.16816.F32.BF16 R40, R80.reuse, R96, R40 ;  /* 0x000000605028723c */ /* 0x040ff00000041828 */
[-C--:B------:R-:W-:Y:S08]  /*f9d0*/  HMMA.16816.F32.BF16 R44, R80, R98.reuse, R44 ;  /* 0x00000062502c723c */ /* 0x080ff0000004182c */
[C---:B------:R-:W-:Y:S08]  /*f9e0*/  HMMA.16816.F32.BF16 R48, R76.reuse, R98, R48 ;  /* 0x000000624c30723c */ /* 0x040ff00000041830 */
[-C--:B---3--:R-:W-:Y:S08]  /*f9f0*/  HMMA.16816.F32.BF16 R52, R76, R84.reuse, R52 ;  /* 0x000000544c34723c */ /* 0x088ff00000041834 */
        /* <DEDUP_REMOVED lines=71> */
[----:B------:R1:W-:Y:S01]  /*fe70*/  STL [R1], R5 ;  /* 0x0000000501007387 */ /* 0x0003e20000100800 */
[----:B------:R-:W-:Y:S01]  /*fe80*/  FADD.FTZ R246, R164, R3 ;  /* 0x00000003a4f67221 */ /* 0x000fe20000010000 */
[----:B------:R-:W-:Y:S01]  /*fe90*/  IADD3 R0, R211, -0x1, RZ ;  /* 0xffffffffd3007810 */ /* 0x000fe20007ffe0ff */
[----:B------:R-:W-:Y:S02]  /*fea0*/  FADD.FTZ R3, R156, R4 ;  /* 0x000000049c037221 */ /* 0x000fe40000010000 */
[----:B------:R-:W-:Y:S01]  /*feb0*/  FADD.FTZ R2, R84, R2 ;  /* 0x0000000254027221 */ /* 0x000fe20000010000 */
[----:B------:R-:W-:Y:S02]  /*fec0*/  MOV R211, R0 ;  /* 0x0000000000d37202 */ /* 0x000fe40000000f00 */
[----:B------:R1:W-:Y:S01]  /*fed0*/  STL [R1+0x8], R3 ;  /* 0x0000080301007387 */ /* 0x0003e20000100800 */
[----:B------:R-:W-:Y:S03]  /*fee0*/  MOV R84, R72 ;  /* 0x0000004800547202 */ /* 0x000fe60000000f00 */
[----:B------:R1:W-:Y:S02]  /*fef0*/  STL [R1+0x4], R2 ;  /* 0x0000040201007387 */ /* 0x0003e40000100800 */
[----:B-1----:R-:W-:-:S05]  /*ff00*/  @P0 BRA `(.L_x_1479) ;  /* 0xffffc32000000947 */ /* 0x002fca000383ffff */
.L_x_1472:
[----:B------:R-:W-:Y:S05]  /*ff10*/  BRA.DIV ~URZ, `(.L_x_1480) ;  /* 0x00008ed27f007947 */ /* 0x000fea000b800000 */
[----:B------:R1:W2:Y:S02]  /*ff20*/  SHFL.BFLY PT, R0, R246, 0x2, 0x1f ;  /* 0x0c401f00f6007f89 */ /* 0x0002a400000e0000 */
.L_x_1580:
[----:B--2---:R-:W-:Y:S01]  /*ff30*/  FADD.FTZ R5, R0, R246 ;  /* 0x000000f600057221 */ /* 0x004fe20000010000 */
[----:B------:R-:W-:Y:S05]  /*ff40*/  BRA.DIV ~URZ, `(.L_x_1481) ;  /* 0x00008ef27f007947 */ /* 0x000fea000b800000 */
[----:B------:R-:W2:Y:S04]  /*ff50*/  LDL.LU R10, [R1] ;  /* 0x00000000010a7983 */ /* 0x000ea80000300800 */
[----:B------:R-:W3:Y:S04]  /*ff60*/  LDL.LU R3, [R1+0x8] ;  /* 0x0000080001037983 */ /* 0x000ee80000300800 */
[----:B------:R-:W4:Y:S04]  /*ff70*/  LDL.LU R9, [R1+0x4] ;  /* 0x0000040001097983 */ /* 0x000f280000300800 */
[----:B--2---:R-:W2:Y:S04]  /*ff80*/  SHFL.BFLY PT, R0, R10, 0x2, 0x1f ;  /* 0x0c401f000a007f89 */ /* 0x004ea800000e0000 */
[----:B---3--:R-:W3:Y:S04]  /*ff90*/  SHFL.BFLY PT, R2, R3, 0x2, 0x1f ;  /* 0x0c401f0003027f89 */ /* 0x008ee800000e0000 */
[----:B----4-:R-:W4:Y:S01]  /*ffa0*/  SHFL.BFLY PT, R4, R9, 0x2, 0x1f ;  /* 0x0c401f0009047f89 */ /* 0x010f2200000e0000 */
[----:B--2---:R-:W-:-:S02]  /*ffb0*/  FADD.FTZ R0, R0, R10 ;  /* 0x0000000a00007221 */ /* 0x004fc40000010000 */
[----:B---3--:R-:W-:-:S03]  /*ffc0*/  FADD.FTZ R2, R2, R3 ;  /* 0x0000000302027221 */ /* 0x008fc60000010000 */
[----:B------:R-:W2:Y:S01]  /*ffd0*/  SHFL.BFLY PT, R6, R0, 0x1, 0x1f ;  /* 0x0c201f0000067f89 */ /* 0x000ea200000e0000 */
[----:B----4-:R-:W-:-:S03]  /*ffe0*/  FADD.FTZ R4, R4, R9 ;  /* 0x0000000904047221 */ /* 0x010fc60000010000 */
[----:B------:R-:W3:Y:S04]  /*fff0*/  SHFL.BFLY PT, R3, R5, 0x1, 0x1f ;  /* 0x0c201f0005037f89 */ /* 0x000ee800000e0000 */
[----:B------:R-:W4:Y:S04]  /*10000*/  SHFL.BFLY PT, R7, R2, 0x1, 0x1f ;  /* 0x0c201f0002077f89 */ /* 0x000f2800000e0000 */
[----:B------:R1:W1:Y:S01]  /*10010*/  SHFL.BFLY PT, R8, R4, 0x1, 0x1f ;  /* 0x0c201f0004087f89 */ /* 0x00026200000e0000 */
[----:B--2---:R-:W-:Y:S02]  /*10020*/  FADD.FTZ R6, R0, R6 ;  /* 0x0000000600067221 */ /* 0x004fe40000010000 */
[----:B---3--:R-:W-:-:S02]  /*10030*/  FADD.FTZ R5, R5, R3 ;  /* 0x0000000305057221 */ /* 0x008fc40000010000 */
[----:B----4-:R-:W-:-:S03]  /*10040*/  FADD.FTZ R7, R2, R7 ;  /* 0x0000000702077221 */ /* 0x010fc60000010000 */
.L_x_1581:
[----:B------:R-:W-:Y:S01]  /*10050*/  FSETP.NE.FTZ.AND P3, PT, R5, RZ, PT ;  /* 0x000000ff0500720b */ /* 0x000fe20003f75000 */
[----:B------:R-:W-:Y:S01]  /*10060*/  CS2R R2, SRZ ;  /* 0x0000000000027805 */ /* 0x000fe2000001ff00 */
[----:B------:R-:W-:Y:S01]  /*10070*/  MOV R0, RZ ;  /* 0x000000ff00007202 */ /* 0x000fe20000000f00 */
[----:B-1----:R-:W-:Y:S01]  /*10080*/  FADD.FTZ R4, R8, R4 ;  /* 0x0000000408047221 */ /* 0x002fe20000010000 */
        /* <DEDUP_REMOVED lines=98> */
.L_x_1427:
[----:B--2---:R2:W5:Y:S04]  /*106b0*/  LDL R6, [R1+0x50] ;  /* 0x0000500001067983 */ /* 0x0045680000100800 */
[----:B------:R-:W3:Y:S01]  /*106c0*/  S2R R2, SR_TID.X ;  /* 0x0000000000027919 */ /* 0x000ee20000002100 */
[----:B------:R-:W-:Y:S01]  /*106d0*/  BSSY B0, `(.L_x_1482) ;  /* 0x0000011000007945 */ /* 0x000fe20003800000 */
[----:B---3--:R-:W-:-:S13]  /*106e0*/  LOP3.LUT P0, RZ, R2, 0x7f, RZ, 0xc0, !PT ;  /* 0x0000007f02ff7812 */ /* 0x008fda000780c0ff */
[----:B------:R-:W-:Y:S05]  /*106f0*/  @P0 BRA `(.L_x_1483) ;  /* 0x000000e000000947 */ /* 0x000fea0003800000 */
[----:B--2---:R-:W2:Y:S01]  /*10700*/  S2R R4, SR_LANEID ;  /* 0x0000000000047919 */ /* 0x004ea20000000000 */
[----:B------:R-:W-:Y:S01]  /*10710*/  VOTEU.ANY UR4, UPT, PT ;  /* 0x0000000000047886 */ /* 0x000fe200038e0100 */
[----:B-1----:R-:W-:Y:S01]  /*10720*/  IMAD.MOV.U32 R5, RZ, RZ, c[0x0][0x564] ;  /* 0x00015900ff057624 */ /* 0x002fe200078e00ff */
[----:B------:R-:W2:Y:S08]  /*10730*/  FLO.U32 R3, UR4 ;  /* 0x0000000400037d00 */ /* 0x000eb000080e0000 */
[----:B------:R-:W1:Y:S01]  /*10740*/  POPC R2, UR4 ;  /* 0x0000000400027d09 */ /* 0x000e620008000000 */
[----:B--2---:R-:W-:Y:S01]  /*10750*/  ISETP.EQ.U32.AND P0, PT, R3, R4, PT ;  /* 0x000000040300720c */ /* 0x004fe20003f02070 */
[----:B------:R-:W-:-:S12]  /*10760*/  IMAD.MOV.U32 R4, RZ, RZ, c[0x0][0x560] ;  /* 0x00015800ff047624 */ /* 0x000fd800078e00ff */
[----:B-1----:R1:W2:Y:S04]  /*10770*/  @P0 ATOMG.E.ADD.STRONG.GPU PT, R2, [R4.64], R2 ;  /* 0x00000002040209a8 */ /* 0x0022a800081ee1c6 */
[----:B-1----:R-:W1:Y:S04]  /*10780*/  S2R R4, SR_LTMASK ;  /* 0x0000000000047919 */ /* 0x002e680000003900 */
[----:B--2---:R1:W2:Y:S02]  /*10790*/  SHFL.IDX PT, R3, R2, R3, 0x1f ;  /* 0x00001f0302037589 */ /* 0x0042a400000e0000 */
[----:B-1----:R-:W-:-:S06]  /*107a0*/  LOP3.LUT R2, R4, UR4, RZ, 0xc0, !PT ;  /* 0x0000000404027c12 */ /* 0x002fcc000f8ec0ff */
[----:B------:R-:W2:Y:S02]  /*107b0*/  POPC R2, R2 ;  /* 0x0000000200027309 */ /* 0x000ea40000000000 */
[----:B--2--5:R-:W-:-:S05]  /*107c0*/  IADD3 R6, R3, c[0x0][0xc], R2 ;  /* 0x0000030003067a10 */ /* 0x024fca0007ffe002 */
[----:B------:R1:W-:Y:S02]  /*107d0*/  STL [R1+0x50], R6 ;  /* 0x0000500601007387 */ /* 0x0003e40000100800 */
.L_x_1483:
[----:B--2---:R-:W-:Y:S05]  /*107e0*/  BSYNC B0 ;  /* 0x0000000000007941 */ /* 0x004fea0003800000 */
.L_x_1482:
[----:B------:R-:W-:Y:S01]  /*107f0*/  PRMT R0, R0, 0x9910, RZ ;  /* 0x0000991000007816 */ /* 0x000fe200000000ff */
[----:B------:R-:W-:Y:S01]  /*10800*/  BSSY B1, `(.L_x_1484) ;  /* 0x00002f9000017945 */ /* 0x000fe20003800000 */
[----:B-----5:R-:W-:Y:S02]  /*10810*/  IMAD.MOV.U32 R57, RZ, RZ, R6 ;  /* 0x000000ffff397224 */ /* 0x020fe400078e0006 */
[----:B------:R-:W-:-:S13]  /*10820*/  ISETP.NE.AND P0, PT, R0, RZ, PT ;  /* 0x000000ff0000720c */ /* 0x000fda0003f05270 */
[----:B------:R-:W-:Y:S05]  /*10830*/  @!P0 BRA `(.L_x_1485) ;  /* 0x000022d000008947 */ /* 0x000fea0003800000 */
[----:B-1----:R-:W2:Y:S04]  /*10840*/  LDL R6, [R1+0x88] ;  /* 0x0000880001067983 */ /* 0x002ea80000100800 */
        /* <DEDUP_REMOVED lines=97> */
.L_x_1486:
[----:B------:R-:W2:Y:S04]  /*10e60*/  LDL.LU R2, [R1+0x48] ;  /* 0x0000480001027983 */ /* 0x000ea80000300800 */
[----:B-1----:R-:W3:Y:S04]  /*10e70*/  LDL R5, [R1+0x44] ;  /* 0x0000440001057983 */ /* 0x002ee80000100800 */
[----:B------:R-:W4:Y:S04]  /*10e80*/  LDL.LU R6, [R1+0x84] ;  /* 0x0000840001067983 */ /* 0x000f280000300800 */
[----:B------:R-:W3:Y:S04]  /*10e90*/  LDL.LU R4, [R1+0x58] ;  /* 0x0000580001047983 */ /* 0x000ee80000300800 */
[----:B------:R-:W3:Y:S04]  /*10ea0*/  LDL R62, [R1+0x3c] ;  /* 0x00003c00013e7983 */ /* 0x000ee80000100800 */
[----:B------:R-:W3:Y:S04]  /*10eb0*/  LDL R16, [R1+0x80] ;  /* 0x0000800001107983 */ /* 0x000ee80000100800 */
[----:B------:R-:W3:Y:S01]  /*10ec0*/  LDL R56, [R1+0xd0] ;  /* 0x0000d00001387983 */ /* 0x000ee20000100800 */
[----:B------:R-:W-:Y:S01]  /*10ed0*/  ISETP.GT.AND P3, PT, R0, 0x1, PT ;  /* 0x000000010000780c */ /* 0x000fe20003f64270 */
[----:B------:R-:W-:-:S05]  /*10ee0*/  IMAD.MOV.U32 R0, RZ, RZ, 0x368 ;  /* 0x00000368ff007424 */ /* 0x000fca00078e00ff */
[----:B------:R-:W-:-:S04]  /*10ef0*/  SEL R0, R0, 0x328, P3 ;  /* 0x0000032800007807 */ /* 0x000fc80001800000 */
[----:B------:R1:W2:Y:S08]  /*10f00*/  LDC.64 R8, c[0x0][R0+0x170] ;  /* 0x00005c0000087b82 */ /* 0x0002b00000000a00 */
[----:B------:R1:W2:Y:S08]  /*10f10*/  LDC.64 R14, c[0x0][R0+0x168] ;  /* 0x00005a00000e7b82 */ /* 0x0002b00000000a00 */
[----:B------:R1:W2:Y:S08]  /*10f20*/  LDC.64 R18, c[0x0][R0+0x178] ;  /* 0x00005e0000127b82 */ /* 0x0002b00000000a00 */
[----:B------:R1:W2:Y:S01]  /*10f30*/  LDC.64 R20, c[0x0][R0+0x160] ;  /* 0x0000580000147b82 */ /* 0x0002a20000000a00 */
[----:B------:R-:W-:-:S04]  /*10f40*/  ISETP.NE.U32.AND P0, PT, RZ, c[0x0][0x500], PT ;  /* 0x00014000ff007a0c */ /* 0x000fc80003f05070 */
[----:B------:R-:W-:Y:S01]  /*10f50*/  ISETP.NE.AND.EX P0, PT, RZ, c[0x0][0x504], PT, P0 ;  /* 0x00014100ff007a0c */ /* 0x000fe20003f05300 */
[----:B-1----:R-:W-:-:S05]  /*10f60*/  IMAD.MOV.U32 R0, RZ, RZ, c[0x0][0x4e8] ;  /* 0x00013a00ff007624 */ /* 0x002fca00078e00ff */
[----:B------:R-:W-:Y:S01]  /*10f70*/  ISETP.NE.AND P2, PT, R0, 0x1, PT ;  /* 0x000000010000780c */ /* 0x000fe20003f45270 */
[----:B------:R-:W1:Y:S01]  /*10f80*/  S2R R63, SR_TID.X ;  /* 0x00000000003f7919 */ /* 0x000e620000002100 */
[----:B-----5:R-:W-:Y:S02]  /*10f90*/  SHF.R.S32.HI R17, RZ, 0x1f, R3 ;  /* 0x0000001fff117819 */ /* 0x020fe40000011403 */
[----:B--2---:R-:W-:-:S05]  /*10fa0*/  SEL R2, R2, RZ, !P0 ;  /* 0x000000ff02027207 */ /* 0x004fca0004000000 */
[----:B------:R-:W-:Y:S01]  /*10fb0*/  IMAD R0, R9, R2, RZ ;  /* 0x0000000209007224 */ /* 0x000fe200078e02ff */
[----:B----4-:R-:W-:Y:S02]  /*10fc0*/  SEL R6, R6, RZ, !P0 ;  /* 0x000000ff06067207 */ /* 0x010fe40004000000 */
[----:B---3--:R-:W-:Y:S01]  /*10fd0*/  LOP3.LUT R4, R4, 0xffff, RZ, 0xc0, !PT ;  /* 0x0000ffff04047812 */ /* 0x008fe200078ec0ff */
[----:B------:R-:W-:Y:S02]  /*10fe0*/  IMAD.IADD R5, R5, 0x1, R62 ;  /* 0x0000000105057824 */ /* 0x000fe400078e023e */
        /* <DEDUP_REMOVED lines=9> */
[----:B------:R-:W-:Y:S01]  /*11080*/  IADD3 R14, P1, P0, R6, R8, R3 ;  /* 0x00000008060e7210 */ /* 0x000fe2000783e003 */
[----:B------:R-:W-:Y:S02]  /*11090*/  IMAD.IADD R6, R9, 0x1, R12 ;  /* 0x0000000109067824 */ /* 0x000fe400078e020c */
        /* <DEDUP_REMOVED lines=16> */
[----:B-1----:R-:W-:Y:S01]  /*111a0*/  SHF.R.S32.HI R16, RZ, 0x1f, R63 ;  /* 0x0000001fff107819 */ /* 0x002fe2000001143f */
[----:B------:R-:W-:Y:S01]  /*111b0*/  IMAD.IADD R0, R7, 0x1, R0 ;  /* 0x0000000107007824 */ /* 0x000fe200078e0200 */
[----:B------:R-:W-:Y:S02]  /*111c0*/  LEA R7, P0, R6, R8, 0x2 ;  /* 0x0000000806077211 */ /* 0x000fe400078010ff */
[----:B------:R-:W-:Y:S02]  /*111d0*/  SEL R9, R9, c[0x0][0x454], P3 ;  /* 0x0001150009097a07 */ /* 0x000fe40001800000 */
[----:B------:R-:W-:Y:S02]  /*111e0*/  LEA.HI R16, R16, R63, RZ, 0x5 ;  /* 0x0000003f10107211 */ /* 0x000fe400078f28ff */
[----:B------:R-:W-:Y:S02]  /*111f0*/  LEA.HI.X R6, R6, R9, R0, 0x2, P0 ;  /* 0x0000000906067211 */ /* 0x000fe400000f1400 */
[----:B------:R-:W-:Y:S01]  /*11200*/  LOP3.LUT R16, R16, 0xffffffe0, RZ, 0xc0, !PT ;  /* 0xffffffe010107812 */ /* 0x000fe200078ec0ff */
[----:B------:R-:W-:Y:S01]  /*11210*/  SHFL.IDX PT, R14, R7, RZ, 0x1c1f ;  /* 0x001c1fff070e7589 */ /* 0x000fe200000e0000 */
[----:B------:R-:W-:-:S03]  /*11220*/  IMAD R0, R11, c[0x0][0x4e8], RZ ;  /* 0x00013a000b007a24 */ /* 0x000fc600078e02ff */
[----:B------:R-:W1:Y:S01]  /*11230*/  SHFL.IDX PT, R15, R6, RZ, 0x1c1f ;  /* 0x001c1fff060f7589 */ /* 0x000e6200000e0000 */
[----:B------:R-:W-:-:S03]  /*11240*/  IMAD.IADD R16, R63, 0x1, -R16 ;  /* 0x000000013f107824 */ /* 0x000fc600078e0a10 */
[----:B------:R-:W-:Y:S04]  /*11250*/  SHFL.IDX PT, R12, R7, 0x1, 0x1c1f ;  /* 0x003c1f00070c7f89 */ /* 0x000fe800000e0000 */
[----:B------:R-:W2:Y:S04]  /*11260*/  SHFL.IDX PT, R13, R6, 0x1, 0x1c1f ;  /* 0x003c1f00060d7f89 */ /* 0x000ea800000e0000 */
[----:B------:R-:W-:Y:S04]  /*11270*/  SHFL.IDX PT, R10, R7, 0x2, 0x1c1f ;  /* 0x005c1f00070a7f89 */ /* 0x000fe800000e0000 */
[----:B------:R-:W3:Y:S04]  /*11280*/  SHFL.IDX PT, R11, R6, 0x2, 0x1c1f ;  /* 0x005c1f00060b7f89 */ /* 0x000ee800000e0000 */
[----:B------:R4:W-:Y:S04]  /*11290*/  SHFL.IDX PT, R9, R6, 0x3, 0x1c1f ;  /* 0x007c1f0006097f89 */ /* 0x0009e800000e0000 */
[----:B------:R1:W1:Y:S01]  /*112a0*/  SHFL.IDX PT, R8, R7, 0x3, 0x1c1f ;  /* 0x007c1f0007087f89 */ /* 0x00026200000e0000 */
[----:B------:R-:W-:Y:S01]  /*112b0*/  LOP3.LUT P0, RZ, R16, 0x3, RZ, 0xc0, !PT ;  /* 0x0000000310ff7812 */ /* 0x000fe2000780c0ff */
[----:B----4-:R-:W-:-:S05]  /*112c0*/  IMAD.IADD R6, R56, 0x1, R62 ;  /* 0x0000000138067824 */ /* 0x010fca00078e023e */
[C---:B------:R-:W-:Y:S02]  /*112d0*/  IADD3 R18, R6.reuse, 0x8, RZ ;  /* 0x0000000806127810 */ /* 0x040fe40007ffe0ff */
[C---:B------:R-:W-:Y:S02]  /*112e0*/  IADD3 R16, R6.reuse, 0x40, RZ ;  /* 0x0000004006107810 */ /* 0x040fe40007ffe0ff */
[C---:B-1----:R-:W-:Y:S02]  /*112f0*/  IADD3 R7, R6.reuse, 0x48, RZ ;  /* 0x0000004806077810 */ /* 0x042fe40007ffe0ff */
[-C--:B------:R-:W-:Y:S02]  /*11300*/  ISETP.GE.OR P5, PT, R6, R0.reuse, P0 ;  /* 0x000000000600720c */ /* 0x080fe400007a6670 */
[-C--:B------:R-:W-:Y:S02]  /*11310*/  ISETP.GE.OR P4, PT, R18, R0.reuse, P0 ;  /* 0x000000001200720c */ /* 0x080fe40000786670 */
[----:B------:R-:W-:-:S02]  /*11320*/  ISETP.GE.OR P1, PT, R16, R0, P0 ;  /* 0x000000001000720c */ /* 0x000fc40000726670 */
[----:B------:R-:W-:-:S07]  /*11330*/  ISETP.GE.OR P0, PT, R7, R0, P0 ;  /* 0x000000000700720c */ /* 0x000fce0000706670 */
[----:B------:R1:W-:Y:S01]  /*11340*/  @!P5 ST.E [R14.64], R23 ;  /* 0x000000170e00d985 */ /* 0x0003e2000c101906 */
        /* <DEDUP_REMOVED lines=8> */
[----:B------:R-:W2:Y:S01]  /*113d0*/  LDL R56, [R1+0xc] ;  /* 0x00000c0001387983 */ /* 0x000ea20000100800 */
[----:B------:R-:W-:Y:S01]  /*113e0*/  IMAD R17, R17, c[0x0][0x3a0], RZ ;  /* 0x0000e80011117a24 */ /* 0x000fe200078e02ff */
[----:B-1----:R-:W-:Y:S01]  /*113f0*/  SHF.R.S32.HI R9, RZ, 0x1f, R2 ;  /* 0x0000001fff097819 */ /* 0x002fe20000011402 */
[C---:B------:R-:W-:Y:S01]  /*11400*/  IMAD.WIDE.U32 R6, R3.reuse, c[0x0][0x3a0], RZ ;  /* 0x0000e80003067a25 */ /* 0x040fe200078e00ff */
[----:B------:R1:W3:Y:S03]  /*11410*/  LDS.128 R12, [R202+0x80] ;  /* 0x00008000ca0c7984 */ /* 0x0002e60000000c00 */
        /* <DEDUP_REMOVED lines=37> */
.L_x_1582:
[----:B------:R-:W-:Y:S05]  /*11670*/  BRA.DIV ~URZ, `(.L_x_1489) ;  /* 0x00007a927f007947 */ /* 0x000fea000b800000 */
[----:B------:R3:W4:Y:S02]  /*11680*/  SHFL.IDX PT, R2, R6, RZ, 0x181f ;  /* 0x00181fff06027589 */ /* 0x00072400000e0000 */
.L_x_1583:
        /* <DEDUP_REMOVED lines=14> */
.L_x_1584:
        /* <DEDUP_REMOVED lines=8> */
.L_x_1585:
[----:B------:R-:W-:Y:S05]  /*117f0*/  BRA.DIV ~URZ, `(.L_x_1492) ;  /* 0x00007ac27f007947 */ /* 0x000fea000b800000 */
[----:B-1----:R1:W2:Y:S02]  /*11800*/  SHFL.IDX PT, R2, R6, 0x2, 0x181f ;  /* 0x00581f0006027f89 */ /* 0x0022a400000e0000 */
.L_x_1586:
        /* <DEDUP_REMOVED lines=9> */
.L_x_1587:
        /* <DEDUP_REMOVED lines=8> */
.L_x_1588:
[----:B------:R-:W-:Y:S05]  /*11920*/  BRA.DIV ~URZ, `(.L_x_1495) ;  /* 0x00007b427f007947 */ /* 0x000fea000b800000 */
[----:B--2---:R2:W1:Y:S02]  /*11930*/  SHFL.IDX PT, R2, R6, 0x4, 0x181f ;  /* 0x00981f0006027f89 */ /* 0x00446400000e0000 */
.L_x_1589:
        /* <DEDUP_REMOVED lines=9> */
.L_x_1590:
        /* <DEDUP_REMOVED lines=8> */
.L_x_1591:
[----:B------:R-:W-:Y:S05]  /*11a50*/  BRA.DIV ~URZ, `(.L_x_1498) ;  /* 0x00007bc27f007947 */ /* 0x000fea000b800000 */
[----:B--2---:R2:W3:Y:S02]  /*11a60*/  SHFL.IDX PT, R2, R6, 0x6, 0x181f ;  /* 0x00d81f0006027f89 */ /* 0x0044e400000e0000 */
.L_x_1592:
        /* <DEDUP_REMOVED lines=9> */
.L_x_1593:
        /* <DEDUP_REMOVED lines=8> */
.L_x_1487:
        /* <DEDUP_REMOVED lines=33> */
.L_x_1594:
[----:B------:R-:W-:Y:S05]  /*11d90*/  BRA.DIV ~URZ, `(.L_x_1502) ;  /* 0x00007a327f007947 */ /* 0x000fea000b800000 */
[----:B------:R3:W4:Y:S02]  /*11da0*/  SHFL.IDX PT, R0, R12, RZ, 0x1c1f ;  /* 0x001c1fff0c007589 */ /* 0x00072400000e0000 */
.L_x_1595:
[----:B------:R-:W-:Y:S01]  /*11db0*/  BSSY B0, `(.L_x_1503) ;  /* 0x0000032000007945 */ /* 0x000fe20003800000 */
[----:B------:R-:W-:Y:S05]  /*11dc0*/  @P1 BRA `(.L_x_1504) ;  /* 0x0000030000001947 */ /* 0x000fea0003800000 */
[----:B------:R-:W5:Y:S04]  /*11dd0*/  LDL R6, [R1+0x40] ;  /* 0x0000400001067983 */ /* 0x000f680000100800 */
        /* <DEDUP_REMOVED lines=36> */
[----:B------:R-:W-:-:S03]  /*12020*/  ISETP.GE.AND P2, PT, R10, c[0x0][0x3c8], PT ;  /* 0x0000f2000a007a0c */ /* 0x000fc60003f46270 */
[----:B------:R2:W-:Y:S01]  /*12030*/  @!P1 ST.E.64 [R2.64], R66 ;  /* 0x0000004202009985 */ /* 0x0005e2000c101b06 */
[----:B------:R-:W-:-:S04]  /*12040*/  @!P6 LEA R8, P1, R15, R0, 0x2 ;  /* 0x000000000f08e211 */ /* 0x000fc800078210ff */
[----:B------:R-:W-:Y:S02]  /*12050*/  @!P6 LEA.HI.X R9, R15, R4, R16, 0x2, P1 ;  /* 0x000000040f09e211 */ /* 0x000fe400008f1410 */
[----:B---3--:R-:W-:-:S04]  /*12060*/  @!P3 LEA R6, P1, R13, R0, 0x2 ;  /* 0x000000000d06b211 */ /* 0x008fc800078210ff */
[----:B------:R-:W-:Y:S01]  /*12070*/  @!P3 LEA.HI.X R7, R13, R4, R14, 0x2, P1 ;  /* 0x000000040d07b211 */ /* 0x000fe200008f140e */
[----:B------:R3:W-:Y:S04]  /*12080*/  @!P6 ST.E.64 [R8.64], R104 ;  /* 0x000000680800e985 */ /* 0x0007e8000c101b06 */
[----:B------:R3:W-:Y:S01]  /*12090*/  @!P3 ST.E.64 [R6.64], R82 ;  /* 0x000000520600b985 */ /* 0x0007e2000c101b06 */
[----:B--2---:R-:W-:-:S04]  /*120a0*/  @!P2 LEA R2, P1, R10, R0, 0x2 ;  /* 0x000000000a02a211 */ /* 0x004fc800078210ff */
[----:B------:R-:W-:-:S05]  /*120b0*/  @!P2 LEA.HI.X R3, R10, R4, R11, 0x2, P1 ;  /* 0x000000040a03a211 */ /* 0x000fca00008f140b */
[----:B------:R3:W-:Y:S04]  /*120c0*/  @!P2 ST.E.64 [R2.64], R60 ;  /* 0x0000003c0200a985 */ /* 0x0007e8000c101b06 */
.L_x_1504:
[----:B------:R-:W-:Y:S05]  /*120d0*/  BSYNC B0 ;  /* 0x0000000000007941 */ /* 0x000fea0003800000 */
.L_x_1503:
[----:B------:R-:W-:Y:S05]  /*120e0*/  BRA.DIV ~URZ, `(.L_x_1505) ;  /* 0x000077527f007947 */ /* 0x000fea000b800000 */
[----:B--2---:R2:W1:Y:S04]  /*120f0*/  SHFL.IDX PT, R4, R5, 0x1, 0x1c1f ;  /* 0x003c1f0005047f89 */ /* 0x00446800000e0000 */
[----:B----4-:R2:W4:Y:S02]  /*12100*/  SHFL.IDX PT, R0, R12, 0x1, 0x1c1f ;  /* 0x003c1f000c007f89 */ /* 0x01052400000e0000 */
.L_x_1596:
[----:B------:R-:W-:Y:S01]  /*12110*/  BSSY B0, `(.L_x_1506) ;  /* 0x0000032000007945 */ /* 0x000fe20003800000 */
        /* <DEDUP_REMOVED lines=37> */
[----:B------:R-:W-:Y:S02]  /*12370*/  ISETP.GE.AND P0, PT, R13, c[0x0][0x3c8], PT ;  /* 0x0000f2000d007a0c */ /* 0x000fe40003f06270 */
[----:B------:R-:W-:Y:S02]  /*12380*/  @!P3 LEA.HI.X R11, R19, R4, R20, 0x2, P6 ;  /* 0x00000004130bb211 */ /* 0x000fe400030f1414 */
[----:B--2---:R-:W-:-:S04]  /*12390*/  @!P2 LEA R8, P6, R17, R0, 0x2 ;  /* 0x000000001108a211 */ /* 0x004fc800078c10ff */
[----:B------:R-:W-:Y:S02]  /*123a0*/  @!P2 LEA.HI.X R9, R17, R4, R18, 0x2, P6 ;  /* 0x000000041109a211 */ /* 0x000fe400030f1412 */
[----:B---3--:R-:W-:-:S04]  /*123b0*/  @!P1 LEA R6, P6, R15, R0, 0x2 ;  /* 0x000000000f069211 */ /* 0x008fc800078c10ff */
[----:B------:R-:W-:Y:S01]  /*123c0*/  @!P1 LEA.HI.X R7, R15, R4, R16, 0x2, P6 ;  /* 0x000000040f079211 */ /* 0x000fe200030f1410 */
[----:B------:R2:W-:Y:S04]  /*123d0*/  @!P3 ST.E.64 [R10.64], R106 ;  /* 0x0000006a0a00b985 */ /* 0x0005e8000c101b06 */
[----:B------:R2:W-:Y:S01]  /*123e0*/  @!P2 ST.E.64 [R8.64], R102 ;  /* 0x000000660800a985 */ /* 0x0005e2000c101b06 */
[----:B-1----:R-:W-:-:S04]  /*123f0*/  @!P0 LEA R2, P6, R13, R0, 0x2 ;  /* 0x000000000d028211 */ /* 0x002fc800078c10ff */
[----:B------:R-:W-:Y:S01]  /*12400*/  @!P0 LEA.HI.X R3, R13, R4, R14, 0x2, P6 ;  /* 0x000000040d038211 */ /* 0x000fe200030f140e */
[----:B------:R2:W-:Y:S04]  /*12410*/  @!P1 ST.E.64 [R6.64], R84 ;  /* 0x0000005406009985 */ /* 0x0005e8000c101b06 */
[----:B------:R2:W-:Y:S04]  /*12420*/  @!P0 ST.E.64 [R2.64], R64 ;  /* 0x0000004002008985 */ /* 0x0005e8000c101b06 */
.L_x_1507:
[----:B------:R-:W-:Y:S05]  /*12430*/  BSYNC B0 ;  /* 0x0000000000007941 */ /* 0x000fea0003800000 */
.L_x_1506:
[----:B------:R-:W-:Y:S05]  /*12440*/  BRA.DIV ~URZ, `(.L_x_1508) ;  /* 0x000074c27f007947 */ /* 0x000fea000b800000 */
[----:B-1----:R1:W2:Y:S02]  /*12450*/  SHFL.IDX PT, R4, R5, 0x2, 0x1c1f ;  /* 0x005c1f0005047f89 */ /* 0x0022a400000e0000 */
.L_x_1597:
[----:B------:R-:W-:Y:S05]  /*12460*/  BRA.DIV ~URZ, `(.L_x_1509) ;  /* 0x000075127f007947 */ /* 0x000fea000b800000 */
[----:B----4-:R4:W1:Y:S02]  /*12470*/  SHFL.IDX PT, R0, R12, 0x2, 0x1c1f ;  /* 0x005c1f000c007f89 */ /* 0x01086400000e0000 */
.L_x_1598:
[----:B------:R-:W-:Y:S01]  /*12480*/  BSSY B0, `(.L_x_1510) ;  /* 0x0000032000007945 */ /* 0x000fe20003800000 */
[----:B------:R-:W-:Y:S05]  /*12490*/  @P4 BRA `(.L_x_1511) ;  /* 0x0000030000004947 */ /* 0x000fea0003800000 */
[----:B--23--:R-:W2:Y:S04]  /*124a0*/  LDL R8, [R1+0x40] ;  /* 0x0000400001087983 */ /* 0x00cea80000100800 */
        /* <DEDUP_REMOVED lines=17> */
[----:B-----5:R-:W-:Y:S02]  /*125c0*/  ISETP.GE.AND P0, PT, R21, c[0x0][0x3c8], PT ;  /* 0x0000f20015007a0c */ /* 0x020fe40003f06270 */
[----:B----4-:R-:W-:-:S07]  /*125d0*/  ISETP.GE.AND P4, PT, R10, c[0x0][0x3c8], PT ;  /* 0x0000f2000a007a0c */ /* 0x010fce0003f86270 */
[CC--:B-1----:R-:W-:Y:S02]  /*125e0*/  @!P3 LEA R6, P2, R8.reuse, R0.reuse, 0x2 ;  /* 0x000000000806b211 */ /* 0x0c2fe400078410ff */
[----:B------:R-:W-:Y:S02]  /*125f0*/  @!P1 LEA R2, P6, R23, R0, 0x2 ;  /* 0x0000000017029211 */ /* 0x000fe400078c10ff */
[----:B------:R-:W-:Y:S02]  /*12600*/  @!P3 LEA.HI.X R7, R8, R4, R9, 0x2, P2 ;  /* 0x000000040807b211 */ /* 0x000fe400010f1409 */
[----:B------:R-:W-:Y:S02]  /*12610*/  @!P0 LEA R8, P2, R21, R0, 0x2 ;  /* 0x0000000015088211 */ /* 0x000fe400078410ff */
[-C--:B------:R-:W-:Y:S01]  /*12620*/  @!P1 LEA.HI.X R3, R23, R4.reuse, R24, 0x2, P6 ;  /* 0x0000000417039211 */ /* 0x080fe200030f1418 */
[----:B------:R-:W-:Y:S01]  /*12630*/  @!P3 ST.E.64 [R6.64], R48 ;  /* 0x000000300600b985 */ /* 0x000fe2000c101b06 */
[----:B------:R-:W-:-:S02]  /*12640*/  @!P0 LEA.HI.X R9, R21, R4, R22, 0x2, P2 ;  /* 0x0000000415098211 */ /* 0x000fc400010f1416 */
[----:B------:R-:W-:Y:S01]  /*12650*/  ISETP.GE.AND P3, PT, R19, c[0x0][0x3c8], PT ;  /* 0x0000f20013007a0c */ /* 0x000fe20003f66270 */
[----:B------:R1:W-:Y:S01]  /*12660*/  @!P1 ST.E.64 [R2.64], R34 ;  /* 0x0000002202009985 */ /* 0x0003e2000c101b06 */
[----:B------:R-:W-:-:S03]  /*12670*/  ISETP.GE.AND P2, PT, R17, c[0x0][0x3c8], PT ;  /* 0x0000f20011007a0c */ /* 0x000fc60003f46270 */
[----:B------:R2:W-:Y:S01]  /*12680*/  @!P0 ST.E.64 [R8.64], R38 ;  /* 0x0000002608008985 */ /* 0x0005e2000c101b06 */
[----:B------:R-:W-:Y:S02]  /*12690*/  ISETP.GE.AND P1, PT, R15, c[0x0][0x3c8], PT ;  /* 0x0000f2000f007a0c */ /* 0x000fe40003f26270 */
[----:B------:R-:W-:Y:S02]  /*126a0*/  ISETP.GE.AND P0, PT, R13, c[0x0][0x3c8], PT ;  /* 0x0000f2000d007a0c */ /* 0x000fe40003f06270 */
[----:B-1----:R-:W-:-:S04]  /*126b0*/  @!P4 LEA R2, P6, R10, R0, 0x2 ;  /* 0x000000000a02c211 */ /* 0x002fc800078c10ff */
[----:B------:R-:W-:Y:S02]  /*126c0*/  @!P4 LEA.HI.X R3, R10, R4, R11, 0x2, P6 ;  /* 0x000000040a03c211 */ /* 0x000fe400030f140b */
[----:B------:R-:W-:-:S03]  /*126d0*/  @!P3 LEA R10, P6, R19, R0, 0x2 ;  /* 0x00000000130ab211 */ /* 0x000fc600078c10ff */
[----:B------:R1:W-:Y:S01]  /*126e0*/  @!P4 ST.E.64 [R2.64], R42 ;  /* 0x0000002a0200c985 */ /* 0x0003e2000c101b06 */
[----:B--2---:R-:W-:Y:S02]  /*126f0*/  @!P2 LEA R8, P4, R17, R0, 0x2 ;  /* 0x000000001108a211 */ /* 0x004fe400078810ff */
[----:B------:R-:W-:Y:S02]  /*12700*/  @!P3 LEA.HI.X R11, R19, R4, R20, 0x2, P6 ;  /* 0x00000004130bb211 */ /* 0x000fe400030f1414 */
[----:B------:R-:W-:Y:S02]  /*12710*/  @!P1 LEA R6, P6, R15, R0, 0x2 ;  /* 0x000000000f069211 */ /* 0x000fe400078c10ff */
        /* <DEDUP_REMOVED lines=8> */
.L_x_1511:
[----:B------:R-:W-:Y:S05]  /*127a0*/  BSYNC B0 ;  /* 0x0000000000007941 */ /* 0x000fea0003800000 */
.L_x_1510:
[----:B------:R-:W-:Y:S05]  /*127b0*/  BRA.DIV ~URZ, `(.L_x_1512) ;  /* 0x000072327f007947 */ /* 0x000fea000b800000 */
[----:B--2---:R2:W3:Y:S04]  /*127c0*/  SHFL.IDX PT, R4, R5, 0x3, 0x1c1f ;  /* 0x007c1f0005047f89 */ /* 0x0044e800000e0000 */
[----:B-1----:R2:W1:Y:S02]  /*127d0*/  SHFL.IDX PT, R0, R12, 0x3, 0x1c1f ;  /* 0x007c1f000c007f89 */ /* 0x00246400000e0000 */
.L_x_1599:
[----:B------:R-:W-:Y:S05]  /*127e0*/  @P5 BRA `(.L_x_1500) ;  /* 0x00000fa000005947 */ /* 0x000fea0003800000 */
[----:B---3--:R-:W3:Y:S04]  /*127f0*/  LDL R6, [R1+0x40] ;  /* 0x0000400001067983 */ /* 0x008ee80000100800 */
[----:B------:R-:W5:Y:S04]  /*12800*/  LDL R10, [R1+0x74] ;  /* 0x00007400010a7983 */ /* 0x000f680000100800 */
[----:B--2---:R-:W2:Y:S04]  /*12810*/  LDL R7, [R1+0xc0] ;  /* 0x0000c00001077983 */ /* 0x004ea80000100800 */
[----:B----4-:R-:W4:Y:S04]  /*12820*/  LDL R8, [R1+0x70] ;  /* 0x0000700001087983 */ /* 0x010f280000100800 */
        /* <DEDUP_REMOVED lines=12> */
[----:B-----5:R-:W-:-:S11]  /*128f0*/  ISETP.GE.AND P4, PT, R10, c[0x0][0x3c8], PT ;  /* 0x0000f2000a007a0c */ /* 0x020fd60003f86270 */
[----:B-1----:R-:W-:Y:S02]  /*12900*/  @!P0 LEA R2, P1, R6, R0, 0x2 ;  /* 0x0000000006028211 */ /* 0x002fe400078210ff */
[----:B----4-:R-:W-:Y:S02]  /*12910*/  ISETP.GE.AND P5, PT, R8, c[0x0][0x3c8], PT ;  /* 0x0000f20008007a0c */ /* 0x010fe40003fa6270 */
[----:B--2---:R-:W-:Y:S02]  /*12920*/  @!P0 LEA.HI.X R3, R6, R4, R7, 0x2, P1 ;  /* 0x0000000406038211 */ /* 0x004fe400008f1407 */
[----:B------:R-:W-:-:S03]  /*12930*/  ISETP.GE.AND P3, PT, R18, c[0x0][0x3c8], PT ;  /* 0x0000f20012007a0c */ /* 0x000fc60003f66270 */
[----:B------:R1:W-:Y:S01]  /*12940*/  @!P0 ST.E.64 [R2.64], R30 ;  /* 0x0000001e02008985 */ /* 0x0003e2000c101b06 */
[----:B------:R-:W-:Y:S02]  /*12950*/  @!P4 LEA R6, P0, R10, R0, 0x2 ;  /* 0x000000000a06c211 */ /* 0x000fe400078010ff */
[----:B------:R-:W-:Y:S02]  /*12960*/  ISETP.GE.AND P2, PT, R16, c[0x0][0x3c8], PT ;  /* 0x0000f20010007a0c */ /* 0x000fe40003f46270 */
[----:B------:R-:W-:Y:S02]  /*12970*/  @!P4 LEA.HI.X R7, R10, R4, R11, 0x2, P0 ;  /* 0x000000040a07c211 */ /* 0x000fe400000f140b */
[----:B------:R-:W-:Y:S02]  /*12980*/  ISETP.GE.AND P1, PT, R14, c[0x0][0x3c8], PT ;  /* 0x0000f2000e007a0c */ /* 0x000fe40003f26270 */
[----:B------:R-:W-:Y:S01]  /*12990*/  ISETP.GE.AND P0, PT, R12, c[0x0][0x3c8], PT ;  /* 0x0000f2000c007a0c */ /* 0x000fe20003f06270 */
        /* <DEDUP_REMOVED lines=23> */
.L_x_1485:
[----:B------:R-:W2:Y:S04]  /*12b10*/  LDL.LU R0, [R1+0x78] ;  /* 0x0000780001007983 */ /* 0x000ea80000300800 */
[----:B------:R-:W3:Y:S01]  /*12b20*/  LDL.LU R7, [R1+0x7c] ;  /* 0x00007c0001077983 */ /* 0x000ee20000300800 */
[----:B------:R-:W-:Y:S02]  /*12b30*/  ISETP.NE.U32.AND P1, PT, RZ, c[0x0][0x508], PT ;  /* 0x00014200ff007a0c */ /* 0x000fe40003f25070 */
[----:B------:R-:W-:Y:S01]  /*12b40*/  ISETP.NE.U32.AND P3, PT, RZ, c[0x0][0x500], PT ;  /* 0x00014000ff007a0c */ /* 0x000fe20003f65070 */
[----:B-1----:R-:W4:Y:S01]  /*12b50*/  LDL.LU R6, [R1+0x54] ;  /* 0x0000540001067983 */ /* 0x002f220000300800 */
        /* <DEDUP_REMOVED lines=17> */
.L_x_1513:
        /* <DEDUP_REMOVED lines=60> */
.L_x_1515:
[----:B------:R-:W-:Y:S05]  /*13030*/  BSYNC B0 ;  /* 0x0000000000007941 */ /* 0x000fea0003800000 */
.L_x_1514:
[----:B------:R-:W-:-:S13]  /*13040*/  ISETP.GT.AND P0, PT, R20, 0x1, PT ;  /* 0x000000011400780c */ /* 0x000fda0003f04270 */
[----:B------:R-:W-:Y:S05]  /*13050*/  @P0 BRA `(.L_x_1500) ;  /* 0x0000073000000947 */ /* 0x000fea0003800000 */
[----:B------:R-:W2:Y:S04]  /*13060*/  LDL R6, [R1+0x3c] ;  /* 0x00003c0001067983 */ /* 0x000ea80000100800 */
[----:B-1----:R-:W2:Y:S01]  /*13070*/  LDL R5, [R1+0xc] ;  /* 0x00000c0001057983 */ /* 0x002ea20000100800 */
[----:B------:R-:W-:Y:S01]  /*13080*/  MOV R2, c[0x0][0x4e8] ;  /* 0x00013a0000027a02 */ /* 0x000fe20000000f00 */
[----:B------:R-:W-:-:S03]  /*13090*/  IMAD R4, R18, c[0x0][0x3a0], RZ ;  /* 0x0000e80012047a24 */ /* 0x000fc600078e02ff */
        /* <DEDUP_REMOVED lines=12> */
[----:B------:R-:W-:Y:S02]  /*13160*/  @P0 SHF.R.U32.HI R0, RZ, c[0x0][0x4f0], R6 ;  /* 0x00013c00ff000a19 */ /* 0x000fe40000011606 */
[----:B------:R-:W-:Y:S02]  /*13170*/  ISETP.GE.AND P0, PT, R201, c[0x0][0x3c8], PT ;  /* 0x0000f200c9007a0c */ /* 0x000fe40003f06270 */
[----:B------:R-:W-:Y:S02]  /*13180*/  SHF.R.S32.HI R6, RZ, 0x1f, R0 ;  /* 0x0000001fff067819 */ /* 0x000fe40000011400 */
[----:B------:R-:W-:Y:S02]  /*13190*/  IADD3 R5, -R0, RZ, RZ ;  /* 0x000000ff00057210 */ /* 0x000fe40007ffe1ff */
[----:B------:R-:W-:Y:S01]  /*131a0*/  IADD3 R3, R3, R7, RZ ;  /* 0x0000000703037210 */ /* 0x000fe20007ffe0ff */
[----:B------:R-:W-:-:S02]  /*131b0*/  IMAD R6, R6, c[0x0][0x3e0], RZ ;  /* 0x0000f80006067a24 */ /* 0x000fc400078e02ff */
        /* <DEDUP_REMOVED lines=13> */
.L_x_1600:
[----:B------:R-:W-:Y:S05]  /*13290*/  BRA.DIV ~URZ, `(.L_x_1517) ;  /* 0x000068927f007947 */ /* 0x000fea000b800000 */
[----:B------:R3:W4:Y:S02]  /*132a0*/  SHFL.IDX PT, R2, R6, RZ, 0x181f ;  /* 0x00181fff06027589 */ /* 0x00072400000e0000 */
.L_x_1601:
        /* <DEDUP_REMOVED lines=15> */
.L_x_1602:
        /* <DEDUP_REMOVED lines=8> */
.L_x_1603:
[----:B------:R-:W-:Y:S05]  /*13420*/  BRA.DIV ~URZ, `(.L_x_1520) ;  /* 0x000068b27f007947 */ /* 0x000fea000b800000 */
[----:B-1----:R1:W2:Y:S02]  /*13430*/  SHFL.IDX PT, R2, R6, 0x2, 0x181f ;  /* 0x00581f0006027f89 */ /* 0x0022a400000e0000 */
.L_x_1604:
        /* <DEDUP_REMOVED lines=9> */
.L_x_1605:
        /* <DEDUP_REMOVED lines=8> */
.L_x_1606:
[----:B------:R-:W-:Y:S05]  /*13550*/  BRA.DIV ~URZ, `(.L_x_1523) ;  /* 0x000069327f007947 */ /* 0x000fea000b800000 */
[----:B--2---:R2:W1:Y:S02]  /*13560*/  SHFL.IDX PT, R2, R6, 0x4, 0x181f ;  /* 0x00981f0006027f89 */ /* 0x00446400000e0000 */
.L_x_1607:
        /* <DEDUP_REMOVED lines=9> */
.L_x_1608:
        /* <DEDUP_REMOVED lines=8> */
.L_x_1609:
[----:B------:R-:W-:Y:S05]  /*13680*/  BRA.DIV ~URZ, `(.L_x_1526) ;  /* 0x000069b27f007947 */ /* 0x000fea000b800000 */
[----:B--2---:R2:W3:Y:S02]  /*13690*/  SHFL.IDX PT, R2, R6, 0x6, 0x181f ;  /* 0x00d81f0006027f89 */ /* 0x0044e400000e0000 */
.L_x_1610:
        /* <DEDUP_REMOVED lines=9> */
.L_x_1611:
[----:B------:R-:W-:Y:S02]  /*13730*/  IADD3 R0, R0, 0x70, RZ ;  /* 0x0000007000007810 */ /* 0x000fe40007ffe0ff */
[----:B-12---:R-:W-:Y:S02]  /*13740*/  SHF.R.S32.HI R6, RZ, 0x1f, R201 ;  /* 0x0000001fff067819 */ /* 0x006fe400000114c9 */
[----:B------:R-:W-:-:S13]  /*13750*/  ISETP.GE.OR P1, PT, R0, R4, P0 ;  /* 0x000000040000720c */ /* 0x000fda0000726670 */
[----:B----4-:R-:W-:-:S04]  /*13760*/  @!P1 LEA R2, P0, R201, R2, 0x1 ;  /* 0x00000002c9029211 */ /* 0x010fc800078008ff */
[----:B---3--:R-:W-:-:S05]  /*13770*/  @!P1 LEA.HI.X R3, R201, R5, R6, 0x1, P0 ;  /* 0x00000005c9039211 */ /* 0x008fca00000f0c06 */
[----:B------:R1:W-:Y:S04]  /*13780*/  @!P1 ST.E.128 [R2.64], RZ ;  /* 0x000000ff02009985 */ /* 0x0003e8000c101d06 */
.L_x_1500:
[----:B------:R-:W-:Y:S05]  /*13790*/  BSYNC B1 ;  /* 0x0000000000017941 */ /* 0x000fea0003800000 */
.L_x_1484:
        /* <DEDUP_REMOVED lines=15> */
.L_x_1612:
[----:B------:R-:W-:Y:S05]  /*13890*/  BRA.DIV ~URZ, `(.L_x_1530) ;  /* 0x000069527f007947 */ /* 0x000fea000b800000 */
[----:B------:R3:W4:Y:S02]  /*138a0*/  SHFL.IDX PT, R8, R57, 0x1, 0x1f ;  /* 0x00201f0039087f89 */ /* 0x00072400000e0000 */
.L_x_1613:
        /* <DEDUP_REMOVED lines=19> */
.L_x_1614:
        /* <DEDUP_REMOVED lines=16> */
.L_x_1615:
[----:B---3--:R-:W-:Y:S01]  /*13ae0*/  IMAD R0, R0, c[0x0][0x538], RZ ;  /* 0x00014e0000007a24 */ /* 0x008fe200078e02ff */
[----:B------:R-:W-:Y:S04]  /*13af0*/  BSSY B1, `(.L_x_1533) ;  /* 0x00000ce000017945 */ /* 0x000fe80003800000 */
[----:B----4-:R-:W-:-:S04]  /*13b00*/  IADD3 R8, R0, R8, RZ ;  /* 0x0000000800087210 */ /* 0x010fc80007ffe0ff */
[----:B--2---:R-:W-:-:S13]  /*13b10*/  ISETP.GT.AND P6, PT, R8, R9, PT ;  /* 0x000000090800720c */ /* 0x004fda0003fc4270 */
[----:B------:R-:W-:Y:S05]  /*13b20*/  @P6 BRA `(.L_x_1534) ;  /* 0x0000025000006947 */ /* 0x000fea0003800000 */
.L_x_1538:
        /* <DEDUP_REMOVED lines=17> */
.L_x_1616:
        /* <DEDUP_REMOVED lines=16> */
.L_x_1617:
[----:B--2---:R-:W-:-:S05]  /*13d40*/  IMAD R0, R0, c[0x0][0x538], RZ ;  /* 0x00014e0000007a24 */ /* 0x004fca00078e02ff */
[----:B------:R-:W-:-:S04]  /*13d50*/  IADD3 R8, R0, R8, RZ ;  /* 0x0000000800087210 */ /* 0x000fc80007ffe0ff */
[----:B------:R-:W-:-:S13]  /*13d60*/  ISETP.GT.AND P6, PT, R8, R9, PT ;  /* 0x000000090800720c */ /* 0x000fda0003fc4270 */
[----:B-1----:R-:W-:Y:S05]  /*13d70*/  @!P6 BRA `(.L_x_1538) ;  /* 0xfffffdb00000e947 */ /* 0x002fea000383ffff */
.L_x_1534:
[----:B------:R-:W-:-:S05]  /*13d80*/  IADD3 R5, -R0, R8, RZ ;  /* 0x0000000800057210 */ /* 0x000fca0007ffe1ff */
[----:B------:R-:W-:-:S05]  /*13d90*/  IMAD R0, R4, c[0x0][0x538], R5 ;  /* 0x00014e0004007a24 */ /* 0x000fca00078e0205 */
[----:B------:R-:W-:Y:S01]  /*13da0*/  ISETP.GT.AND P0, PT, R0, R9, PT ;  /* 0x000000090000720c */ /* 0x000fe20003f04270 */
[----:B------:R-:W-:-:S12]  /*13db0*/  BRA.DIV ~URZ, `(.L_x_1539) ;  /* 0x000068927f007947 */ /* 0x000fd8000b800000 */
[----:B------:R-:W-:-:S03]  /*13dc0*/  VOTE.ANY R10, PT, !P0 ;  /* 0x00000000000a7806 */ /* 0x000fc600040e0100 */
.L_x_1618:
[----:B------:R-:W2:Y:S01]  /*13dd0*/  LDL.LU R2, [R1+0x5c] ;  /* 0x00005c0001027983 */ /* 0x000ea20000300800 */
[----:B------:R-:W2:Y:S02]  /*13de0*/  POPC R0, R10 ;  /* 0x0000000a00007309 */ /* 0x000ea40000000000 */
[----:B--2---:R-:W-:-:S05]  /*13df0*/  IADD3 R2, R0, R2, RZ ;  /* 0x0000000200027210 */ /* 0x004fca0007ffe0ff */
[----:B------:R2:W-:Y:S01]  /*13e00*/  STL [R1+0x5c], R2 ;  /* 0x00005c0201007387 */ /* 0x0005e20000100800 */
[----:B------:R-:W-:Y:S05]  /*13e10*/  BRA.DIV ~URZ, `(.L_x_1540) ;  /* 0x000068827f007947 */ /* 0x000fea000b800000 */
[----:B------:R3:W4:Y:S04]  /*13e20*/  SHFL.IDX PT, R8, R6, R0, 0x1f ;  /* 0x00001f0006087589 */ /* 0x00072800000e0000 */
[----:B------:R3:W1:Y:S02]  /*13e30*/  SHFL.IDX PT, R7, R7, R0, 0x1f ;  /* 0x00001f0007077589 */ /* 0x00066400000e0000 */
.L_x_1619:
[----:B------:R-:W-:Y:S01]  /*13e40*/  ISETP.NE.AND P0, PT, R10, RZ, PT ;  /* 0x000000ff0a00720c */ /* 0x000fe20003f05270 */
[----:B------:R-:W-:-:S12]  /*13e50*/  BSSY B0, `(.L_x_1541) ;  /* 0x0000005000007945 */ /* 0x000fd80003800000 */
[----:B------:R-:W-:Y:S05]  /*13e60*/  @!P0 BRA `(.L_x_1542) ;  /* 0x0000003000008947 */ /* 0x000fea0003800000 */
[----:B---3--:R-:W-:Y:S01]  /*13e70*/  IADD3 R0, R0, -0x1, RZ ;  /* 0xffffffff00007810 */ /* 0x008fe20007ffe0ff */
[----:B------:R-:W-:Y:S05]  /*13e80*/  BRA.DIV ~URZ, `(.L_x_1543) ;  /* 0x000068e27f007947 */ /* 0x000fea000b800000 */
[----:B------:R3:W2:Y:S02]  /*13e90*/  SHFL.IDX PT, R11, R4, R0, 0x1f ;  /* 0x00001f00040b7589 */ /* 0x0006a400000e0000 */
.L_x_1542:
[----:B------:R-:W-:Y:S05]  /*13ea0*/  BSYNC B0 ;  /* 0x0000000000007941 */ /* 0x000fea0003800000 */
.L_x_1541:
        /* <DEDUP_REMOVED lines=68> */
.L_x_1545:
        /* <DEDUP_REMOVED lines=68> */
.L_x_1546:
[----:B------:R-:W-:Y:S05]  /*14730*/  BSYNC B0 ;  /* 0x0000000000007941 */ /* 0x000fea0003800000 */
.L_x_1544:
[----:B------:R-:W-:-:S04]  /*14740*/  LOP3.LUT R2, RZ, R2, RZ, 0x33, !PT ;  /* 0x00000002ff027212 */ /* 0x000fc800078e33ff */
[----:B-1----:R-:W-:-:S05]  /*14750*/  IADD3 R0, R2, R8, RZ ;  /* 0x0000000802007210 */ /* 0x002fca0007ffe0ff */
[----:B------:R1:W-:Y:S01]  /*14760*/  STL [R1+0x54], R0 ;  /* 0x0000540001007387 */ /* 0x0003e20000100800 */
[----:B------:R-:W-:Y:S05]  /*14770*/  BRA `(.L_x_1547) ;  /* 0x0000005000007947 */ /* 0x000fea0003800000 */
.L_x_1535:
[----:B------:R-:W-:Y:S01]  /*14780*/  MOV R0, c[0x0][0x53c] ;  /* 0x00014f0000007a02 */ /* 0x000fe20000000f00 */
[----:B------:R2:W-:Y:S04]  /*14790*/  STL [R1+0x50], R9 ;  /* 0x0000500901007387 */ /* 0x0005e80000100800 */
[----:B------:R2:W-:Y:S04]  /*147a0*/  STL [R1+0x54], RZ ;  /* 0x000054ff01007387 */ /* 0x0005e80000100800 */
[----:B------:R2:W-:Y:S04]  /*147b0*/  STL [R1+0x58], RZ ;  /* 0x000058ff01007387 */ /* 0x0005e80000100800 */
[----:B------:R2:W-:Y:S02]  /*147c0*/  STL [R1+0x5c], R0 ;  /* 0x00005c0001007387 */ /* 0x0005e40000100800 */
.L_x_1547:
[----:B------:R-:W-:Y:S05]  /*147d0*/  BSYNC B1 ;  /* 0x0000000000017941 */ /* 0x000fea0003800000 */
.L_x_1533:
        /* <DEDUP_REMOVED lines=9> */
.L_x_1528:
[----:B--2---:R-:W2:Y:S02]  /*14870*/  LDL R0, [R1+0x5c] ;  /* 0x00005c0001007983 */ /* 0x004ea40000100800 */
[----:B--2---:R-:W-:-:S13]  /*14880*/  ISETP.GE.AND P0, PT, R0, c[0x0][0x53c], PT ;  /* 0x00014f0000007a0c */ /* 0x004fda0003f06270 */
[----:B-1--4-:R-:W-:Y:S01]  /*14890*/  @P0 CALL.REL.NOINC `(.L_x_1548) ;  /* 0x0000001000000944 */ /* 0x012fe20003c00000 */
[----:B------:R-:W-:Y:S05]  /*148a0*/  BRA `(.L_x_1549) ;  /* 0xfffed2c000007947 */ /* 0x000fea000383ffff */
.L_x_1548:
[----:B------:R-:W-:Y:S05]  /*148b0*/  EXIT ;  /* 0x000000000000794d */ /* 0x000fea0003800000 */
.L_x_1410:
[----:B------:R-:W-:Y:S01]  /*148c0*/  IMAD.MOV.U32 R0, RZ, RZ, R5 ;  /* 0x000000ffff007224 */ /* 0x000fe200078e0005 */
[----:B------:R-:W-:Y:S02]  /*148d0*/  MOV R2, 0x1 ;  /* 0x0000000100027802 */ /* 0x000fe40000000f00 */
[----:B------:R-:W-:Y:S02]  /*148e0*/  MOV R3, 0x14900 ;  /* 0x0001490000037802 */ /* 0x000fe40000000f00 */
[----:B------:R-:W-:Y:S05]  /*148f0*/  CALL.REL.NOINC `($__internal_20_$__cuda_sm70_shflsync_up_p) ;  /* 0x00005fa000007944 */ /* 0x000fea0003c00000 */
[----:B------:R-:W-:Y:S01]  /*14900*/  MOV R0, R4 ;  /* 0x0000000400007202 */ /* 0x000fe20000000f00 */
[----:B------:R-:W-:Y:S05]  /*14910*/  BRA `(.L_x_1550) ;  /* 0xfffebb4000007947 */ /* 0x000fea000383ffff */
.L_x_1411:
[----:B------:R-:W-:Y:S01]  /*14920*/  IMAD.MOV.U32 R0, RZ, RZ, R5 ;  /* 0x000000ffff007224 */ /* 0x000fe200078e0005 */
[----:B------:R-:W-:Y:S02]  /*14930*/  MOV R2, 0x2 ;  /* 0x0000000200027802 */ /* 0x000fe40000000f00 */
[----:B------:R-:W-:Y:S02]  /*14940*/  MOV R3, 0x14960 ;  /* 0x0001496000037802 */ /* 0x000fe40000000f00 */
[----:B------:R-:W-:Y:S05]  /*14950*/  CALL.REL.NOINC `($__internal_20_$__cuda_sm70_shflsync_up_p) ;  /* 0x00005f4000007944 */ /* 0x000fea0003c00000 */
[----:B------:R-:W-:Y:S01]  /*14960*/  SEL R0, R4, RZ, P4 ;  /* 0x000000ff04007207 */ /* 0x000fe20002000000 */
[----:B------:R-:W-:Y:S01]  /*14970*/  IMAD.MOV.U32 R2, RZ, RZ, 0x4 ;  /* 0x00000004ff027424 */ /* 0x000fe200078e00ff */
[----:B------:R-:W-:-:S03]  /*14980*/  MOV R3, 0x149b0 ;  /* 0x000149b000037802 */ /* 0x000fc60000000f00 */
[----:B------:R-:W-:Y:S02]  /*14990*/  IMAD.IADD R0, R5, 0x1, R0 ;  /* 0x0000000105007824 */ /* 0x000fe400078e0200 */
        /* <DEDUP_REMOVED lines=13> */
[----:B------:R-:W-:Y:S02]  /*14a70*/  MOV R62, 0x1f ;  /* 0x0000001f003e7802 */ /* 0x000fe40000000f00 */
[----:B------:R-:W-:Y:S01]  /*14a80*/  MOV R3, 0x14ac0 ;  /* 0x00014ac000037802 */ /* 0x000fe20000000f00 */
[----:B------:R-:W-:-:S04]  /*14a90*/  IMAD.IADD R4, R0, 0x1, R4 ;  /* 0x0000000100047824 */ /* 0x000fc800078e0204 */
[----:B------:R-:W-:Y:S02]  /*14aa0*/  IMAD.MOV.U32 R56, RZ, RZ, R4 ;  /* 0x000000ffff387224 */ /* 0x000fe400078e0004 */
[----:B------:R-:W-:Y:S05]  /*14ab0*/  CALL.REL.NOINC `($__internal_19_$__cuda_sm70_shflsync_idx_p) ;  /* 0x00005d8000007944 */ /* 0x000fea0003c00000 */
[----:B------:R-:W-:Y:S01]  /*14ac0*/  MOV R0, R62 ;  /* 0x0000003e00007202 */ /* 0x000fe20000000f00 */
[----:B------:R-:W-:Y:S05]  /*14ad0*/  BRA `(.L_x_1551) ;  /* 0xfffeba8000007947 */ /* 0x000fea000383ffff */
.L_x_1413:
[----:B------:R-:W-:Y:S02]  /*14ae0*/  SEL R0, RZ, 0x1, P0 ;  /* 0x00000001ff007807 */ /* 0x000fe40000000000 */
[----:B------:R-:W-:Y:S02]  /*14af0*/  MOV R2, 0x14b10 ;  /* 0x00014b1000027802 */ /* 0x000fe40000000f00 */
[----:B------:R-:W-:Y:S05]  /*14b00*/  CALL.REL.NOINC `($__internal_21_$__cuda_sm70_votesync_ballot) ;  /* 0x00005e0000007944 */ /* 0x000fea0003c00000 */
[----:B------:R-:W-:Y:S01]  /*14b10*/  MOV R7, R0 ;  /* 0x0000000000077202 */ /* 0x000fe20000000f00 */
[----:B------:R-:W-:Y:S05]  /*14b20*/  BRA `(.L_x_1552) ;  /* 0xfffebac000007947 */ /* 0x000fea000383ffff */
.L_x_1414:
[----:B------:R-:W-:Y:S01]  /*14b30*/  IMAD.MOV.U32 R56, RZ, RZ, R9 ;  /* 0x000000ffff387224 */ /* 0x000fe200078e0009 */
[----:B-1----:R-:W-:Y:S01]  /*14b40*/  MOV R2, R0 ;  /* 0x0000000000027202 */ /* 0x002fe20000000f00 */
[----:B------:R-:W-:Y:S01]  /*14b50*/  IMAD.MOV.U32 R62, RZ, RZ, 0x1f ;  /* 0x0000001fff3e7424 */ /* 0x000fe200078e00ff */
[----:B------:R-:W-:Y:S02]  /*14b60*/  MOV R3, 0x14b80 ;  /* 0x00014b8000037802 */ /* 0x000fe40000000f00 */
[----:B------:R-:W-:Y:S05]  /*14b70*/  CALL.REL.NOINC `($__internal_19_$__cuda_sm70_shflsync_idx_p) ;  /* 0x00005cc000007944 */ /* 0x000fea0003c00000 */
[----:B------:R-:W-:Y:S01]  /*14b80*/  IMAD.MOV.U32 R12, RZ, RZ, R62 ;  /* 0x000000ffff0c7224 */ /* 0x000fe200078e003e */
[----:B------:R-:W-:Y:S01]  /*14b90*/  MOV R56, R8 ;  /* 0x0000000800387202 */ /* 0x000fe20000000f00 */
[----:B------:R-:W-:Y:S01]  /*14ba0*/  IMAD.MOV.U32 R5, RZ, RZ, RZ ;  /* 0x000000ffff057224 */ /* 0x000fe200078e00ff */
[----:B------:R-:W-:Y:S01]  /*14bb0*/  MOV R2, R0 ;  /* 0x0000000000027202 */ /* 0x000fe20000000f00 */
[----:B------:R-:W-:Y:S01]  /*14bc0*/  IMAD.MOV.U32 R62, RZ, RZ, 0x1f ;  /* 0x0000001fff3e7424 */ /* 0x000fe200078e00ff */
[----:B------:R-:W-:-:S02]  /*14bd0*/  MOV R3, 0x14bf0 ;  /* 0x00014bf000037802 */ /* 0x000fc40000000f00 */
[----:B------:R-:W-:Y:S05]  /*14be0*/  CALL.REL.NOINC `($__internal_19_$__cuda_sm70_shflsync_idx_p) ;  /* 0x00005c5000007944 */ /* 0x000fea0003c00000 */
[----:B------:R-:W-:Y:S01]  /*14bf0*/  MOV R9, R62 ;  /* 0x0000003e00097202 */ /* 0x000fe20000000f00 */
[----:B------:R-:W-:Y:S05]  /*14c00*/  BRA `(.L_x_1553) ;  /* 0xfffeba5000007947 */ /* 0x000fea000383ffff */
.L_x_1417:
[----:B------:R-:W-:Y:S01]  /*14c10*/  IMAD.MOV.U32 R56, RZ, RZ, R4 ;  /* 0x000000ffff387224 */ /* 0x000fe200078e0004 */
[----:B-1----:R-:W-:Y:S01]  /*14c20*/  MOV R2, R0 ;  /* 0x0000000000027202 */ /* 0x002fe20000000f00 */
[----:B------:R-:W-:Y:S01]  /*14c30*/  IMAD.MOV.U32 R62, RZ, RZ, 0x1f ;  /* 0x0000001fff3e7424 */ /* 0x000fe200078e00ff */
[----:B------:R-:W-:-:S02]  /*14c40*/  MOV R3, 0x14c60 ;  /* 0x00014c6000037802 */ /* 0x000fc40000000f00 */
[----:B---34-:R-:W-:Y:S05]  /*14c50*/  CALL.REL.NOINC `($__internal_19_$__cuda_sm70_shflsync_idx_p) ;  /* 0x00005be000007944 */ /* 0x018fea0003c00000 */
[----:B------:R-:W-:Y:S01]  /*14c60*/  MOV R5, R62 ;  /* 0x0000003e00057202 */ /* 0x000fe20000000f00 */
[----:B------:R-:W-:Y:S05]  /*14c70*/  BRA `(.L_x_1416) ;  /* 0xfffeba4000007947 */ /* 0x000fea000383ffff */
.L_x_1428:
[----:B------:R-:W-:Y:S01]  /*14c80*/  IMAD.MOV.U32 R56, RZ, RZ, R5 ;  /* 0x000000ffff387224 */ /* 0x000fe200078e0005 */
[----:B------:R-:W-:Y:S01]  /*14c90*/  MOV R2, RZ ;  /* 0x000000ff00027202 */ /* 0x000fe20000000f00 */
[----:B------:R-:W-:Y:S01]  /*14ca0*/  IMAD.MOV.U32 R62, RZ, RZ, 0x181f ;  /* 0x0000181fff3e7424 */ /* 0x000fe200078e00ff */
[----:B------:R-:W-:-:S02]  /*14cb0*/  MOV R3, 0x14cd0 ;  /* 0x00014cd000037802 */ /* 0x000fc40000000f00 */
[----:B-----5:R-:W-:Y:S05]  /*14cc0*/  CALL.REL.NOINC `($__internal_19_$__cuda_sm70_shflsync_idx_p) ;  /* 0x00005b7000007944 */ /* 0x020fea0003c00000 */
[----:B------:R-:W-:Y:S01]  /*14cd0*/  MOV R7, R62 ;  /* 0x0000003e00077202 */ /* 0x000fe20000000f00 */
[----:B------:R-:W-:Y:S05]  /*14ce0*/  BRA `(.L_x_1554) ;  /* 0xfffedaf000007947 */ /* 0x000fea000383ffff */
.L_x_1429:
[----:B------:R-:W-:Y:S01]  /*14cf0*/  IMAD.MOV.U32 R56, RZ, RZ, R6 ;  /* 0x000000ffff387224 */ /* 0x000fe200078e0006 */
[----:B------:R-:W-:Y:S01]  /*14d00*/  MOV R2, RZ ;  /* 0x000000ff00027202 */ /* 0x000fe20000000f00 */
[----:B------:R-:W-:Y:S01]  /*14d10*/  IMAD.MOV.U32 R62, RZ, RZ, 0x181f ;  /* 0x0000181fff3e7424 */ /* 0x000fe200078e00ff */
[----:B------:R-:W-:-:S02]  /*14d20*/  MOV R3, 0x14d40 ;  /* 0x00014d4000037802 */ /* 0x000fc40000000f00 */
[----:B-12--5:R-:W-:Y:S05]  /*14d30*/  CALL.REL.NOINC `($__internal_19_$__cuda_sm70_shflsync_idx_p) ;  /* 0x00005b0000007944 */ /* 0x026fea0003c00000 */
[----:B------:R-:W-:Y:S01]  /*14d40*/  MOV R2, R62 ;  /* 0x0000003e00027202 */ /* 0x000fe20000000f00 */
[----:B------:R-:W-:Y:S05]  /*14d50*/  BRA `(.L_x_1555) ;  /* 0xfffedaa000007947 */ /* 0x000fea000383ffff */
.L_x_1432:
[----:B------:R-:W-:Y:S01]  /*14d60*/  IMAD.MOV.U32 R56, RZ, RZ, R5 ;  /* 0x000000ffff387224 */ /* 0x000fe200078e0005 */
[----:B-1--4-:R-:W-:Y:S01]  /*14d70*/  MOV R2, 0x1 ;  /* 0x0000000100027802 */ /* 0x012fe20000000f00 */
[----:B------:R-:W-:Y:S01]  /*14d80*/  IMAD.MOV.U32 R62, RZ, RZ, 0x181f ;  /* 0x0000181fff3e7424 */ /* 0x000fe200078e00ff */
[----:B------:R-:W-:-:S02]  /*14d90*/  MOV R3, 0x14db0 ;  /* 0x00014db000037802 */ /* 0x000fc40000000f00 */
[----:B--2--5:R-:W-:Y:S05]  /*14da0*/  CALL.REL.NOINC `($__internal_19_$__cuda_sm70_shflsync_idx_p) ;  /* 0x00005a9000007944 */ /* 0x024fea0003c00000 */
[----:B------:R-:W-:Y:S01]  /*14db0*/  IMAD.MOV.U32 R7, RZ, RZ, R62 ;  /* 0x000000ffff077224 */ /* 0x000fe200078e003e */
[----:B------:R-:W-:Y:S01]  /*14dc0*/  MOV R2, 0x1 ;  /* 0x0000000100027802 */ /* 0x000fe20000000f00 */
[----:B------:R-:W-:Y:S01]  /*14dd0*/  IMAD.MOV.U32 R56, RZ, RZ, R6 ;  /* 0x000000ffff387224 */ /* 0x000fe200078e0006 */
[----:B------:R-:W-:-:S02]  /*14de0*/  MOV R62, 0x181f ;  /* 0x0000181f003e7802 */ /* 0x000fc40000000f00 */
[----:B------:R-:W-:Y:S02]  /*14df0*/  MOV R3, 0x14e10 ;  /* 0x00014e1000037802 */ /* 0x000fe40000000f00 */
[----:B------:R-:W-:Y:S05]  /*14e00*/  CALL.REL.NOINC `($__internal_19_$__cuda_sm70_shflsync_idx_p) ;  /* 0x00005a3000007944 */ /* 0x000fea0003c00000 */
[----:B------:R-:W-:Y:S01]  /*14e10*/  MOV R2, R62 ;  /* 0x0000003e00027202 */ /* 0x000fe20000000f00 */
[----:B------:R-:W-:Y:S05]  /*14e20*/  BRA `(.L_x_1556) ;  /* 0xfffedb2000007947 */ /* 0x000fea000383ffff */
.L_x_1435:
[----:B------:R-:W-:Y:S01]  /*14e30*/  IMAD.MOV.U32 R56, RZ, RZ, R5 ;  /* 0x000000ffff387224 */ /* 0x000fe200078e0005 */
[----:B-1----:R-:W-:Y:S01]  /*14e40*/  MOV R2, 0x2 ;  /* 0x0000000200027802 */ /* 0x002fe20000000f00 */
[----:B------:R-:W-:Y:S01]  /*14e50*/  IMAD.MOV.U32 R62, RZ, RZ, 0x181f ;  /* 0x0000181fff3e7424 */ /* 0x000fe200078e00ff */
[----:B------:R-:W-:Y:S02]  /*14e60*/  MOV R3, 0x14e80 ;  /* 0x00014e8000037802 */ /* 0x000fe40000000f00 */
[----:B--23-5:R-:W-:Y:S05]  /*14e70*/  CALL.REL.NOINC `($__internal_19_$__cuda_sm70_shflsync_idx_p) ;  /* 0x000059c000007944 */ /* 0x02cfea0003c00000 */
[----:B------:R-:W-:Y:S01]  /*14e80*/  MOV R7, R62 ;  /* 0x0000003e00077202 */ /* 0x000fe20000000f00 */
[----:B------:R-:W-:Y:S05]  /*14e90*/  BRA `(.L_x_1557) ;  /* 0xfffedb9000007947 */ /* 0x000fea000383ffff */
.L_x_1436:
[----:B------:R-:W-:Y:S01]  /*14ea0*/  IMAD.MOV.U32 R56, RZ, RZ, R6 ;  /* 0x000000ffff387224 */ /* 0x000fe200078e0006 */
[----:B-1----:R-:W-:Y:S01]  /*14eb0*/  MOV R2, 0x2 ;  /* 0x0000000200027802 */ /* 0x002fe20000000f00 */
[----:B------:R-:W-:Y:S01]  /*14ec0*/  IMAD.MOV.U32 R62, RZ, RZ, 0x181f ;  /* 0x0000181fff3e7424 */ /* 0x000fe200078e00ff */
[----:B------:R-:W-:Y:S02]  /*14ed0*/  MOV R3, 0x14ef0 ;  /* 0x00014ef000037802 */ /* 0x000fe40000000f00 */
[----:B--2345:R-:W-:Y:S05]  /*14ee0*/  CALL.REL.NOINC `($__internal_19_$__cuda_sm70_shflsync_idx_p) ;  /* 0x0000595000007944 */ /* 0x03cfea0003c00000 */
[----:B------:R-:W-:Y:S01]  /*14ef0*/  MOV R2, R62 ;  /* 0x0000003e00027202 */ /* 0x000fe20000000f00 */
[----:B------:R-:W-:Y:S05]  /*14f00*/  BRA `(.L_x_1558) ;  /* 0xfffedb4000007947 */ /* 0x000fea000383ffff */
.L_x_1439:
[----:B------:R-:W-:Y:S01]  /*14f10*/  IMAD.MOV.U32 R56, RZ, RZ, R5 ;  /* 0x000000ffff387224 */ /* 0x000fe200078e0005 */
[----:B--2---:R-:W-:Y:S01]  /*14f20*/  MOV R2, 0x3 ;  /* 0x0000000300027802 */ /* 0x004fe20000000f00 */
[----:B------:R-:W-:Y:S01]  /*14f30*/  IMAD.MOV.U32 R62, RZ, RZ, 0x181f ;  /* 0x0000181fff3e7424 */ /* 0x000fe200078e00ff */
[----:B------:R-:W-:-:S02]  /*14f40*/  MOV R3, 0x14f60 ;  /* 0x00014f6000037802 */ /* 0x000fc40000000f00 */
[----:B-1-345:R-:W-:Y:S05]  /*14f50*/  CALL.REL.NOINC `($__internal_19_$__cuda_sm70_shflsync_idx_p) ;  /* 0x000058e000007944 */ /* 0x03afea0003c00000 */
        /* <DEDUP_REMOVED lines=8> */
.L_x_1442:
[----:B------:R-:W-:Y:S01]  /*14fe0*/  IMAD.MOV.U32 R56, RZ, RZ, R5 ;  /* 0x000000ffff387224 */ /* 0x000fe200078e0005 */
[----:B-12---:R-:W-:Y:S01]  /*14ff0*/  MOV R2, 0x4 ;  /* 0x0000000400027802 */ /* 0x006fe20000000f00 */
[----:B------:R-:W-:Y:S01]  /*15000*/  IMAD.MOV.U32 R62, RZ, RZ, 0x181f ;  /* 0x0000181fff3e7424 */ /* 0x000fe200078e00ff */
[----:B------:R-:W-:Y:S02]  /*15010*/  MOV R3, 0x15030 ;  /* 0x0001503000037802 */ /* 0x000fe40000000f00 */
[----:B---345:R-:W-:Y:S05]  /*15020*/  CALL.REL.NOINC `($__internal_19_$__cuda_sm70_shflsync_idx_p) ;  /* 0x0000581000007944 */ /* 0x038fea0003c00000 */
[----:B------:R-:W-:Y:S01]  /*15030*/  MOV R7, R62 ;  /* 0x0000003e00077202 */ /* 0x000fe20000000f00 */
[----:B------:R-:W-:Y:S05]  /*15040*/  BRA `(.L_x_1560) ;  /* 0xfffedbd000007947 */ /* 0x000fea000383ffff */
.L_x_1443:
[----:B------:R-:W-:Y:S01]  /*15050*/  IMAD.MOV.U32 R56, RZ, RZ, R6 ;  /* 0x000000ffff387224 */ /* 0x000fe200078e0006 */
[----:B--2---:R-:W-:Y:S01]  /*15060*/  MOV R2, 0x4 ;  /* 0x0000000400027802 */ /* 0x004fe20000000f00 */
[----:B------:R-:W-:Y:S01]  /*15070*/  IMAD.MOV.U32 R62, RZ, RZ, 0x181f ;  /* 0x0000181fff3e7424 */ /* 0x000fe200078e00ff */
[----:B------:R-:W-:Y:S02]  /*15080*/  MOV R3, 0x150a0 ;  /* 0x000150a000037802 */ /* 0x000fe40000000f00 */
[----:B-1-345:R-:W-:Y:S05]  /*15090*/  CALL.REL.NOINC `($__internal_19_$__cuda_sm70_shflsync_idx_p) ;  /* 0x000057a000007944 */ /* 0x03afea0003c00000 */
[----:B------:R-:W-:Y:S01]  /*150a0*/  MOV R2, R62 ;  /* 0x0000003e00027202 */ /* 0x000fe20000000f00 */
[----:B------:R-:W-:Y:S05]  /*150b0*/  BRA `(.L_x_1561) ;  /* 0xfffedb8000007947 */ /* 0x000fea000383ffff */
.L_x_1446:
[----:B------:R-:W-:Y:S01]  /*150c0*/  IMAD.MOV.U32 R56, RZ, RZ, R5 ;  /* 0x000000ffff387224 */ /* 0x000fe200078e0005 */
[----:B-1----:R-:W-:Y:S01]  /*150d0*/  MOV R2, 0x5 ;  /* 0x0000000500027802 */ /* 0x002fe20000000f00 */
[----:B------:R-:W-:Y:S01]  /*150e0*/  IMAD.MOV.U32 R62, RZ, RZ, 0x181f ;  /* 0x0000181fff3e7424 */ /* 0x000fe200078e00ff */
[----:B------:R-:W-:-:S02]  /*150f0*/  MOV R3, 0x15110 ;  /* 0x0001511000037802 */ /* 0x000fc40000000f00 */
[----:B--2345:R-:W-:Y:S05]  /*15100*/  CALL.REL.NOINC `($__internal_19_$__cuda_sm70_shflsync_idx_p) ;  /* 0x0000573000007944 */ /* 0x03cfea0003c00000 */
        /* <DEDUP_REMOVED lines=8> */
.L_x_1449:
[----:B------:R-:W-:Y:S01]  /*15190*/  IMAD.MOV.U32 R56, RZ, RZ, R5 ;  /* 0x000000ffff387224 */ /* 0x000fe200078e0005 */
[----:B-1----:R-:W-:Y:S01]  /*151a0*/  MOV R2, 0x6 ;  /* 0x0000000600027802 */ /* 0x002fe20000000f00 */
[----:B------:R-:W-:Y:S01]  /*151b0*/  IMAD.MOV.U32 R62, RZ, RZ, 0x181f ;  /* 0x0000181fff3e7424 */ /* 0x000fe200078e00ff */
[----:B------:R-:W-:Y:S02]  /*151c0*/  MOV R3, 0x151e0 ;  /* 0x000151e000037802 */ /* 0x000fe40000000f00 */
[----:B--2345:R-:W-:Y:S05]  /*151d0*/  CALL.REL.NOINC `($__internal_19_$__cuda_sm70_shflsync_idx_p) ;  /* 0x0000566000007944 */ /* 0x03cfea0003c00000 */
[----:B------:R-:W-:Y:S01]  /*151e0*/  MOV R7, R62 ;  /* 0x0000003e00077202 */ /* 0x000fe20000000f00 */
[----:B------:R-:W-:Y:S05]  /*151f0*/  BRA `(.L_x_1563) ;  /* 0xfffedc1000007947 */ /* 0x000fea000383ffff */
.L_x_1450:
[----:B------:R-:W-:Y:S01]  /*15200*/  IMAD.MOV.U32 R56, RZ, RZ, R6 ;  /* 0x000000ffff387224 */ /* 0x000fe200078e0006 */
[----:B-1----:R-:W-:Y:S01]  /*15210*/  MOV R2, 0x6 ;  /* 0x0000000600027802 */ /* 0x002fe20000000f00 */
[----:B------:R-:W-:Y:S01]  /*15220*/  IMAD.MOV.U32 R62, RZ, RZ, 0x181f ;  /* 0x0000181fff3e7424 */ /* 0x000fe200078e00ff */
[----:B------:R-:W-:Y:S02]  /*15230*/  MOV R3, 0x15250 ;  /* 0x0001525000037802 */ /* 0x000fe40000000f00 */
[----:B--2345:R-:W-:Y:S05]  /*15240*/  CALL.REL.NOINC `($__internal_19_$__cuda_sm70_shflsync_idx_p) ;  /* 0x000055f000007944 */ /* 0x03cfea0003c00000 */
[----:B------:R-:W-:Y:S01]  /*15250*/  MOV R2, R62 ;  /* 0x0000003e00027202 */ /* 0x000fe20000000f00 */
[----:B------:R-:W-:Y:S05]  /*15260*/  BRA `(.L_x_1564) ;  /* 0xfffedbc000007947 */ /* 0x000fea000383ffff */
.L_x_1453:
        /* <DEDUP_REMOVED lines=13> */
.L_x_1456:
[----:B------:R-:W-:Y:S01]  /*15340*/  IMAD.MOV.U32 R56, RZ, RZ, R4 ;  /* 0x000000ffff387224 */ /* 0x000fe200078e0004 */
[----:B------:R-:W-:Y:S01]  /*15350*/  MOV R2, RZ ;  /* 0x000000ff00027202 */ /* 0x000fe20000000f00 */
[----:B------:R-:W-:Y:S01]  /*15360*/  IMAD.MOV.U32 R62, RZ, RZ, 0x181f ;  /* 0x0000181fff3e7424 */ /* 0x000fe200078e00ff */
[----:B------:R-:W-:Y:S02]  /*15370*/  MOV R3, 0x15390 ;  /* 0x0001539000037802 */ /* 0x000fe40000000f00 */
[----:B------:R-:W-:Y:S05]  /*15380*/  CALL.REL.NOINC `($__internal_19_$__cuda_sm70_shflsync_idx_p) ;  /* 0x000054b000007944 */ /* 0x000fea0003c00000 */
[----:B------:R-:W-:Y:S01]  /*15390*/  MOV R7, R62 ;  /* 0x0000003e00077202 */ /* 0x000fe20000000f00 */
[----:B------:R-:W-:Y:S05]  /*153a0*/  BRA `(.L_x_1566) ;  /* 0xfffef80000007947 */ /* 0x000fea000383ffff */
.L_x_1457:
[----:B------:R-:W-:Y:S01]  /*153b0*/  IMAD.MOV.U32 R56, RZ, RZ, R0 ;  /* 0x000000ffff387224 */ /* 0x000fe200078e0000 */
[----:B------:R-:W-:Y:S01]  /*153c0*/  MOV R2, RZ ;  /* 0x000000ff00027202 */ /* 0x000fe20000000f00 */
[----:B------:R-:W-:Y:S01]  /*153d0*/  IMAD.MOV.U32 R62, RZ, RZ, 0x181f ;  /* 0x0000181fff3e7424 */ /* 0x000fe200078e00ff */
[----:B------:R-:W-:Y:S02]  /*153e0*/  MOV R3, 0x15400 ;  /* 0x0001540000037802 */ /* 0x000fe40000000f00 */
[----:B-12---:R-:W-:Y:S05]  /*153f0*/  CALL.REL.NOINC `($__internal_19_$__cuda_sm70_shflsync_idx_p) ;  /* 0x0000544000007944 */ /* 0x006fea0003c00000 */
        /* <DEDUP_REMOVED lines=12> */
[----:B------:R-:W-:Y:S05]  /*154c0*/  CALL.REL.NOINC `($__internal_19_$__cuda_sm70_shflsync_idx_p) ;  /* 0x0000537000007944 */ /* 0x000fea0003c00000 */
[----:B------:R-:W-:Y:S01]  /*154d0*/  IMAD.MOV.U32 R6, RZ, RZ, R62 ;  /* 0x000000ffff067224 */ /* 0x000fe200078e003e */
[----:B------:R-:W-:Y:S01]  /*154e0*/  MOV R2, 0x1 ;  /* 0x0000000100027802 */ /* 0x000fe20000000f00 */
[----:B------:R-:W-:Y:S01]  /*154f0*/  IMAD.MOV.U32 R56, RZ, RZ, R0 ;  /* 0x000000ffff387224 */ /* 0x000fe200078e0000 */
[----:B------:R-:W-:Y:S02]  /*15500*/  MOV R62, 0x181f ;  /* 0x0000181f003e7802 */ /* 0x000fe40000000f00 */
[----:B------:R-:W-:Y:S02]  /*15510*/  MOV R3, 0x15530 ;  /* 0x0001553000037802 */ /* 0x000fe40000000f00 */
[----:B------:R-:W-:Y:S05]  /*15520*/  CALL.REL.NOINC `($__internal_19_$__cuda_sm70_shflsync_idx_p) ;  /* 0x0000531000007944 */ /* 0x000fea0003c00000 */
[C---:B------:R-:W-:Y:S01]  /*15530*/  IADD3 R2, -R5.reuse, 0x10, RZ ;  /* 0x0000001005027810 */ /* 0x040fe20007ffe1ff */
[----:B------:R-:W-:Y:S01]  /*15540*/  IMAD.MOV.U32 R56, RZ, RZ, R4 ;  /* 0x000000ffff387224 */ /* 0x000fe200078e0004 */
[----:B------:R-:W-:-:S02]  /*15550*/  ISETP.NE.U32.AND P2, PT, R5, RZ, PT ;  /* 0x000000ff0500720c */ /* 0x000fc40003f45070 */
[----:B------:R-:W-:-:S04]  /*15560*/  LOP3.LUT R2, R2, 0xf, RZ, 0xc0, !PT ;  /* 0x0000000f02027812 */ /* 0x000fc800078ec0ff */
[----:B------:R-:W-:Y:S01]  /*15570*/  IADD3 R2, P1, P0, R2, R62, R135 ;  /* 0x0000003e02027210 */ /* 0x000fe2000783e087 */
[----:B------:R-:W-:-:S03]  /*15580*/  IMAD.MOV.U32 R62, RZ, RZ, 0x181f ;  /* 0x0000181fff3e7424 */ /* 0x000fc600078e00ff */
[----:B------:R-:W-:-:S05]  /*15590*/  IADD3.X R3, RZ, R6, R36, P1, P0 ;  /* 0x00000006ff037210 */ /* 0x000fca0000fe0424 */
[----:B------:R-:W-:Y:S01]  /*155a0*/  @!PT LDS RZ, [RZ] ;  /* 0x00000000fffff984 */ /* 0x000fe20000000800 */
[----:B------:R-:W-:Y:S01]  /*155b0*/  @!PT LDS RZ, [RZ] ;  /* 0x00000000fffff984 */ /* 0x000fe20000000800 */
[----:B------:R-:W-:Y:S01]  /*155c0*/  @!PT LDS RZ, [RZ] ;  /* 0x00000000fffff984 */ /* 0x000fe20000000800 */
[----:B------:R1:W-:Y:S02]  /*155d0*/  LDGSTS.E.BYPASS.LTC128B.128.ZFILL [R202+0x3100], [R2.64], P2 ;  /* 0x0310000002ca7fae */ /* 0x0003e40009141d46 */
        /* <DEDUP_REMOVED lines=49> */
[----:B------:R-:W-:Y:S01]  /*158f0*/  MOV R0, R62 ;  /* 0x0000003e00007202 */ /* 0x000fe20000000f00 */
[----:B------:R-:W-:Y:S05]  /*15900*/  BRA `(.L_x_1567) ;  /* 0xfffef42000007947 */ /* 0x000fea000383ffff */
.L_x_1458:
[----:B------:R-:W-:Y:S01]  /*15910*/  IMAD.MOV.U32 R56, RZ, RZ, R0 ;  /* 0x000000ffff387224 */ /* 0x000fe200078e0000 */
[----:B------:R-:W-:Y:S01]  /*15920*/  MOV R2, RZ ;  /* 0x000000ff00027202 */ /* 0x000fe20000000f00 */
[----:B------:R-:W-:Y:S01]  /*15930*/  IMAD.MOV.U32 R62, RZ, RZ, 0x1c1f ;  /* 0x00001c1fff3e7424 */ /* 0x000fe200078e00ff */
[----:B------:R-:W-:-:S02]  /*15940*/  MOV R3, 0x15960 ;  /* 0x0001596000037802 */ /* 0x000fc40000000f00 */
[----:B------:R-:W-:Y:S05]  /*15950*/  CALL.REL.NOINC `($__internal_19_$__cuda_sm70_shflsync_idx_p) ;  /* 0x00004ee000007944 */ /* 0x000fea0003c00000 */
[----:B------:R-:W-:Y:S01]  /*15960*/  MOV R2, R62 ;  /* 0x0000003e00027202 */ /* 0x000fe20000000f00 */
[----:B------:R-:W-:Y:S05]  /*15970*/  BRA `(.L_x_1568) ;  /* 0xfffef51000007947 */ /* 0x000fea000383ffff */
.L_x_1459:
[----:B------:R-:W-:Y:S01]  /*15980*/  IMAD.MOV.U32 R56, RZ, RZ, R0 ;  /* 0x000000ffff387224 */ /* 0x000fe200078e0000 */
[----:B------:R-:W-:Y:S01]  /*15990*/  MOV R2, 0x1 ;  /* 0x0000000100027802 */ /* 0x000fe20000000f00 */
[----:B------:R-:W-:Y:S01]  /*159a0*/  IMAD.MOV.U32 R62, RZ, RZ, 0x1c1f ;  /* 0x00001c1fff3e7424 */ /* 0x000fe200078e00ff */
[----:B------:R-:W-:-:S02]  /*159b0*/  MOV R3, 0x159d0 ;  /* 0x000159d000037802 */ /* 0x000fc40000000f00 */
[----:B-1----:R-:W-:Y:S05]  /*159c0*/  CALL.REL.NOINC `($__internal_19_$__cuda_sm70_shflsync_idx_p) ;  /* 0x00004e7000007944 */ /* 0x002fea0003c00000 */
[----:B------:R-:W-:Y:S01]  /*159d0*/  IMAD.IADD R2, R4, 0x1, R62 ;  /* 0x0000000104027824 */ /* 0x000fe200078e023e */
[----:B------:R-:W-:Y:S01]  /*159e0*/  MOV R3, 0x15cc0 ;  /* 0x00015cc000037802 */ /* 0x000fe20000000f00 */
[----:B------:R-:W-:-:S02]  /*159f0*/  IMAD.MOV.U32 R56, RZ, RZ, R0 ;  /* 0x000000ffff387224 */ /* 0x000fc400078e0000 */
        /* <DEDUP_REMOVED lines=37> */
[----:B------:R-:W-:Y:S01]  /*15c50*/  ISETP.GT.AND P0, PT, R2, 0x49, PT ;  /* 0x000000490200780c */ /* 0x000fe20003f04270 */
[----:B------:R-:W-:Y:S01]  /*15c60*/  IMAD.MOV.U32 R2, RZ, RZ, 0x2 ;  /* 0x00000002ff027424 */ /* 0x000fe200078e00ff */
[----:B------:R-:W-:-:S02]  /*15c70*/  FSEL R140, R44, -INF , P6 ;  /* 0xff8000002c8c7808 */ /* 0x000fc40003000000 */
[----:B------:R-:W-:Y:S02]  /*15c80*/  FSEL R139, R42, -INF , P2 ;  /* 0xff8000002a8b7808 */ /* 0x000fe40001000000 */
[----:B------:R-:W-:Y:S02]  /*15c90*/  FSEL R138, R35, -INF , P1 ;  /* 0xff800000238a7808 */ /* 0x000fe40000800000 */
[----:B------:R-:W-:Y:S02]  /*15ca0*/  FSEL R137, R33, -INF , P0 ;  /* 0xff80000021897808 */ /* 0x000fe40000000000 */
[----:B------:R-:W-:Y:S05]  /*15cb0*/  CALL.REL.NOINC `($__internal_19_$__cuda_sm70_shflsync_idx_p) ;  /* 0x00004b8000007944 */ /* 0x000fea0003c00000 */
[----:B------:R-:W-:Y:S01]  /*15cc0*/  IMAD.IADD R2, R4, 0x1, R62 ;  /* 0x0000000104027824 */ /* 0x000fe200078e023e */
[----:B------:R-:W-:Y:S01]  /*15cd0*/  MOV R3, 0x15fb0 ;  /* 0x00015fb000037802 */ /* 0x000fe20000000f00 */
[----:B------:R-:W-:Y:S02]  /*15ce0*/  IMAD.MOV.U32 R56, RZ, RZ, R0 ;  /* 0x000000ffff387224 */ /* 0x000fe400078e0000 */
        /* <DEDUP_REMOVED lines=45> */
[----:B------:R-:W-:Y:S02]  /*15fc0*/  FMNMX.FTZ R0, R11, R13, !PT ;  /* 0x0000000d0b007209 */ /* 0x000fe40007810000 */
[----:B------:R-:W-:Y:S02]  /*15fd0*/  FMNMX.FTZ R2, R24, R26, !PT ;  /* 0x0000001a18027209 */ /* 0x000fe40007810000 */
[----:B------:R-:W-:Y:S02]  /*15fe0*/  IMNMX R5, R5, R4, PT ;  /* 0x0000000405057217 */ /* 0x000fe40003800200 */
[----:B------:R-:W-:Y:S01]  /*15ff0*/  FMNMX.FTZ R3, R15, R0, !PT ;  /* 0x000000000f037209 */ /* 0x000fe20007810000 */
[----:B------:R-:W-:Y:S01]  /*16000*/  IMAD.MOV.U32 R0, RZ, RZ, 0x2 ;  /* 0x00000002ff007424 */ /* 0x000fe200078e00ff */
[----:B------:R-:W-:-:S02]  /*16010*/  ISETP.GT.AND P6, PT, R5, RZ, PT ;  /* 0x000000ff0500720c */ /* 0x000fc40003fc4270 */
[C---:B------:R-:W-:Y:S02]  /*16020*/  ISETP.GT.AND P2, PT, R5.reuse, 0x1, PT ;  /* 0x000000010500780c */ /* 0x040fe40003f44270 */
[----:B------:R-:W-:Y:S02]  /*16030*/  FMNMX.FTZ R4, R10, R12, !PT ;  /* 0x0000000c0a047209 */ /* 0x000fe40007810000 */
[----:B------:R-:W-:Y:S02]  /*16040*/  ISETP.GT.AND P1, PT, R5, 0x8, PT ;  /* 0x000000080500780c */ /* 0x000fe40003f24270 */
[----:B------:R-:W-:Y:S02]  /*16050*/  FSEL R28, R161, -INF , P6 ;  /* 0xff800000a11c7808 */ /* 0x000fe40003000000 */
[----:B------:R-:W-:Y:S02]  /*16060*/  FSEL R30, R160, -INF , P2 ;  /* 0xff800000a01e7808 */ /* 0x000fe40001000000 */
[----:B------:R-:W-:-:S02]  /*16070*/  FMNMX.FTZ R2, R29, R2, !PT ;  /* 0x000000021d027209 */ /* 0x000fc40007810000 */
[----:B------:R-:W-:Y:S02]  /*16080*/  FMNMX.FTZ R71, R17, R3, !PT ;  /* 0x0000000311477209 */ /* 0x000fe40007810000 */
[----:B------:R-:W-:Y:S02]  /*16090*/  ISETP.GT.AND P0, PT, R5, 0x9, PT ;  /* 0x000000090500780c */ /* 0x000fe40003f04270 */
[----:B------:R-:W-:Y:S02]  /*160a0*/  FSEL R33, R151, -INF , P1 ;  /* 0xff80000097217808 */ /* 0x000fe40000800000 */
[----:B------:R-:W-:Y:S02]  /*160b0*/  FMNMX.FTZ R4, R14, R4, !PT ;  /* 0x000000040e047209 */ /* 0x000fe40007810000 */
[----:B------:R-:W-:Y:S02]  /*160c0*/  FMNMX.FTZ R3, R28, R30, !PT ;  /* 0x0000001e1c037209 */ /* 0x000fe40007810000 */
[----:B------:R-:W-:-:S02]  /*160d0*/  FMNMX.FTZ R70, R31, R2, !PT ;  /* 0x000000021f467209 */ /* 0x000fc40007810000 */
[----:B------:R-:W-:Y:S02]  /*160e0*/  ISETP.GT.AND P6, PT, R5, 0x10, PT ;  /* 0x000000100500780c */ /* 0x000fe40003fc4270 */
[----:B------:R-:W-:Y:S02]  /*160f0*/  FSEL R35, R150, -INF , P0 ;  /* 0xff80000096237808 */ /* 0x000fe40000000000 */
[----:B------:R-:W-:Y:S02]  /*16100*/  FMNMX.FTZ R4, R16, R4, !PT ;  /* 0x0000000410047209 */ /* 0x000fe40007810000 */
[----:B------:R-:W-:Y:S02]  /*16110*/  FMNMX.FTZ R2, R33, R3, !PT ;  /* 0x0000000321027209 */ /* 0x000fe40007810000 */
[----:B------:R-:W-:Y:S02]  /*16120*/  ISETP.GT.AND P2, PT, R5, 0x11, PT ;  /* 0x000000110500780c */ /* 0x000fe40003f44270 */
[----:B------:R-:W-:-:S02]  /*16130*/  FSEL R48, R147, -INF , P6 ;  /* 0xff80000093307808 */ /* 0x000fc40003000000 */
        /* <DEDUP_REMOVED lines=89> */
[----:B------:R-:W-:Y:S01]  /*166d0*/  FMNMX.FTZ R71, R138, R71, !PT ;  /* 0x000000478a477209 */ /* 0x000fe20007810000 */
[----:B------:R-:W-:Y:S01]  /*166e0*/  IMAD.MOV.U32 R4, RZ, RZ, R72 ;  /* 0x000000ffff047224 */ /* 0x000fe200078e0048 */
[----:B------:R-:W-:-:S02]  /*166f0*/  FMNMX.FTZ R70, R157, R70, !PT ;  /* 0x000000469d467209 */ /* 0x000fc40007810000 */
[----:B------:R-:W-:Y:S02]  /*16700*/  FMNMX.FTZ R8, R128, R2, !PT ;  /* 0x0000000280087209 */ /* 0x000fe40007810000 */
[----:B------:R-:W-:Y:S02]  /*16710*/  FMNMX.FTZ R71, R137, R71, !PT ;  /* 0x0000004789477209 */ /* 0x000fe40007810000 */
[----:B------:R-:W-:Y:S02]  /*16720*/  FMNMX.FTZ R70, R156, R70, !PT ;  /* 0x000000469c467209 */ /* 0x000fe40007810000 */
[----:B------:R-:W-:Y:S02]  /*16730*/  MOV R2, 0x16750 ;  /* 0x0001675000027802 */ /* 0x000fe40000000f00 */
[----:B------:R-:W-:Y:S05]  /*16740*/  CALL.REL.NOINC `($__internal_18_$__cuda_sm70_shflsync_bfly_p) ;  /* 0x0000409000007944 */ /* 0x000fea0003c00000 */
[----:B------:R-:W-:Y:S01]  /*16750*/  FMNMX.FTZ R72, R72, R0, !PT ;  /* 0x0000000048487209 */ /* 0x000fe20007810000 */
[----:B------:R-:W-:Y:S01]  /*16760*/  IMAD.MOV.U32 R0, RZ, RZ, 0x1 ;  /* 0x00000001ff007424 */ /* 0x000fe200078e00ff */
[----:B------:R-:W-:-:S03]  /*16770*/  MOV R2, 0x167a0 ;  /* 0x000167a000027802 */ /* 0x000fc60000000f00 */
[----:B------:R-:W-:Y:S02]  /*16780*/  IMAD.MOV.U32 R4, RZ, RZ, R72 ;  /* 0x000000ffff047224 */ /* 0x000fe400078e0048 */
[----:B------:R-:W-:Y:S05]  /*16790*/  CALL.REL.NOINC `($__internal_18_$__cuda_sm70_shflsync_bfly_p) ;  /* 0x0000404000007944 */ /* 0x000fea0003c00000 */
[----:B------:R-:W-:Y:S01]  /*167a0*/  FMNMX.FTZ R72, R72, R0, !PT ;  /* 0x0000000048487209 */ /* 0x000fe20007810000 */
[----:B------:R-:W-:Y:S01]  /*167b0*/  IMAD.MOV.U32 R4, RZ, RZ, R71 ;  /* 0x000000ffff047224 */ /* 0x000fe200078e0047 */
[----:B------:R-:W-:Y:S01]  /*167c0*/  MOV R2, 0x167f0 ;  /* 0x000167f000027802 */ /* 0x000fe20000000f00 */
[----:B------:R-:W-:Y:S02]  /*167d0*/  IMAD.MOV.U32 R0, RZ, RZ, 0x2 ;  /* 0x00000002ff007424 */ /* 0x000fe400078e00ff */
        /* <DEDUP_REMOVED lines=26> */
[----:B------:R-:W-:Y:S01]  /*16980*/  MOV R9, R0 ;  /* 0x0000000000097202 */ /* 0x000fe20000000f00 */
[----:B------:R-:W-:Y:S05]  /*16990*/  BRA `(.L_x_1569) ;  /* 0xfffef56000007947 */ /* 0x000fea000383ffff */
.L_x_1463:
[----:B------:R-:W-:Y:S01]  /*169a0*/  MOV R2, RZ ;  /* 0x000000ff00027202 */ /* 0x000fe20000000f00 */
[----:B------:R-:W-:Y:S01]  /*169b0*/  IMAD.MOV.U32 R56, RZ, RZ, R4 ;  /* 0x000000ffff387224 */ /* 0x000fe200078e0004 */
[----:B------:R-:W-:Y:S01]  /*169c0*/  MOV R3, 0x169f0 ;  /* 0x000169f000037802 */ /* 0x000fe20000000f00 */
[----:B------:R-:W-:Y:S02]  /*169d0*/  IMAD.MOV.U32 R62, RZ, RZ, 0x181f ;  /* 0x0000181fff3e7424 */ /* 0x000fe400078e00ff */
[----:B------:R-:W-:Y:S05]  /*169e0*/  CALL.REL.NOINC `($__internal_19_$__cuda_sm70_shflsync_idx_p) ;  /* 0x00003e5000007944 */ /* 0x000fea0003c00000 */
[----:B------:R-:W-:Y:S01]  /*169f0*/  MOV R7, R62 ;  /* 0x0000003e00077202 */ /* 0x000fe20000000f00 */
[----:B------:R-:W-:-:S05]  /*16a00*/  BRA `(.L_x_1570) ;  /* 0xffff112000007947 */ /* 0x000fca000383ffff */
.L_x_1464:
[----:B------:R-:W-:Y:S01]  /*16a10*/  MOV R2, RZ ;  /* 0x000000ff00027202 */ /* 0x000fe20000000f00 */
[----:B------:R-:W-:Y:S01]  /*16a20*/  IMAD.MOV.U32 R56, RZ, RZ, R0 ;  /* 0x000000ffff387224 */ /* 0x000fe200078e0000 */
[----:B------:R-:W-:Y:S01]  /*16a30*/  MOV R3, 0x16a60 ;  /* 0x00016a6000037802 */ /* 0x000fe20000000f00 */
[----:B------:R-:W-:Y:S02]  /*16a40*/  IMAD.MOV.U32 R62, RZ, RZ, 0x181f ;  /* 0x0000181fff3e7424 */ /* 0x000fe400078e00ff */
[----:B-12---:R-:W-:Y:S05]  /*16a50*/  CALL.REL.NOINC `($__internal_19_$__cuda_sm70_shflsync_idx_p) ;  /* 0x00003de000007944 */ /* 0x006fea0003c00000 */
[----:B------:R-:W-:Y:S01]  /*16a60*/  IMAD.MOV.U32 R56, RZ, RZ, R4 ;  /* 0x000000ffff387224 */ /* 0x000fe200078e0004 */
[----:B------:R-:W-:Y:S02]  /*16a70*/  ISETP.GE.AND P0, PT, R201, c[0x0][0x1d4], PT ;  /* 0x00007500c9007a0c */ /* 0x000fe40003f06270 */
[----:B------:R-:W-:Y:S01]  /*16a80*/  IADD3 R2, P1, R62, R15, RZ ;  /* 0x0000000f3e027210 */ /* 0x000fe20007f3e0ff */
[----:B------:R-:W-:Y:S01]  /*16a90*/  IMAD.MOV.U32 R62, RZ, RZ, 0x181f ;  /* 0x0000181fff3e7424 */ /* 0x000fe200078e00ff */
[----:B------:R-:W-:Y:S03]  /*16aa0*/  SEL R6, RZ, 0x10, P0 ;  /* 0x00000010ff067807 */ /* 0x000fe60000000000 */
[----:B------:R-:W-:Y:S06]  /*16ab0*/  IMAD.X R3, R7, 0x1, R5, P1 ;  /* 0x0000000107037824 */ /* 0x000fec00008e0605 */
[----:B------:R-:W-:Y:S01]  /*16ac0*/  @!PT LDS RZ, [RZ] ;  /* 0x00000000fffff984 */ /* 0x000fe20000000800 */
[----:B------:R-:W-:Y:S01]  /*16ad0*/  @!PT LDS RZ, [RZ] ;  /* 0x00000000fffff984 */ /* 0x000fe20000000800 */
[----:B------:R-:W-:Y:S01]  /*16ae0*/  @!PT LDS RZ, [RZ] ;  /* 0x00000000fffff984 */ /* 0x000fe20000000800 */
[----:B------:R1:W-:Y:S02]  /*16af0*/  LDGSTS.E.BYPASS.LTC128B.128 [R202+0x100], [R2.64], !P0 ;  /* 0x0010000002ca7fae */ /* 0x0003e4000c101d46 */
[----:B-1----:R-:W-:Y:S01]  /*16b00*/  MOV R3, 0x16b30 ;  /* 0x00016b3000037802 */ /* 0x002fe20000000f00 */
[----:B------:R-:W-:Y:S03]  /*16b10*/  IMAD.MOV.U32 R2, RZ, RZ, 0x1 ;  /* 0x00000001ff027424 */ /* 0x000fe600078e00ff */
[----:B------:R-:W-:Y:S05]  /*16b20*/  CALL.REL.NOINC `($__internal_19_$__cuda_sm70_shflsync_idx_p) ;  /* 0x00003d1000007944 */ /* 0x000fea0003c00000 */
[----:B------:R-:W-:Y:S01]  /*16b30*/  MOV R2, 0x1 ;  /* 0x0000000100027802 */ /* 0x000fe20000000f00 */
[----:B------:R-:W-:Y:S01]  /*16b40*/  IMAD.MOV.U32 R7, RZ, RZ, R62 ;  /* 0x000000ffff077224 */ /* 0x000fe200078e003e */
[----:B------:R-:W-:Y:S01]  /*16b50*/  MOV R62, 0x181f ;  /* 0x0000181f003e7802 */ /* 0x000fe20000000f00 */
[----:B------:R-:W-:Y:S01]  /*16b60*/  IMAD.MOV.U32 R56, RZ, RZ, R0 ;  /* 0x000000ffff387224 */ /* 0x000fe200078e0000 */
[----:B------:R-:W-:Y:S02]  /*16b70*/  MOV R3, 0x16b90 ;  /* 0x00016b9000037802 */ /* 0x000fe40000000f00 */
[----:B------:R-:W-:Y:S05]  /*16b80*/  CALL.REL.NOINC `($__internal_19_$__cuda_sm70_shflsync_idx_p) ;  /* 0x00003cb000007944 */ /* 0x000fea0003c00000 */
[C---:B------:R-:W-:Y:S01]  /*16b90*/  IADD3 R2, -R6.reuse, 0x10, RZ ;  /* 0x0000001006027810 */ /* 0x040fe20007ffe1ff */
[----:B------:R-:W-:Y:S01]  /*16ba0*/  IMAD.MOV.U32 R56, RZ, RZ, R4 ;  /* 0x000000ffff387224 */ /* 0x000fe200078e0004 */
[----:B------:R-:W-:Y:S02]  /*16bb0*/  ISETP.NE.U32.AND P2, PT, R6, RZ, PT ;  /* 0x000000ff0600720c */ /* 0x000fe40003f45070 */
[----:B------:R-:W-:Y:S04]  /*16bc0*/  LOP3.LUT R2, R2, 0xf, RZ, 0xc0, !PT ;  /* 0x0000000f02027812 */ /* 0x000fe800078ec0ff */
[----:B------:R-:W-:Y:S01]  /*16bd0*/  IADD3 R2, P1, P0, R2, R62, R15 ;  /* 0x0000003e02027210 */ /* 0x000fe2000783e00f */
[----:B------:R-:W-:Y:S03]  /*16be0*/  IMAD.MOV.U32 R62, RZ, RZ, 0x181f ;  /* 0x0000181fff3e7424 */ /* 0x000fe600078e00ff */
[----:B------:R-:W-:Y:S05]  /*16bf0*/  IADD3.X R3, RZ, R7, R5, P1, P0 ;  /* 0x00000007ff037210 */ /* 0x000fea0000fe0405 */
[----:B------:R-:W-:Y:S01]  /*16c00*/  @!PT LDS RZ, [RZ] ;  /* 0x00000000fffff984 */ /* 0x000fe20000000800 */
[----:B------:R-:W-:Y:S01]  /*16c10*/  @!PT LDS RZ, [RZ] ;  /* 0x00000000fffff984 */ /* 0x000fe20000000800 */
[----:B------:R-:W-:Y:S01]  /*16c20*/  @!PT LDS RZ, [RZ] ;  /* 0x00000000fffff984 */ /* 0x000fe20000000800 */
[----:B------:R1:W-:Y:S02]  /*16c30*/  LDGSTS.E.BYPASS.LTC128B.128.ZFILL [R202+0x900], [R2.64], P2 ;  /* 0x0090000002ca7fae */ /* 0x0003e40009141d46 */
[----:B-1----:R-:W-:Y:S01]  /*16c40*/  MOV R3, 0x16c70 ;  /* 0x00016c7000037802 */ /* 0x002fe20000000f00 */
[----:B------:R-:W-:Y:S04]  /*16c50*/  IMAD.MOV.U32 R2, RZ, RZ, 0x2 ;  /* 0x00000002ff027424 */ /* 0x000fe800078e00ff */
        /* <DEDUP_REMOVED lines=47> */
[----:B------:R-:W-:Y:S01]  /*16f50*/  MOV R0, R62 ;  /* 0x0000003e00007202 */ /* 0x000fe20000000f00 */
[----:B------:R-:W-:-:S05]  /*16f60*/  BRA `(.L_x_1571) ;  /* 0xffff0d4000007947 */ /* 0x000fca000383ffff */
.L_x_1467:
[----:B------:R-:W-:Y:S01]  /*16f70*/  MOV R2, RZ ;  /* 0x000000ff00027202 */ /* 0x000fe20000000f00 */
[----:B------:R-:W-:Y:S01]  /*16f80*/  IMAD.MOV.U32 R56, RZ, RZ, R4 ;  /* 0x000000ffff387224 */ /* 0x000fe200078e0004 */
[----:B------:R-:W-:Y:S01]  /*16f90*/  MOV R3, 0x16fc0 ;  /* 0x00016fc000037802 */ /* 0x000fe20000000f00 */
[----:B------:R-:W-:Y:S02]  /*16fa0*/  IMAD.MOV.U32 R62, RZ, RZ, 0x181f ;  /* 0x0000181fff3e7424 */ /* 0x000fe400078e00ff */
[----:B------:R-:W-:Y:S05]  /*16fb0*/  CALL.REL.NOINC `($__internal_19_$__cuda_sm70_shflsync_idx_p) ;  /* 0x0000388000007944 */ /* 0x000fea0003c00000 */
[----:B------:R-:W-:Y:S01]  /*16fc0*/  MOV R7, R62 ;  /* 0x0000003e00077202 */ /* 0x000fe20000000f00 */
[----:B------:R-:W-:-:S05]  /*16fd0*/  BRA `(.L_x_1572) ;  /* 0xffff202000007947 */ /* 0x000fca000383ffff */
.L_x_1468:
        /* <DEDUP_REMOVED lines=86> */
.L_x_1469:
[----:B------:R-:W-:Y:S01]  /*17540*/  MOV R2, RZ ;  /* 0x000000ff00027202 */ /* 0x000fe20000000f00 */
[----:B------:R-:W-:Y:S01]  /*17550*/  IMAD.MOV.U32 R56, RZ, RZ, R4 ;  /* 0x000000ffff387224 */ /* 0x000fe200078e0004 */
[----:B------:R-:W-:Y:S01]  /*17560*/  MOV R3, 0x17590 ;  /* 0x0001759000037802 */ /* 0x000fe20000000f00 */
[----:B------:R-:W-:Y:S02]  /*17570*/  IMAD.MOV.U32 R62, RZ, RZ, 0x1c1f ;  /* 0x00001c1fff3e7424 */ /* 0x000fe400078e00ff */
[----:B------:R-:W-:Y:S05]  /*17580*/  CALL.REL.NOINC `($__internal_19_$__cuda_sm70_shflsync_idx_p) ;  /* 0x000032b000007944 */ /* 0x000fea0003c00000 */
[----:B------:R-:W-:Y:S01]  /*17590*/  MOV R0, R62 ;  /* 0x0000003e00007202 */ /* 0x000fe20000000f00 */
[----:B------:R-:W-:-:S05]  /*175a0*/  BRA `(.L_x_1574) ;  /* 0xffff1d3000007947 */ /* 0x000fca000383ffff */
.L_x_1470:
[----:B------:R-:W-:Y:S01]  /*175b0*/  MOV R2, 0x1 ;  /* 0x0000000100027802 */ /* 0x000fe20000000f00 */
[----:B------:R-:W-:Y:S01]  /*175c0*/  IMAD.MOV.U32 R56, RZ, RZ, R4 ;  /* 0x000000ffff387224 */ /* 0x000fe200078e0004 */
[----:B------:R-:W-:Y:S01]  /*175d0*/  MOV R3, 0x17600 ;  /* 0x0001760000037802 */ /* 0x000fe20000000f00 */
[----:B------:R-:W-:Y:S02]  /*175e0*/  IMAD.MOV.U32 R62, RZ, RZ, 0x1c1f ;  /* 0x00001c1fff3e7424 */ /* 0x000fe400078e00ff */
[----:B-1----:R-:W-:Y:S05]  /*175f0*/  CALL.REL.NOINC `($__internal_19_$__cuda_sm70_shflsync_idx_p) ;  /* 0x0000324000007944 */ /* 0x002fea0003c00000 */
[----:B------:R-:W-:Y:S01]  /*17600*/  MOV R3, 0x178e0 ;  /* 0x000178e000037802 */ /* 0x000fe20000000f00 */
[----:B------:R-:W-:Y:S02]  /*17610*/  IMAD.IADD R62, R5, 0x1, R62 ;  /* 0x00000001053e7824 */ /* 0x000fe400078e023e */
[----:B------:R-:W-:Y:S02]  /*17620*/  IMAD.MOV.U32 R56, RZ, RZ, R4 ;  /* 0x000000ffff387224 */ /* 0x000fe400078e0004 */
[----:B------:R-:W-:Y:S01]  /*17630*/  IMAD.MOV.U32 R2, RZ, RZ, 0x2 ;  /* 0x00000002ff027424 */ /* 0x000fe200078e00ff */
        /* <DEDUP_REMOVED lines=41> */
[----:B------:R-:W-:Y:S05]  /*178d0*/  CALL.REL.NOINC `($__internal_19_$__cuda_sm70_shflsync_idx_p) ;  /* 0x00002f6000007944 */ /* 0x000fea0003c00000 */
        /* <DEDUP_REMOVED lines=46> */
[----:B------:R-:W-:Y:S01]  /*17bc0*/  FMNMX.FTZ R0, R12, R85, !PT ;  /* 0x000000550c007209 */ /* 0x000fe20007810000 */
[----:B------:R-:W-:Y:S01]  /*17bd0*/  IMAD.IADD R5, R5, 0x1, R62 ;  /* 0x0000000105057824 */ /* 0x000fe200078e023e */
[----:B------:R-:W-:Y:S02]  /*17be0*/  FMNMX.FTZ R2, R13, R84, !PT ;  /* 0x000000540d027209 */ /* 0x000fe40007810000 */
[----:B------:R-:W-:Y:S01]  /*17bf0*/  FMNMX.FTZ R3, R14, R0, !PT ;  /* 0x000000000e037209 */ /* 0x000fe20007810000 */
[----:B------:R-:W-:Y:S01]  /*17c00*/  IMAD.MOV.U32 R0, RZ, RZ, 0x2 ;  /* 0x00000002ff007424 */ /* 0x000fe200078e00ff */
[C---:B------:R-:W-:Y:S02]  /*17c10*/  ISETP.GT.AND P6, PT, R5.reuse, RZ, PT ;  /* 0x000000ff0500720c */ /* 0x040fe40003fc4270 */
[C---:B------:R-:W-:Y:S02]  /*17c20*/  ISETP.GT.AND P2, PT, R5.reuse, 0x1, PT ;  /* 0x000000010500780c */ /* 0x040fe40003f44270 */
[C---:B------:R-:W-:Y:S02]  /*17c30*/  ISETP.GT.AND P1, PT, R5.reuse, 0x8, PT ;  /* 0x000000080500780c */ /* 0x040fe40003f24270 */
        /* <DEDUP_REMOVED lines=115> */
[----:B------:R-:W-:Y:S05]  /*18370*/  CALL.REL.NOINC `($__internal_18_$__cuda_sm70_shflsync_bfly_p) ;  /* 0x0000246000007944 */ /* 0x000fea0003c00000 */
[----:B------:R-:W-:Y:S01]  /*18380*/  FMNMX.FTZ R4, R4, R0, !PT ;  /* 0x0000000004047209 */ /* 0x000fe20007810000 */
[----:B------:R-:W-:Y:S01]  /*18390*/  IMAD.MOV.U32 R0, RZ, RZ, 0x1 ;  /* 0x00000001ff007424 */ /* 0x000fe200078e00ff */
[----:B------:R-:W-:Y:S02]  /*183a0*/  MOV R2, 0x183c0 ;  /* 0x000183c000027802 */ /* 0x000fe40000000f00 */
        /* <DEDUP_REMOVED lines=28> */
[----:B------:R-:W-:-:S05]  /*18570*/  BRA `(.L_x_1575) ;  /* 0xffff1dd000007947 */ /* 0x000fca000383ffff */
.L_x_1473:
[----:B-1--4-:R-:W-:Y:S01]  /*18580*/  MOV R62, 0x181f ;  /* 0x0000181f003e7802 */ /* 0x012fe20000000f00 */
[----:B------:R-:W-:Y:S01]  /*18590*/  IMAD.MOV.U32 R2, RZ, RZ, RZ ;  /* 0x000000ffff027224 */ /* 0x000fe200078e00ff */
[----:B------:R-:W-:Y:S02]  /*185a0*/  MOV R3, 0x185c0 ;  /* 0x000185c000037802 */ /* 0x000fe40000000f00 */
[----:B------:R-:W-:Y:S05]  /*185b0*/  CALL.REL.NOINC `($__internal_19_$__cuda_sm70_shflsync_idx_p) ;  /* 0x0000228000007944 */ /* 0x000fea0003c00000 */
[----:B------:R-:W-:Y:S01]  /*185c0*/  MOV R57, R62 ;  /* 0x0000003e00397202 */ /* 0x000fe20000000f00 */
[----:B------:R-:W-:-:S05]  /*185d0*/  BRA `(.L_x_1576) ;  /* 0xffff3ea000007947 */ /* 0x000fca000383ffff */
.L_x_1476:
[----:B------:R-:W-:Y:S01]  /*185e0*/  MOV R2, RZ ;  /* 0x000000ff00027202 */ /* 0x000fe20000000f00 */
[----:B------:R-:W-:Y:S01]  /*185f0*/  IMAD.MOV.U32 R56, RZ, RZ, R4 ;  /* 0x000000ffff387224 */ /* 0x000fe200078e0004 */
[----:B------:R-:W-:Y:S01]  /*18600*/  MOV R3, 0x18630 ;  /* 0x0001863000037802 */ /* 0x000fe20000000f00 */
[----:B------:R-:W-:Y:S02]  /*18610*/  IMAD.MOV.U32 R62, RZ, RZ, 0x181f ;  /* 0x0000181fff3e7424 */ /* 0x000fe400078e00ff */
[----:B------:R-:W-:Y:S05]  /*18620*/  CALL.REL.NOINC `($__internal_19_$__cuda_sm70_shflsync_idx_p) ;  /* 0x0000221000007944 */ /* 0x000fea0003c00000 */
[----:B------:R-:W-:Y:S01]  /*18630*/  MOV R9, R62 ;  /* 0x0000003e00097202 */ /* 0x000fe20000000f00 */
[----:B------:R-:W-:-:S05]  /*18640*/  BRA `(.L_x_1577) ;  /* 0xffff52a000007947 */ /* 0x000fca000383ffff */
.L_x_1477:
[----:B------:R-:W-:Y:S01]  /*18650*/  MOV R2, RZ ;  /* 0x000000ff00027202 */ /* 0x000fe20000000f00 */
[----:B------:R-:W-:Y:S01]  /*18660*/  IMAD.MOV.U32 R56, RZ, RZ, R0 ;  /* 0x000000ffff387224 */ /* 0x000fe200078e0000 */
[----:B------:R-:W-:Y:S01]  /*18670*/  MOV R3, 0x186a0 ;  /* 0x000186a000037802 */ /* 0x000fe20000000f00 */
[----:B------:R-:W-:Y:S02]  /*18680*/  IMAD.MOV.U32 R62, RZ, RZ, 0x181f ;  /* 0x0000181fff3e7424 */ /* 0x000fe400078e00ff */
[----:B-12---:R-:W-:Y:S05]  /*18690*/  CALL.REL.NOINC `($__internal_19_$__cuda_sm70_shflsync_idx_p) ;  /* 0x000021a000007944 */ /* 0x006fea0003c00000 */
        /* <DEDUP_REMOVED lines=82> */
.L_x_1478:
[----:B------:R-:W-:Y:S02]  /*18bc0*/  MOV R0, 0x2 ;  /* 0x0000000200007802 */ /* 0x000fe40000000f00 */
        /* <DEDUP_REMOVED lines=34> */
.L_x_1480:
[----:B------:R-:W-:Y:S01]  /*18df0*/  IMAD.MOV.U32 R4, RZ, RZ, R246 ;  /* 0x000000ffff047224 */ /* 0x000fe200078e00f6 */
[----:B------:R-:W-:-:S02]  /*18e00*/  MOV R0, 0x2 ;  /* 0x0000000200007802 */ /* 0x000fc40000000f00 */
[----:B------:R-:W-:Y:S02]  /*18e10*/  MOV R2, 0x18e30 ;  /* 0x00018e3000027802 */ /* 0x000fe40000000f00 */
[----:B------:R-:W-:Y:S05]  /*18e20*/  CALL.REL.NOINC `($__internal_18_$__cuda_sm70_shflsync_bfly_p) ;  /* 0x000019b000007944 */ /* 0x000fea0003c00000 */
[----:B------:R-:W-:Y:S05]  /*18e30*/  BRA `(.L_x_1580) ;  /* 0xffff70f000007947 */ /* 0x000fea000383ffff */
.L_x_1481:
[----:B------:R-:W-:Y:S01]  /*18e40*/  IMAD.MOV.U32 R4, RZ, RZ, R5 ;  /* 0x000000ffff047224 */ /* 0x000fe200078e0005 */
[----:B------:R-:W-:Y:S02]  /*18e50*/  MOV R0, 0x1 ;  /* 0x0000000100007802 */ /* 0x000fe40000000f00 */
[----:B------:R-:W-:Y:S02]  /*18e60*/  MOV R2, 0x18e80 ;  /* 0x00018e8000027802 */ /* 0x000fe40000000f00 */
[----:B-1----:R-:W-:Y:S05]  /*18e70*/  CALL.REL.NOINC `($__internal_18_$__cuda_sm70_shflsync_bfly_p) ;  /* 0x0000196000007944 */ /* 0x002fea0003c00000 */
[----:B------:R1:W5:Y:S01]  /*18e80*/  LDL R4, [R1] ;  /* 0x0000000001047983 */ /* 0x0003620000100800 */
[----:B------:R-:W-:Y:S01]  /*18e90*/  FADD.FTZ R5, R5, R0 ;  /* 0x0000000005057221 */ /* 0x000fe20000010000 */
[----:B------:R-:W-:Y:S02]  /*18ea0*/  MOV R0, 0x2 ;  /* 0x0000000200007802 */ /* 0x000fe40000000f00 */
[----:B------:R-:W-:Y:S02]  /*18eb0*/  MOV R2, 0x18ed0 ;  /* 0x00018ed000027802 */ /* 0x000fe40000000f00 */
[----:B-1---5:R-:W-:Y:S05]  /*18ec0*/  CALL.REL.NOINC `($__internal_18_$__cuda_sm70_shflsync_bfly_p) ;  /* 0x0000191000007944 */ /* 0x022fea0003c00000 */
[----:B------:R-:W2:Y:S02]  /*18ed0*/  LDL.LU R2, [R1] ;  /* 0x0000000001027983 */ /* 0x000ea40000300800 */
[----:B--2---:R-:W-:Y:S01]  /*18ee0*/  FADD.FTZ R6, R2, R0 ;  /* 0x0000000002067221 */ /* 0x004fe20000010000 */
[----:B------:R-:W-:-:S02]  /*18ef0*/  MOV R0, 0x1 ;  /* 0x0000000100007802 */ /* 0x000fc40000000f00 */
[----:B------:R-:W-:Y:S02]  /*18f00*/  MOV R2, 0x18f30 ;  /* 0x00018f3000027802 */ /* 0x000fe40000000f00 */
[----:B------:R-:W-:Y:S02]  /*18f10*/  MOV R4, R6 ;  /* 0x0000000600047202 */ /* 0x000fe40000000f00 */
[----:B------:R-:W-:Y:S05]  /*18f20*/  CALL.REL.NOINC `($__internal_18_$__cuda_sm70_shflsync_bfly_p) ;  /* 0x000018b000007944 */ /* 0x000fea0003c00000 */
[----:B------:R1:W5:Y:S01]  /*18f30*/  LDL R4, [R1+0x8] ;  /* 0x0000080001047983 */ /* 0x0003620000100800 */
[----:B------:R-:W-:Y:S01]  /*18f40*/  FADD.FTZ R6, R6, R0 ;  /* 0x0000000006067221 */ /* 0x000fe20000010000 */
[----:B------:R-:W-:Y:S02]  /*18f50*/  MOV R0, 0x2 ;  /* 0x0000000200007802 */ /* 0x000fe40000000f00 */
[----:B------:R-:W-:Y:S02]  /*18f60*/  MOV R2, 0x18f80 ;  /* 0x00018f8000027802 */ /* 0x000fe40000000f00 */
[----:B-1---5:R-:W-:Y:S05]  /*18f70*/  CALL.REL.NOINC `($__internal_18_$__cuda_sm70_shflsync_bfly_p) ;  /* 0x0000186000007944 */ /* 0x022fea0003c00000 */
[----:B------:R-:W2:Y:S02]  /*18f80*/  LDL.LU R2, [R1+0x8] ;  /* 0x0000080001027983 */ /* 0x000ea40000300800 */
[----:B--2---:R-:W-:Y:S01]  /*18f90*/  FADD.FTZ R7, R2, R0 ;  /* 0x0000000002077221 */ /* 0x004fe20000010000 */
[----:B------:R-:W-:Y:S02]  /*18fa0*/  MOV R0, 0x1 ;  /* 0x0000000100007802 */ /* 0x000fe40000000f00 */
[----:B------:R-:W-:-:S02]  /*18fb0*/  MOV R2, 0x18fe0 ;  /* 0x00018fe000027802 */ /* 0x000fc40000000f00 */
        /* <DEDUP_REMOVED lines=10> */
[----:B------:R-:W-:Y:S02]  /*19060*/  MOV R2, 0x19080 ;  /* 0x0001908000027802 */ /* 0x000fe40000000f00 */
[----:B------:R-:W-:Y:S05]  /*19070*/  CALL.REL.NOINC `($__internal_18_$__cuda_sm70_shflsync_bfly_p) ;  /* 0x0000176000007944 */ /* 0x000fea0003c00000 */
[----:B------:R-:W-:Y:S01]  /*19080*/  MOV R8, R0 ;  /* 0x0000000000087202 */ /* 0x000fe20000000f00 */
[----:B------:R-:W-:Y:S05]  /*19090*/  BRA `(.L_x_1581) ;  /* 0xffff6fb000007947 */ /* 0x000fea000383ffff */
.L_x_1488:
[----:B-1-34-:R-:W-:Y:S01]  /*190a0*/  IMAD.MOV.U32 R56, RZ, RZ, R5 ;  /* 0x000000ffff387224 */ /* 0x01afe200078e0005 */
[----:B------:R-:W-:Y:S01]  /*190b0*/  MOV R2, RZ ;  /* 0x000000ff00027202 */ /* 0x000fe20000000f00 */
[----:B------:R-:W-:Y:S01]  /*190c0*/  IMAD.MOV.U32 R62, RZ, RZ, 0x181f ;  /* 0x0000181fff3e7424 */ /* 0x000fe200078e00ff */
[----:B------:R-:W-:-:S02]  /*190d0*/  MOV R3, 0x190f0 ;  /* 0x000190f000037802 */ /* 0x000fc40000000f00 */
[----:B------:R-:W-:Y:S05]  /*190e0*/  CALL.REL.NOINC `($__internal_19_$__cuda_sm70_shflsync_idx_p) ;  /* 0x0000175000007944 */ /* 0x000fea0003c00000 */
[----:B------:R-:W-:Y:S01]  /*190f0*/  MOV R7, R62 ;  /* 0x0000003e00077202 */ /* 0x000fe20000000f00 */
[----:B------:R-:W-:Y:S05]  /*19100*/  BRA `(.L_x_1582) ;  /* 0xffff856000007947 */ /* 0x000fea000383ffff */
.L_x_1489:
[----:B------:R-:W-:Y:S01]  /*19110*/  IMAD.MOV.U32 R56, RZ, RZ, R6 ;  /* 0x000000ffff387224 */ /* 0x000fe200078e0006 */
[----:B------:R-:W-:Y:S01]  /*19120*/  MOV R2, RZ ;  /* 0x000000ff00027202 */ /* 0x000fe20000000f00 */
[----:B------:R-:W-:Y:S01]  /*19130*/  IMAD.MOV.U32 R62, RZ, RZ, 0x181f ;  /* 0x0000181fff3e7424 */ /* 0x000fe200078e00ff */
[----:B------:R-:W-:-:S02]  /*19140*/  MOV R3, 0x19160 ;  /* 0x0001916000037802 */ /* 0x000fc40000000f00 */
[----:B-12---:R-:W-:Y:S05]  /*19150*/  CALL.REL.NOINC `($__internal_19_$__cuda_sm70_shflsync_idx_p) ;  /* 0x000016e000007944 */ /* 0x006fea0003c00000 */
[----:B------:R-:W-:Y:S01]  /*19160*/  MOV R2, R62 ;  /* 0x0000003e00027202 */ /* 0x000fe20000000f00 */
[----:B------:R-:W-:Y:S05]  /*19170*/  BRA `(.L_x_1583) ;  /* 0xffff851000007947 */ /* 0x000fea000383ffff */
.L_x_1490:
[----:B------:R-:W-:Y:S01]  /*19180*/  IMAD.MOV.U32 R56, RZ, RZ, R5 ;  /* 0x000000ffff387224 */ /* 0x000fe200078e0005 */
[----:B-1----:R-:W-:Y:S01]  /*19190*/  MOV R2, 0x1 ;  /* 0x0000000100027802 */ /* 0x002fe20000000f00 */
[----:B------:R-:W-:Y:S01]  /*191a0*/  IMAD.MOV.U32 R62, RZ, RZ, 0x181f ;  /* 0x0000181fff3e7424 */ /* 0x000fe200078e00ff */
[----:B------:R-:W-:-:S02]  /*191b0*/  MOV R3, 0x191d0 ;  /* 0x000191d000037802 */ /* 0x000fc40000000f00 */
[----:B---3--:R-:W-:Y:S05]  /*191c0*/  CALL.REL.NOINC `($__internal_19_$__cuda_sm70_shflsync_idx_p) ;  /* 0x0000167000007944 */ /* 0x008fea0003c00000 */
        /* <DEDUP_REMOVED lines=8> */
.L_x_1491:
[----:B------:R-:W-:Y:S01]  /*19250*/  IMAD.MOV.U32 R56, RZ, RZ, R5 ;  /* 0x000000ffff387224 */ /* 0x000fe200078e0005 */
[----:B-1----:R-:W-:Y:S01]  /*19260*/  MOV R2, 0x2 ;  /* 0x0000000200027802 */ /* 0x002fe20000000f00 */
[----:B------:R-:W-:Y:S01]  /*19270*/  IMAD.MOV.U32 R62, RZ, RZ, 0x181f ;  /* 0x0000181fff3e7424 */ /* 0x000fe200078e00ff */
[----:B------:R-:W-:Y:S02]  /*19280*/  MOV R3, 0x192a0 ;  /* 0x000192a000037802 */ /* 0x000fe40000000f00 */
[----:B--23--:R-:W-:Y:S05]  /*19290*/  CALL.REL.NOINC `($__internal_19_$__cuda_sm70_shflsync_idx_p) ;  /* 0x000015a000007944 */ /* 0x00cfea0003c00000 */
[----:B------:R-:W-:Y:S01]  /*192a0*/  MOV R7, R62 ;  /* 0x0000003e00077202 */ /* 0x000fe20000000f00 */
[----:B------:R-:W-:Y:S05]  /*192b0*/  BRA `(.L_x_1585) ;  /* 0xffff853000007947 */ /* 0x000fea000383ffff */
.L_x_1492:
[----:B------:R-:W-:Y:S01]  /*192c0*/  IMAD.MOV.U32 R56, RZ, RZ, R6 ;  /* 0x000000ffff387224 */ /* 0x000fe200078e0006 */
[----:B-1----:R-:W-:Y:S01]  /*192d0*/  MOV R2, 0x2 ;  /* 0x0000000200027802 */ /* 0x002fe20000000f00 */
[----:B------:R-:W-:Y:S01]  /*192e0*/  IMAD.MOV.U32 R62, RZ, RZ, 0x181f ;  /* 0x0000181fff3e7424 */ /* 0x000fe200078e00ff */
[----:B------:R-:W-:Y:S02]  /*192f0*/  MOV R3, 0x19310 ;  /* 0x0001931000037802 */ /* 0x000fe40000000f00 */
[----:B--234-:R-:W-:Y:S05]  /*19300*/  CALL.REL.NOINC `($__internal_19_$__cuda_sm70_shflsync_idx_p) ;  /* 0x0000153000007944 */ /* 0x01cfea0003c00000 */
[----:B------:R-:W-:Y:S01]  /*19310*/  MOV R2, R62 ;  /* 0x0000003e00027202 */ /* 0x000fe20000000f00 */
[----:B------:R-:W-:Y:S05]  /*19320*/  BRA `(.L_x_1586) ;  /* 0xffff84e000007947 */ /* 0x000fea000383ffff */
.L_x_1493:
[----:B------:R-:W-:Y:S01]  /*19330*/  IMAD.MOV.U32 R56, RZ, RZ, R5 ;  /* 0x000000ffff387224 */ /* 0x000fe200078e0005 */
[----:B--2---:R-:W-:Y:S01]  /*19340*/  MOV R2, 0x3 ;  /* 0x0000000300027802 */ /* 0x004fe20000000f00 */
[----:B------:R-:W-:Y:S01]  /*19350*/  IMAD.MOV.U32 R62, RZ, RZ, 0x181f ;  /* 0x0000181fff3e7424 */ /* 0x000fe200078e00ff */
[----:B------:R-:W-:-:S02]  /*19360*/  MOV R3, 0x19380 ;  /* 0x0001938000037802 */ /* 0x000fc40000000f00 */
[----:B-1-34-:R-:W-:Y:S05]  /*19370*/  CALL.REL.NOINC `($__internal_19_$__cuda_sm70_shflsync_idx_p) ;  /* 0x000014c000007944 */ /* 0x01afea0003c00000 */
        /* <DEDUP_REMOVED lines=8> */
.L_x_1494:
[----:B------:R-:W-:Y:S01]  /*19400*/  IMAD.MOV.U32 R56, RZ, RZ, R5 ;  /* 0x000000ffff387224 */ /* 0x000fe200078e0005 */
[----:B--2---:R-:W-:Y:S01]  /*19410*/  MOV R2, 0x4 ;  /* 0x0000000400027802 */ /* 0x004fe20000000f00 */
[----:B------:R-:W-:Y:S01]  /*19420*/  IMAD.MOV.U32 R62, RZ, RZ, 0x181f ;  /* 0x0000181fff3e7424 */ /* 0x000fe200078e00ff */
[----:B------:R-:W-:Y:S02]  /*19430*/  MOV R3, 0x19450 ;  /* 0x0001945000037802 */ /* 0x000fe40000000f00 */
[----:B-1-34-:R-:W-:Y:S05]  /*19440*/  CALL.REL.NOINC `($__internal_19_$__cuda_sm70_shflsync_idx_p) ;  /* 0x000013f000007944 */ /* 0x01afea0003c00000 */
[----:B------:R-:W-:Y:S01]  /*19450*/  MOV R7, R62 ;  /* 0x0000003e00077202 */ /* 0x000fe20000000f00 */
[----:B------:R-:W-:Y:S05]  /*19460*/  BRA `(.L_x_1588) ;  /* 0xffff84b000007947 */ /* 0x000fea000383ffff */
.L_x_1495:
[----:B------:R-:W-:Y:S01]  /*19470*/  IMAD.MOV.U32 R56, RZ, RZ, R6 ;  /* 0x000000ffff387224 */ /* 0x000fe200078e0006 */
[----:B--2---:R-:W-:Y:S01]  /*19480*/  MOV R2, 0x4 ;  /* 0x0000000400027802 */ /* 0x004fe20000000f00 */
[----:B------:R-:W-:Y:S01]  /*19490*/  IMAD.MOV.U32 R62, RZ, RZ, 0x181f ;  /* 0x0000181fff3e7424 */ /* 0x000fe200078e00ff */
[----:B------:R-:W-:Y:S02]  /*194a0*/  MOV R3, 0x194c0 ;  /* 0x000194c000037802 */ /* 0x000fe40000000f00 */
[----:B-1-34-:R-:W-:Y:S05]  /*194b0*/  CALL.REL.NOINC `($__internal_19_$__cuda_sm70_shflsync_idx_p) ;  /* 0x0000138000007944 */ /* 0x01afea0003c00000 */
[----:B------:R-:W-:Y:S01]  /*194c0*/  MOV R2, R62 ;  /* 0x0000003e00027202 */ /* 0x000fe20000000f00 */
[----:B------:R-:W-:Y:S05]  /*194d0*/  BRA `(.L_x_1589) ;  /* 0xffff846000007947 */ /* 0x000fea000383ffff */
.L_x_1496:
[----:B------:R-:W-:Y:S01]  /*194e0*/  IMAD.MOV.U32 R56, RZ, RZ, R5 ;  /* 0x000000ffff387224 */ /* 0x000fe200078e0005 */
[----:B-1----:R-:W-:Y:S01]  /*194f0*/  MOV R2, 0x5 ;  /* 0x0000000500027802 */ /* 0x002fe20000000f00 */
[----:B------:R-:W-:Y:S01]  /*19500*/  IMAD.MOV.U32 R62, RZ, RZ, 0x181f ;  /* 0x0000181fff3e7424 */ /* 0x000fe200078e00ff */
[----:B------:R-:W-:-:S02]  /*19510*/  MOV R3, 0x19530 ;  /* 0x0001953000037802 */ /* 0x000fc40000000f00 */
[----:B--234-:R-:W-:Y:S05]  /*19520*/  CALL.REL.NOINC `($__internal_19_$__cuda_sm70_shflsync_idx_p) ;  /* 0x0000131000007944 */ /* 0x01cfea0003c00000 */
        /* <DEDUP_REMOVED lines=8> */
.L_x_1497:
[----:B------:R-:W-:Y:S01]  /*195b0*/  IMAD.MOV.U32 R56, RZ, RZ, R5 ;  /* 0x000000ffff387224 */ /* 0x000fe200078e0005 */
[----:B--2---:R-:W-:Y:S01]  /*195c0*/  MOV R2, 0x6 ;  /* 0x0000000600027802 */ /* 0x004fe20000000f00 */
[----:B------:R-:W-:Y:S01]  /*195d0*/  IMAD.MOV.U32 R62, RZ, RZ, 0x181f ;  /* 0x0000181fff3e7424 */ /* 0x000fe200078e00ff */
[----:B------:R-:W-:Y:S02]  /*195e0*/  MOV R3, 0x19600 ;  /* 0x0001960000037802 */ /* 0x000fe40000000f00 */
[----:B-1--4-:R-:W-:Y:S05]  /*195f0*/  CALL.REL.NOINC `($__internal_19_$__cuda_sm70_shflsync_idx_p) ;  /* 0x0000124000007944 */ /* 0x012fea0003c00000 */
[----:B------:R-:W-:Y:S01]  /*19600*/  MOV R7, R62 ;  /* 0x0000003e00077202 */ /* 0x000fe20000000f00 */
[----:B------:R-:W-:Y:S05]  /*19610*/  BRA `(.L_x_1591) ;  /* 0xffff843000007947 */ /* 0x000fea000383ffff */
.L_x_1498:
[----:B------:R-:W-:Y:S01]  /*19620*/  IMAD.MOV.U32 R56, RZ, RZ, R6 ;  /* 0x000000ffff387224 */ /* 0x000fe200078e0006 */
[----:B--2---:R-:W-:Y:S01]  /*19630*/  MOV R2, 0x6 ;  /* 0x0000000600027802 */ /* 0x004fe20000000f00 */
[----:B------:R-:W-:Y:S01]  /*19640*/  IMAD.MOV.U32 R62, RZ, RZ, 0x181f ;  /* 0x0000181fff3e7424 */ /* 0x000fe200078e00ff */
[----:B------:R-:W-:Y:S02]  /*19650*/  MOV R3, 0x19670 ;  /* 0x0001967000037802 */ /* 0x000fe40000000f00 */
[----:B-1-34-:R-:W-:Y:S05]  /*19660*/  CALL.REL.NOINC `($__internal_19_$__cuda_sm70_shflsync_idx_p) ;  /* 0x000011d000007944 */ /* 0x01afea0003c00000 */
[----:B------:R-:W-:Y:S01]  /*19670*/  MOV R2, R62 ;  /* 0x0000003e00027202 */ /* 0x000fe20000000f00 */
[----:B------:R-:W-:Y:S05]  /*19680*/  BRA `(.L_x_1592) ;  /* 0xffff83e000007947 */ /* 0x000fea000383ffff */
.L_x_1499:
[----:B------:R-:W-:Y:S01]  /*19690*/  IMAD.MOV.U32 R56, RZ, RZ, R5 ;  /* 0x000000ffff387224 */ /* 0x000fe200078e0005 */
[----:B-1----:R-:W-:Y:S01]  /*196a0*/  MOV R2, 0x7 ;  /* 0x0000000700027802 */ /* 0x002fe20000000f00 */
[----:B------:R-:W-:Y:S01]  /*196b0*/  IMAD.MOV.U32 R62, RZ, RZ, 0x181f ;  /* 0x0000181fff3e7424 */ /* 0x000fe200078e00ff */
[----:B------:R-:W-:-:S02]  /*196c0*/  MOV R3, 0x196e0 ;  /* 0x000196e000037802 */ /* 0x000fc40000000f00 */
[----:B--2-4-:R-:W-:Y:S05]  /*196d0*/  CALL.REL.NOINC `($__internal_19_$__cuda_sm70_shflsync_idx_p) ;  /* 0x0000116000007944 */ /* 0x014fea0003c00000 */
        /* <DEDUP_REMOVED lines=8> */
.L_x_1501:
[----:B------:R-:W-:Y:S01]  /*19760*/  IMAD.MOV.U32 R56, RZ, RZ, R5 ;  /* 0x000000ffff387224 */ /* 0x000fe200078e0005 */
[----:B------:R-:W-:Y:S01]  /*19770*/  MOV R2, RZ ;  /* 0x000000ff00027202 */ /* 0x000fe20000000f00 */
[----:B------:R-:W-:Y:S01]  /*19780*/  IMAD.MOV.U32 R62, RZ, RZ, 0x1c1f ;  /* 0x00001c1fff3e7424 */ /* 0x000fe200078e00ff */
[----:B------:R-:W-:Y:S02]  /*19790*/  MOV R3, 0x197b0 ;  /* 0x000197b000037802 */ /* 0x000fe40000000f00 */
[----:B------:R-:W-:Y:S05]  /*197a0*/  CALL.REL.NOINC `($__internal_19_$__cuda_sm70_shflsync_idx_p) ;  /* 0x0000109000007944 */ /* 0x000fea0003c00000 */
[----:B------:R-:W-:Y:S01]  /*197b0*/  MOV R4, R62 ;  /* 0x0000003e00047202 */ /* 0x000fe20000000f00 */
[----:B------:R-:W-:Y:S05]  /*197c0*/  BRA `(.L_x_1594) ;  /* 0xffff85c000007947 */ /* 0x000fea000383ffff */
.L_x_1502:
[----:B------:R-:W-:Y:S01]  /*197d0*/  IMAD.MOV.U32 R56, RZ, RZ, R12 ;  /* 0x000000ffff387224 */ /* 0x000fe200078e000c */
[----:B------:R-:W-:Y:S01]  /*197e0*/  MOV R2, RZ ;  /* 0x000000ff00027202 */ /* 0x000fe20000000f00 */
[----:B------:R-:W-:Y:S01]  /*197f0*/  IMAD.MOV.U32 R62, RZ, RZ, 0x1c1f ;  /* 0x00001c1fff3e7424 */ /* 0x000fe200078e00ff */
[----:B------:R-:W-:Y:S02]  /*19800*/  MOV R3, 0x19820 ;  /* 0x0001982000037802 */ /* 0x000fe40000000f00 */
[----:B-12---:R-:W-:Y:S05]  /*19810*/  CALL.REL.NOINC `($__internal_19_$__cuda_sm70_shflsync_idx_p) ;  /* 0x0000102000007944 */ /* 0x006fea0003c00000 */
[----:B------:R-:W-:Y:S01]  /*19820*/  MOV R0, R62 ;  /* 0x0000003e00007202 */ /* 0x000fe20000000f00 */
[----:B------:R-:W-:Y:S05]  /*19830*/  BRA `(.L_x_1595) ;  /* 0xffff857000007947 */ /* 0x000fea000383ffff */
.L_x_1505:
[----:B------:R-:W-:Y:S01]  /*19840*/  IMAD.MOV.U32 R56, RZ, RZ, R5 ;  /* 0x000000ffff387224 */ /* 0x000fe200078e0005 */
[----:B---3--:R-:W-:Y:S01]  /*19850*/  MOV R2, 0x1 ;  /* 0x0000000100027802 */ /* 0x008fe20000000f00 */
        /* <DEDUP_REMOVED lines=11> */
.L_x_1508:
[----:B------:R-:W-:Y:S01]  /*19910*/  IMAD.MOV.U32 R56, RZ, RZ, R5 ;  /* 0x000000ffff387224 */ /* 0x000fe200078e0005 */
[----:B--23--:R-:W-:Y:S01]  /*19920*/  MOV R2, 0x2 ;  /* 0x0000000200027802 */ /* 0x00cfe20000000f00 */
[----:B------:R-:W-:Y:S01]  /*19930*/  IMAD.MOV.U32 R62, RZ, RZ, 0x1c1f ;  /* 0x00001c1fff3e7424 */ /* 0x000fe200078e00ff */
[----:B------:R-:W-:Y:S02]  /*19940*/  MOV R3, 0x19960 ;  /* 0x0001996000037802 */ /* 0x000fe40000000f00 */
[----:B-1--4-:R-:W-:Y:S05]  /*19950*/  CALL.REL.NOINC `($__internal_19_$__cuda_sm70_shflsync_idx_p) ;  /* 0x00000ee000007944 */ /* 0x012fea0003c00000 */
[----:B------:R-:W-:Y:S01]  /*19960*/  MOV R4, R62 ;  /* 0x0000003e00047202 */ /* 0x000fe20000000f00 */
[----:B------:R-:W-:Y:S05]  /*19970*/  BRA `(.L_x_1597) ;  /* 0xffff8ae000007947 */ /* 0x000fea000383ffff */
.L_x_1509:
[----:B------:R-:W-:Y:S01]  /*19980*/  IMAD.MOV.U32 R56, RZ, RZ, R12 ;  /* 0x000000ffff387224 */ /* 0x000fe200078e000c */
[----:B--23--:R-:W-:Y:S01]  /*19990*/  MOV R2, 0x2 ;  /* 0x0000000200027802 */ /* 0x00cfe20000000f00 */
[----:B------:R-:W-:Y:S01]  /*199a0*/  IMAD.MOV.U32 R62, RZ, RZ, 0x1c1f ;  /* 0x00001c1fff3e7424 */ /* 0x000fe200078e00ff */
[----:B------:R-:W-:Y:S02]  /*199b0*/  MOV R3, 0x199d0 ;  /* 0x000199d000037802 */ /* 0x000fe40000000f00 */
[----:B-1--4-:R-:W-:Y:S05]  /*199c0*/  CALL.REL.NOINC `($__internal_19_$__cuda_sm70_shflsync_idx_p) ;  /* 0x00000e7000007944 */ /* 0x012fea0003c00000 */
[----:B------:R-:W-:Y:S01]  /*199d0*/  MOV R0, R62 ;  /* 0x0000003e00007202 */ /* 0x000fe20000000f00 */
[----:B------:R-:W-:Y:S05]  /*199e0*/  BRA `(.L_x_1598) ;  /* 0xffff8a9000007947 */ /* 0x000fea000383ffff */
.L_x_1512:
[----:B------:R-:W-:Y:S01]  /*199f0*/  IMAD.MOV.U32 R56, RZ, RZ, R5 ;  /* 0x000000ffff387224 */ /* 0x000fe200078e0005 */
[----:B--23--:R-:W-:Y:S01]  /*19a00*/  MOV R2, 0x3 ;  /* 0x0000000300027802 */ /* 0x00cfe20000000f00 */
[----:B------:R-:W-:Y:S01]  /*19a10*/  IMAD.MOV.U32 R62, RZ, RZ, 0x1c1f ;  /* 0x00001c1fff3e7424 */ /* 0x000fe200078e00ff */
[----:B------:R-:W-:-:S02]  /*19a20*/  MOV R3, 0x19a40 ;  /* 0x00019a4000037802 */ /* 0x000fc40000000f00 */
[----:B-1--4-:R-:W-:Y:S05]  /*19a30*/  CALL.REL.NOINC `($__internal_19_$__cuda_sm70_shflsync_idx_p) ;  /* 0x00000e0000007944 */ /* 0x012fea0003c00000 */
        /* <DEDUP_REMOVED lines=8> */
.L_x_1516:
[----:B------:R-:W-:Y:S01]  /*19ac0*/  IMAD.MOV.U32 R56, RZ, RZ, R5 ;  /* 0x000000ffff387224 */ /* 0x000fe200078e0005 */
[----:B------:R-:W-:Y:S01]  /*19ad0*/  MOV R2, RZ ;  /* 0x000000ff00027202 */ /* 0x000fe20000000f00 */
[----:B------:R-:W-:Y:S01]  /*19ae0*/  IMAD.MOV.U32 R62, RZ, RZ, 0x181f ;  /* 0x0000181fff3e7424 */ /* 0x000fe200078e00ff */
[----:B------:R-:W-:Y:S02]  /*19af0*/  MOV R3, 0x19b10 ;  /* 0x00019b1000037802 */ /* 0x000fe40000000f00 */
[----:B------:R-:W-:Y:S05]  /*19b00*/  CALL.REL.NOINC `($__internal_19_$__cuda_sm70_shflsync_idx_p) ;  /* 0x00000d3000007944 */ /* 0x000fea0003c00000 */
[----:B------:R-:W-:Y:S01]  /*19b10*/  MOV R7, R62 ;  /* 0x0000003e00077202 */ /* 0x000fe20000000f00 */
[----:B------:R-:W-:Y:S05]  /*19b20*/  BRA `(.L_x_1600) ;  /* 0xffff976000007947 */ /* 0x000fea000383ffff */
.L_x_1517:
[----:B------:R-:W-:Y:S01]  /*19b30*/  IMAD.MOV.U32 R56, RZ, RZ, R6 ;  /* 0x000000ffff387224 */ /* 0x000fe200078e0006 */
[----:B------:R-:W-:Y:S01]  /*19b40*/  MOV R2, RZ ;  /* 0x000000ff00027202 */ /* 0x000fe20000000f00 */
[----:B------:R-:W-:Y:S01]  /*19b50*/  IMAD.MOV.U32 R62, RZ, RZ, 0x181f ;  /* 0x0000181fff3e7424 */ /* 0x000fe200078e00ff */
[----:B------:R-:W-:Y:S02]  /*19b60*/  MOV R3, 0x19b80 ;  /* 0x00019b8000037802 */ /* 0x000fe40000000f00 */
[----:B-12---:R-:W-:Y:S05]  /*19b70*/  CALL.REL.NOINC `($__internal_19_$__cuda_sm70_shflsync_idx_p) ;  /* 0x00000cc000007944 */ /* 0x006fea0003c00000 */
[----:B------:R-:W-:Y:S01]  /*19b80*/  MOV R2, R62 ;  /* 0x0000003e00027202 */ /* 0x000fe20000000f00 */
[----:B------:R-:W-:Y:S05]  /*19b90*/  BRA `(.L_x_1601) ;  /* 0xffff971000007947 */ /* 0x000fea000383ffff */
.L_x_1518:
        /* <DEDUP_REMOVED lines=13> */
.L_x_1519:
[----:B------:R-:W-:Y:S01]  /*19c70*/  IMAD.MOV.U32 R56, RZ, RZ, R5 ;  /* 0x000000ffff387224 */ /* 0x000fe200078e0005 */
[----:B-1----:R-:W-:Y:S01]  /*19c80*/  MOV R2, 0x2 ;  /* 0x0000000200027802 */ /* 0x002fe20000000f00 */
[----:B------:R-:W-:Y:S01]  /*19c90*/  IMAD.MOV.U32 R62, RZ, RZ, 0x181f ;  /* 0x0000181fff3e7424 */ /* 0x000fe200078e00ff */
[----:B------:R-:W-:Y:S02]  /*19ca0*/  MOV R3, 0x19cc0 ;  /* 0x00019cc000037802 */ /* 0x000fe40000000f00 */
[----:B--23--:R-:W-:Y:S05]  /*19cb0*/  CALL.REL.NOINC `($__internal_19_$__cuda_sm70_shflsync_idx_p) ;  /* 0x00000b8000007944 */ /* 0x00cfea0003c00000 */
[----:B------:R-:W-:Y:S01]  /*19cc0*/  MOV R7, R62 ;  /* 0x0000003e00077202 */ /* 0x000fe20000000f00 */
[----:B------:R-:W-:Y:S05]  /*19cd0*/  BRA `(.L_x_1603) ;  /* 0xffff974000007947 */ /* 0x000fea000383ffff */
.L_x_1520:
[----:B------:R-:W-:Y:S01]  /*19ce0*/  IMAD.MOV.U32 R56, RZ, RZ, R6 ;  /* 0x000000ffff387224 */ /* 0x000fe200078e0006 */
[----:B-1----:R-:W-:Y:S01]  /*19cf0*/  MOV R2, 0x2 ;  /* 0x0000000200027802 */ /* 0x002fe20000000f00 */
[----:B------:R-:W-:Y:S01]  /*19d00*/  IMAD.MOV.U32 R62, RZ, RZ, 0x181f ;  /* 0x0000181fff3e7424 */ /* 0x000fe200078e00ff */
[----:B------:R-:W-:Y:S02]  /*19d10*/  MOV R3, 0x19d30 ;  /* 0x00019d3000037802 */ /* 0x000fe40000000f00 */
[----:B--234-:R-:W-:Y:S05]  /*19d20*/  CALL.REL.NOINC `($__internal_19_$__cuda_sm70_shflsync_idx_p) ;  /* 0x00000b1000007944 */ /* 0x01cfea0003c00000 */
[----:B------:R-:W-:Y:S01]  /*19d30*/  MOV R2, R62 ;  /* 0x0000003e00027202 */ /* 0x000fe20000000f00 */
[----:B------:R-:W-:Y:S05]  /*19d40*/  BRA `(.L_x_1604) ;  /* 0xffff96f000007947 */ /* 0x000fea000383ffff */
.L_x_1521:
        /* <DEDUP_REMOVED lines=13> */
.L_x_1522:
[----:B------:R-:W-:Y:S01]  /*19e20*/  IMAD.MOV.U32 R56, RZ, RZ, R5 ;  /* 0x000000ffff387224 */ /* 0x000fe200078e0005 */
[----:B--2---:R-:W-:Y:S01]  /*19e30*/  MOV R2, 0x4 ;  /* 0x0000000400027802 */ /* 0x004fe20000000f00 */
[----:B------:R-:W-:Y:S01]  /*19e40*/  IMAD.MOV.U32 R62, RZ, RZ, 0x181f ;  /* 0x0000181fff3e7424 */ /* 0x000fe200078e00ff */
[----:B------:R-:W-:Y:S02]  /*19e50*/  MOV R3, 0x19e70 ;  /* 0x00019e7000037802 */ /* 0x000fe40000000f00 */
[----:B-1-34-:R-:W-:Y:S05]  /*19e60*/  CALL.REL.NOINC `($__internal_19_$__cuda_sm70_shflsync_idx_p) ;  /* 0x000009d000007944 */ /* 0x01afea0003c00000 */
[----:B------:R-:W-:Y:S01]  /*19e70*/  MOV R7, R62 ;  /* 0x0000003e00077202 */ /* 0x000fe20000000f00 */
[----:B------:R-:W-:Y:S05]  /*19e80*/  BRA `(.L_x_1606) ;  /* 0xffff96c000007947 */ /* 0x000fea000383ffff */
.L_x_1523:
[----:B------:R-:W-:Y:S01]  /*19e90*/  IMAD.MOV.U32 R56, RZ, RZ, R6 ;  /* 0x000000ffff387224 */ /* 0x000fe200078e0006 */
[----:B--2---:R-:W-:Y:S01]  /*19ea0*/  MOV R2, 0x4 ;  /* 0x0000000400027802 */ /* 0x004fe20000000f00 */
[----:B------:R-:W-:Y:S01]  /*19eb0*/  IMAD.MOV.U32 R62, RZ, RZ, 0x181f ;  /* 0x0000181fff3e7424 */ /* 0x000fe200078e00ff */
[----:B------:R-:W-:Y:S02]  /*19ec0*/  MOV R3, 0x19ee0 ;  /* 0x00019ee000037802 */ /* 0x000fe40000000f00 */
[----:B-1-34-:R-:W-:Y:S05]  /*19ed0*/  CALL.REL.NOINC `($__internal_19_$__cuda_sm70_shflsync_idx_p) ;  /* 0x0000096000007944 */ /* 0x01afea0003c00000 */
[----:B------:R-:W-:Y:S01]  /*19ee0*/  MOV R2, R62 ;  /* 0x0000003e00027202 */ /* 0x000fe20000000f00 */
[----:B------:R-:W-:Y:S05]  /*19ef0*/  BRA `(.L_x_1607) ;  /* 0xffff967000007947 */ /* 0x000fea000383ffff */
.L_x_1524:
        /* <DEDUP_REMOVED lines=13> */
.L_x_1525:
[----:B------:R-:W-:Y:S01]  /*19fd0*/  IMAD.MOV.U32 R56, RZ, RZ, R5 ;  /* 0x000000ffff387224 */ /* 0x000fe200078e0005 */
[----:B--2---:R-:W-:Y:S01]  /*19fe0*/  MOV R2, 0x6 ;  /* 0x0000000600027802 */ /* 0x004fe20000000f00 */
[----:B------:R-:W-:Y:S01]  /*19ff0*/  IMAD.MOV.U32 R62, RZ, RZ, 0x181f ;  /* 0x0000181fff3e7424 */ /* 0x000fe200078e00ff */
[----:B------:R-:W-:Y:S02]  /*1a000*/  MOV R3, 0x1a020 ;  /* 0x0001a02000037802 */ /* 0x000fe40000000f00 */
[----:B-1--4-:R-:W-:Y:S05]  /*1a010*/  CALL.REL.NOINC `($__internal_19_$__cuda_sm70_shflsync_idx_p) ;  /* 0x0000082000007944 */ /* 0x012fea0003c00000 */
[----:B------:R-:W-:Y:S01]  /*1a020*/  MOV R7, R62 ;  /* 0x0000003e00077202 */ /* 0x000fe20000000f00 */
[----:B------:R-:W-:Y:S05]  /*1a030*/  BRA `(.L_x_1609) ;  /* 0xffff964000007947 */ /* 0x000fea000383ffff */
.L_x_1526:
[----:B------:R-:W-:Y:S01]  /*1a040*/  IMAD.MOV.U32 R56, RZ, RZ, R6 ;  /* 0x000000ffff387224 */ /* 0x000fe200078e0006 */
[----:B--2---:R-:W-:Y:S01]  /*1a050*/  MOV R2, 0x6 ;  /* 0x0000000600027802 */ /* 0x004fe20000000f00 */
[----:B------:R-:W-:Y:S01]  /*1a060*/  IMAD.MOV.U32 R62, RZ, RZ, 0x181f ;  /* 0x0000181fff3e7424 */ /* 0x000fe200078e00ff */
[----:B------:R-:W-:Y:S02]  /*1a070*/  MOV R3, 0x1a090 ;  /* 0x0001a09000037802 */ /* 0x000fe40000000f00 */
[----:B-1-34-:R-:W-:Y:S05]  /*1a080*/  CALL.REL.NOINC `($__internal_19_$__cuda_sm70_shflsync_idx_p) ;  /* 0x000007b000007944 */ /* 0x01afea0003c00000 */
[----:B------:R-:W-:Y:S01]  /*1a090*/  MOV R2, R62 ;  /* 0x0000003e00027202 */ /* 0x000fe20000000f00 */
[----:B------:R-:W-:Y:S05]  /*1a0a0*/  BRA `(.L_x_1610) ;  /* 0xffff95f000007947 */ /* 0x000fea000383ffff */
.L_x_1527:
        /* <DEDUP_REMOVED lines=13> */
.L_x_1529:
[----:B------:R-:W-:Y:S01]  /*1a180*/  IMAD.MOV.U32 R56, RZ, RZ, R57 ;  /* 0x000000ffff387224 */ /* 0x000fe200078e0039 */
[----:B------:R-:W-:Y:S01]  /*1a190*/  MOV R2, RZ ;  /* 0x000000ff00027202 */ /* 0x000fe20000000f00 */
[----:B------:R-:W-:Y:S01]  /*1a1a0*/  IMAD.MOV.U32 R62, RZ, RZ, 0x1f ;  /* 0x0000001fff3e7424 */ /* 0x000fe200078e00ff */
[----:B------:R-:W-:Y:S02]  /*1a1b0*/  MOV R3, 0x1a1d0 ;  /* 0x0001a1d000037802 */ /* 0x000fe40000000f00 */
[----:B------:R-:W-:Y:S05]  /*1a1c0*/  CALL.REL.NOINC `($__internal_19_$__cuda_sm70_shflsync_idx_p) ;  /* 0x0000067000007944 */ /* 0x000fea0003c00000 */
[----:B------:R-:W-:Y:S01]  /*1a1d0*/  MOV R9, R62 ;  /* 0x0000003e00097202 */ /* 0x000fe20000000f00 */
[----:B------:R-:W-:Y:S05]  /*1a1e0*/  BRA `(.L_x_1612) ;  /* 0xffff96a000007947 */ /* 0x000fea000383ffff */
.L_x_1530:
[----:B------:R-:W-:Y:S01]  /*1a1f0*/  IMAD.MOV.U32 R56, RZ, RZ, R57 ;  /* 0x000000ffff387224 */ /* 0x000fe200078e0039 */
[----:B------:R-:W-:Y:S01]  /*1a200*/  MOV R2, 0x1 ;  /* 0x0000000100027802 */ /* 0x000fe20000000f00 */
[----:B------:R-:W-:Y:S01]  /*1a210*/  IMAD.MOV.U32 R62, RZ, RZ, 0x1f ;  /* 0x0000001fff3e7424 */ /* 0x000fe200078e00ff */
[----:B------:R-:W-:Y:S02]  /*1a220*/  MOV R3, 0x1a240 ;  /* 0x0001a24000037802 */ /* 0x000fe40000000f00 */
[----:B-12---:R-:W-:Y:S05]  /*1a230*/  CALL.REL.NOINC `($__internal_19_$__cuda_sm70_shflsync_idx_p) ;  /* 0x0000060000007944 */ /* 0x006fea0003c00000 */
[----:B------:R-:W-:Y:S01]  /*1a240*/  MOV R8, R62 ;  /* 0x0000003e00087202 */ /* 0x000fe20000000f00 */
[----:B------:R-:W-:Y:S05]  /*1a250*/  BRA `(.L_x_1613) ;  /* 0xffff965000007947 */ /* 0x000fea000383ffff */
.L_x_1531:
[----:B------:R-:W-:Y:S02]  /*1a260*/  MOV R2, 0x1 ;  /* 0x0000000100027802 */ /* 0x000fe40000000f00 */
[----:B------:R-:W-:-:S02]  /*1a270*/  MOV R3, 0x1a290 ;  /* 0x0001a29000037802 */ /* 0x000fc40000000f00 */
[----:B-1234-:R-:W-:Y:S05]  /*1a280*/  CALL.REL.NOINC `($__internal_20_$__cuda_sm70_shflsync_up_p) ;  /* 0x0000061000007944 */ /* 0x01efea0003c00000 */
[----:B------:R-:W-:Y:S05]  /*1a290*/  BRA `(.L_x_1614) ;  /* 0xffff974000007947 */ /* 0x000fea000383ffff */
.L_x_1532:
[----:B------:R-:W-:Y:S02]  /*1a2a0*/  MOV R2, 0x2 ;  /* 0x0000000200027802 */ /* 0x000fe40000000f00 */
[----:B------:R-:W-:-:S02]  /*1a2b0*/  MOV R3, 0x1a2d0 ;  /* 0x0001a2d000037802 */ /* 0x000fc40000000f00 */
[----:B--2-4-:R-:W-:Y:S05]  /*1a2c0*/  CALL.REL.NOINC `($__internal_20_$__cuda_sm70_shflsync_up_p) ;  /* 0x000005d000007944 */ /* 0x014fea0003c00000 */
        /* <DEDUP_REMOVED lines=24> */
.L_x_1536:
[----:B------:R-:W-:Y:S02]  /*1a450*/  MOV R2, 0x1 ;  /* 0x0000000100027802 */ /* 0x000fe40000000f00 */
[----:B------:R-:W-:Y:S02]  /*1a460*/  MOV R3, 0x1a480 ;  /* 0x0001a48000037802 */ /* 0x000fe40000000f00 */
[----:B------:R-:W-:Y:S05]  /*1a470*/  CALL.REL.NOINC `($__internal_20_$__cuda_sm70_shflsync_up_p) ;  /* 0x0000042000007944 */ /* 0x000fea0003c00000 */
[----:B------:R-:W-:Y:S01]  /*1a480*/  MOV R2, R4 ;  /* 0x0000000400027202 */ /* 0x000fe20000000f00 */
[----:B------:R-:W-:Y:S05]  /*1a490*/  BRA `(.L_x_1616) ;  /* 0xffff97a000007947 */ /* 0x000fea000383ffff */
.L_x_1537:
        /* <DEDUP_REMOVED lines=27> */
.L_x_1539:
[----:B------:R-:W-:Y:S02]  /*1a650*/  SEL R0, RZ, 0x1, P0 ;  /* 0x00000001ff007807 */ /* 0x000fe40000000000 */
[----:B------:R-:W-:Y:S02]  /*1a660*/  MOV R2, 0x1a680 ;  /* 0x0001a68000027802 */ /* 0x000fe40000000f00 */
[----:B-1----:R-:W-:Y:S05]  /*1a670*/  CALL.REL.NOINC `($__internal_21_$__cuda_sm70_votesync_ballot) ;  /* 0x0000029000007944 */ /* 0x002fea0003c00000 */
[----:B------:R-:W-:Y:S01]  /*1a680*/  MOV R10, R0 ;  /* 0x00000000000a7202 */ /* 0x000fe20000000f00 */
[----:B------:R-:W-:Y:S05]  /*1a690*/  BRA `(.L_x_1618) ;  /* 0xffff973000007947 */ /* 0x000fea000383ffff */
.L_x_1540:
[----:B------:R-:W-:Y:S01]  /*1a6a0*/  IMAD.MOV.U32 R56, RZ, RZ, R6 ;  /* 0x000000ffff387224 */ /* 0x000fe200078e0006 */
[----:B--2---:R-:W-:Y:S01]  /*1a6b0*/  MOV R2, R0 ;  /* 0x0000000000027202 */ /* 0x004fe20000000f00 */
[----:B------:R-:W-:Y:S01]  /*1a6c0*/  IMAD.MOV.U32 R62, RZ, RZ, 0x1f ;  /* 0x0000001fff3e7424 */ /* 0x000fe200078e00ff */
[----:B------:R-:W-:Y:S02]  /*1a6d0*/  MOV R3, 0x1a6f0 ;  /* 0x0001a6f000037802 */ /* 0x000fe40000000f00 */
[----:B-1----:R-:W-:Y:S05]  /*1a6e0*/  CALL.REL.NOINC `($__internal_19_$__cuda_sm70_shflsync_idx_p) ;  /* 0x0000015000007944 */ /* 0x002fea0003c00000 */
[----:B------:R-:W-:Y:S01]  /*1a6f0*/  IMAD.MOV.U32 R8, RZ, RZ, R62 ;  /* 0x000000ffff087224 */ /* 0x000fe200078e003e */
[----:B------:R-:W-:Y:S01]  /*1a700*/  MOV R2, R0 ;  /* 0x0000000000027202 */ /* 0x000fe20000000f00 */
[----:B------:R-:W-:Y:S01]  /*1a710*/  IMAD.MOV.U32 R56, RZ, RZ, R7 ;  /* 0x000000ffff387224 */ /* 0x000fe200078e0007 */
[----:B------:R-:W-:-:S02]  /*1a720*/  MOV R62, 0x1f ;  /* 0x0000001f003e7802 */ /* 0x000fc40000000f00 */
[----:B------:R-:W-:Y:S02]  /*1a730*/  MOV R3, 0x1a750 ;  /* 0x0001a75000037802 */ /* 0x000fe40000000f00 */
[----:B------:R-:W-:Y:S05]  /*1a740*/  CALL.REL.NOINC `($__internal_19_$__cuda_sm70_shflsync_idx_p) ;  /* 0x000000f000007944 */ /* 0x000fea0003c00000 */
[----:B------:R-:W-:Y:S01]  /*1a750*/  MOV R7, R62 ;  /* 0x0000003e00077202 */ /* 0x000fe20000000f00 */
[----:B------:R-:W-:Y:S05]  /*1a760*/  BRA `(.L_x_1619) ;  /* 0xffff96d000007947 */ /* 0x000fea000383ffff */
.L_x_1543:
[----:B------:R-:W-:Y:S01]  /*1a770*/  IMAD.MOV.U32 R56, RZ, RZ, R4 ;  /* 0x000000ffff387224 */ /* 0x000fe200078e0004 */
[----:B--2---:R-:W-:Y:S01]  /*1a780*/  MOV R2, R0 ;  /* 0x0000000000027202 */ /* 0x004fe20000000f00 */
[----:B------:R-:W-:Y:S01]  /*1a790*/  IMAD.MOV.U32 R62, RZ, RZ, 0x1f ;  /* 0x0000001fff3e7424 */ /* 0x000fe200078e00ff */
[----:B------:R-:W-:Y:S02]  /*1a7a0*/  MOV R3, 0x1a7c0 ;  /* 0x0001a7c000037802 */ /* 0x000fe40000000f00 */
[----:B-1--4-:R-:W-:Y:S05]  /*1a7b0*/  CALL.REL.NOINC `($__internal_19_$__cuda_sm70_shflsync_idx_p) ;  /* 0x0000008000007944 */ /* 0x012fea0003c00000 */
[----:B------:R-:W-:Y:S01]  /*1a7c0*/  MOV R11, R62 ;  /* 0x0000003e000b7202 */ /* 0x000fe20000000f00 */
[----:B------:R-:W-:Y:S05]  /*1a7d0*/  BRA `(.L_x_1542) ;  /* 0xffff96c000007947 */ /* 0x000fea000383ffff */
        .weak           $__internal_18_$__cuda_sm70_shflsync_bfly_p
        .type           $__internal_18_$__cuda_sm70_shflsync_bfly_p,@function
        .size           $__internal_18_$__cuda_sm70_shflsync_bfly_p,($__internal_19_$__cuda_sm70_shflsync_idx_p - $__internal_18_$__cuda_sm70_shflsync_bfly_p)
$__internal_18_$__cuda_sm70_shflsync_bfly_p:
[----:B------:R-:W-:Y:S02]  /*1a7e0*/  MOV R9, 0xffffffff ;  /* 0xffffffff00097802 */ /* 0x000fe40000000f00 */
[----:B------:R-:W-:Y:S02]  /*1a7f0*/  MOV R3, 0x1f ;  /* 0x0000001f00037802 */ /* 0x000fe40000000f00 */
[----:B------:R-:W-:Y:S04]  /*1a800*/  WARPSYNC R9 ;  /* 0x0000000900007348 */ /* 0x000fe80003800000 */
[----:B------:R1:W2:Y:S02]  /*1a810*/  SHFL.BFLY PT, R0, R4, R0, R3 ;  /* 0x0c00000004007389 */ /* 0x0002a400000e0003 */
[----:B-1----:R-:W-:-:S04]  /*1a820*/  MOV R3, 0x0 ;  /* 0x0000000000037802 */ /* 0x002fc80000000f00 */
[----:B--2---:R-:W-:Y:S05]  /*1a830*/  RET.REL.NODEC R2 `(_ZN7cutlass13device_kernelIN5flash19enable_sm80_to_sm89INS1_16FlashAttnFwdSm80INS1_25CollectiveMainloopFwdSm80ILi4ELi1ELb0EN4cute5tupleIJNS5_1CILi128EEENS7_ILi80EEENS7_ILi64EEEEEELi64ENS_10bfloat16_tEfNS_4arch4Sm80ELb1ELb0ELb1ELb1ELb1ELb0ELb1ELb1EEENS1_21CollectiveEpilogueFwdINS6_IJS8_SA_S9_EEENS6_IJNS7_ILi1EEESI_SI_EEESC_SE_Li128ELb1ELb1ELb1ELb0EEENS1_36VarlenDynamicPersistentTileSchedulerILi128ELi80ELi128ELi128ELb1ELb1ELb0ELb1ELb1ELb1EEEEEEEEEvNT_6ParamsE) ;  /* 0xfffe57c002007950 */ /* 0x004fea0003c3ffff */
        .weak           $__internal_19_$__cuda_sm70_shflsync_idx_p
        .type           $__internal_19_$__cuda_sm70_shflsync_idx_p,@function
        .size           $__internal_19_$__cuda_sm70_shflsync_idx_p,($__internal_20_$__cuda_sm70_shflsync_up_p - $__internal_19_$__cuda_sm70_shflsync_idx_p)
$__internal_19_$__cuda_sm70_shflsync_idx_p:
[----:B------:R-:W-:-:S04]  /*1a840*/  MOV R69, 0xffffffff ;  /* 0xffffffff00457802 */ /* 0x000fc80000000f00 */
[----:B------:R-:W-:Y:S04]  /*1a850*/  WARPSYNC R69 ;  /* 0x0000004500007348 */ /* 0x000fe80003800000 */
[----:B------:R1:W2:Y:S02]  /*1a860*/  SHFL.IDX PT, R62, R56, R2, R62 ;  /* 0x00000002383e7389 */ /* 0x0002a400000e003e */
[----:B-1----:R-:W-:Y:S02]  /*1a870*/  MOV R2, R3 ;  /* 0x0000000300027202 */ /* 0x002fe40000000f00 */
[----:B------:R-:W-:-:S04]  /*1a880*/  MOV R3, 0x0 ;  /* 0x0000000000037802 */ /* 0x000fc80000000f00 */
[----:B--2---:R-:W-:Y:S05]  /*1a890*/  RET.REL.NODEC R2 `(_ZN7cutlass13device_kernelIN5flash19enable_sm80_to_sm89INS1_16FlashAttnFwdSm80INS1_25CollectiveMainloopFwdSm80ILi4ELi1ELb0EN4cute5tupleIJNS5_1CILi128EEENS7_ILi80EEENS7_ILi64EEEEEELi64ENS_10bfloat16_tEfNS_4arch4Sm80ELb1ELb0ELb1ELb1ELb1ELb0ELb1ELb1EEENS1_21CollectiveEpilogueFwdINS6_IJS8_SA_S9_EEENS6_IJNS7_ILi1EEESI_SI_EEESC_SE_Li128ELb1ELb1ELb1ELb0EEENS1_36VarlenDynamicPersistentTileSchedulerILi128ELi80ELi128ELi128ELb1ELb1ELb0ELb1ELb1ELb1EEEEEEEEEvNT_6ParamsE) ;  /* 0xfffe576002007950 */ /* 0x004fea0003c3ffff */
        .weak           $__internal_20_$__cuda_sm70_shflsync_up_p
        .type           $__internal_20_$__cuda_sm70_shflsync_up_p,@function
        .size           $__internal_20_$__cuda_sm70_shflsync_up_p,($__internal_21_$__cuda_sm70_votesync_ballot - $__internal_20_$__cuda_sm70_shflsync_up_p)
$__internal_20_$__cuda_sm70_shflsync_up_p:
[----:B------:R-:W-:Y:S02]  /*1a8a0*/  IMAD.MOV.U32 R4, RZ, RZ, RZ ;  /* 0x000000ffff047224 */ /* 0x000fe400078e00ff */
[----:B------:R-:W-:-:S04]  /*1a8b0*/  IMAD.MOV.U32 R10, RZ, RZ, -0x1 ;  /* 0xffffffffff0a7424 */ /* 0x000fc800078e00ff */
[----:B------:R-:W-:Y:S04]  /*1a8c0*/  WARPSYNC R10 ;  /* 0x0000000a00007348 */ /* 0x000fe80003800000 */
[----:B------:R1:W2:Y:S02]  /*1a8d0*/  SHFL.UP PT, R4, R0, R2, R4 ;  /* 0x0400000200047389 */ /* 0x0002a400000e0004 */
[----:B-1----:R-:W-:Y:S02]  /*1a8e0*/  MOV R2, R3 ;  /* 0x0000000300027202 */ /* 0x002fe40000000f00 */
[----:B------:R-:W-:-:S04]  /*1a8f0*/  MOV R3, 0x0 ;  /* 0x0000000000037802 */ /* 0x000fc80000000f00 */
[----:B--2---:R-:W-:Y:S05]  /*1a900*/  RET.REL.NODEC R2 `(_ZN7cutlass13device_kernelIN5flash19enable_sm80_to_sm89INS1_16FlashAttnFwdSm80INS1_25CollectiveMainloopFwdSm80ILi4ELi1ELb0EN4cute5tupleIJNS5_1CILi128EEENS7_ILi80EEENS7_ILi64EEEEEELi64ENS_10bfloat16_tEfNS_4arch4Sm80ELb1ELb0ELb1ELb1ELb1ELb0ELb1ELb1EEENS1_21CollectiveEpilogueFwdINS6_IJS8_SA_S9_EEENS6_IJNS7_ILi1EEESI_SI_EEESC_SE_Li128ELb1ELb1ELb1ELb0EEENS1_36VarlenDynamicPersistentTileSchedulerILi128ELi80ELi128ELi128ELb1ELb1ELb0ELb1ELb1ELb1EEEEEEEEEvNT_6ParamsE) ;  /* 0xfffe56f002007950 */ /* 0x004fea0003c3ffff */
        .weak           $__internal_21_$__cuda_sm70_votesync_ballot
        .type           $__internal_21_$__cuda_sm70_votesync_ballot,@function
        .size           $__internal_21_$__cuda_sm70_votesync_ballot,(.L_x_1934 - $__internal_21_$__cuda_sm70_votesync_ballot)
$__internal_21_$__cuda_sm70_votesync_ballot:
[----:B------:R-:W-:Y:S01]  /*1a910*/  ISETP.NE.U32.AND P0, PT, R0, 0x1, PT ;  /* 0x000000010000780c */ /* 0x000fe20003f05070 */
[----:B------:R-:W-:-:S04]  /*1a920*/  IMAD.MOV.U32 R3, RZ, RZ, -0x1 ;  /* 0xffffffffff037424 */ /* 0x000fc800078e00ff */
[----:B------:R-:W-:Y:S08]  /*1a930*/  WARPSYNC R3 ;  /* 0x0000000300007348 */ /* 0x000ff00003800000 */
[----:B------:R-:W-:-:S04]  /*1a940*/  VOTE.ANY R0, PT, !P0 ;  /* 0x0000000000007806 */ /* 0x000fc800040e0100 */
[----:B------:R-:W-:Y:S01]  /*1a950*/  LOP3.LUT R0, R0, R3, RZ, 0xc0, !PT ;  /* 0x0000000300007212 */ /* 0x000fe200078ec0ff */
[----:B------:R-:W-:-:S04]  /*1a960*/  IMAD.MOV.U32 R3, RZ, RZ, 0x0 ;  /* 0x00000000ff037424 */ /* 0x000fc800078e00ff */
[----:B------:R-:W-:Y:S05]  /*1a970*/  RET.REL.NODEC R2 `(_ZN7cutlass13device_kernelIN5flash19enable_sm80_to_sm89INS1_16FlashAttnFwdSm80INS1_25CollectiveMainloopFwdSm80ILi4ELi1ELb0EN4cute5tupleIJNS5_1CILi128EEENS7_ILi80EEENS7_ILi64EEEEEELi64ENS_10bfloat16_tEfNS_4arch4Sm80ELb1ELb0ELb1ELb1ELb1ELb0ELb1ELb1EEENS1_21CollectiveEpilogueFwdINS6_IJS8_SA_S9_EEENS6_IJNS7_ILi1EEESI_SI_EEESC_SE_Li128ELb1ELb1ELb1ELb0EEENS1_36VarlenDynamicPersistentTileSchedulerILi128ELi80ELi128ELi128ELb1ELb1ELb0ELb1ELb1ELb1EEEEEEEEEvNT_6ParamsE) ;  /* 0xfffe568002007950 */ /* 0x000fea0003c3ffff */
.L_x_1620:
        /* <DEDUP_REMOVED lines=16> */
.L_x_1934:


//--------------------- .text._ZN7cutlass13device_kernelIN5flash19enable_sm80_to_sm89INS1_16FlashAttnFwdSm80INS1_25CollectiveMainloopFwdSm80ILi4ELi1ELb0EN4cute5tupleIJNS5_1CILi128EEENS7_ILi80EEENS7_ILi64EEEEEELi64ENS_10bfloat16_tEfNS_4arch4Sm80ELb1ELb0ELb1ELb1ELb1ELb1ELb1ELb1EEENS1_21CollectiveEpilogueFwdINS6_IJS8_SA_S9_EEENS6_IJNS7_ILi1EEESI_SI_EEESC_SE_Li128ELb1ELb1ELb1ELb0EEENS1_36VarlenDynamicPersistentTileSchedulerILi128ELi80ELi128ELi128ELb1ELb1ELb0ELb1ELb1ELb1EEEEEEEEEvNT_6ParamsE --------------------------
	.section	.text._ZN7cutlass13device_kernelIN5flash19enable_sm80_to_sm89INS1_16FlashAttnFwdSm80INS1_25CollectiveMainloopFwdSm80ILi4ELi1ELb0EN4cute5tupleIJNS5_1CILi128EEENS7_ILi80EEENS7_ILi64EEEEEELi64ENS_10bfloat16_tEfNS_4arch4Sm80ELb1ELb0ELb1ELb1ELb1ELb1ELb1ELb1EEENS1_21CollectiveEpilogueFwdINS6_IJS8_SA_S9_EEENS6_IJNS7_ILi1EEESI_SI_EEESC_SE_Li128ELb1ELb1ELb1ELb0EEENS1_36VarlenDynamicPersistentTileSchedulerILi128ELi80ELi128ELi128ELb1ELb1ELb0ELb1ELb1ELb1EEEEEEEEEvNT_6ParamsE,"ax",@progbits
	.sectioninfo	@"SHI_REGISTERS=255"
	.align	128
.text._ZN7cutlass13device_kernelIN5flash19enable_sm80_to_sm89INS1_16FlashAttnFwdSm80INS1_25CollectiveMainloopFwdSm80ILi4ELi1ELb0EN4cute5tupleIJNS5_1CILi128EEENS7_ILi80EEENS7_ILi64EEEEEELi64ENS_10bfloat16_tEfNS_4arch4Sm80ELb1ELb0ELb1ELb1ELb1ELb1ELb1ELb1EEENS1_21CollectiveEpilogueFwdINS6_IJS8_SA_S9_EEENS6_IJNS7_ILi1EEESI_SI_EEESC_SE_Li128ELb1ELb1ELb1ELb0EEENS1_36VarlenDynamicPersistentTileSchedulerILi128ELi80ELi128ELi128ELb1ELb1ELb0ELb1ELb1ELb1EEEEEEEEEvNT_6ParamsE:
        .type           _ZN7cutlass13device_kernelIN5flash19enable_sm80_to_sm89INS1_16FlashAttnFwdSm80INS1_25CollectiveMainloopFwdSm80ILi4ELi1ELb0EN4cute5tupleIJNS5_1CILi128EEENS7_ILi80EEENS7_ILi64EEEEEELi64ENS_10bfloat16_tEfNS_4arch4Sm80ELb1ELb0ELb1ELb1ELb1ELb1ELb1ELb1EEENS1_21CollectiveEpilogueFwdINS6_IJS8_SA_S9_EEENS6_IJNS7_ILi1EEESI_SI_EEESC_SE_Li128ELb1ELb1ELb1ELb0EEENS1_36VarlenDynamicPersistentTileSchedulerILi128ELi80ELi128ELi128ELb1ELb1ELb0ELb1ELb1ELb1EEEEEEEEEvNT_6ParamsE,@function
        .size           _ZN7cutlass13device_kernelIN5flash19enable_sm80_to_sm89INS1_16FlashAttnFwdSm80INS1_25CollectiveMainloopFwdSm80ILi4ELi1ELb0EN4cute5tupleIJNS5_1CILi128EEENS7_ILi80EEENS7_ILi64EEEEEELi64ENS_10bfloat16_tEfNS_4arch4Sm80ELb1ELb0ELb1ELb1ELb1ELb1ELb1ELb1EEENS1_21CollectiveEpilogueFwdINS6_IJS8_SA_S9_EEENS6_IJNS7_ILi1EEESI_SI_EEESC_SE_Li128ELb1ELb1ELb1ELb0EEENS1_36VarlenDynamicPersistentTileSchedulerILi128ELi80ELi128ELi128ELb1ELb1ELb0ELb1ELb1ELb1EEEEEEEEEvNT_6ParamsE,(.L_x_1939 - _ZN7cutlass13device_kernelIN5flash19enable_sm80_to_sm89INS1_16FlashAttnFwdSm80INS1_25CollectiveMainloopFwdSm80ILi4ELi1ELb0EN4cute5tupleIJNS5_1CILi128EEENS7_ILi80EEENS7_ILi64EEEEEELi64ENS_10bfloat16_tEfNS_4arch4Sm80ELb1ELb0ELb1ELb1ELb1ELb1ELb1ELb1EEENS1_21CollectiveEpilogueFwdINS6_IJS8_SA_S9_EEENS6_IJNS7_ILi1EEESI_SI_EEESC_SE_Li128ELb1ELb1ELb1ELb0EEENS1_36VarlenDynamicPersistentTileSchedulerILi128ELi80ELi128ELi128ELb1ELb1ELb0ELb1ELb1ELb1EEEEEEEEEvNT_6ParamsE)
        .other          _ZN7cutlass13device_kernelIN5flash19enable_sm80_to_sm89INS1_16FlashAttnFwdSm80INS1_25CollectiveMainloopFwdSm80ILi4ELi1ELb0EN4cute5tupleIJNS5_1CILi128EEENS7_ILi80EEENS7_ILi64EEEEEELi64ENS_10bfloat16_tEfNS_4arch4Sm80ELb1ELb0ELb1ELb1ELb1ELb1ELb1ELb1EEENS1_21CollectiveEpilogueFwdINS6_IJS8_SA_S9_EEENS6_IJNS7_ILi1EEESI_SI_EEESC_SE_Li128ELb1ELb1ELb1ELb0EEENS1_36VarlenDynamicPersistentTileSchedulerILi128ELi80ELi128ELi128ELb1ELb1ELb0ELb1ELb1ELb1EEEEEEEEEvNT_6ParamsE,@"STO_CUDA_ENTRY STV_DEFAULT"
_ZN7cutlass13device_kernelIN5flash19enable_sm80_to_sm89INS1_16FlashAttnFwdSm80INS1_25CollectiveMainloopFwdSm80ILi4ELi1ELb0EN4cute5tupleIJNS5_1CILi128EEENS7_ILi80EEENS7_ILi64EEEEEELi64ENS_10bfloat16_tEfNS_4arch4Sm80ELb1ELb0ELb1ELb1ELb1ELb1ELb1ELb1EEENS1_21CollectiveEpilogueFwdINS6_IJS8_SA_S9_EEENS6_IJNS7_ILi1EEESI_SI_EEESC_SE_Li128ELb1ELb1ELb1ELb0EEENS1_36VarlenDynamicPersistentTileSchedulerILi128ELi80ELi128ELi128ELb1ELb1ELb0ELb1ELb1ELb1EEEEEEEEEvNT_6ParamsE:
        /* <DEDUP_REMOVED lines=54> */
.L_x_1626:
        /* <DEDUP_REMOVED lines=16> */
.L_x_1838:
        /* <DEDUP_REMOVED lines=16> */
.L_x_1839:
[----:B--2---:R-:W-:-:S05]  /*0560*/  IMAD R0, R0, c[0x0][0x538], RZ ;  /* 0x00014e0000007a24 */ /* 0x004fca00078e02ff */
[----:B------:R-:W-:-:S04]  /*0570*/  IADD3 R7, R0, R7, RZ ;  /* 0x0000000700077210 */ /* 0x000fc80007ffe0ff */
[----:B------:R-:W-:-:S13]  /*0580*/  ISETP.GT.AND P0, PT, R7, UR4, PT ;  /* 0x0000000407007c0c */ /* 0x000fda000bf04270 */
[----:B-1----:R-:W-:Y:S05]  /*0590*/  @!P0 BRA `(.L_x_1626) ;  /* 0xfffffdc000008947 */ /* 0x002fea000383ffff */
.L_x_1622:
[----:B------:R-:W-:-:S05]  /*05a0*/  IADD3 R10, -R0, R7, RZ ;  /* 0x00000007000a7210 */ /* 0x000fca0007ffe1ff */
[----:B------:R-:W-:-:S05]  /*05b0*/  IMAD R0, R4, c[0x0][0x538], R10 ;  /* 0x00014e0004007a24 */ /* 0x000fca00078e020a */
[----:B------:R-:W-:Y:S01]  /*05c0*/  ISETP.GT.AND P0, PT, R0, UR4, PT ;  /* 0x0000000400007c0c */ /* 0x000fe2000bf04270 */
[----:B------:R-:W-:-:S12]  /*05d0*/  BRA.DIV ~URZ, `(.L_x_1627) ;  /* 0x0001f4a27f007947 */ /* 0x000fd8000b800000 */
[----:B------:R-:W-:-:S04]  /*05e0*/  VOTE.ANY R7, PT, !P0 ;  /* 0x0000000000077806 */ /* 0x000fc800040e0100 */
.L_x_1840:
[----:B------:R-:W1:Y:S02]  /*05f0*/  POPC R0, R7 ;  /* 0x0000000700007309 */ /* 0x000e640000000000 */
[----:B-1----:R-:W-:-:S05]  /*0600*/  IADD3 R2, R0, R6, RZ ;  /* 0x0000000600027210 */ /* 0x002fca0007ffe0ff */
[----:B------:R1:W-:Y:S01]  /*0610*/  STL [R1+0x4c], R2 ;  /* 0x00004c0201007387 */ /* 0x0003e20000100800 */
[----:B------:R-:W-:Y:S05]  /*0620*/  BRA.DIV ~URZ, `(.L_x_1628) ;  /* 0x0001f4a27f007947 */ /* 0x000fea000b800000 */
[----:B------:R2:W3:Y:S01]  /*0630*/  SHFL.IDX PT, R12, R9, R0, 0x1f ;  /* 0x00001f00090c7589 */ /* 0x0004e200000e0000 */
[----:B------:R-:W-:-:S03]  /*0640*/  MOV R5, RZ ;  /* 0x000000ff00057202 */ /* 0x000fc60000000f00 */
[----:B------:R2:W4:Y:S04]  /*0650*/  SHFL.IDX PT, R9, R8, R0, 0x1f ;  /* 0x00001f0008097589 */ /* 0x00052800000e0000 */
.L_x_1841:
[----:B------:R-:W-:Y:S01]  /*0660*/  ISETP.NE.AND P0, PT, R7, RZ, PT ;  /* 0x000000ff0700720c */ /* 0x000fe20003f05270 */
[----:B------:R-:W-:-:S12]  /*0670*/  BSSY B0, `(.L_x_1629) ;  /* 0x0000005000007945 */ /* 0x000fd80003800000 */
[----:B------:R-:W-:Y:S05]  /*0680*/  @!P0 BRA `(.L_x_1630) ;  /* 0x0000003000008947 */ /* 0x000fea0003800000 */
[----:B--2---:R-:W-:Y:S01]  /*0690*/  IADD3 R0, R0, -0x1, RZ ;  /* 0xffffffff00007810 */ /* 0x004fe20007ffe0ff */
[----:B------:R-:W-:Y:S05]  /*06a0*/  BRA.DIV ~URZ, `(.L_x_1631) ;  /* 0x0001f5027f007947 */ /* 0x000fea000b800000 */
[----:B------:R2:W1:Y:S02]  /*06b0*/  SHFL.IDX PT, R5, R4, R0, 0x1f ;  /* 0x00001f0004057589 */ /* 0x00046400000e0000 */
.L_x_1630:
[----:B------:R-:W-:Y:S05]  /*06c0*/  BSYNC B0 ;  /* 0x0000000000007941 */ /* 0x000fea0003800000 */
.L_x_1629:
        /* <DEDUP_REMOVED lines=69> */
.L_x_1633:
        /* <DEDUP_REMOVED lines=70> */
.L_x_1634:
[----:B------:R-:W-:Y:S05]  /*0f80*/  BSYNC B0 ;  /* 0x0000000000007941 */ /* 0x000fea0003800000 */
.L_x_1632:
[----:B------:R-:W-:-:S04]  /*0f90*/  LOP3.LUT R0, RZ, R0, RZ, 0x33, !PT ;  /* 0x00000000ff007212 */ /* 0x000fc800078e33ff */
[----:B------:R-:W-:-:S05]  /*0fa0*/  IADD3 R0, R0, R12, RZ ;  /* 0x0000000c00007210 */ /* 0x000fca0007ffe0ff */
[----:B------:R2:W-:Y:S01]  /*0fb0*/  STL [R1+0x44], R0 ;  /* 0x0000440001007387 */ /* 0x0005e20000100800 */
[----:B------:R-:W-:Y:S05]  /*0fc0*/  BRA `(.L_x_1635) ;  /* 0x0000006000007947 */ /* 0x000fea0003800000 */
.L_x_1623:
[----:B------:R-:W-:Y:S01]  /*0fd0*/  MOV R0, UR4 ;  /* 0x0000000400007c02 */ /* 0x000fe20008000f00 */
[----:B------:R-:W-:Y:S04]  /*0fe0*/  STL [R1+0x44], RZ ;  /* 0x000044ff01007387 */ /* 0x000fe80000100800 */
[----:B------:R-:W-:Y:S04]  /*0ff0*/  STL [R1+0x48], RZ ;  /* 0x000048ff01007387 */ /* 0x000fe80000100800 */
[----:B------:R1:W-:Y:S02]  /*1000*/  STL [R1+0x40], R0 ;  /* 0x0000400001007387 */ /* 0x0003e40000100800 */
[----:B-1----:R-:W-:-:S05]  /*1010*/  MOV R0, c[0x0][0x53c] ;  /* 0x00014f0000007a02 */ /* 0x002fca0000000f00 */
[----:B------:R1:W-:Y:S02]  /*1020*/  STL [R1+0x4c], R0 ;  /* 0x00004c0001007387 */ /* 0x0003e40000100800 */
.L_x_1635:
        /* <DEDUP_REMOVED lines=8> */
.L_x_1621:
[----:B-12---:R-:W2:Y:S02]  /*10b0*/  LDL R0, [R1+0x4c] ;  /* 0x00004c0001007983 */ /* 0x006ea40000100800 */
[----:B--2---:R-:W-:-:S13]  /*10c0*/  ISETP.GE.AND P0, PT, R0, c[0x0][0x53c], PT ;  /* 0x00014f0000007a0c */ /* 0x004fda0003f06270 */
[----:B------:R-:W-:Y:S05]  /*10d0*/  @P0 EXIT ;  /* 0x000000000000094d */ /* 0x000fea0003800000 */
[----:B------:R-:W1:Y:S01]  /*10e0*/  S2R R15, SR_TID.X ;  /* 0x00000000000f7919 */ /* 0x000e620000002100 */
[----:B------:R-:W-:Y:S01]  /*10f0*/  IMAD.MOV.U32 R18, RZ, RZ, -0x10 ;  /* 0xfffffff0ff127424 */ /* 0x000fe200078e00ff */
[----:B------:R-:W-:Y:S01]  /*1100*/  ULDC UR4, c[0x0][0x2ac] ;  /* 0x0000ab0000047ab9 */ /* 0x000fe20000000800 */
[----:B------:R-:W-:Y:S01]  /*1110*/  IMAD.MOV.U32 R17, RZ, RZ, 0x20 ;  /* 0x00000020ff117424 */ /* 0x000fe200078e00ff */
[----:B------:R-:W-:Y:S01]  /*1120*/  ULDC UR6, c[0x0][0x1d0] ;  /* 0x0000740000067ab9 */ /* 0x000fe20000000800 */
[----:B------:R-:W-:Y:S01]  /*1130*/  IMAD.MOV.U32 R16, RZ, RZ, 0x40 ;  /* 0x00000040ff107424 */ /* 0x000fe200078e00ff */
[----:B------:R-:W-:Y:S01]  /*1140*/  UIMAD UR6, UR4, UR6, URZ ;  /* 0x00000006040672a4 */ /* 0x000fe2000f8e023f */
[----:B-1----:R-:W-:-:S04]  /*1150*/  SHF.R.S32.HI R14, RZ, 0x1f, R15 ;  /* 0x0000001fff0e7819 */ /* 0x002fc8000001140f */
[CC--:B------:R-:W-:Y:S02]  /*1160*/  LEA.HI R10, R14.reuse, R15.reuse, RZ, 0x3 ;  /* 0x0000000f0e0a7211 */ /* 0x0c0fe400078f18ff */
[----:B------:R-:W-:Y:S02]  /*1170*/  LEA.HI R2, R14, R15, RZ, 0x4 ;  /* 0x0000000f0e027211 */ /* 0x000fe400078f20ff */
[----:B------:R-:W-:Y:S02]  /*1180*/  SHF.R.S32.HI R27, RZ, 0x3, R10 ;  /* 0x00000003ff1b7819 */ /* 0x000fe4000001140a */
[----:B---3--:R-:W-:Y:S02]  /*1190*/  LOP3.LUT R4, R10, 0xfffffff8, RZ, 0xc0, !PT ;  /* 0xfffffff80a047812 */ /* 0x008fe400078ec0ff */
        /* <DEDUP_REMOVED lines=73> */
[----:B------:R-:W-:Y:S01]  /*1630*/  IADD3 R25, R93, 0x20, RZ ;  /* 0x000000205d197810 */ /* 0x000fe20007ffe0ff */
[----:B------:R-:W-:Y:S01]  /*1640*/  STL [R1+0x50], R22 ;  /* 0x0000501601007387 */ /* 0x000fe20000100800 */
[----:B------:R-:W-:Y:S01]  /*1650*/  LOP3.LUT R0, R2, R0, RZ, 0x3c, !PT ;  /* 0x0000000002007212 */ /* 0x000fe200078e3cff */
[----:B------:R-:W-:Y:S01]  /*1660*/  IMAD.IADD R15, R6, 0x1, R4 ;  /* 0x00000001060f7824 */ /* 0x000fe200078e0204 */
[----:B------:R-:W-:Y:S01]  /*1670*/  LOP3.LUT R3, R3, 0xfffffe00, RZ, 0xc0, !PT ;  /* 0xfffffe0003037812 */ /* 0x000fe200078ec0ff */
[----:B------:R-:W-:Y:S01]  /*1680*/  IMAD.SHL.U32 R6, R25, 0x40, RZ ;  /* 0x0000004019067824 */ /* 0x000fe200078e00ff */
[C---:B------:R-:W-:Y:S01]  /*1690*/  IADD3 R23, R93.reuse, 0x40, RZ ;  /* 0x000000405d177810 */ /* 0x040fe20007ffe0ff */
[----:B------:R-:W-:Y:S01]  /*16a0*/  IMAD R2, R12, 0x200, R13 ;  /* 0x000002000c027824 */ /* 0x000fe200078e020d */
[----:B------:R-:W-:Y:S01]  /*16b0*/  IADD3 R4, R0, R3, R5 ;  /* 0x0000000300047210 */ /* 0x000fe20007ffe005 */
[----:B------:R-:W-:Y:S01]  /*16c0*/  STL [R1+0x54], R21 ;  /* 0x0000541501007387 */ /* 0x000fe20000100800 */
[----:B------:R-:W-:-:S02]  /*16d0*/  IADD3 R24, R93, 0x60, RZ ;  /* 0x000000605d187810 */ /* 0x000fc40007ffe0ff */
[C---:B------:R-:W-:Y:S02]  /*16e0*/  LOP3.LUT P6, RZ, R8.reuse, 0x2, RZ, 0xc0, !PT ;  /* 0x0000000208ff7812 */ /* 0x040fe400078cc0ff */
[----:B------:R-:W-:Y:S02]  /*16f0*/  LOP3.LUT P5, RZ, R8, 0x4, RZ, 0xc0, !PT ;  /* 0x0000000408ff7812 */ /* 0x000fe400078ac0ff */
[----:B------:R-:W-:Y:S01]  /*1700*/  LOP3.LUT R5, R0, R3, RZ, 0xfc, !PT ;  /* 0x0000000300057212 */ /* 0x000fe200078efcff */
[----:B------:R-:W-:Y:S01]  /*1710*/  IMAD.SHL.U32 R3, R23, 0x40, RZ ;  /* 0x0000004017037824 */ /* 0x000fe200078e00ff */
[----:B------:R-:W-:Y:S01]  /*1720*/  SHF.R.S32.HI R7, RZ, 0x1f, R25 ;  /* 0x0000001fff077819 */ /* 0x000fe20000011419 */
[----:B------:R-:W-:Y:S01]  /*1730*/  IMAD.SHL.U32 R0, R24, 0x40, RZ ;  /* 0x0000004018007824 */ /* 0x000fe200078e00ff */
[----:B------:R-:W-:Y:S02]  /*1740*/  SHF.R.S32.HI R8, RZ, 0x1f, R23 ;  /* 0x0000001fff087819 */ /* 0x000fe40000011417 */
[----:B------:R-:W-:-:S02]  /*1750*/  LOP3.LUT P4, RZ, R9, 0x2, RZ, 0xc0, !PT ;  /* 0x0000000209ff7812 */ /* 0x000fc4000788c0ff */
[----:B------:R-:W-:Y:S02]  /*1760*/  LOP3.LUT P3, RZ, R9, 0x4, RZ, 0xc0, !PT ;  /* 0x0000000409ff7812 */ /* 0x000fe4000786c0ff */
[----:B------:R-:W-:Y:S02]  /*1770*/  SHF.R.S32.HI R9, RZ, 0x1f, R24 ;  /* 0x0000001fff097819 */ /* 0x000fe40000011418 */
[----:B------:R-:W-:Y:S02]  /*1780*/  LOP3.LUT R11, R6, 0x1c0, RZ, 0xc0, !PT ;  /* 0x000001c0060b7812 */ /* 0x000fe400078ec0ff */
[----:B------:R-:W-:Y:S02]  /*1790*/  LEA.HI R7, R7, R25, RZ, 0x3 ;  /* 0x0000001907077211 */ /* 0x000fe400078f18ff */
[----:B------:R-:W-:Y:S02]  /*17a0*/  LEA.HI R6, R8, R23, RZ, 0x3 ;  /* 0x0000001708067211 */ /* 0x000fe400078f18ff */
[----:B------:R-:W-:Y:S01]  /*17b0*/  LOP3.LUT R23, R3, 0x1c0, RZ, 0xc0, !PT ;  /* 0x000001c003177812 */ /* 0x000fe200078ec0ff */
[----:B------:R-:W-:Y:S01]  /*17c0*/  IMAD.SHL.U32 R7, R7, 0x40, RZ ;  /* 0x0000004007077824 */ /* 0x000fe200078e00ff */
[----:B------:R-:W-:Y:S01]  /*17d0*/  LEA.HI R3, R9, R24, RZ, 0x3 ;  /* 0x0000001809037211 */ /* 0x000fe200078f18ff */
[----:B------:R-:W-:Y:S01]  /*17e0*/  IMAD.SHL.U32 R6, R6, 0x40, RZ ;  /* 0x0000004006067824 */ /* 0x000fe200078e00ff */
[----:B------:R-:W-:-:S02]  /*17f0*/  LOP3.LUT R8, R0, 0x1c0, RZ, 0xc0, !PT ;  /* 0x000001c000087812 */ /* 0x000fc400078ec0ff */
[----:B------:R-:W-:Y:S01]  /*1800*/  IADD3 R92, R90, 0x10, RZ ;  /* 0x000000105a5c7810 */ /* 0x000fe20007ffe0ff */
[----:B------:R-:W-:Y:S01]  /*1810*/  IMAD.SHL.U32 R3, R3, 0x40, RZ ;  /* 0x0000004003037824 */ /* 0x000fe200078e00ff */
[----:B------:R-:W-:Y:S02]  /*1820*/  LOP3.LUT R9, R10, 0x7ffffffc, RZ, 0xc0, !PT ;  /* 0x7ffffffc0a097812 */ /* 0x000fe400078ec0ff */
[--C-:B------:R-:W-:Y:S02]  /*1830*/  LOP3.LUT R12, R11, 0x38, R84.reuse, 0xf8, !PT ;  /* 0x000000380b0c7812 */ /* 0x100fe400078ef854 */
[----:B------:R-:W-:Y:S01]  /*1840*/  SHF.R.U32.HI R13, RZ, 0x3, R11 ;  /* 0x00000003ff0d7819 */ /* 0x000fe2000001160b */
[----:B------:R-:W-:Y:S01]  /*1850*/  IMAD.IADD R9, R19, 0x1, -R9 ;  /* 0x0000000113097824 */ /* 0x000fe200078e0a09 */
[--C-:B------:R-:W-:Y:S02]  /*1860*/  LOP3.LUT R11, R23, 0x38, R84.reuse, 0xf8, !PT ;  /* 0x00000038170b7812 */ /* 0x100fe400078ef854 */
[----:B------:R-:W-:Y:S01]  /*1870*/  SHF.R.U32.HI R25, RZ, 0x3, R23 ;  /* 0x00000003ff197819 */ /* 0x000fe20000011617 */
[----:B------:R-:W-:Y:S01]  /*1880*/  IMAD.SHL.U32 R19, R9, 0x2, RZ ;  /* 0x0000000209137824 */ /* 0x000fe200078e00ff */
[----:B------:R-:W-:Y:S01]  /*1890*/  LOP3.LUT R10, R8, 0x38, R84, 0xf8, !PT ;  /* 0x00000038080a7812 */ /* 0x000fe200078ef854 */
[----:B------:R-:W-:Y:S01]  /*18a0*/  IMAD.IADD R9, R26, 0x1, R14 ;  /* 0x000000011a097824 */ /* 0x000fe200078e020e */
[----:B------:R-:W-:-:S02]  /*18b0*/  SHF.R.U32.HI R23, RZ, 0x3, R8 ;  /* 0x00000003ff177819 */ /* 0x000fc40000011608 */
[----:B------:R-:W-:Y:S02]  /*18c0*/  SHF.R.S32.HI R8, RZ, 0x1f, R92 ;  /* 0x0000001fff087819 */ /* 0x000fe4000001145c */
[----:B------:R-:W-:Y:S02]  /*18d0*/  LOP3.LUT R7, R7, 0xfffffe00, RZ, 0xc0, !PT ;  /* 0xfffffe0007077812 */ /* 0x000fe400078ec0ff */
[----:B------:R-:W-:Y:S01]  /*18e0*/  LOP3.LUT R24, R6, 0xfffffe00, RZ, 0xc0, !PT ;  /* 0xfffffe0006187812 */ /* 0x000fe200078ec0ff */
[----:B------:R1:W-:Y:S01]  /*18f0*/  STL [R1+0x98], R8 ;  /* 0x0000980801007387 */ /* 0x0003e20000100800 */
[----:B------:R-:W-:Y:S02]  /*1900*/  LOP3.LUT R3, R3, 0xfffffe00, RZ, 0xc0, !PT ;  /* 0xfffffe0003037812 */ /* 0x000fe400078ec0ff */
[----:B------:R-:W-:Y:S01]  /*1910*/  LOP3.LUT R13, R7, R12, R13, 0xf6, !PT ;  /* 0x0000000c070d7212 */ /* 0x000fe200078ef60d */
[----:B------:R2:W-:Y:S01]  /*1920*/  STL [R1+0x5c], R7 ;  /* 0x00005c0701007387 */ /* 0x0005e20000100800 */
[----:B------:R-:W-:-:S02]  /*1930*/  LOP3.LUT R12, R24, R11, R25, 0xf6, !PT ;  /* 0x0000000b180c7212 */ /* 0x000fc400078ef619 */
[----:B------:R-:W-:Y:S01]  /*1940*/  LOP3.LUT R11, R3, R10, R23, 0xf6, !PT ;  /* 0x0000000a030b7212 */ /* 0x000fe200078ef617 */
[----:B------:R-:W-:Y:S01]  /*1950*/  STL [R1+0x58], R24 ;  /* 0x0000581801007387 */ /* 0x000fe20000100800 */
[----:B------:R-:W-:Y:S02]  /*1960*/  LEA R14, R13, 0x5100, 0x1 ;  /* 0x000051000d0e7811 */ /* 0x000fe400078e08ff */
[----:B------:R-:W-:Y:S01]  /*1970*/  LEA R13, R12, 0x5100, 0x1 ;  /* 0x000051000c0d7811 */ /* 0x000fe200078e08ff */
[----:B------:R3:W-:Y:S01]  /*1980*/  STL [R1+0xf4], R3 ;  /* 0x0000f40301007387 */ /* 0x0007e20000100800 */
[----:B------:R-:W-:Y:S02]  /*1990*/  LOP3.LUT R10, R22, 0x38, R84, 0xf8, !PT ;  /* 0x00000038160a7812 */ /* 0x000fe400078ef854 */
[----:B------:R-:W-:Y:S01]  /*19a0*/  LEA R12, R11, 0x5100, 0x1 ;  /* 0x000051000b0c7811 */ /* 0x000fe200078e08ff */
[----:B------:R4:W-:Y:S01]  /*19b0*/  STL [R1+0x60], R9 ;  /* 0x0000600901007387 */ /* 0x0009e20000100800 */
[----:B------:R-:W-:-:S02]  /*19c0*/  LEA R95, R2, 0x2900, 0x1 ;  /* 0x00002900025f7811 */ /* 0x000fc400078e08ff */
[----:B------:R-:W-:Y:S01]  /*19d0*/  SHF.R.S32.HI R11, RZ, 0x1f, R19 ;  /* 0x0000001fff0b7819 */ /* 0x000fe20000011413 */
[----:B------:R-:W-:Y:S01]  /*19e0*/  STL [R1+0x34], R19 ;  /* 0x0000341301007387 */ /* 0x000fe20000100800 */
[C---:B------:R-:W-:Y:S02]  /*19f0*/  SEL R6, R17.reuse, 0xffffffe0, !P0 ;  /* 0xffffffe011067807 */ /* 0x040fe40004000000 */
[----:B------:R-:W-:Y:S01]  /*1a00*/  SEL R2, R17, 0xffffffe0, !P6 ;  /* 0xffffffe011027807 */ /* 0x000fe20007000000 */
[----:B------:R5:W-:Y:S01]  /*1a10*/  STL [R1+0xec], R14 ;  /* 0x0000ec0e01007387 */ /* 0x000be20000100800 */
[C---:B------:R-:W-:Y:S02]  /*1a20*/  SEL R0, R16.reuse, 0xffffffc0, !P3 ;  /* 0xffffffc010007807 */ /* 0x040fe40005800000 */
[----:B-1----:R-:W-:Y:S01]  /*1a30*/  SEL R8, R16, 0xffffffc0, !P2 ;  /* 0xffffffc010087807 */ /* 0x002fe20005000000 */
[----:B------:R1:W-:Y:S01]  /*1a40*/  STL [R1+0xe8], R13 ;  /* 0x0000e80d01007387 */ /* 0x0003e20000100800 */
[----:B--2---:R-:W-:Y:S01]  /*1a50*/  SEL R7, R18, 0x10, !P1 ;  /* 0x0000001012077807 */ /* 0x004fe20004800000 */
[----:B------:R-:W-:Y:S01]  /*1a60*/  IMAD.IADD R197, R95, 0x1, R0 ;  /* 0x000000015fc57824 */ /* 0x000fe200078e0200 */
[C---:B------:R-:W-:Y:S01]  /*1a70*/  IADD3 R18, R19.reuse, 0x8, RZ ;  /* 0x0000000813127810 */ /* 0x040fe20007ffe0ff */
[----:B------:R2:W-:Y:S01]  /*1a80*/  STL [R1+0xe4], R12 ;  /* 0x0000e40c01007387 */ /* 0x0005e20000100800 */
[----:B------:R-:W-:-:S02]  /*1a90*/  IADD3 R17, R19, 0x10, RZ ;  /* 0x0000001013117810 */ /* 0x000fc40007ffe0ff */
[--C-:B------:R-:W-:Y:S01]  /*1aa0*/  LOP3.LUT R10, R20, R10, R21.reuse, 0xf6, !PT ;  /* 0x0000000a140a7212 */ /* 0x100fe200078ef615 */
[----:B------:R2:W-:Y:S01]  /*1ab0*/  STL [R1+0xd4], R11 ;  /* 0x0000d40b01007387 */ /* 0x0005e20000100800 */
[----:B---3--:R-:W-:Y:S02]  /*1ac0*/  LOP3.LUT R3, R22, 0x18, R84, 0xf8, !PT ;  /* 0x0000001816037812 */ /* 0x008fe400078ef854 */
[----:B------:R-:W-:Y:S01]  /*1ad0*/  IADD3 R202, R95, 0x20, RZ ;  /* 0x000000205fca7810 */ /* 0x000fe20007ffe0ff */
[----:B------:R3:W-:Y:S01]  /*1ae0*/  STL [R1+0x8c], R18 ;  /* 0x00008c1201007387 */ /* 0x0007e20000100800 */
[----:B----4-:R-:W-:Y:S02]  /*1af0*/  LOP3.LUT R9, R20, R3, R21, 0xf6, !PT ;  /* 0x0000000314097212 */ /* 0x010fe400078ef615 */
[----:B------:R-:W-:Y:S01]  /*1b00*/  SEL R3, R16, 0xffffffc0, !P5 ;  /* 0xffffffc010037807 */ /* 0x000fe20006800000 */
[----:B------:R-:W-:Y:S01]  /*1b10*/  STL [R1+0x88], R17 ;  /* 0x0000881101007387 */ /* 0x000fe20000100800 */
[----:B------:R-:W-:-:S02]  /*1b20*/  IADD3 R16, R19, 0x18, RZ ;  /* 0x0000001813107810 */ /* 0x000fc40007ffe0ff */
[----:B------:R-:W-:Y:S02]  /*1b30*/  LEA R248, R9, 0x100, 0x1 ;  /* 0x0000010009f87811 */ /* 0x000fe400078e08ff */
[C---:B-----5:R-:W-:Y:S01]  /*1b40*/  IADD3 R14, R19.reuse, 0x20, RZ ;  /* 0x00000020130e7810 */ /* 0x060fe20007ffe0ff */
[----:B------:R-:W-:Y:S01]  /*1b50*/  STL [R1+0x84], R16 ;  /* 0x0000841001007387 */ /* 0x000fe20000100800 */
[----:B------:R-:W-:Y:S01]  /*1b60*/  LEA R9, R10, 0x5100, 0x1 ;  /* 0x000051000a097811 */ /* 0x000fe200078e08ff */
[----:B------:R-:W-:Y:S01]  /*1b70*/  IMAD.IADD R249, R8, 0x1, R248 ;  /* 0x0000000108f97824 */ /* 0x000fe200078e02f8 */
[C---:B-1----:R-:W-:Y:S01]  /*1b80*/  IADD3 R13, R19.reuse, 0x28, RZ ;  /* 0x00000028130d7810 */ /* 0x042fe20007ffe0ff */
[----:B------:R1:W-:Y:S01]  /*1b90*/  STL [R1+0x80], R14 ;  /* 0x0000800e01007387 */ /* 0x0003e20000100800 */
[----:B------:R-:W-:Y:S02]  /*1ba0*/  SHF.R.S32.HI R10, RZ, 0x1f, R17 ;  /* 0x0000001fff0a7819 */ /* 0x000fe40000011411 */
[----:B--2---:R-:W-:Y:S01]  /*1bb0*/  IADD3 R12, R19, 0x38, RZ ;  /* 0x00000038130c7810 */ /* 0x004fe20007ffe0ff */
[----:B------:R-:W-:Y:S01]  /*1bc0*/  STL [R1+0x7c], R13 ;  /* 0x00007c0d01007387 */ /* 0x000fe20000100800 */
[----:B------:R-:W-:-:S02]  /*1bd0*/  @P4 IADD3 R202, R95, -0x20, RZ ;  /* 0xffffffe05fca4810 */ /* 0x000fc40007ffe0ff */
[----:B------:R-:W-:Y:S02]  /*1be0*/  IADD3 R11, R19, 0x30, RZ ;  /* 0x00000030130b7810 */ /* 0x000fe40007ffe0ff */
[----:B------:R-:W-:Y:S01]  /*1bf0*/  LEA R198, R4, 0x5100, 0x1 ;  /* 0x0000510004c67811 */ /* 0x000fe200078e08ff */
[----:B------:R-:W-:Y:S01]  /*1c00*/  IMAD.IADD R194, R0, 0x1, R202 ;  /* 0x0000000100c27824 */ /* 0x000fe200078e02ca */
[----:B---3--:R-:W-:Y:S01]  /*1c10*/  SHF.R.S32.HI R18, RZ, 0x1f, R18 ;  /* 0x0000001fff127819 */ /* 0x008fe20000011412 */
[----:B------:R-:W-:Y:S01]  /*1c20*/  STL [R1+0x78], R11 ;  /* 0x0000780b01007387 */ /* 0x000fe20000100800 */
[----:B------:R-:W-:Y:S01]  /*1c30*/  LEA R192, R5, 0x100, 0x1 ;  /* 0x0000010005c07811 */ /* 0x000fe200078e08ff */
[----:B------:R-:W-:Y:S01]  /*1c40*/  IMAD.IADD R199, R198, 0x1, R3 ;  /* 0x00000001c6c77824 */ /* 0x000fe200078e0203 */
[----:B------:R-:W-:Y:S01]  /*1c50*/  IADD3 R219, R84, 0x20, RZ ;  /* 0x0000002054db7810 */ /* 0x000fe20007ffe0ff */
[----:B------:R2:W-:Y:S01]  /*1c60*/  STL [R1+0xe0], R9 ;  /* 0x0000e00901007387 */ /* 0x0005e20000100800 */
[----:B------:R-:W-:Y:S01]  /*1c70*/  SHF.R.S32.HI R245, RZ, 0x1f, R244 ;  /* 0x0000001ffff57819 */ /* 0x000fe200000114f4 */
[----:B------:R-:W-:Y:S01]  /*1c80*/  IMAD.IADD R193, R3, 0x1, R192 ;  /* 0x0000000103c17824 */ /* 0x000fe200078e02c0 */
[----:B------:R-:W-:Y:S01]  /*1c90*/  SHF.R.S32.HI R85, RZ, 0x1f, R84 ;  /* 0x0000001fff557819 */ /* 0x000fe20000011454 */
[----:B------:R-:W-:Y:S01]  /*1ca0*/  STL [R1+0x74], R12 ;  /* 0x0000740c01007387 */ /* 0x000fe20000100800 */
[----:B------:R-:W-:Y:S01]  /*1cb0*/  SHF.R.S32.HI R91, RZ, 0x1f, R90 ;  /* 0x0000001fff5b7819 */ /* 0x000fe2000001145a */
[----:B------:R-:W-:Y:S01]  /*1cc0*/  IMAD.IADD R201, R198, 0x1, R2 ;  /* 0x00000001c6c97824 */ /* 0x000fe200078e0202 */
[----:B------:R-:W-:Y:S01]  /*1cd0*/  SHF.R.S32.HI R250, RZ, 0x1f, R219 ;  /* 0x0000001ffffa7819 */ /* 0x000fe200000114db */
[----:B------:R-:W-:Y:S01]  /*1ce0*/  STL [R1+0xd0], R18 ;  /* 0x0000d01201007387 */ /* 0x000fe20000100800 */
[----:B-1----:R-:W-:Y:S01]  /*1cf0*/  SHF.R.S32.HI R14, RZ, 0x1f, R14 ;  /* 0x0000001fff0e7819 */ /* 0x002fe2000001140e */
[----:B------:R-:W-:Y:S01]  /*1d00*/  IMAD.IADD R196, R2, 0x1, R192 ;  /* 0x0000000102c47824 */ /* 0x000fe200078e02c0 */
[C---:B------:R-:W-:Y:S01]  /*1d10*/  IADD3 R206, R202.reuse, 0x800, RZ ;  /* 0x00000800cace7810 */ /* 0x040fe20007ffe0ff */
[----:B------:R1:W-:Y:S01]  /*1d20*/  STL [R1+0xcc], R10 ;  /* 0x0000cc0a01007387 */ /* 0x0003e20000100800 */
[----:B------:R-:W-:Y:S01]  /*1d30*/  IADD3 R205, R202, 0x1000, RZ ;  /* 0x00001000cacd7810 */ /* 0x000fe20007ffe0ff */
[----:B------:R-:W-:Y:S01]  /*1d40*/  IMAD.IADD R200, R2, 0x1, R199 ;  /* 0x0000000102c87824 */ /* 0x000fe200078e02c7 */
[----:B------:R-:W-:Y:S01]  /*1d50*/  IADD3 R204, R202, 0x1800, RZ ;  /* 0x00001800cacc7810 */ /* 0x000fe20007ffe0ff */
[----:B------:R-:W-:Y:S01]  /*1d60*/  IMAD.IADD R195, R2, 0x1, R193 ;  /* 0x0000000102c37824 */ /* 0x000fe200078e02c1 */
[----:B------:R-:W-:-:S02]  /*1d70*/  IADD3 R203, R202, 0x2000, RZ ;  /* 0x00002000cacb7810 */ /* 0x000fc40007ffe0ff */
[----:B--2---:R-:W-:-:S05]  /*1d80*/  SHF.R.S32.HI R9, RZ, 0x1f, R16 ;  /* 0x0000001fff097819 */ /* 0x004fca0000011410 */
[----:B------:R2:W-:Y:S04]  /*1d90*/  STL [R1+0xc8], R9 ;  /* 0x0000c80901007387 */ /* 0x0005e80000100800 */
[----:B------:R-:W-:Y:S01]  /*1da0*/  STL [R1+0xc4], R14 ;  /* 0x0000c40e01007387 */ /* 0x000fe20000100800 */
[----:B-1----:R-:W-:-:S05]  /*1db0*/  SHF.R.S32.HI R10, RZ, 0x1f, R13 ;  /* 0x0000001fff0a7819 */ /* 0x002fca000001140d */
[----:B------:R1:W-:Y:S01]  /*1dc0*/  STL [R1+0xc0], R10 ;  /* 0x0000c00a01007387 */ /* 0x0003e20000100800 */
[----:B--2---:R-:W-:Y:S02]  /*1dd0*/  SHF.R.S32.HI R9, RZ, 0x1f, R11 ;  /* 0x0000001fff097819 */ /* 0x004fe4000001140b */
[----:B------:R-:W-:-:S03]  /*1de0*/  LEA R11, R15, 0x80, 0x1 ;  /* 0x000000800f0b7811 */ /* 0x000fc600078e08ff */
[----:B------:R2:W-:Y:S02]  /*1df0*/  STL [R1+0xbc], R9 ;  /* 0x0000bc0901007387 */ /* 0x0005e40000100800 */
[C---:B------:R-:W-:Y:S02]  /*1e00*/  IMAD.IADD R0, R11.reuse, 0x1, R6 ;  /* 0x000000010b007824 */ /* 0x040fe400078e0206 */
[----:B-1----:R-:W-:-:S04]  /*1e10*/  IMAD.IADD R10, R11, 0x1, R8 ;  /* 0x000000010b0a7824 */ /* 0x002fc800078e0208 */
[----:B------:R-:W-:-:S04]  /*1e20*/  IMAD.IADD R4, R6, 0x1, R10 ;  /* 0x0000000106047824 */ /* 0x000fc800078e020a */
[----:B------:R-:W-:Y:S01]  /*1e30*/  IMAD.IADD R3, R7, 0x1, R4 ;  /* 0x0000000107037824 */ /* 0x000fe200078e0204 */
[----:B--2---:R-:W-:-:S05]  /*1e40*/  SHF.R.S32.HI R9, RZ, 0x1f, R12 ;  /* 0x0000001fff097819 */ /* 0x004fca000001140c */
        /* <DEDUP_REMOVED lines=14> */
.L_x_1837:
[----:B--2---:R-:W2:Y:S01]  /*1f30*/  LDL R0, [R1+0x4c] ;  /* 0x00004c0001007983 */ /* 0x004ea20000100800 */
[----:B------:R-:W-:Y:S01]  /*1f40*/  IMAD.MOV.U32 R149, RZ, RZ, 0x4 ;  /* 0x00000004ff957424 */ /* 0x000fe200078e00ff */
[----:B------:R-:W-:Y:S02]  /*1f50*/  ISETP.NE.U32.AND P0, PT, RZ, c[0x0][0x370], PT ;  /* 0x0000dc00ff007a0c */ /* 0x000fe40003f05070 */
[----:B------:R-:W-:Y:S02]  /*1f60*/  ISETP.NE.U32.AND P4, PT, RZ, c[0x0][0x360], PT ;  /* 0x0000d800ff007a0c */ /* 0x000fe40003f85070 */
[----:B------:R-:W-:Y:S01]  /*1f70*/  ISETP.NE.AND.EX P1, PT, RZ, c[0x0][0x374], PT, P0 ;  /* 0x0000dd00ff007a0c */ /* 0x000fe20003f25300 */
[----:B--2---:R-:W-:-:S05]  /*1f80*/  IMAD.WIDE R2, R0, R149, c[0x0][0x588] ;  /* 0x0001620000027625 */ /* 0x004fca00078e0295 */
[----:B------:R-:W2:Y:S01]  /*1f90*/  LDG.E R25, [R2.64] ;  /* 0x0000000802197981 */ /* 0x000ea2000c1e1900 */
[----:B------:R-:W-:Y:S01]  /*1fa0*/  ISETP.NE.AND.EX P4, PT, RZ, c[0x0][0x364], PT, P4 ;  /* 0x0000d900ff007a0c */ /* 0x000fe20003f85340 */
[----:B------:R-:W-:Y:S01]  /*1fb0*/  IMAD.MOV.U32 R9, RZ, RZ, RZ ;  /* 0x000000ffff097224 */ /* 0x000fe200078e00ff */
[----:B------:R-:W-:Y:S02]  /*1fc0*/  ISETP.NE.U32.AND P3, PT, RZ, c[0x0][0x348], PT ;  /* 0x0000d200ff007a0c */ /* 0x000fe40003f65070 */
[----:B------:R-:W-:Y:S02]  /*1fd0*/  ISETP.NE.U32.AND P5, PT, RZ, c[0x0][0x350], PT ;  /* 0x0000d400ff007a0c */ /* 0x000fe40003fa5070 */
[----:B------:R-:W-:Y:S02]  /*1fe0*/  ISETP.NE.U32.AND P6, PT, RZ, c[0x0][0x358], PT ;  /* 0x0000d600ff007a0c */ /* 0x000fe40003fc5070 */
[----:B------:R-:W-:Y:S02]  /*1ff0*/  ISETP.NE.AND.EX P3, PT, RZ, c[0x0][0x34c], PT, P3 ;  /* 0x0000d300ff007a0c */ /* 0x000fe40003f65330 */
[----:B------:R-:W-:-:S02]  /*2000*/  ISETP.NE.AND.EX P5, PT, RZ, c[0x0][0x354], PT, P5 ;  /* 0x0000d500ff007a0c */ /* 0x000fc40003fa5350 */
[----:B------:R-:W-:Y:S01]  /*2010*/  ISETP.NE.AND.EX P6, PT, RZ, c[0x0][0x35c], PT, P6 ;  /* 0x0000d700ff007a0c */ /* 0x000fe20003fc5360 */
[----:B------:R-:W-:Y:S02]  /*2020*/  IMAD.MOV.U32 R141, RZ, RZ, RZ ;  /* 0x000000ffff8d7224 */ /* 0x000fe400078e00ff */
[----:B------:R-:W-:Y:S02]  /*2030*/  IMAD.MOV.U32 R15, RZ, RZ, RZ ;  /* 0x000000ffff0f7224 */ /* 0x000fe400078e00ff */
[----:B------:R-:W-:Y:S01]  /*2040*/  IMAD.MOV.U32 R13, RZ, RZ, RZ ;  /* 0x000000ffff0d7224 */ /* 0x000fe200078e00ff */
[----:B--2---:R-:W-:Y:S01]  /*2050*/  SHF.R.S32.HI R26, RZ, 0x1f, R25 ;  /* 0x0000001fff1a7819 */ /* 0x004fe20000011419 */
[C---:B------:R-:W-:Y:S01]  /*2060*/  IMAD.SHL.U32 R17, R25.reuse, 0x4, RZ ;  /* 0x0000000419117824 */ /* 0x040fe200078e00ff */
[C---:B------:R-:W-:Y:S01]  /*2070*/  @P1 LEA R4, P0, R25.reuse, c[0x0][0x370], 0x2 ;  /* 0x0000dc0019041a11 */ /* 0x040fe200078010ff */
[----:B------:R1:W-:Y:S01]  /*2080*/  STL [R1+0x70], R25 ;  /* 0x0000701901007387 */ /* 0x0003e20000100800 */
[----:B------:R-:W-:-:S02]  /*2090*/  SHF.L.U64.HI R16, R25, 0x2, R26 ;  /* 0x0000000219107819 */ /* 0x000fc4000001021a */
[----:B------:R-:W-:Y:S01]  /*20a0*/  @P1 LEA.HI.X R5, R25, c[0x0][0x374], R26, 0x2, P0 ;  /* 0x0000dd0019051a11 */ /* 0x000fe200000f141a */
[----:B------:R1:W-:Y:S01]  /*20b0*/  STL [R1+0x90], R26 ;  /* 0x0000901a01007387 */ /* 0x0003e20000100800 */
[----:B------:R-:W-:-:S03]  /*20c0*/  @P4 IADD3 R2, P0, R17, c[0x0][0x360], RZ ;  /* 0x0000d80011024a10 */ /* 0x000fc60007f1e0ff */
[----:B------:R2:W3:Y:S01]  /*20d0*/  @P1 LDG.E R9, [R4.64] ;  /* 0x0000000804091981 */ /* 0x0004e2000c1e1900 */
[C---:B------:R-:W-:Y:S02]  /*20e0*/  @P4 IADD3.X R3, R16.reuse, c[0x0][0x364], RZ, P0, !PT ;  /* 0x0000d90010034a10 */ /* 0x040fe400007fe4ff */
[----:B------:R-:W-:Y:S01]  /*20f0*/  IADD3 R6, P2, R17, c[0x0][0x348], RZ ;  /* 0x0000d20011067a10 */ /* 0x000fe20007f5e0ff */
[----:B------:R1:W-:Y:S04]  /*2100*/  STL [R1+0x64], R17 ;  /* 0x0000641101007387 */ /* 0x0003e80000100800 */
[----:B------:R4:W3:Y:S01]  /*2110*/  @P4 LDG.E R0, [R2.64] ;  /* 0x0000000802004981 */ /* 0x0008e2000c1e1900 */
        /* <DEDUP_REMOVED lines=10> */
[----:B---3--:R1:W-:Y:S04]  /*21c0*/  STL [R1+0x28], R9 ;  /* 0x0000280901007387 */ /* 0x0083e80000100800 */
[----:B------:R1:W-:Y:S01]  /*21d0*/  @P4 STL [R1+0x30], R0 ;  /* 0x0000300001004387 */ /* 0x0003e20000100800 */
[----:B------:R-:W-:Y:S05]  /*21e0*/  @P4 BRA `(.L_x_1636) ;  /* 0x0000007000004947 */ /* 0x000fea0003800000 */
[----:B-1----:R-:W-:-:S05]  /*21f0*/  MOV R0, c[0x0][0x168] ;  /* 0x00005a0000007a02 */ /* 0x002fca0000000f00 */
[----:B------:R1:W-:Y:S01]  /*2200*/  STL [R1+0x30], R0 ;  /* 0x0000300001007387 */ /* 0x0003e20000100800 */
[----:B------:R-:W-:Y:S05]  /*2210*/  @!P3 BRA `(.L_x_1636) ;  /* 0x000000400000b947 */ /* 0x000fea0003800000 */
[----:B------:R-:W2:Y:S04]  /*2220*/  LDG.E R8, [R6.64] ;  /* 0x0000000806087981 */ /* 0x000ea8000c1e1900 */
[----:B-1----:R-:W2:Y:S02]  /*2230*/  LDG.E R0, [R6.64+0x4] ;  /* 0x0000040806007981 */ /* 0x002ea4000c1e1900 */
[----:B--2---:R-:W-:-:S05]  /*2240*/  IADD3 R0, -R8, R0, RZ ;  /* 0x0000000008007210 */ /* 0x004fca0007ffe1ff */
[----:B------:R1:W-:Y:S02]  /*2250*/  STL [R1+0x30], R0 ;  /* 0x0000300001007387 */ /* 0x0003e40000100800 */
.L_x_1636:
[----:B------:R-:W-:-:S04]  /*2260*/  ISETP.NE.U32.AND P0, PT, RZ, c[0x0][0x368], PT ;  /* 0x0000da00ff007a0c */ /* 0x000fc80003f05070 */
[----:B------:R-:W-:-:S13]  /*2270*/  ISETP.NE.AND.EX P0, PT, RZ, c[0x0][0x36c], PT, P0 ;  /* 0x0000db00ff007a0c */ /* 0x000fda0003f05300 */
[----:B------:R-:W-:Y:S05]  /*2280*/  @!P0 BRA `(.L_x_1637) ;  /* 0x0000004000008947 */ /* 0x000fea0003800000 */
[----:B-1----:R-:W-:-:S04]  /*2290*/  IADD3 R4, P0, R17, c[0x0][0x368], RZ ;  /* 0x0000da0011047a10 */ /* 0x002fc80007f1e0ff */
[----:B------:R-:W-:-:S05]  /*22a0*/  IADD3.X R5, R16, c[0x0][0x36c], RZ, P0, !PT ;  /* 0x0000db0010057a10 */ /* 0x000fca00007fe4ff */
[----:B------:R1:W5:Y:S01]  /*22b0*/  LDG.E R12, [R4.64] ;  /* 0x00000008040c7981 */ /* 0x000362000c1e1900 */
[----:B------:R-:W-:Y:S05]  /*22c0*/  BRA `(.L_x_1638) ;  /* 0x0000005000007947 */ /* 0x000fea0003800000 */
.L_x_1637:
[----:B------:R-:W-:Y:S01]  /*22d0*/  MOV R12, UR6 ;  /* 0x00000006000c7c02 */ /* 0x000fe20008000f00 */
[----:B------:R-:W-:Y:S05]  /*22e0*/  @!P5 BRA `(.L_x_1638) ;  /* 0x000000300000d947 */ /* 0x000fea0003800000 */
[----:B-1----:R-:W2:Y:S04]  /*22f0*/  LDG.E R6, [R4.64] ;  /* 0x0000000804067981 */ /* 0x002ea8000c1e1900 */
[----:B------:R-:W2:Y:S02]  /*2300*/  LDG.E R0, [R4.64+0x4] ;  /* 0x0000040804007981 */ /* 0x000ea4000c1e1900 */
[----:B--2---:R-:W-:Y:S02]  /*2310*/  IADD3 R12, -R6, R0, RZ ;  /* 0x00000000060c7210 */ /* 0x004fe40007ffe1ff */
.L_x_1638:
[----:B-1----:R-:W2:Y:S04]  /*2320*/  LDL R4, [R1+0x30] ;  /* 0x0000300001047983 */ /* 0x002ea80000100800 */
[----:B------:R-:W3:Y:S04]  /*2330*/  LDL.LU R0, [R1+0x44] ;  /* 0x0000440001007983 */ /* 0x000ee80000300800 */
[----:B------:R-:W4:Y:S04]  /*2340*/  LDL.LU R7, [R1+0x6c] ;  /* 0x00006c0001077983 */ /* 0x000f280000300800 */
[----:B------:R1:W3:Y:S04]  /*2350*/  @P6 LDG.E R5, [R2.64] ;  /* 0x0000000802056981 */ /* 0x0002e8000c1e1900 */
[----:B------:R-:W3:Y:S01]  /*2360*/  LDL R14, [R1+0x48] ;  /* 0x00004800010e7983 */ /* 0x000ee20000100800 */
[----:B------:R-:W-:Y:S01]  /*2370*/  ISETP.NE.U32.AND P0, PT, RZ, c[0x0][0x378], PT ;  /* 0x0000de00ff007a0c */ /* 0x000fe20003f05070 */
[----:B------:R-:W-:-:S03]  /*2380*/  IMAD.MOV.U32 R8, RZ, RZ, c[0x0][0x2c4] ;  /* 0x0000b100ff087624 */ /* 0x000fc600078e00ff */
[----:B------:R-:W-:Y:S01]  /*2390*/  ISETP.NE.AND.EX P1, PT, RZ, c[0x0][0x37c], PT, P0 ;  /* 0x0000df00ff007a0c */ /* 0x000fe20003f25300 */
[----:B--2---:R-:W-:Y:S02]  /*23a0*/  IMAD.MOV.U32 R6, RZ, RZ, R4 ;  /* 0x000000ffff067224 */ /* 0x004fe400078e0004 */
[----:B------:R1:W2:Y:S01]  /*23b0*/  @P6 LDG.E R4, [R2.64+0x4] ;  /* 0x0000040802046981 */ /* 0x0002a2000c1e1900 */
[----:B------:R-:W-:Y:S01]  /*23c0*/  ISETP.NE.AND P2, PT, R8, 0x1, PT ;  /* 0x000000010800780c */ /* 0x000fe20003f45270 */
[----:B-----5:R-:W-:Y:S01]  /*23d0*/  IMAD.MOV.U32 R140, RZ, RZ, R12 ;  /* 0x000000ffff8c7224 */ /* 0x020fe200078e000c */
[----:B----4-:R-:W-:Y:S01]  /*23e0*/  LOP3.LUT R7, R7, 0xffffffdf, RZ, 0xc0, !PT ;  /* 0xffffffdf07077812 */ /* 0x010fe200078ec0ff */
[----:B---3--:R-:W-:-:S10]  /*23f0*/  IMAD.SHL.U32 R0, R0, 0x80, RZ ;  /* 0x0000008000007824 */ /* 0x008fd400078e00ff */
[----:B------:R-:W-:Y:S01]  /*2400*/  @P2 LOP3.LUT R7, R7, 0x20, RZ, 0xfc, !PT ;  /* 0x0000002007072812 */ /* 0x000fe200078efcff */
[----:B------:R3:W-:Y:S01]  /*2410*/  STL [R1+0x2c], R0 ;  /* 0x00002c0001007387 */ /* 0x0007e20000100800 */
[----:B-1----:R-:W-:-:S04]  /*2420*/  @P1 IADD3 R2, P0, R17, c[0x0][0x378], RZ ;  /* 0x0000de0011021a10 */ /* 0x002fc80007f1e0ff */
[----:B------:R-:W-:Y:S01]  /*2430*/  @P1 IADD3.X R3, R16, c[0x0][0x37c], RZ, P0, !PT ;  /* 0x0000df0010031a10 */ /* 0x000fe200007fe4ff */
[----:B------:R1:W-:Y:S04]  /*2440*/  STL [R1+0x6c], R7 ;  /* 0x00006c0701007387 */ /* 0x0003e80000100800 */
[----:B------:R4:W5:Y:S01]  /*2450*/  @P1 LDG.E R140, [R2.64] ;  /* 0x00000008028c1981 */ /* 0x000962000c1e1900 */
[----:B---3--:R-:W-:Y:S01]  /*2460*/  IADD3 R0, R0, 0x7f, RZ ;  /* 0x0000007f00007810 */ /* 0x008fe20007ffe0ff */
[----:B-1----:R-:W-:Y:S02]  /*2470*/  IMAD.IADD R7, R12, 0x1, -R9 ;  /* 0x000000010c077824 */ /* 0x002fe400078e0a09 */
[----:B----4-:R-:W-:Y:S02]  /*2480*/  IMAD.MOV.U32 R2, RZ, RZ, c[0x0][0x228] ;  /* 0x00008a00ff027624 */ /* 0x010fe400078e00ff */
[----:B------:R-:W-:-:S05]  /*2490*/  @P2 IMAD.HI.U32 R3, R0, c[0x0][0x2c8], RZ ;  /* 0x0000b20000032a27 */ /* 0x000fca00078e00ff */
[----:B------:R-:W-:Y:S01]  /*24a0*/  @P2 SHF.R.U32.HI R0, RZ, c[0x0][0x2cc], R3 ;  /* 0x0000b300ff002a19 */ /* 0x000fe20000011603 */
[----:B------:R-:W-:Y:S01]  /*24b0*/  BSSY B0, `(.L_x_1639) ;  /* 0x0000037000007945 */ /* 0x000fe20003800000 */
[----:B--2---:R-:W-:-:S04]  /*24c0*/  @P6 IMAD.IADD R2, R4, 0x1, -R5 ;  /* 0x0000000104026824 */ /* 0x004fc800078e0a05 */
[----:B------:R-:W-:-:S05]  /*24d0*/  IMAD.IADD R4, R7, 0x1, R2 ;  /* 0x0000000107047824 */ /* 0x000fca00078e0202 */
[----:B------:R-:W-:Y:S01]  /*24e0*/  IADD3 R145, R4, 0x50, -R6 ;  /* 0x0000005004917810 */ /* 0x000fe20007ffe806 */
[----:B------:R1:W-:Y:S01]  /*24f0*/  STL [R1+0x38], R4 ;  /* 0x0000380401007387 */ /* 0x0003e20000100800 */
[----:B------:R-:W-:-:S03]  /*2500*/  LOP3.LUT R5, R14, 0xff000000, RZ, 0xc0, !PT ;  /* 0xff0000000e057812 */ /* 0x000fc600078ec0ff */
[----:B------:R-:W-:-:S04]  /*2510*/  IMAD.IADD R3, R145, 0x1, R0 ;  /* 0x0000000191037824 */ /* 0x000fc800078e0200 */
[----:B------:R-:W-:Y:S01]  /*2520*/  IMAD.HI R6, R3, 0x66666667, RZ ;  /* 0x6666666703067827 */ /* 0x000fe200078e02ff */
[----:B------:R-:W-:Y:S02]  /*2530*/  LOP3.LUT R3, R14, 0xff0000, RZ, 0xc0, !PT ;  /* 0x00ff00000e037812 */ /* 0x000fe400078ec0ff */
[----:B-1----:R-:W-:-:S05]  /*2540*/  IADD3 R4, R4, 0x4f, RZ ;  /* 0x0000004f04047810 */ /* 0x002fca0007ffe0ff */
[----:B------:R-:W-:Y:S01]  /*2550*/  IMAD.HI R0, R4, 0x66666667, RZ ;  /* 0x6666666704007827 */ /* 0x000fe200078e02ff */
[----:B------:R-:W-:-:S04]  /*2560*/  SHF.R.U32.HI R4, RZ, 0x8, R5 ;  /* 0x00000008ff047819 */ /* 0x000fc80000011605 */
[----:B------:R-:W-:Y:S02]  /*2570*/  LEA.HI R3, R3, R4, RZ, 0x10 ;  /* 0x0000000403037211 */ /* 0x000fe400078f80ff */
[----:B------:R-:W-:Y:S02]  /*2580*/  SHF.R.U32.HI R5, RZ, 0x1f, R0 ;  /* 0x0000001fff057819 */ /* 0x000fe40000011600 */
[----:B------:R-:W-:Y:S02]  /*2590*/  SHF.R.U32.HI R8, RZ, 0x1f, R6 ;  /* 0x0000001fff087819 */ /* 0x000fe40000011606 */
[----:B------:R-:W-:Y:S02]  /*25a0*/  SHF.R.U32.HI R9, RZ, 0x10, R3 ;  /* 0x00000010ff097819 */ /* 0x000fe40000011603 */
[----:B------:R-:W-:Y:S02]  /*25b0*/  LOP3.LUT R18, R3, 0xff, RZ, 0xc0, !PT ;  /* 0x000000ff03127812 */ /* 0x000fe400078ec0ff */
[----:B------:R-:W-:-:S02]  /*25c0*/  LEA.HI.SX32 R144, R0, R5, 0x1b ;  /* 0x0000000500907211 */ /* 0x000fc400078fdaff */
[----:B------:R-:W-:Y:S01]  /*25d0*/  LEA.HI.SX32 R0, R6, R8, 0x1b ;  /* 0x0000000806007211 */ /* 0x000fe200078fdaff */
[----:B------:R1:W-:Y:S03]  /*25e0*/  STL [R1+0x44], R9 ;  /* 0x0000440901007387 */ /* 0x0003e60000100800 */
[----:B------:R-:W-:Y:S01]  /*25f0*/  IMNMX R6, R144, R0, PT ;  /* 0x0000000090067217 */ /* 0x000fe20003800200 */
[----:B------:R1:W-:Y:S03]  /*2600*/  STL [R1+0x94], R18 ;  /* 0x0000941201007387 */ /* 0x0003e60000100800 */
[----:B------:R-:W-:Y:S02]  /*2610*/  ISETP.GE.AND P0, PT, R6, 0x1, PT ;  /* 0x000000010600780c */ /* 0x000fe40003f06270 */
[----:B------:R-:W-:Y:S01]  /*2620*/  ISETP.NE.AND P1, PT, R9, RZ, PT ;  /* 0x000000ff0900720c */ /* 0x000fe20003f25270 */
[----:B------:R-:W-:-:S03]  /*2630*/  IMAD.MOV.U32 R0, RZ, RZ, RZ ;  /* 0x000000ffff007224 */ /* 0x000fc600078e00ff */
[----:B------:R-:W-:-:S07]  /*2640*/  SEL R130, R9, c[0x0][0x338], P1 ;  /* 0x0000ce0009827a07 */ /* 0x000fce0000800000 */
[----:B------:R-:W-:Y:S05]  /*2650*/  @!P0 BRA `(.L_x_1640) ;  /* 0x000001c000008947 */ /* 0x000fea0003800000 */
[----:B------:R-:W-:Y:S02]  /*2660*/  IABS R3, R130 ;  /* 0x0000008200037213 */ /* 0x000fe40000000000 */
[----:B------:R-:W-:Y:S02]  /*2670*/  IADD3 R8, R130, -0x1, R6 ;  /* 0xffffffff82087810 */ /* 0x000fe40007ffe006 */
[----:B------:R-:W2:Y:S02]  /*2680*/  I2F.RP R0, R3 ;  /* 0x0000000300007306 */ /* 0x000ea40000209400 */
[----:B------:R-:W-:-:S06]  /*2690*/  IABS R11, R8 ;  /* 0x00000008000b7213 */ /* 0x000fcc0000000000 */
[----:B--2---:R-:W2:Y:S02]  /*26a0*/  MUFU.RCP R0, R0 ;  /* 0x0000000000007308 */ /* 0x004ea40000001000 */
[----:B--2---:R-:W-:-:S06]  /*26b0*/  IADD3 R0, R0, 0xffffffe, RZ ;  /* 0x0ffffffe00007810 */ /* 0x004fcc0007ffe0ff */
[----:B------:R-:W2:Y:S02]  /*26c0*/  F2I.FTZ.U32.TRUNC.NTZ R5, R0 ;  /* 0x0000000000057305 */ /* 0x000ea4000021f000 */
[----:B--2---:R-:W-:-:S04]  /*26d0*/  IMAD.MOV R0, RZ, RZ, -R5 ;  /* 0x000000ffff007224 */ /* 0x004fc800078e0a05 */
[----:B------:R-:W-:Y:S01]  /*26e0*/  IMAD.MOV.U32 R4, RZ, RZ, R0 ;  /* 0x000000ffff047224 */ /* 0x000fe200078e0000 */
[----:B------:R-:W-:-:S03]  /*26f0*/  IABS R0, R130 ;  /* 0x0000008200007213 */ /* 0x000fc60000000000 */
[----:B-1----:R-:W-:Y:S02]  /*2700*/  IMAD R9, R4, R3, RZ ;  /* 0x0000000304097224 */ /* 0x002fe400078e02ff */
        /* <DEDUP_REMOVED lines=17> */
.L_x_1640:
[----:B------:R-:W-:Y:S05]  /*2820*/  BSYNC B0 ;  /* 0x0000000000007941 */ /* 0x000fea0003800000 */
.L_x_1639:
[----:B------:R-:W-:-:S04]  /*2830*/  IMAD R3, R18, R0, RZ ;  /* 0x0000000012037224 */ /* 0x000fc800078e02ff */
        /* <DEDUP_REMOVED lines=17> */
[----:B-1----:R-:W1:Y:S03]  /*2950*/  S2R R9, SR_TID.X ;  /* 0x0000000000097919 */ /* 0x002e660000002100 */
        /* <DEDUP_REMOVED lines=49> */
[----:B------:R-:W-:-:S02]  /*2c70*/  ISETP.GE.AND P0, PT, R3, 0x31, PT ;  /* 0x000000310300780c */ /* 0x000fc40003f06270 */
[----:B------:R-:W-:Y:S01]  /*2c80*/  SHF.R.S32.HI R17, RZ, 0x1f, R93 ;  /* 0x0000001fff117819 */ /* 0x000fe2000001145d */
[----:B-1----:R-:W-:Y:S01]  /*2c90*/  @P1 IMAD.X R7, R5, 0x1, R149, P2 ;  /* 0x0000000105071824 */ /* 0x002fe200010e0695 */
[----:B------:R-:W-:Y:S02]  /*2ca0*/  ISETP.GE.AND P2, PT, R3, 0x21, PT ;  /* 0x000000210300780c */ /* 0x000fe40003f46270 */
[----:B------:R-:W-:-:S04]  /*2cb0*/  @P1 LEA R6, P3, R0, c[0x0][0x220], 0x1 ;  /* 0x0000880000061a11 */ /* 0x000fc800078608ff */
[----:B------:R-:W-:-:S05]  /*2cc0*/  @P1 LEA.HI.X R7, R0, c[0x0][0x224], R7, 0x1, P3 ;  /* 0x0000890000071a11 */ /* 0x000fca00018f0c07 */
[----:B------:R1:W-:Y:S02]  /*2cd0*/  @P1 LDGSTS.E.BYPASS.LTC128B.128 [R208+0x3100], [R6.64], !P6 ;  /* 0x0310000006d01fae */ /* 0x0003e4000f101d48 */
[----:B------:R-:W-:-:S04]  /*2ce0*/  @P2 LEA R0, P1, R24, R4, 0x5 ;  /* 0x0000000418002211 */ /* 0x000fc800078228ff */
[----:B------:R-:W-:Y:S01]  /*2cf0*/  @P2 LEA R18, P3, R0, c[0x0][0x220], 0x1 ;  /* 0x0000880000122a11 */ /* 0x000fe200078608ff */
[----:B------:R-:W-:Y:S01]  /*2d00*/  IMAD R10, R17, c[0x0][0x280], RZ ;  /* 0x0000a000110a7a24 */ /* 0x000fe200078e02ff */
[----:B------:R-:W-:Y:S01]  /*2d10*/  IADD3 R128, R12, R15, RZ ;  /* 0x0000000f0c807210 */ /* 0x000fe20007ffe0ff */
[----:B-1----:R-:W-:Y:S01]  /*2d20*/  @P2 IMAD.MOV.U32 R7, RZ, RZ, c[0x0][0x23c] ;  /* 0x00008f00ff072624 */ /* 0x002fe200078e00ff */
[----:B------:R-:W-:-:S04]  /*2d30*/  @P0 MOV R6, c[0x0][0x23c] ;  /* 0x00008f0000060a02 */ /* 0x000fc80000000f00 */
[----:B------:R-:W-:Y:S01]  /*2d40*/  @P2 LEA.HI.X R14, R24, R5, R7, 0x5, P1 ;  /* 0x00000005180e2211 */ /* 0x000fe200008f2c07 */
[----:B------:R-:W-:Y:S01]  /*2d50*/  @P0 IMAD R11, R6, 0x30, RZ ;  /* 0x00000030060b0824 */ /* 0x000fe200078e02ff */
[----:B------:R-:W-:Y:S01]  /*2d60*/  ISETP.GE.AND P1, PT, R3, 0x41, PT ;  /* 0x000000410300780c */ /* 0x000fe20003f26270 */
[----:B------:R-:W-:Y:S01]  /*2d70*/  @P0 IMAD.WIDE.U32 R6, R24, 0x30, R4 ;  /* 0x0000003018060825 */ /* 0x000fe200078e0004 */
[----:B------:R-:W-:-:S03]  /*2d80*/  @P2 LEA.HI.X R19, R0, c[0x0][0x224], R14, 0x1, P3 ;  /* 0x0000890000132a11 */ /* 0x000fc600018f0c0e */
[----:B------:R-:W-:Y:S01]  /*2d90*/  @P0 IMAD.IADD R3, R7, 0x1, R11 ;  /* 0x0000000107030824 */ /* 0x000fe200078e020b */
[C---:B------:R-:W-:Y:S01]  /*2da0*/  @P0 LEA R16, P3, R6.reuse, c[0x0][0x220], 0x1 ;  /* 0x0000880006100a11 */ /* 0x040fe200078608ff */
[----:B------:R-:W-:Y:S01]  /*2db0*/  IMAD R0, R17, c[0x0][0x290], RZ ;  /* 0x0000a40011007a24 */ /* 0x000fe200078e02ff */
[----:B------:R1:W-:Y:S02]  /*2dc0*/  @P2 LDGSTS.E.BYPASS.LTC128B.128 [R208+0x3900], [R18.64], !P6 ;  /* 0x0390000012d02fae */ /* 0x0003e4000f101d48 */
[----:B------:R-:W-:Y:S01]  /*2dd0*/  @P0 LEA.HI.X R17, R6, c[0x0][0x224], R3, 0x1, P3 ;  /* 0x0000890006110a11 */ /* 0x000fe200018f0c03 */
[C---:B------:R-:W-:Y:S02]  /*2de0*/  IMAD.WIDE.U32 R6, R93.reuse, c[0x0][0x290], R90 ;  /* 0x0000a4005d067a25 */ /* 0x040fe400078e005a */
[----:B------:R-:W-:Y:S02]  /*2df0*/  @P1 LEA R3, P3, R24, R4, 0x6 ;  /* 0x0000000418031211 */ /* 0x000fe400078630ff */
[C---:B------:R-:W-:Y:S01]  /*2e00*/  IMAD R0, R93.reuse, c[0x0][0x294], R0 ;  /* 0x0000a5005d007a24 */ /* 0x040fe200078e0200 */
[----:B------:R-:W-:Y:S01]  /*2e10*/  @P1 MOV R4, c[0x0][0x23c] ;  /* 0x00008f0000041a02 */ /* 0x000fe20000000f00 */
[----:B------:R-:W-:Y:S01]  /*2e20*/  IMAD.WIDE.U32 R14, R93, c[0x0][0x290], R84 ;  /* 0x0000a4005d0e7a25 */ /* 0x000fe200078e0054 */
[----:B------:R1:W-:Y:S03]  /*2e30*/  @P0 LDGSTS.E.BYPASS.LTC128B.128 [R208+0x4100], [R16.64], !P6 ;  /* 0x0410000010d00fae */ /* 0x0003e6000f101d48 */
[----:B------:R-:W-:-:S02]  /*2e40*/  IMAD.IADD R11, R7, 0x1, R0 ;  /* 0x00000001070b7824 */ /* 0x000fc400078e0200 */
[----:B------:R-:W-:Y:S01]  /*2e50*/  IMAD.IADD R7, R0, 0x1, R15 ;  /* 0x0000000100077824 */ /* 0x000fe200078e020f */
[----:B------:R-:W-:Y:S01]  /*2e60*/  @P1 LEA.HI.X R0, R24, R5, R4, 0x6, P3 ;  /* 0x0000000518001211 */ /* 0x000fe200018f3404 */
[----:B------:R-:W-:Y:S01]  /*2e70*/  IMAD.WIDE.U32 R8, R93, c[0x0][0x280], R90 ;  /* 0x0000a0005d087a25 */ /* 0x000fe200078e005a */
[----:B------:R-:W-:-:S03]  /*2e80*/  @P1 LEA R4, P3, R3, c[0x0][0x220], 0x1 ;  /* 0x0000880003041a11 */ /* 0x000fc600078608ff */
[----:B------:R-:W-:Y:S01]  /*2e90*/  IMAD R10, R93, c[0x0][0x284], R10 ;  /* 0x0000a1005d0a7a24 */ /* 0x000fe200078e020a */
[----:B------:R-:W-:Y:S01]  /*2ea0*/  @P1 LEA.HI.X R5, R3, c[0x0][0x224], R0, 0x1, P3 ;  /* 0x0000890003051a11 */ /* 0x000fe200018f0c00 */
[----:B------:R-:W-:Y:S01]  /*2eb0*/  IMAD.MOV.U32 R12, RZ, RZ, R8 ;  /* 0x000000ffff0c7224 */ /* 0x000fe200078e0008 */
[----:B-----5:R-:W-:Y:S02]  /*2ec0*/  SHF.R.S32.HI R0, RZ, 0x1f, R140 ;  /* 0x0000001fff007819 */ /* 0x020fe4000001148c */
[----:B------:R-:W-:Y:S01]  /*2ed0*/  IADD3 R13, R9, R10, RZ ;  /* 0x0000000a090d7210 */ /* 0x000fe20007ffe0ff */
[----:B------:R-:W-:Y:S01]  /*2ee0*/  IMAD.WIDE.U32 R8, R93, c[0x0][0x280], R84 ;  /* 0x0000a0005d087a25 */ /* 0x000fe200078e0054 */
[----:B------:R2:W-:Y:S03]  /*2ef0*/  @P1 LDGSTS.E.BYPASS.LTC128B.128 [R208+0x4900], [R4.64], !P6 ;  /* 0x0490000004d01fae */ /* 0x0005e6000f101d48 */
[----:B------:R-:W-:Y:S01]  /*2f00*/  IMAD R3, R0, c[0x0][0x280], RZ ;  /* 0x0000a00000037a24 */ /* 0x000fe200078e02ff */
[----:B------:R-:W-:Y:S01]  /*2f10*/  IADD3 R9, R10, R9, RZ ;  /* 0x000000090a097210 */ /* 0x000fe20007ffe0ff */
[----:B------:R-:W-:Y:S01]  /*2f20*/  IMAD R0, R0, c[0x0][0x290], RZ ;  /* 0x0000a40000007a24 */ /* 0x000fe200078e02ff */
[----:B------:R-:W-:Y:S01]  /*2f30*/  MOV R10, R6 ;  /* 0x00000006000a7202 */ /* 0x000fe20000000f00 */
[----:B------:R-:W-:Y:S01]  /*2f40*/  IMAD.MOV.U32 R6, RZ, RZ, R14 ;  /* 0x000000ffff067224 */ /* 0x000fe200078e000e */
[----:B------:R-:W-:Y:S01]  /*2f50*/  MOV R143, 0x5 ;  /* 0x00000005008f7802 */ /* 0x000fe20000000f00 */
[----:B------:R-:W-:-:S02]  /*2f60*/  IMAD.MOV.U32 R131, RZ, RZ, c[0x0][0x280] ;  /* 0x0000a000ff837624 */ /* 0x000fc400078e00ff */
[C---:B------:R-:W-:Y:S02]  /*2f70*/  IMAD R146, R134.reuse, c[0x0][0x284], RZ ;  /* 0x0000a10086927a24 */ /* 0x040fe400078e02ff */
        /* <DEDUP_REMOVED lines=43> */
[C---:B------:R-:W-:Y:S01]  /*3230*/  ISETP.GE.AND P0, PT, R84.reuse, c[0x0][0x27c], PT ;  /* 0x00009f0054007a0c */ /* 0x040fe20003f06270 */
[----:B------:R-:W-:Y:S01]  /*3240*/  IMAD R0, R21, c[0x0][0x268], RZ ;  /* 0x00009a0015007a24 */ /* 0x000fe200078e02ff */
[----:B------:R-:W-:Y:S01]  /*3250*/  IADD3 R15, R93, 0x20, RZ ;  /* 0x000000205d0f7810 */ /* 0x000fe20007ffe0ff */
        /* <DEDUP_REMOVED lines=55> */
.L_x_1676:
[----:B------:R-:W-:Y:S01]  /*35d0*/  IMAD R3, R29, 0x50, R0 ;  /* 0x000000501d037824 */ /* 0x000fe200078e0200 */
[----:B------:R-:W-:Y:S01]  /*35e0*/  ISETP.NE.AND P1, PT, R156, 0x1, PT ;  /* 0x000000019c00780c */ /* 0x000fe20003f25270 */
[----:B------:R-:W-:Y:S01]  /*35f0*/  IMAD.MOV.U32 R75, RZ, RZ, RZ ;  /* 0x000000ffff4b7224 */ /* 0x000fe200078e00ff */
[----:B------:R-:W-:Y:S04]  /*3600*/  DEPBAR.LE SB0, 0x0 ;  /* 0x000080000000791a */ /* 0x000fe80000000000 */
[----:B---3--:R-:W-:Y:S01]  /*3610*/  IMAD.IADD R4, R128, 0x1, R3 ;  /* 0x0000000180047824 */ /* 0x008fe200078e0203 */
        /* <DEDUP_REMOVED lines=29> */
[----:B-1----:R-:W-:-:S05]  /*37f0*/  @!P2 BRA `(.L_x_1643) ;  /* 0x00003c400000a947 */ /* 0x002fca0003800000 */
[-C--:B------:R-:W-:Y:S01]  /*3800*/  IMAD R6, R146, R29.reuse, RZ ;  /* 0x0000001d92067224 */ /* 0x080fe200078e02ff */
        /* <DEDUP_REMOVED lines=40> */
.L_x_1646:
[----:B------:R-:W-:Y:S05]  /*3a90*/  BSYNC B0 ;  /* 0x0000000000007941 */ /* 0x000fea0003800000 */
.L_x_1645:
        /* <DEDUP_REMOVED lines=39> */
.L_x_1648:
[----:B------:R-:W-:Y:S05]  /*3d10*/  BSYNC B0 ;  /* 0x0000000000007941 */ /* 0x000fea0003800000 */
.L_x_1647:
        /* <DEDUP_REMOVED lines=38> */
.L_x_1650:
[----:B------:R-:W-:Y:S05]  /*3f80*/  BSYNC B0 ;  /* 0x0000000000007941 */ /* 0x000fea0003800000 */
.L_x_1649:
        /* <DEDUP_REMOVED lines=74> */
.L_x_1654:
[----:B------:R-:W-:Y:S05]  /*4430*/  BSYNC B0 ;  /* 0x0000000000007941 */ /* 0x000fea0003800000 */
.L_x_1653:
        /* <DEDUP_REMOVED lines=57> */
.L_x_1652:
[----:B------:R-:W-:Y:S05]  /*47d0*/  BSYNC B1 ;  /* 0x0000000000017941 */ /* 0x000fea0003800000 */
.L_x_1651:
        /* <DEDUP_REMOVED lines=62> */
.L_x_1658:
[----:B------:R-:W-:Y:S05]  /*4bc0*/  BSYNC B0 ;  /* 0x0000000000007941 */ /* 0x000fea0003800000 */
.L_x_1657:
        /* <DEDUP_REMOVED lines=57> */
.L_x_1656:
[----:B------:R-:W-:Y:S05]  /*4f60*/  BSYNC B1 ;  /* 0x0000000000017941 */ /* 0x000fea0003800000 */
.L_x_1655:
        /* <DEDUP_REMOVED lines=61> */
.L_x_1661:
[----:B------:R-:W-:Y:S05]  /*5340*/  BSYNC B0 ;  /* 0x0000000000007941 */ /* 0x000fea0003800000 */
.L_x_1660:
        /* <DEDUP_REMOVED lines=58> */
.L_x_1644:
        /* <DEDUP_REMOVED lines=19> */
[----:B------:R-:W-:Y:S02]  /*5820*/  @!P2 IADD3.X R4, R103, R34, R142, P1, P0 ;  /* 0x000000226704a210 */ /* 0x000fe40000fe048e */
        /* <DEDUP_REMOVED lines=193> */
.L_x_1663:
[----:B----4-:R-:W-:Y:S05]  /*6440*/  BSYNC B0 ;  /* 0x0000000000007941 */ /* 0x010fea0003800000 */
.L_x_1662:
        /* <DEDUP_REMOVED lines=126> */
.L_x_1665:
[----:B------:R-:W-:Y:S05]  /*6c30*/  BSYNC B0 ;  /* 0x0000000000007941 */ /* 0x000fea0003800000 */
.L_x_1664:
        /* <DEDUP_REMOVED lines=128> */
.L_x_1643:
        /* <DEDUP_REMOVED lines=21> */
.L_x_1667:
[----:B-12---:R-:W-:Y:S05]  /*7590*/  BSYNC B0 ;  /* 0x0000000000007941 */ /* 0x006fea0003800000 */
.L_x_1666:
        /* <DEDUP_REMOVED lines=17> */
.L_x_1669:
[----:B------:R-:W-:Y:S05]  /*76b0*/  BSYNC B0 ;  /* 0x0000000000007941 */ /* 0x000fea0003800000 */
.L_x_1668:
        /* <DEDUP_REMOVED lines=16> */
.L_x_1659:
[----:B------:R-:W-:Y:S05]  /*77c0*/  BSYNC B2 ;  /* 0x0000000000027941 */ /* 0x000fea0003800000 */
.L_x_1642:
[----:B------:R-:W-:Y:S01]  /*77d0*/  IMAD R20, R29, -0x50, RZ ;  /* 0xffffffb01d147824 */ /* 0x000fe200078e02ff */
[----:B------:R-:W-:Y:S01]  /*77e0*/  BSSY B0, `(.L_x_1670) ;  /* 0x0000063000007945 */ /* 0x000fe20003800000 */
[----:B--23--:R-:W-:Y:S02]  /*77f0*/  IMAD R4, R98, c[0x0][0x208], RZ ;  /* 0x0000820062047a24 */ /* 0x00cfe400078e02ff */
        /* <DEDUP_REMOVED lines=12> */
[----:B-1----:R-:W-:Y:S02]  /*78c0*/  @P3 IADD3.X R12, RZ, R7, RZ, P0, !PT ;  /* 0x00000007ff0c3210 */ /* 0x002fe400007fe4ff */
        /* <DEDUP_REMOVED lines=80> */
[----:B------:R-:W-:Y:S01]  /*7dd0*/  @!P0 LEA.HI.X R5, R219, R5, R250, 0x1, P2 ;  /* 0x00000005db058211 */ /* 0x000fe200010f0cfa */
[----:B-1----:R-:W-:Y:S04]  /*7de0*/  @!P1 ST.E.128 [R6.64], R8 ;  /* 0x0000000806009985 */ /* 0x002fe8000c101d08 */
[----:B------:R-:W1:Y:S04]  /*7df0*/  @!P0 LDS.128 R8, [R249] ;  /* 0x00000000f9088984 */ /* 0x000e680000000c00 */
[----:B-1----:R1:W-:Y:S02]  /*7e00*/  @!P0 ST.E.128 [R4.64], R8 ;  /* 0x0000000804008985 */ /* 0x0023e4000c101d08 */
.L_x_1671:
[----:B-123--:R-:W-:Y:S05]  /*7e10*/  BSYNC B0 ;  /* 0x0000000000007941 */ /* 0x00efea0003800000 */
.L_x_1670:
        /* <DEDUP_REMOVED lines=17> */
.L_x_1673:
[----:B------:R-:W-:Y:S05]  /*7f30*/  BSYNC B0 ;  /* 0x0000000000007941 */ /* 0x000fea0003800000 */
.L_x_1672:
[----:B--2---:R2:W4:Y:S01]  /*7f40*/  SHFL.IDX PT, R5, R17, 0x2, 0x1c1f ;  /* 0x005c1f0011057f89 */ /* 0x00452200000e0000 */
[----:B------:R-:W-:Y:S01]  /*7f50*/  ISETP.GE.AND P0, PT, R3, 0x41, PT ;  /* 0x000000410300780c */ /* 0x000fe20003f06270 */
[----:B------:R-:W-:Y:S02]  /*7f60*/  BSSY B0, `(.L_x_1674) ;  /* 0x000000f000007945 */ /* 0x000fe40003800000 */
        /* <DEDUP_REMOVED lines=14> */
.L_x_1675:
[----:B------:R-:W-:Y:S05]  /*8050*/  BSYNC B0 ;  /* 0x0000000000007941 */ /* 0x000fea0003800000 */
.L_x_1674:
[C---:B------:R-:W-:Y:S02]  /*8060*/  ISETP.GT.AND P0, PT, R29.reuse, R120, PT ;  /* 0x000000781d00720c */ /* 0x040fe40003f04270 */
[----:B------:R-:W-:Y:S11]  /*8070*/  IADD3 R29, R29, -0x1, RZ ;  /* 0xffffffff1d1d7810 */ /* 0x000ff60007ffe0ff */
[----:B------:R-:W-:Y:S01]  /*8080*/  @P0 SHF.R.S32.HI R6, RZ, 0x1f, R29 ;  /* 0x0000001fff060819 */ /* 0x000fe2000001141d */
[----:B------:R-:W-:Y:S02]  /*8090*/  @P0 IMAD R3, R148, R29, RZ ;  /* 0x0000001d94030224 */ /* 0x000fe400078e02ff */
[----:B---3--:R-:W-:Y:S02]  /*80a0*/  @P0 IMAD.MOV.U32 R4, RZ, RZ, R112 ;  /* 0x000000ffff040224 */ /* 0x008fe400078e0070 */
[----:B----4-:R-:W-:Y:S02]  /*80b0*/  @P0 IMAD.MOV.U32 R5, RZ, RZ, R111 ;  /* 0x000000ffff050224 */ /* 0x010fe400078e006f */
[-C--:B------:R-:W-:Y:S02]  /*80c0*/  @P0 IMAD R3, R6, R132.reuse, R3 ;  /* 0x0000008406030224 */ /* 0x080fe400078e0203 */
[----:B------:R-:W-:Y:S04]  /*80d0*/  @P0 IMAD.WIDE.U32 R4, R29, R132, R4 ;  /* 0x000000841d040225 */ /* 0x000fe800078e0004 */
[----:B------:R-:W-:Y:S01]  /*80e0*/  @P0 IMAD.IADD R3, R5, 0x1, R3 ;  /* 0x0000000105030824 */ /* 0x000fe200078e0203 */
[----:B------:R-:W-:Y:S01]  /*80f0*/  @P0 LEA R10, P1, R4, c[0x0][0x220], 0x1 ;  /* 0x00008800040a0a11 */ /* 0x000fe200078208ff */
[----:B------:R-:W-:Y:S03]  /*8100*/  @P0 IMAD.SHL.U32 R12, R154, 0x2, RZ ;  /* 0x000000029a0c0824 */ /* 0x000fe600078e00ff */
        /* <DEDUP_REMOVED lines=22> */
.L_x_1641:
[----:B---3--:R-:W3:Y:S01]  /*8270*/  LDL R11, [R1+0x2c] ;  /* 0x00002c00010b7983 */ /* 0x008ee20000100800 */
[----:B------:R-:W-:-:S05]  /*8280*/  IMAD.MOV.U32 R0, RZ, RZ, c[0x0][0x2c4] ;  /* 0x0000b100ff007624 */ /* 0x000fca00078e00ff */
[----:B------:R-:W-:Y:S01]  /*8290*/  ISETP.NE.AND P3, PT, R0, 0x1, PT ;  /* 0x000000010000780c */ /* 0x000fe20003f65270 */
[----:B------:R-:W-:Y:S01]  /*82a0*/  BSSY B0, `(.L_x_1677) ;  /* 0x0000028000007945 */ /* 0x000fe20003800000 */
[----:B---3--:R-:W-:-:S11]  /*82b0*/  IADD3 R0, R11, 0x7f, RZ ;  /* 0x0000007f0b007810 */ /* 0x008fd60007ffe0ff */
[----:B------:R-:W-:-:S05]  /*82c0*/  @P3 IMAD.HI.U32 R2, R0, c[0x0][0x2c8], RZ ;  /* 0x0000b20000023a27 */ /* 0x000fca00078e00ff */
[----:B------:R-:W-:-:S05]  /*82d0*/  @P3 SHF.R.U32.HI R0, RZ, c[0x0][0x2cc], R2 ;  /* 0x0000b300ff003a19 */ /* 0x000fca0000011602 */
[----:B------:R-:W-:-:S04]  /*82e0*/  IMAD.IADD R0, R145, 0x1, R0 ;  /* 0x0000000191007824 */ /* 0x000fc800078e0200 */
[----:B------:R-:W-:-:S05]  /*82f0*/  IMAD.HI R0, R0, 0x66666667, RZ ;  /* 0x6666666700007827 */ /* 0x000fca00078e02ff */
[----:B------:R-:W-:-:S04]  /*8300*/  SHF.R.U32.HI R2, RZ, 0x1f, R0 ;  /* 0x0000001fff027819 */ /* 0x000fc80000011600 */
[----:B------:R-:W-:-:S04]  /*8310*/  LEA.HI.SX32 R0, R0, R2, 0x1b ;  /* 0x0000000200007211 */ /* 0x000fc800078fdaff */
[----:B------:R-:W-:-:S04]  /*8320*/  IMNMX R6, R144, R0, PT ;  /* 0x0000000090067217 */ /* 0x000fc80003800200 */
[----:B------:R-:W-:Y:S01]  /*8330*/  ISETP.GE.AND P0, PT, R6, 0x1, PT ;  /* 0x000000010600780c */ /* 0x000fe20003f06270 */
[----:B------:R-:W-:-:S12]  /*8340*/  IMAD.MOV.U32 R0, RZ, RZ, RZ ;  /* 0x000000ffff007224 */ /* 0x000fd800078e00ff */
[----:B------:R-:W-:Y:S05]  /*8350*/  @!P0 BRA `(.L_x_1678) ;  /* 0x000001c000008947 */ /* 0x000fea0003800000 */
[----:B------:R-:W-:Y:S01]  /*8360*/  IABS R2, R130 ;  /* 0x0000008200027213 */ /* 0x000fe20000000000 */
[----:B------:R-:W-:Y:S01]  /*8370*/  IMAD.MOV.U32 R4, RZ, RZ, RZ ;  /* 0x000000ffff047224 */ /* 0x000fe200078e00ff */
[----:B------:R-:W-:Y:S02]  /*8380*/  IADD3 R7, R130, -0x1, R6 ;  /* 0xffffffff82077810 */ /* 0x000fe40007ffe006 */
[----:B------:R-:W3:Y:S02]  /*8390*/  I2F.RP R0, R2 ;  /* 0x0000000200007306 */ /* 0x000ee40000209400 */
[----:B-1----:R-:W-:-:S06]  /*83a0*/  IABS R9, R7 ;  /* 0x0000000700097213 */ /* 0x002fcc0000000000 */
[----:B---3--:R-:W1:Y:S02]  /*83b0*/  MUFU.RCP R0, R0 ;  /* 0x0000000000007308 */ /* 0x008e640000001000 */
        /* <DEDUP_REMOVED lines=22> */
.L_x_1678:
[----:B------:R-:W-:Y:S05]  /*8520*/  BSYNC B0 ;  /* 0x0000000000007941 */ /* 0x000fea0003800000 */
.L_x_1677:
        /* <DEDUP_REMOVED lines=35> */
[----:B---3--:R-:W-:-:S04]  /*8760*/  IMAD R252, R2, R0, RZ ;  /* 0x0000000002fc7224 */ /* 0x008fc800078e02ff */
[--C-:B------:R-:W-:Y:S01]  /*8770*/  IMAD.IADD R2, R252, 0x1, R0.reuse ;  /* 0x00000001fc027824 */ /* 0x100fe200078e0200 */
[----:B------:R-:W-:-:S04]  /*8780*/  PRMT R0, RZ, 0x7610, R0 ;  /* 0x00007610ff007816 */ /* 0x000fc80000000000 */
[----:B------:R-:W-:-:S04]  /*8790*/  IMNMX R223, R6, R2, PT ;  /* 0x0000000206df7217 */ /* 0x000fc80003800200 */
[----:B------:R-:W-:-:S13]  /*87a0*/  ISETP.GT.AND P0, PT, R223, R252, PT ;  /* 0x000000fcdf00720c */ /* 0x000fda0003f04270 */
[----:B------:R-:W-:Y:S05]  /*87b0*/  @!P0 BRA `(.L_x_1679) ;  /* 0x00012f1000008947 */ /* 0x000fea0003800000 */
[----:B------:R-:W3:Y:S04]  /*87c0*/  LDL R3, [R1+0x64] ;  /* 0x0000640001037983 */ /* 0x000ee80000100800 */
[----:B------:R-:W4:Y:S04]  /*87d0*/  LDL R7, [R1+0x68] ;  /* 0x0000680001077983 */ /* 0x000f280000100800 */
[----:B--2---:R-:W2:Y:S04]  /*87e0*/  LDL R4, [R1+0x48] ;  /* 0x0000480001047983 */ /* 0x004ea80000100800 */
[----:B------:R-:W2:Y:S04]  /*87f0*/  LDL R5, [R1+0x90] ;  /* 0x0000900001057983 */ /* 0x000ea80000100800 */
[----:B-1----:R-:W2:Y:S01]  /*8800*/  LDL R9, [R1+0x70] ;  /* 0x0000700001097983 */ /* 0x002ea20000100800 */
[----:B------:R-:W-:-:S04]  /*8810*/  ISETP.NE.U32.AND P0, PT, RZ, c[0x0][0x340], PT ;  /* 0x0000d000ff007a0c */ /* 0x000fc80003f05070 */
[----:B------:R-:W-:Y:S02]  /*8820*/  ISETP.NE.AND.EX P1, PT, RZ, c[0x0][0x344], PT, P0 ;  /* 0x0000d100ff007a0c */ /* 0x000fe40003f25300 */
[----:B------:R-:W-:-:S05]  /*8830*/  SHF.R.S32.HI R0, RZ, 0x1f, R141 ;  /* 0x0000001fff007819 */ /* 0x000fca000001148d */
[----:B------:R-:W-:-:S04]  /*8840*/  IMAD R0, R0, c[0x0][0x178], RZ ;  /* 0x00005e0000007a24 */ /* 0x000fc800078e02ff */
[----:B------:R-:W-:Y:S02]  /*8850*/  IMAD R0, R141, c[0x0][0x17c], R0 ;  /* 0x00005f008d007a24 */ /* 0x000fe400078e0200 */
[----:B---3--:R-:W-:-:S04]  /*8860*/  @P1 IADD3 R2, P0, R3, c[0x0][0x340], RZ ;  /* 0x0000d00003021a10 */ /* 0x008fc80007f1e0ff */
[----:B----4-:R-:W-:-:S05]  /*8870*/  @P1 IADD3.X R3, R7, c[0x0][0x344], RZ, P0, !PT ;  /* 0x0000d10007031a10 */ /* 0x010fca00007fe4ff */
[----:B------:R1:W5:Y:S01]  /*8880*/  @P1 LDG.E R8, [R2.64] ;  /* 0x0000000802081981 */ /* 0x000362000c1e1900 */
[----:B------:R-:W-:Y:S02]  /*8890*/  ISETP.NE.U32.AND P0, PT, RZ, c[0x0][0x348], PT ;  /* 0x0000d200ff007a0c */ /* 0x000fe40003f05070 */
[----:B--2---:R-:W-:Y:S01]  /*88a0*/  LOP3.LUT R68, R4, 0xffff, RZ, 0xc0, !PT ;  /* 0x0000ffff04447812 */ /* 0x004fe200078ec0ff */
[----:B------:R-:W-:Y:S01]  /*88b0*/  IMAD.IADD R4, R251, 0x1, R11 ;  /* 0x00000001fb047824 */ /* 0x000fe200078e020b */
[----:B------:R-:W-:Y:S01]  /*88c0*/  ISETP.NE.AND.EX P0, PT, RZ, c[0x0][0x34c], PT, P0 ;  /* 0x0000d300ff007a0c */ /* 0x000fe20003f05300 */
[----:B------:R-:W2:Y:S01]  /*88d0*/  S2R R12, SR_TID.X ;  /* 0x00000000000c7919 */ /* 0x000ea20000002100 */
[----:B------:R-:W-:Y:S01]  /*88e0*/  ISETP.GE.AND P2, PT, R244, c[0x0][0x198], PT ;  /* 0x00006600f4007a0c */ /* 0x000fe20003f46270 */
[----:B------:R-:W-:Y:S01]  /*88f0*/  @P3 IMAD.HI.U32 R7, R4, c[0x0][0x2c8], RZ ;  /* 0x0000b20004073a27 */ /* 0x000fe200078e00ff */
[----:B------:R-:W-:Y:S02]  /*8900*/  SEL R6, R5, RZ, !P0 ;  /* 0x000000ff05067207 */ /* 0x000fe40004000000 */
[----:B------:R-:W-:-:S02]  /*8910*/  SEL R5, R9, RZ, !P0 ;  /* 0x000000ff09057207 */ /* 0x000fc40004000000 */
[----:B------:R-:W-:Y:S01]  /*8920*/  IADD3 R161, R223, -0x1, RZ ;  /* 0xffffffffdfa17810 */ /* 0x000fe20007ffe0ff */
[----:B------:R-:W-:-:S04]  /*8930*/  IMAD R6, R6, c[0x0][0x1c0], RZ ;  /* 0x0000700006067a24 */ /* 0x000fc800078e02ff */
[----:B------:R-:W-:Y:S02]  /*8940*/  IMAD R6, R5, c[0x0][0x1c4], R6 ;  /* 0x0000710005067a24 */ /* 0x000fe400078e0206 */
[----:B-1----:R-:W-:-:S04]  /*8950*/  IMAD.WIDE.U32 R2, R141, c[0x0][0x178], RZ ;  /* 0x00005e008d027a25 */ /* 0x002fc800078e00ff */
[----:B------:R-:W-:Y:S01]  /*8960*/  IMAD.IADD R3, R3, 0x1, R0 ;  /* 0x0000000103037824 */ /* 0x000fe200078e0200 */
[----:B------:R-:W-:Y:S02]  /*8970*/  MOV R0, R4 ;  /* 0x0000000400007202 */ /* 0x000fe40000000f00 */
[----:B------:R-:W-:Y:S01]  /*8980*/  @P3 SHF.R.U32.HI R0, RZ, c[0x0][0x2cc], R7 ;  /* 0x0000b300ff003a19 */ /* 0x000fe20000011607 */
[C---:B------:R-:W-:Y:S01]  /*8990*/  IMAD.WIDE.U32 R2, R68.reuse, c[0x0][0x1b8], R2 ;  /* 0x00006e0044027a25 */ /* 0x040fe200078e0002 */
[----:B--2---:R-:W-:Y:S02]  /*89a0*/  SHF.R.S32.HI R10, RZ, 0x1f, R12 ;  /* 0x0000001fff0a7819 */ /* 0x004fe4000001140c */
[----:B------:R-:W-:Y:S01]  /*89b0*/  SHF.R.S32.HI R7, RZ, 0x1f, R0 ;  /* 0x0000001fff077819 */ /* 0x000fe20000011400 */
[----:B------:R-:W-:Y:S01]  /*89c0*/  IMAD R3, R68, c[0x0][0x1bc], R3 ;  /* 0x00006f0044037a24 */ /* 0x000fe200078e0203 */
[----:B------:R-:W-:-:S03]  /*89d0*/  LEA.HI R10, R10, R12, RZ, 0x3 ;  /* 0x0000000c0a0a7211 */ /* 0x000fc600078f18ff */
[----:B------:R-:W-:Y:S01]  /*89e0*/  IMAD.WIDE.U32 R2, R5, c[0x0][0x1c0], R2 ;  /* 0x0000700005027a25 */ /* 0x000fe200078e0002 */
[----:B------:R-:W-:-:S03]  /*89f0*/  SHF.R.S32.HI R10, RZ, 0x3, R10 ;  /* 0x00000003ff0a7819 */ /* 0x000fc6000001140a */
[----:B------:R-:W-:Y:S01]  /*8a00*/  IMAD.MOV R5, RZ, RZ, -R0 ;  /* 0x000000ffff057224 */ /* 0x000fe200078e0a00 */
[----:B------:R-:W-:-:S03]  /*8a10*/  IADD3 R3, R3, R6, RZ ;  /* 0x0000000603037210 */ /* 0x000fc60007ffe0ff */
[----:B------:R-:W-:Y:S02]  /*8a20*/  IMAD R4, R5, c[0x0][0x2c4], R4 ;  /* 0x0000b10005047a24 */ /* 0x000fe400078e0204 */
[----:B------:R-:W-:Y:S02]  /*8a30*/  IMAD R5, R7, c[0x0][0x1b0], RZ ;  /* 0x00006c0007057a24 */ /* 0x000fe400078e02ff */
[----:B------:R-:W-:-:S04]  /*8a40*/  IMAD.WIDE.U32 R2, R0, c[0x0][0x1b0], R2 ;  /* 0x00006c0000027a25 */ /* 0x000fc800078e0002 */
[----:B------:R-:W-:Y:S01]  /*8a50*/  IMAD R6, R0, c[0x0][0x1b4], R5 ;  /* 0x00006d0000067a24 */ /* 0x000fe200078e0205 */
[----:B------:R-:W-:-:S03]  /*8a60*/  SHF.R.S32.HI R5, RZ, 0x1f, R4 ;  /* 0x0000001fff057819 */ /* 0x000fc60000011404 */
[----:B------:R-:W-:Y:S02]  /*8a70*/  IMAD.IADD R3, R3, 0x1, R6 ;  /* 0x0000000103037824 */ /* 0x000fe400078e0206 */
[----:B------:R-:W-:Y:S02]  /*8a80*/  IMAD R0, R5, c[0x0][0x1a8], RZ ;  /* 0x00006a0005007a24 */ /* 0x000fe400078e02ff */
[----:B------:R-:W-:-:S04]  /*8a90*/  IMAD.WIDE.U32 R2, R4, c[0x0][0x1a8], R2 ;  /* 0x00006a0004027a25 */ /* 0x000fc800078e0002 */
[----:B------:R-:W-:Y:S01]  /*8aa0*/  IMAD R0, R4, c[0x0][0x1ac], R0 ;  /* 0x00006b0004007a24 */ /* 0x000fe200078e0200 */
[----:B------:R-:W-:Y:S01]  /*8ab0*/  LEA R6, P0, R2, c[0x0][0x160], 0x1 ;  /* 0x0000580002067a11 */ /* 0x000fe200078008ff */
[----:B------:R-:W-:-:S03]  /*8ac0*/  IMAD.IADD R4, R10, 0x1, R11 ;  /* 0x000000010a047824 */ /* 0x000fc600078e020b */
[----:B------:R-:W-:-:S04]  /*8ad0*/  IADD3 R0, R3, R0, RZ ;  /* 0x0000000003007210 */ /* 0x000fc80007ffe0ff */
[----:B------:R-:W-:Y:S02]  /*8ae0*/  LEA.HI.X R5, R2, c[0x0][0x164], R0, 0x1, P0 ;  /* 0x0000590002057a11 */ /* 0x000fe400000f0c00 */
[----:B------:R-:W-:Y:S01]  /*8af0*/  @!P1 MOV R8, R9 ;  /* 0x0000000900089202 */ /* 0x000fe20000000f00 */
[----:B------:R-:W-:Y:S05]  /*8b00*/  BRA.DIV ~URZ, `(.L_x_1680) ;  /* 0x000171127f007947 */ /* 0x000fea000b800000 */
[----:B------:R1:W2:Y:S02]  /*8b10*/  SHFL.IDX PT, R7, R5, RZ, 0x181f ;  /* 0x00181fff05077589 */ /* 0x0002a400000e0000 */
.L_x_1842:
[----:B------:R-:W-:Y:S05]  /*8b20*/  BRA.DIV ~URZ, `(.L_x_1681) ;  /* 0x000171627f007947 */ /* 0x000fea000b800000 */
[----:B------:R3:W4:Y:S02]  /*8b30*/  SHFL.IDX PT, R2, R6, RZ, 0x181f ;  /* 0x00181fff06027589 */ /* 0x00072400000e0000 */
.L_x_1843:
[----:B---3--:R-:W3:Y:S01]  /*8b40*/  LDL R0, [R1+0x30] ;  /* 0x0000300001007983 */ /* 0x008ee20000100800 */
[----:B------:R-:W-:Y:S01]  /*8b50*/  BSSY B0, `(.L_x_1682) ;  /* 0x000000a000007945 */ /* 0x000fe20003800000 */
[----:B---3--:R-:W-:-:S05]  /*8b60*/  IMAD R0, R0, c[0x0][0x2c4], RZ ;  /* 0x0000b10000007a24 */ /* 0x008fca00078e02ff */
        /* <DEDUP_REMOVED lines=8> */
.L_x_1683:
[----:B------:R-:W-:Y:S05]  /*8bf0*/  BSYNC B0 ;  /* 0x0000000000007941 */ /* 0x000fea0003800000 */
.L_x_1682:
[----:B------:R-:W-:Y:S05]  /*8c00*/  BRA.DIV ~URZ, `(.L_x_1684) ;  /* 0x000170f27f007947 */ /* 0x000fea000b800000 */
[----:B--2---:R2:W3:Y:S04]  /*8c10*/  SHFL.IDX PT, R7, R5, 0x1, 0x181f ;  /* 0x00381f0005077f89 */ /* 0x0044e800000e0000 */
[----:B----4-:R2:W4:Y:S02]  /*8c20*/  SHFL.IDX PT, R2, R6, 0x1, 0x181f ;  /* 0x00381f0006027f89 */ /* 0x01052400000e0000 */
.L_x_1844:
        /* <DEDUP_REMOVED lines=10> */
.L_x_1686:
[----:B------:R-:W-:Y:S05]  /*8cd0*/  BSYNC B0 ;  /* 0x0000000000007941 */ /* 0x000fea0003800000 */
.L_x_1685:
[----:B------:R-:W-:Y:S05]  /*8ce0*/  BRA.DIV ~URZ, `(.L_x_1687) ;  /* 0x000170e27f007947 */ /* 0x000fea000b800000 */
[----:B---3--:R3:W1:Y:S02]  /*8cf0*/  SHFL.IDX PT, R7, R5, 0x2, 0x181f ;  /* 0x00581f0005077f89 */ /* 0x00866400000e0000 */
.L_x_1845:
[----:B------:R-:W-:Y:S05]  /*8d00*/  BRA.DIV ~URZ, `(.L_x_1688) ;  /* 0x000171327f007947 */ /* 0x000fea000b800000 */
[----:B----4-:R4:W2:Y:S02]  /*8d10*/  SHFL.IDX PT, R2, R6, 0x2, 0x181f ;  /* 0x00581f0006027f89 */ /* 0x0108a400000e0000 */
.L_x_1846:
        /* <DEDUP_REMOVED lines=10> */
.L_x_1690:
[----:B------:R-:W-:Y:S05]  /*8dc0*/  BSYNC B0 ;  /* 0x0000000000007941 */ /* 0x000fea0003800000 */
.L_x_1689:
[----:B------:R-:W-:Y:S05]  /*8dd0*/  BRA.DIV ~URZ, `(.L_x_1691) ;  /* 0x000170d27f007947 */ /* 0x000fea000b800000 */
[----:B-1----:R1:W3:Y:S04]  /*8de0*/  SHFL.IDX PT, R7, R5, 0x3, 0x181f ;  /* 0x00781f0005077f89 */ /* 0x0022e800000e0000 */
[----:B--2---:R1:W2:Y:S02]  /*8df0*/  SHFL.IDX PT, R2, R6, 0x3, 0x181f ;  /* 0x00781f0006027f89 */ /* 0x0042a400000e0000 */
.L_x_1847:
        /* <DEDUP_REMOVED lines=10> */
.L_x_1693:
[----:B------:R-:W-:Y:S05]  /*8ea0*/  BSYNC B0 ;  /* 0x0000000000007941 */ /* 0x000fea0003800000 */
.L_x_1692:
[----:B------:R-:W-:Y:S05]  /*8eb0*/  BRA.DIV ~URZ, `(.L_x_1694) ;  /* 0x000170c27f007947 */ /* 0x000fea000b800000 */
[----:B---3--:R3:W1:Y:S02]  /*8ec0*/  SHFL.IDX PT, R7, R5, 0x4, 0x181f ;  /* 0x00981f0005077f89 */ /* 0x00866400000e0000 */
.L_x_1848:
[----:B------:R-:W-:Y:S05]  /*8ed0*/  BRA.DIV ~URZ, `(.L_x_1695) ;  /* 0x000171127f007947 */ /* 0x000fea000b800000 */
[----:B--2---:R2:W3:Y:S02]  /*8ee0*/  SHFL.IDX PT, R2, R6, 0x4, 0x181f ;  /* 0x00981f0006027f89 */ /* 0x0044e400000e0000 */
.L_x_1849:
        /* <DEDUP_REMOVED lines=10> */
.L_x_1697:
[----:B------:R-:W-:Y:S05]  /*8f90*/  BSYNC B0 ;  /* 0x0000000000007941 */ /* 0x000fea0003800000 */
.L_x_1696:
[----:B------:R-:W-:Y:S05]  /*8fa0*/  BRA.DIV ~URZ, `(.L_x_1698) ;  /* 0x000170b27f007947 */ /* 0x000fea000b800000 */
[----:B-1----:R1:W2:Y:S04]  /*8fb0*/  SHFL.IDX PT, R7, R5, 0x5, 0x181f ;  /* 0x00b81f0005077f89 */ /* 0x0022a800000e0000 */
[----:B---3--:R1:W3:Y:S02]  /*8fc0*/  SHFL.IDX PT, R2, R6, 0x5, 0x181f ;  /* 0x00b81f0006027f89 */ /* 0x0082e400000e0000 */
.L_x_1850:
        /* <DEDUP_REMOVED lines=10> */
.L_x_1700:
[----:B------:R-:W-:Y:S05]  /*9070*/  BSYNC B0 ;  /* 0x0000000000007941 */ /* 0x000fea0003800000 */
.L_x_1699:
[----:B------:R-:W-:Y:S05]  /*9080*/  BRA.DIV ~URZ, `(.L_x_1701) ;  /* 0x000170a27f007947 */ /* 0x000fea000b800000 */
[----:B--2---:R2:W1:Y:S02]  /*9090*/  SHFL.IDX PT, R7, R5, 0x6, 0x181f ;  /* 0x00d81f0005077f89 */ /* 0x00446400000e0000 */
.L_x_1851:
[----:B------:R-:W-:Y:S05]  /*90a0*/  BRA.DIV ~URZ, `(.L_x_1702) ;  /* 0x000170f27f007947 */ /* 0x000fea000b800000 */
[----:B---3--:R3:W2:Y:S02]  /*90b0*/  SHFL.IDX PT, R2, R6, 0x6, 0x181f ;  /* 0x00d81f0006027f89 */ /* 0x0086a400000e0000 */
.L_x_1852:
        /* <DEDUP_REMOVED lines=10> */
.L_x_1704:
[----:B------:R-:W-:Y:S05]  /*9160*/  BSYNC B0 ;  /* 0x0000000000007941 */ /* 0x000fea0003800000 */
.L_x_1703:
[----:B------:R-:W-:Y:S05]  /*9170*/  BRA.DIV ~URZ, `(.L_x_1705) ;  /* 0x000170927f007947 */ /* 0x000fea000b800000 */
[----:B-12---:R-:W1:Y:S04]  /*9180*/  SHFL.IDX PT, R5, R5, 0x7, 0x181f ;  /* 0x00f81f0005057f89 */ /* 0x006e6800000e0000 */
[----:B------:R2:W3:Y:S02]  /*9190*/  SHFL.IDX PT, R3, R6, 0x7, 0x181f ;  /* 0x00f81f0006037f89 */ /* 0x0004e400000e0000 */
.L_x_1853:
        /* <DEDUP_REMOVED lines=21> */
[----:B------:R-:W-:Y:S02]  /*92f0*/  IMAD R160, R223, R160, -0x50 ;  /* 0xffffffb0dfa07424 */ /* 0x000fe400078e02a0 */
[----:B------:R-:W-:Y:S01]  /*9300*/  IMAD.MOV.U32 R220, RZ, RZ, RZ ;  /* 0x000000ffffdc7224 */ /* 0x000fe200078e00ff */
[----:B------:R-:W-:Y:S01]  /*9310*/  BAR.SYNC.DEFER_BLOCKING 0x0 ;  /* 0x0000000000007b1d */ /* 0x000fe20000010000 */
[----:B------:R-:W-:Y:S01]  /*9320*/  ISETP.NE.AND P6, PT, R2, 0x1, PT ;  /* 0x000000010200780c */ /* 0x000fe20003fc5270 */
[----:B------:R-:W-:-:S05]  /*9330*/  IMAD.IADD R3, R251, 0x1, R160 ;  /* 0x00000001fb037824 */ /* 0x000fca00078e02a0 */
[C---:B---3--:R-:W-:Y:S01]  /*9340*/  ISETP.GE.AND P0, PT, R3.reuse, R7, PT ;  /* 0x000000070300720c */ /* 0x048fe20003f06270 */
[----:B-----5:R-:W-:-:S03]  /*9350*/  IMAD.IADD R3, R3, 0x1, R168 ;  /* 0x0000000103037824 */ /* 0x020fc600078e02a8 */
[----:B------:R-:W-:-:S03]  /*9360*/  ISETP.GT.OR P0, PT, R251, 0x4f, P0 ;  /* 0x0000004ffb00780c */ /* 0x000fc60000704670 */
[----:B------:R-:W-:-:S04]  /*9370*/  @P6 IMAD.HI.U32 R4, R3, c[0x0][0x2bc], RZ ;  /* 0x0000af0003046a27 */ /* 0x000fc800078e00ff */
[----:B------:R-:W-:Y:S01]  /*9380*/  IMAD.MOV.U32 R2, RZ, RZ, R3 ;  /* 0x000000ffff027224 */ /* 0x000fe200078e0003 */
[----:B------:R-:W-:-:S05]  /*9390*/  @P6 SHF.R.U32.HI R2, RZ, c[0x0][0x2c0], R4 ;  /* 0x0000b000ff026a19 */ /* 0x000fca0000011604 */
[----:B------:R-:W-:-:S04]  /*93a0*/  @!P0 IADD3 R5, P1, R2, R166, RZ ;  /* 0x000000a602058210 */ /* 0x000fc80007f3e0ff */
[----:B--2-4-:R-:W-:Y:S02]  /*93b0*/  @!P0 LEA.HI.X.SX32 R6, R2, R163, 0x1, P1 ;  /* 0x000000a302068211 */ /* 0x014fe400008f0eff */
[----:B------:R-:W-:-:S04]  /*93c0*/  @!P0 LEA R4, P1, R5, c[0x0][0x2a0], 0x2 ;  /* 0x0000a80005048a11 */ /* 0x000fc800078210ff */
[----:B------:R-:W-:-:S05]  /*93d0*/  @!P0 LEA.HI.X R5, R5, c[0x0][0x2a4], R6, 0x2, P1 ;  /* 0x0000a90005058a11 */ /* 0x000fca00008f1406 */
[----:B------:R1:W2:Y:S01]  /*93e0*/  @!P0 LDG.E R220, [R4.64] ;  /* 0x0000000804dc8981 */ /* 0x0002a2000c1e1900 */
[----:B------:R-:W-:Y:S02]  /*93f0*/  IMAD.MOV R2, RZ, RZ, -R2 ;  /* 0x000000ffff027224 */ /* 0x000fe400078e0a02 */
[----:B------:R-:W-:Y:S01]  /*9400*/  IMAD.WIDE.U32 R164, R68, c[0x0][0x1e8], RZ ;  /* 0x00007a0044a47a25 */ /* 0x000fe200078e00ff */
        /* <DEDUP_REMOVED lines=15> */
[----:B------:R-:W-:-:S13]  /*9500*/  ISETP.GE.AND P1, PT, R60, 0x1, PT ;  /* 0x000000013c00780c */ /* 0x000fda0003f26270 */
        /* <DEDUP_REMOVED lines=10> */
[----:B------:R-:W-:-:S03]  /*95b0*/  ISETP.GE.AND P0, PT, R60, 0x11, PT ;  /* 0x000000113c00780c */ /* 0x000fc60003f06270 */
[----:B------:R-:W2:Y:S04]  /*95c0*/  SHFL.IDX PT, R4, R2, 0x1, 0x181f ;  /* 0x00381f0002047f89 */ /* 0x000ea800000e0000 */
[----:B------:R-:W3:Y:S04]  /*95d0*/  SHFL.IDX PT, R7, R3, RZ, 0x181f ;  /* 0x00181fff03077589 */ /* 0x000ee800000e0000 */
[----:B------:R-:W4:Y:S04]  /*95e0*/  SHFL.IDX PT, R5, R3, 0x1, 0x181f ;  /* 0x00381f0003057f89 */ /* 0x000f2800000e0000 */
[----:B------:R-:W5:Y:S04]  /*95f0*/  SHFL.IDX PT, R11, R2, 0x2, 0x181f ;  /* 0x00581f00020b7f89 */ /* 0x000f6800000e0000 */
[----:B------:R-:W-:Y:S01]  /*9600*/  SHFL.IDX PT, R12, R3, 0x2, 0x181f ;  /* 0x00581f00030c7f89 */ /* 0x000fe200000e0000 */
[----:B-1----:R-:W-:-:S03]  /*9610*/  @P1 LEA R6, P2, R244, R6, 0x1 ;  /* 0x00000006f4061211 */ /* 0x002fc600078408ff */
[----:B------:R-:W1:Y:S01]  /*9620*/  SHFL.IDX PT, R9, R2, 0x3, 0x181f ;  /* 0x00781f0002097f89 */ /* 0x000e6200000e0000 */
[----:B--2---:R-:W-:-:S03]  /*9630*/  @P0 LEA R4, P3, R244, R4, 0x1 ;  /* 0x00000004f4040211 */ /* 0x004fc600078608ff */
[----:B------:R-:W2:Y:S01]  /*9640*/  SHFL.IDX PT, R10, R3, 0x3, 0x181f ;  /* 0x00781f00030a7f89 */ /* 0x000ea200000e0000 */
[----:B---3--:R-:W-:-:S03]  /*9650*/  @P1 LEA.HI.X R7, R244, R7, R245, 0x1, P2 ;  /* 0x00000007f4071211 */ /* 0x008fc600010f0cf5 */
[----:B------:R5:W3:Y:S01]  /*9660*/  SHFL.IDX PT, R8, R2, 0x4, 0x181f ;  /* 0x00981f0002087f89 */ /* 0x000ae200000e0000 */
[----:B------:R-:W-:Y:S02]  /*9670*/  ISETP.GE.AND P2, PT, R60, 0x21, PT ;  /* 0x000000213c00780c */ /* 0x000fe40003f46270 */
[C---:B----4-:R-:W-:Y:S01]  /*9680*/  @P0 LEA.HI.X R5, R244.reuse, R5, R245, 0x1, P3 ;  /* 0x00000005f4050211 */ /* 0x050fe200018f0cf5 */
[----:B------:R4:W-:Y:S01]  /*9690*/  @P1 LDGSTS.E.BYPASS.LTC128B.128 [R208+0x2900], [R6.64], !P4 ;  /* 0x0290000006d01fae */ /* 0x0009e2000e101d48 */
[----:B------:R-:W-:Y:S02]  /*96a0*/  @P0 ISETP.GE.AND P3, PT, R244, c[0x0][0x1d4], PT ;  /* 0x00007500f4000a0c */ /* 0x000fe40003f66270 */
[C---:B------:R-:W-:Y:S02]  /*96b0*/  ISETP.GE.AND P4, PT, R60.reuse, 0x31, PT ;  /* 0x000000313c00780c */ /* 0x040fe40003f86270 */
[----:B------:R-:W-:-:S05]  /*96c0*/  ISETP.GE.AND P1, PT, R60, 0x41, PT ;  /* 0x000000413c00780c */ /* 0x000fca0003f26270 */
[----:B------:R-:W-:-:S04]  /*96d0*/  @P2 ISETP.GE.AND P5, PT, R244, c[0x0][0x1d4], PT ;  /* 0x00007500f4002a0c */ /* 0x000fc80003fa6270 */
[----:B------:R1:W-:Y:S01]  /*96e0*/  @P0 LDGSTS.E.BYPASS.LTC128B.128 [R208+0x3100], [R4.64], !P3 ;  /* 0x0310000004d00fae */ /* 0x0003e2000d901d48 */
[----:B-----5:R-:W-:-:S03]  /*96f0*/  @P2 LEA R2, P0, R244, R11, 0x1 ;  /* 0x0000000bf4022211 */ /* 0x020fc600078008ff */
[----:B----4-:R4:W5:Y:S01]  /*9700*/  SHFL.IDX PT, R6, R3, 0x4, 0x181f ;  /* 0x00981f0003067f89 */ /* 0x01096200000e0000 */
[----:B-1----:R-:W-:-:S04]  /*9710*/  @P4 LEA R4, P3, R244, R9, 0x1 ;  /* 0x00000009f4044211 */ /* 0x002fc800078608ff */
[C-C-:B--2---:R-:W-:Y:S02]  /*9720*/  @P4 LEA.HI.X R5, R244.reuse, R10, R245.reuse, 0x1, P3 ;  /* 0x0000000af4054211 */ /* 0x144fe400018f0cf5 */
[C---:B----4-:R-:W-:Y:S02]  /*9730*/  @P2 LEA.HI.X R3, R244.reuse, R12, R245, 0x1, P0 ;  /* 0x0000000cf4032211 */ /* 0x050fe400000f0cf5 */
[----:B------:R-:W-:-:S03]  /*9740*/  @P1 ISETP.GE.AND P0, PT, R244, c[0x0][0x1d4], PT ;  /* 0x00007500f4001a0c */ /* 0x000fc60003f06270 */
[----:B------:R3:W-:Y:S01]  /*9750*/  @P2 LDGSTS.E.BYPASS.LTC128B.128 [R208+0x3900], [R2.64], !P5 ;  /* 0x0390000002d02fae */ /* 0x0007e2000e901d48 */
[----:B------:R-:W-:Y:S02]  /*9760*/  @P4 ISETP.GE.AND P2, PT, R244, c[0x0][0x1d4], PT ;  /* 0x00007500f4004a0c */ /* 0x000fe40003f46270 */
[----:B------:R-:W-:-:S11]  /*9770*/  ISETP.GT.AND P5, PT, R251, 0x4f, PT ;  /* 0x0000004ffb00780c */ /* 0x000fd60003fa4270 */
[----:B------:R1:W-:Y:S01]  /*9780*/  @P4 LDGSTS.E.BYPASS.LTC128B.128 [R208+0x4100], [R4.64], !P2 ;  /* 0x0410000004d04fae */ /* 0x0003e2000d101d48 */
[----:B---3--:R-:W-:-:S04]  /*9790*/  @P1 LEA R2, P3, R244, R8, 0x1 ;  /* 0x00000008f4021211 */ /* 0x008fc800078608ff */
[----:B-----5:R-:W-:-:S05]  /*97a0*/  @P1 LEA.HI.X R3, R244, R6, R245, 0x1, P3 ;  /* 0x00000006f4031211 */ /* 0x020fca00018f0cf5 */
[----:B------:R1:W-:Y:S01]  /*97b0*/  @P1 LDGSTS.E.BYPASS.LTC128B.128 [R208+0x4900], [R2.64], !P0 ;  /* 0x0490000002d01fae */ /* 0x0003e2000c101d48 */
[----:B------:R-:W-:-:S03]  /*97c0*/  ISETP.LT.AND P0, PT, RZ, c[0x0][0x27c], PT ;  /* 0x00009f00ff007a0c */ /* 0x000fc60003f01270 */
[----:B------:R-:W0:Y:S10]  /*97d0*/  LDGDEPBAR ;  /* 0x00000000000079af */ /* 0x000e340000000000 */
[----:B------:R-:W-:Y:S05]  /*97e0*/  @P0 BRA `(.L_x_1706) ;  /* 0x0000002000000947 */ /* 0x000fea0003800000 */
[----:B------:R-:W-:-:S04]  /*97f0*/  DEPBAR.LE SB0, 0x1 ;  /* 0x000080400000791a */ /* 0x000fc80000000000 */
[----:B------:R-:W-:Y:S05]  /*9800*/  BRA `(.L_x_1707) ;  /* 0x00004d9000007947 */ /* 0x000fea0003800000 */
.L_x_1706:
[----:B------:R-:W2:Y:S01]  /*9810*/  LDL R75, [R1+0x2c] ;  /* 0x00002c00014b7983 */ /* 0x000ea20000100800 */
[----:B------:R-:W-:Y:S01]  /*9820*/  ULDC.U8 UR4, c[0x0][0x298] ;  /* 0x0000a60000047ab9 */ /* 0x000fe20000000000 */
[----:B-1----:R-:W-:Y:S01]  /*9830*/  SHF.R.S32.HI R2, RZ, 0x1f, R140 ;  /* 0x0000001fff027819 */ /* 0x002fe2000001148c */
        /* <DEDUP_REMOVED lines=48> */
[----:B------:R-:W-:Y:S01]  /*9b40*/  ISETP.GE.AND P0, PT, R92, c[0x0][0x27c], PT ;  /* 0x00009f005c007a0c */ /* 0x000fe20003f06270 */
[----:B------:R-:W-:-:S10]  /*9b50*/  CS2R R10, SRZ ;  /* 0x00000000000a7805 */ /* 0x000fd4000001ff00 */
[C---:B------:R-:W-:Y:S01]  /*9b60*/  @!P1 IMAD.SHL.U32 R2, R90.reuse, 0x2, RZ ;  /* 0x000000025a029824 */ /* 0x040fe200078e00ff */
[----:B------:R-:W-:Y:S01]  /*9b70*/  @!P1 SHF.L.U64.HI R3, R90, 0x1, R91 ;  /* 0x000000015a039819 */ /* 0x000fe2000001025b */
[C---:B------:R-:W-:Y:S01]  /*9b80*/  @!P0 IMAD.SHL.U32 R4, R92.reuse, 0x2, RZ ;  /* 0x000000025c048824 */ /* 0x040fe200078e00ff */
[----:B-----5:R-:W-:Y:S02]  /*9b90*/  @!P0 SHF.L.U64.HI R5, R92, 0x1, R59 ;  /* 0x000000015c058819 */ /* 0x020fe4000001023b */
[CC--:B--2---:R-:W-:Y:S02]  /*9ba0*/  @!P1 IADD3 R16, P2, R15.reuse, R2.reuse, RZ ;  /* 0x000000020f109210 */ /* 0x0c4fe40007f5e0ff */
[----:B---3--:R-:W-:Y:S02]  /*9bb0*/  @!P1 IADD3 R14, P4, R18, R2, RZ ;  /* 0x00000002120e9210 */ /* 0x008fe40007f9e0ff */
[-C--:B------:R-:W-:Y:S01]  /*9bc0*/  @!P0 IADD3 R2, P3, R15, R4.reuse, RZ ;  /* 0x000000040f028210 */ /* 0x080fe20007f7e0ff */
[--C-:B----4-:R-:W-:Y:S01]  /*9bd0*/  @!P1 IMAD.X R17, R22, 0x1, R3.reuse, P2 ;  /* 0x0000000116119824 */ /* 0x110fe200010e0603 */
[----:B------:R-:W-:Y:S01]  /*9be0*/  @!P0 IADD3 R4, P2, R18, R4, RZ ;  /* 0x0000000412048210 */ /* 0x000fe20007f5e0ff */
[C---:B-1----:R-:W-:Y:S01]  /*9bf0*/  @!P1 IMAD.X R15, R19.reuse, 0x1, R3, P4 ;  /* 0x00000001130f9824 */ /* 0x042fe200020e0603 */
[----:B------:R-:W-:Y:S01]  /*9c00*/  CS2R R6, SRZ ;  /* 0x0000000000067805 */ /* 0x000fe2000001ff00 */
[--C-:B------:R-:W-:Y:S01]  /*9c10*/  @!P0 IMAD.X R3, R22, 0x1, R5.reuse, P3 ;  /* 0x0000000116038824 */ /* 0x100fe200018e0605 */
[----:B------:R-:W-:Y:S01]  /*9c20*/  CS2R R8, SRZ ;  /* 0x0000000000087805 */ /* 0x000fe2000001ff00 */
[----:B------:R-:W-:Y:S01]  /*9c30*/  @!P0 IMAD.X R5, R19, 0x1, R5, P2 ;  /* 0x0000000113058824 */ /* 0x000fe200010e0605 */
[----:B------:R1:W5:Y:S04]  /*9c40*/  @!P1 LD.E.64 R10, [R16.64] ;  /* 0x00000008100a9980 */ /* 0x000368000c101b00 */
[----:B------:R1:W5:Y:S04]  /*9c50*/  @!P0 LD.E.64 R12, [R2.64] ;  /* 0x00000008020c8980 */ /* 0x000368000c101b00 */
[----:B------:R1:W5:Y:S04]  /*9c60*/  @!P1 LD.E.64 R6, [R14.64] ;  /* 0x000000080e069980 */ /* 0x000368000c101b00 */
[----:B------:R1:W5:Y:S02]  /*9c70*/  @!P0 LD.E.64 R8, [R4.64] ;  /* 0x0000000804088980 */ /* 0x000364000c101b00 */
.L_x_1710:
[----:B------:R-:W-:Y:S05]  /*9c80*/  BSYNC B0 ;  /* 0x0000000000007941 */ /* 0x000fea0003800000 */
.L_x_1709:
[----:B-1----:R-:W-:Y:S01]  /*9c90*/  IADD3 R2, R20, 0x20, RZ ;  /* 0x0000002014027810 */ /* 0x002fe20007ffe0ff */
[----:B-----5:R-:W-:Y:S01]  /*9ca0*/  IMAD.MOV.U32 R5, RZ, RZ, R12 ;  /* 0x000000ffff057224 */ /* 0x020fe200078e000c */
[----:B------:R1:W4:Y:S01]  /*9cb0*/  SHFL.IDX PT, R23, R24, 0x1, 0x1c1f ;  /* 0x003c1f0018177f89 */ /* 0x00032200000e0000 */
        /* <DEDUP_REMOVED lines=8> */
[----:B----4-:R1:W4:Y:S01]  /*9d40*/  SHFL.IDX PT, R22, R21, 0x1, 0x1c1f ;  /* 0x003c1f0015167f89 */ /* 0x01032200000e0000 */
[----:B------:R-:W-:Y:S01]  /*9d50*/  PRMT R49, R2, 0x5410, R3 ;  /* 0x0000541002317816 */ /* 0x000fe20000000003 */
[----:B------:R-:W-:Y:S01]  /*9d60*/  IMAD.MOV.U32 R3, RZ, RZ, R6 ;  /* 0x000000ffff037224 */ /* 0x000fe200078e0006 */
[----:B------:R-:W-:Y:S01]  /*9d70*/  MOV R2, R7 ;  /* 0x0000000700027202 */ /* 0x000fe20000000f00 */
[----:B--2---:R1:W2:Y:S01]  /*9d80*/  SHFL.IDX PT, R15, R30, 0x1, 0x1c1f ;  /* 0x003c1f001e0f7f89 */ /* 0x0042a200000e0000 */
        /* <DEDUP_REMOVED lines=8> */
[----:B------:R-:W-:Y:S01]  /*9e10*/  CS2R R38, SRZ ;  /* 0x0000000000267805 */ /* 0x000fe2000001ff00 */
[----:B------:R-:W-:-:S11]  /*9e20*/  ISETP.GE.AND P0, PT, R92, c[0x0][0x27c], PT ;  /* 0x00009f005c007a0c */ /* 0x000fd60003f06270 */
[C---:B------:R-:W-:Y:S01]  /*9e30*/  @!P1 IMAD.SHL.U32 R2, R90.reuse, 0x2, RZ ;  /* 0x000000025a029824 */ /* 0x040fe200078e00ff */
[----:B------:R-:W-:Y:S01]  /*9e40*/  @!P1 SHF.L.U64.HI R4, R90, 0x1, R91 ;  /* 0x000000015a049819 */ /* 0x000fe2000001025b */
[C---:B------:R-:W-:Y:S01]  /*9e50*/  @!P0 IMAD.SHL.U32 R3, R92.reuse, 0x2, RZ ;  /* 0x000000025c038824 */ /* 0x040fe200078e00ff */
[----:B------:R-:W-:Y:S02]  /*9e60*/  @!P0 SHF.L.U64.HI R5, R92, 0x1, R59 ;  /* 0x000000015c058819 */ /* 0x000fe4000001023b */
[CC--:B---3--:R-:W-:Y:S02]  /*9e70*/  @!P1 IADD3 R18, P2, R14.reuse, R2.reuse, RZ ;  /* 0x000000020e129210 */ /* 0x0c8fe40007f5e0ff */
[----:B--2---:R-:W-:Y:S02]  /*9e80*/  @!P1 IADD3 R16, P4, R15, R2, RZ ;  /* 0x000000020f109210 */ /* 0x004fe40007f9e0ff */
[-C--:B------:R-:W-:Y:S01]  /*9e90*/  @!P0 IADD3 R2, P3, R14, R3.reuse, RZ ;  /* 0x000000030e028210 */ /* 0x080fe20007f7e0ff */
[--C-:B------:R-:W-:Y:S01]  /*9ea0*/  @!P1 IMAD.X R19, R23, 0x1, R4.reuse, P2 ;  /* 0x0000000117139824 */ /* 0x100fe200010e0604 */
[----:B------:R-:W-:Y:S01]  /*9eb0*/  @!P0 IADD3 R14, P2, R15, R3, RZ ;  /* 0x000000030f0e8210 */ /* 0x000fe20007f5e0ff */
[----:B----4-:R-:W-:-:S02]  /*9ec0*/  @!P1 IMAD.X R17, R22, 0x1, R4, P4 ;  /* 0x0000000116119824 */ /* 0x010fc400020e0604 */
[--C-:B------:R-:W-:Y:S01]  /*9ed0*/  @!P0 IMAD.X R3, R23, 0x1, R5.reuse, P3 ;  /* 0x0000000117038824 */ /* 0x100fe200018e0605 */
[----:B------:R-:W-:Y:S01]  /*9ee0*/  CS2R R32, SRZ ;  /* 0x0000000000207805 */ /* 0x000fe2000001ff00 */
[----:B------:R-:W-:Y:S02]  /*9ef0*/  @!P0 IMAD.X R15, R22, 0x1, R5, P2 ;  /* 0x00000001160f8824 */ /* 0x000fe400010e0605 */
[----:B------:R-:W-:Y:S01]  /*9f00*/  CS2R R4, SRZ ;  /* 0x0000000000047805 */ /* 0x000fe2000001ff00 */
[----:B------:R2:W5:Y:S04]  /*9f10*/  @!P0 LD.E.64 R38, [R2.64] ;  /* 0x0000000802268980 */ /* 0x000568000c101b00 */
[----:B------:R3:W5:Y:S04]  /*9f20*/  @!P0 LD.E.64 R32, [R14.64] ;  /* 0x000000080e208980 */ /* 0x000768000c101b00 */
[----:B------:R3:W5:Y:S01]  /*9f30*/  @!P1 LD.E.64 R4, [R18.64] ;  /* 0x0000000812049980 */ /* 0x000762000c101b00 */
[----:B--2---:R-:W-:-:S06]  /*9f40*/  CS2R R2, SRZ ;  /* 0x0000000000027805 */ /* 0x004fcc000001ff00 */
[----:B------:R3:W5:Y:S02]  /*9f50*/  @!P1 LD.E.64 R2, [R16.64] ;  /* 0x0000000810029980 */ /* 0x000764000c101b00 */
.L_x_1712:
[----:B------:R-:W-:Y:S05]  /*9f60*/  BSYNC B0 ;  /* 0x0000000000007941 */ /* 0x000fea0003800000 */
.L_x_1711:
[----:B---3--:R-:W-:Y:S01]  /*9f70*/  IADD3 R14, R20, 0x40, RZ ;  /* 0x00000040140e7810 */ /* 0x008fe20007ffe0ff */
[----:B-----5:R-:W-:Y:S01]  /*9f80*/  IMAD.MOV.U32 R18, RZ, RZ, R38 ;  /* 0x000000ffff127224 */ /* 0x020fe200078e0026 */
[----:B------:R3:W1:Y:S01]  /*9f90*/  SHFL.IDX PT, R29, R24, 0x2, 0x1c1f ;  /* 0x005c1f00181d7f89 */ /* 0x00066200000e0000 */
[----:B------:R-:W-:Y:S01]  /*9fa0*/  IMAD.MOV.U32 R17, RZ, RZ, R39 ;  /* 0x000000ffff117224 */ /* 0x000fe200078e0027 */
[----:B------:R-:W-:Y:S01]  /*9fb0*/  ISETP.GE.AND P0, PT, R14, R0, PT ;  /* 0x000000000e00720c */ /* 0x000fe20003f06270 */
[----:B------:R-:W-:Y:S01]  /*9fc0*/  IMAD.MOV.U32 R16, RZ, RZ, R4 ;  /* 0x000000ffff107224 */ /* 0x000fe200078e0004 */
[----:B--2---:R3:W2:Y:S01]  /*9fd0*/  SHFL.IDX PT, R15, R25, 0x2, 0x1c1f ;  /* 0x005c1f00190f7f89 */ /* 0x0046a200000e0000 */
        /* <DEDUP_REMOVED lines=25> */
[----:B------:R-:W-:Y:S02]  /*a170*/  @!P0 SHF.L.U64.HI R27, R92, 0x1, R59 ;  /* 0x000000015c1b8819 */ /* 0x000fe4000001023b */
[CC--:B--2-4-:R-:W-:Y:S02]  /*a180*/  @!P1 IADD3 R22, P2, R15.reuse, R14.reuse, RZ ;  /* 0x0000000e0f169210 */ /* 0x0d4fe40007f5e0ff */
[C---:B-1----:R-:W-:Y:S02]  /*a190*/  @!P1 IADD3 R18, P4, R26.reuse, R14, RZ ;  /* 0x0000000e1a129210 */ /* 0x042fe40007f9e0ff */
[-C--:B------:R-:W-:Y:S01]  /*a1a0*/  @!P0 IADD3 R16, P3, R15, R17.reuse, RZ ;  /* 0x000000110f108210 */ /* 0x080fe20007f7e0ff */
[C-C-:B------:R-:W-:Y:S01]  /*a1b0*/  @!P1 IMAD.X R23, R29.reuse, 0x1, R19.reuse, P2 ;  /* 0x000000011d179824 */ /* 0x140fe200010e0613 */
[----:B------:R-:W-:Y:S01]  /*a1c0*/  @!P0 IADD3 R14, P2, R26, R17, RZ ;  /* 0x000000111a0e8210 */ /* 0x000fe20007f5e0ff */
[----:B------:R-:W-:Y:S01]  /*a1d0*/  CS2R R36, SRZ ;  /* 0x0000000000247805 */ /* 0x000fe2000001ff00 */
[----:B------:R-:W-:Y:S01]  /*a1e0*/  CS2R R40, SRZ ;  /* 0x0000000000287805 */ /* 0x000fe2000001ff00 */
[----:B------:R-:W-:Y:S01]  /*a1f0*/  @!P1 IMAD.X R19, R28, 0x1, R19, P4 ;  /* 0x000000011c139824 */ /* 0x000fe200020e0613 */
[----:B------:R1:W5:Y:S01]  /*a200*/  @!P1 LD.E.64 R34, [R22.64] ;  /* 0x0000000816229980 */ /* 0x000362000c101b00 */
[----:B------:R-:W-:-:S02]  /*a210*/  @!P0 IMAD.X R17, R29, 0x1, R27, P3 ;  /* 0x000000011d118824 */ /* 0x000fc400018e061b */
[----:B------:R-:W-:Y:S01]  /*a220*/  @!P0 IMAD.X R15, R28, 0x1, R27, P2 ;  /* 0x000000011c0f8824 */ /* 0x000fe200010e061b */
[----:B------:R1:W5:Y:S04]  /*a230*/  @!P1 LD.E.64 R36, [R18.64] ;  /* 0x0000000812249980 */ /* 0x000368000c101b00 */
[----:B------:R1:W5:Y:S04]  /*a240*/  @!P0 LD.E.64 R42, [R16.64] ;  /* 0x00000008102a8980 */ /* 0x000368000c101b00 */
[----:B------:R1:W5:Y:S02]  /*a250*/  @!P0 LD.E.64 R40, [R14.64] ;  /* 0x000000080e288980 */ /* 0x000364000c101b00 */
.L_x_1714:
[----:B------:R-:W-:Y:S05]  /*a260*/  BSYNC B0 ;  /* 0x0000000000007941 */ /* 0x000fea0003800000 */
.L_x_1713:
[----:B-1----:R-:W-:Y:S01]  /*a270*/  IADD3 R14, R20, 0x60, RZ ;  /* 0x00000060140e7810 */ /* 0x002fe20007ffe0ff */
[----:B-----5:R-:W-:Y:S01]  /*a280*/  IMAD.MOV.U32 R18, RZ, RZ, R42 ;  /* 0x000000ffff127224 */ /* 0x020fe200078e002a */
[----:B------:R-:W1:Y:S01]  /*a290*/  SHFL.IDX PT, R26, R24, 0x3, 0x1c1f ;  /* 0x007c1f00181a7f89 */ /* 0x000e6200000e0000 */
[----:B------:R-:W-:Y:S01]  /*a2a0*/  IMAD.MOV.U32 R17, RZ, RZ, R43 ;  /* 0x000000ffff117224 */ /* 0x000fe200078e002b */
[----:B------:R-:W-:Y:S01]  /*a2b0*/  ISETP.GE.AND P0, PT, R14, R0, PT ;  /* 0x000000000e00720c */ /* 0x000fe20003f06270 */
[----:B------:R-:W-:Y:S01]  /*a2c0*/  IMAD.MOV.U32 R16, RZ, RZ, R34 ;  /* 0x000000ffff107224 */ /* 0x000fe200078e0022 */
[----:B--2---:R-:W2:Y:S01]  /*a2d0*/  SHFL.IDX PT, R15, R25, 0x3, 0x1c1f ;  /* 0x007c1f00190f7f89 */ /* 0x004ea200000e0000 */
[----:B------:R-:W-:Y:S01]  /*a2e0*/  IMAD.MOV.U32 R14, RZ, RZ, R35 ;  /* 0x000000ffff0e7224 */ /* 0x000fe200078e0023 */
[----:B------:R-:W-:Y:S01]  /*a2f0*/  PRMT R58, R17, 0x5410, R18 ;  /* 0x00005410113a7816 */ /* 0x000fe20000000012 */
[----:B------:R-:W-:Y:S01]  /*a300*/  IMAD.MOV.U32 R17, RZ, RZ, R41 ;  /* 0x000000ffff117224 */ /* 0x000fe200078e0029 */
[----:B------:R-:W-:Y:S01]  /*a310*/  MOV R18, R40 ;  /* 0x0000002800127202 */ /* 0x000fe20000000f00 */
[----:B---3--:R-:W3:Y:S01]  /*a320*/  SHFL.IDX PT, R24, R21, 0x3, 0x1c1f ;  /* 0x007c1f0015187f89 */ /* 0x008ee200000e0000 */
[----:B------:R-:W-:Y:S01]  /*a330*/  PRMT R56, R14, 0x5410, R16 ;  /* 0x000054100e387816 */ /* 0x000fe20000000010 */
[----:B------:R-:W-:Y:S01]  /*a340*/  IMAD.MOV.U32 R16, RZ, RZ, R36 ;  /* 0x000000ffff107224 */ /* 0x000fe200078e0024 */
[----:B------:R-:W-:Y:S01]  /*a350*/  MOV R14, R37 ;  /* 0x00000025000e7202 */ /* 0x000fe20000000f00 */
[----:B----4-:R4:W1:Y:S01]  /*a360*/  SHFL.IDX PT, R22, R30, 0x3, 0x1c1f ;  /* 0x007c1f001e167f89 */ /* 0x01086200000e0000 */
[----:B------:R-:W-:Y:S01]  /*a370*/  BSSY B0, `(.L_x_1715) ;  /* 0x000001d000007945 */ /* 0x000fe20003800000 */
[----:B------:R-:W-:Y:S01]  /*a380*/  PRMT R57, R17, 0x5410, R18 ;  /* 0x0000541011397816 */ /* 0x000fe20000000012 */
[----:B------:R-:W-:Y:S01]  /*a390*/  CS2R R28, SRZ ;  /* 0x00000000001c7805 */ /* 0x000fe2000001ff00 */
[----:B------:R-:W-:Y:S01]  /*a3a0*/  PRMT R27, R14, 0x5410, R16 ;  /* 0x000054100e1b7816 */ /* 0x000fe20000000010 */
[----:B------:R-:W-:Y:S01]  /*a3b0*/  CS2R R44, SRZ ;  /* 0x00000000002c7805 */ /* 0x000fe2000001ff00 */
[----:B----4-:R-:W-:Y:S01]  /*a3c0*/  CS2R R30, SRZ ;  /* 0x00000000001e7805 */ /* 0x010fe2000001ff00 */
[----:B------:R-:W-:Y:S05]  /*a3d0*/  @P0 BRA `(.L_x_1716) ;  /* 0x0000016000000947 */ /* 0x000fea0003800000 */
[----:B-123--:R-:W-:Y:S01]  /*a3e0*/  ISETP.GE.AND P1, PT, R90, c[0x0][0x27c], PT ;  /* 0x00009f005a007a0c */ /* 0x00efe20003f26270 */
[----:B------:R-:W-:Y:S01]  /*a3f0*/  CS2R R46, SRZ ;  /* 0x00000000002e7805 */ /* 0x000fe2000001ff00 */
[----:B------:R-:W-:Y:S01]  /*a400*/  ISETP.GE.AND P0, PT, R92, c[0x0][0x27c], PT ;  /* 0x00009f005c007a0c */ /* 0x000fe20003f06270 */
[----:B------:R-:W-:-:S10]  /*a410*/  CS2R R28, SRZ ;  /* 0x00000000001c7805 */ /* 0x000fd4000001ff00 */
[C---:B------:R-:W-:Y:S01]  /*a420*/  @!P1 IMAD.SHL.U32 R14, R90.reuse, 0x2, RZ ;  /* 0x000000025a0e9824 */ /* 0x040fe200078e00ff */
[----:B------:R-:W-:Y:S01]  /*a430*/  @!P1 SHF.L.U64.HI R19, R90, 0x1, R91 ;  /* 0x000000015a139819 */ /* 0x000fe2000001025b */
[C---:B------:R-:W-:Y:S01]  /*a440*/  @!P0 IMAD.SHL.U32 R17, R92.reuse, 0x2, RZ ;  /* 0x000000025c118824 */ /* 0x040fe200078e00ff */
[----:B------:R-:W-:Y:S02]  /*a450*/  @!P0 SHF.L.U64.HI R23, R92, 0x1, R59 ;  /* 0x000000015c178819 */ /* 0x000fe4000001023b */
[CC--:B------:R-:W-:Y:S02]  /*a460*/  @!P1 IADD3 R20, P2, R15.reuse, R14.reuse, RZ ;  /* 0x0000000e0f149210 */ /* 0x0c0fe40007f5e0ff */
[----:B------:R-:W-:Y:S02]  /*a470*/  @!P1 IADD3 R18, P4, R22, R14, RZ ;  /* 0x0000000e16129210 */ /* 0x000fe40007f9e0ff */
[-C--:B------:R-:W-:Y:S01]  /*a480*/  @!P0 IADD3 R16, P3, R15, R17.reuse, RZ ;  /* 0x000000110f108210 */ /* 0x080fe20007f7e0ff */
[--C-:B------:R-:W-:Y:S01]  /*a490*/  @!P1 IMAD.X R21, R26, 0x1, R19.reuse, P2 ;  /* 0x000000011a159824 */ /* 0x100fe200010e0613 */
        /* <DEDUP_REMOVED lines=10> */
.L_x_1716:
[----:B-123--:R-:W-:Y:S05]  /*a540*/  BSYNC B0 ;  /* 0x0000000000007941 */ /* 0x00efea0003800000 */
.L_x_1715:
[----:B-----5:R-:W-:Y:S01]  /*a550*/  IMAD.MOV.U32 R14, RZ, RZ, R46 ;  /* 0x000000ffff0e7224 */ /* 0x020fe200078e002e */
        /* <DEDUP_REMOVED lines=67> */
.L_x_1720:
[----:B------:R-:W-:Y:S05]  /*a990*/  BSYNC B0 ;  /* 0x0000000000007941 */ /* 0x000fea0003800000 */
.L_x_1719:
[----:B------:R-:W-:-:S13]  /*a9a0*/  ISETP.GE.AND P0, PT, R92, c[0x0][0x27c], PT ;  /* 0x00009f005c007a0c */ /* 0x000fda0003f06270 */
[----:B------:R-:W-:Y:S05]  /*a9b0*/  @P0 BRA `(.L_x_1718) ;  /* 0x000002e000000947 */ /* 0x000fea0003800000 */
[----:B-1----:R-:W1:Y:S01]  /*a9c0*/  LDS.128 R16, [R249+0x5000] ;  /* 0x00500000f9107984 */ /* 0x002e620000000c00 */
        /* <DEDUP_REMOVED lines=9> */
[----:B------:R-:W-:Y:S02]  /*aa60*/  PRMT R13, R51, 0x5432, R7 ;  /* 0x00005432330d7816 */ /* 0x000fe40000000007 */
        /* <DEDUP_REMOVED lines=35> */
.L_x_1718:
[----:B------:R-:W-:Y:S05]  /*aca0*/  BSYNC B1 ;  /* 0x0000000000017941 */ /* 0x000fea0003800000 */
.L_x_1717:
        /* <DEDUP_REMOVED lines=53> */
.L_x_1724:
[----:B------:R-:W-:Y:S05]  /*b000*/  BSYNC B0 ;  /* 0x0000000000007941 */ /* 0x000fea0003800000 */
.L_x_1723:
[----:B------:R-:W-:-:S13]  /*b010*/  ISETP.GE.AND P0, PT, R92, c[0x0][0x27c], PT ;  /* 0x00009f005c007a0c */ /* 0x000fda0003f06270 */
        /* <DEDUP_REMOVED lines=47> */
.L_x_1722:
[----:B------:R-:W-:Y:S05]  /*b310*/  BSYNC B1 ;  /* 0x0000000000017941 */ /* 0x000fea0003800000 */
.L_x_1721:
        /* <DEDUP_REMOVED lines=53> */
.L_x_1728:
[----:B------:R-:W-:Y:S05]  /*b670*/  BSYNC B0 ;  /* 0x0000000000007941 */ /* 0x000fea0003800000 */
.L_x_1727:
        /* <DEDUP_REMOVED lines=48> */
.L_x_1726:
[----:B------:R-:W-:Y:S05]  /*b980*/  BSYNC B1 ;  /* 0x0000000000017941 */ /* 0x000fea0003800000 */
.L_x_1725:
        /* <DEDUP_REMOVED lines=52> */
.L_x_1731:
[----:B------:R-:W-:Y:S05]  /*bcd0*/  BSYNC B0 ;  /* 0x0000000000007941 */ /* 0x000fea0003800000 */
.L_x_1730:
        /* <DEDUP_REMOVED lines=49> */
.L_x_1708:
        /* <DEDUP_REMOVED lines=20> */
[----:B------:R-:W-:Y:S01]  /*c130*/  LEA.HI.X R21, R6, c[0x0][0x274], R7, 0x1, P0 ;  /* 0x00009d0006157a11 */ /* 0x000fe200000f0c07 */
[----:B------:R-:W-:Y:S01]  /*c140*/  IMAD.IADD R2, R5, 0x1, R2 ;  /* 0x0000000105027824 */ /* 0x000fe200078e0202 */
[----:B------:R-:W-:-:S03]  /*c150*/  LEA R3, P0, R4, c[0x0][0x288], 0x1 ;  /* 0x0000a20004037a11 */ /* 0x000fc600078008ff */
[----:B------:R-:W2:Y:S01]  /*c160*/  SHFL.IDX PT, R5, R21, RZ, 0x1c1f ;  /* 0x001c1fff15057589 */ /* 0x000ea200000e0000 */
[----:B------:R-:W-:Y:S02]  /*c170*/  LEA.HI.X R2, R4, c[0x0][0x28c], R2, 0x1, P0 ;  /* 0x0000a30004027a11 */ /* 0x000fe400000f0c02 */
[----:B------:R-:W-:Y:S01]  /*c180*/  ISETP.GE.OR P0, PT, R20, R0, P2 ;  /* 0x000000001400720c */ /* 0x000fe20001706670 */
[----:B------:R-:W3:Y:S04]  /*c190*/  SHFL.IDX PT, R9, R3, RZ, 0x1c1f ;  /* 0x001c1fff03097589 */ /* 0x000ee800000e0000 */
[----:B------:R-:W4:Y:S08]  /*c1a0*/  SHFL.IDX PT, R10, R2, RZ, 0x1c1f ;  /* 0x001c1fff020a7589 */ /* 0x000f3000000e0000 */
[C---:B------:R-:W-:Y:S01]  /*c1b0*/  @!P0 IMAD.SHL.U32 R6, R84.reuse, 0x2, RZ ;  /* 0x0000000254068824 */ /* 0x040fe200078e00ff */
[----:B------:R-:W-:-:S04]  /*c1c0*/  @!P0 SHF.L.U64.HI R7, R84, 0x1, R85 ;  /* 0x0000000154078819 */ /* 0x000fc80000010255 */
[----:B-1----:R-:W-:-:S05]  /*c1d0*/  @!P0 IADD3 R4, P1, R8, R6, RZ ;  /* 0x0000000608048210 */ /* 0x002fca0007f3e0ff */
[----:B--2---:R-:W-:Y:S01]  /*c1e0*/  @!P0 IMAD.X R5, R5, 0x1, R7, P1 ;  /* 0x0000000105058824 */ /* 0x004fe200008e0607 */
[----:B---3--:R-:W-:Y:S01]  /*c1f0*/  @!P0 IADD3 R6, P1, R9, R6, RZ ;  /* 0x0000000609068210 */ /* 0x008fe20007f3e0ff */
[----:B------:R-:W-:Y:S01]  /*c200*/  CS2R R14, SRZ ;  /* 0x00000000000e7805 */ /* 0x000fe2000001ff00 */
[----:B------:R-:W-:Y:S02]  /*c210*/  CS2R R12, SRZ ;  /* 0x00000000000c7805 */ /* 0x000fe4000001ff00 */
[----:B------:R1:W2:Y:S01]  /*c220*/  @!P0 LD.E.128 R16, [R4.64] ;  /* 0x0000000804108980 */ /* 0x0002a2000c101d00 */
[----:B----4-:R-:W-:-:S05]  /*c230*/  @!P0 IADD3.X R7, R10, R7, RZ, P1, !PT ;  /* 0x000000070a078210 */ /* 0x010fca0000ffe4ff */
[----:B------:R2:W3:Y:S01]  /*c240*/  @!P0 LD.E.128 R12, [R6.64] ;  /* 0x00000008060c8980 */ /* 0x0004e2000c101d00 */
[----:B------:R-:W-:Y:S01]  /*c250*/  BSSY B0, `(.L_x_1732) ;  /* 0x0000028000007945 */ /* 0x000fe20003800000 */
[----:B------:R-:W-:Y:S01]  /*c260*/  CS2R R10, SRZ ;  /* 0x00000000000a7805 */ /* 0x000fe2000001ff00 */
[----:B------:R-:W-:Y:S01]  /*c270*/  CS2R R8, SRZ ;  /* 0x0000000000087805 */ /* 0x000fe2000001ff00 */
[----:B------:R4:W2:Y:S04]  /*c280*/  SHFL.IDX PT, R23, R22, 0x1, 0x1c1f ;  /* 0x003c1f0016177f89 */ /* 0x0008a800000e0000 */
[----:B------:R4:W2:Y:S04]  /*c290*/  SHFL.IDX PT, R24, R3, 0x1, 0x1c1f ;  /* 0x003c1f0003187f89 */ /* 0x0008a800000e0000 */
[----:B------:R4:W2:Y:S04]  /*c2a0*/  SHFL.IDX PT, R26, R21, 0x1, 0x1c1f ;  /* 0x003c1f00151a7f89 */ /* 0x0008a800000e0000 */
[----:B------:R4:W2:Y:S01]  /*c2b0*/  SHFL.IDX PT, R25, R2, 0x1, 0x1c1f ;  /* 0x003c1f0002197f89 */ /* 0x0008a200000e0000 */
[----:B-1----:R-:W-:-:S04]  /*c2c0*/  IADD3 R4, R20, 0x20, RZ ;  /* 0x0000002014047810 */ /* 0x002fc80007ffe0ff */
[----:B------:R-:W-:Y:S01]  /*c2d0*/  ISETP.GE.AND P0, PT, R4, R0, PT ;  /* 0x000000000400720c */ /* 0x000fe20003f06270 */
[----:B--2---:R-:W-:Y:S02]  /*c2e0*/  IMAD.MOV.U32 R6, RZ, RZ, R19 ;  /* 0x000000ffff067224 */ /* 0x004fe400078e0013 */
[----:B------:R-:W-:Y:S02]  /*c2f0*/  IMAD.MOV.U32 R5, RZ, RZ, R16 ;  /* 0x000000ffff057224 */ /* 0x000fe400078e0010 */
[----:B------:R-:W-:Y:S01]  /*c300*/  IMAD.MOV.U32 R4, RZ, RZ, R17 ;  /* 0x000000ffff047224 */ /* 0x000fe200078e0011 */
[----:B------:R-:W-:Y:S01]  /*c310*/  PRMT R29, R29, 0x5410, R6 ;  /* 0x000054101d1d7816 */ /* 0x000fe20000000006 */
[----:B------:R-:W-:Y:S01]  /*c320*/  IMAD.MOV.U32 R7, RZ, RZ, R18 ;  /* 0x000000ffff077224 */ /* 0x000fe200078e0012 */
[----:B------:R-:W-:Y:S01]  /*c330*/  PRMT R31, R5, 0x7610, R31 ;  /* 0x00007610051f7816 */ /* 0x000fe2000000001f */
[----:B---3--:R-:W-:Y:S01]  /*c340*/  IMAD.MOV.U32 R6, RZ, RZ, R15 ;  /* 0x000000ffff067224 */ /* 0x008fe200078e000f */
[----:B------:R-:W-:Y:S01]  /*c350*/  PRMT R30, R4, 0x7610, R30 ;  /* 0x00007610041e7816 */ /* 0x000fe2000000001e */
[----:B------:R-:W-:Y:S01]  /*c360*/  IMAD.MOV.U32 R5, RZ, RZ, R12 ;  /* 0x000000ffff057224 */ /* 0x000fe200078e000c */
[----:B------:R-:W-:Y:S01]  /*c370*/  PRMT R32, R32, 0x5410, R7 ;  /* 0x0000541020207816 */ /* 0x000fe20000000007 */
[----:B------:R-:W-:Y:S01]  /*c380*/  IMAD.MOV.U32 R4, RZ, RZ, R13 ;  /* 0x000000ffff047224 */ /* 0x000fe200078e000d */
[----:B------:R-:W-:-:S02]  /*c390*/  MOV R7, R14 ;  /* 0x0000000e00077202 */ /* 0x000fc40000000f00 */
[----:B------:R-:W-:Y:S02]  /*c3a0*/  PRMT R34, R6, 0x7610, R34 ;  /* 0x0000761006227816 */ /* 0x000fe40000000022 */
[----:B------:R-:W-:Y:S02]  /*c3b0*/  PRMT R35, R7, 0x7610, R35 ;  /* 0x0000761007237816 */ /* 0x000fe40000000023 */
[----:B------:R-:W-:Y:S01]  /*c3c0*/  PRMT R29, R5, 0x7610, R29 ;  /* 0x00007610051d7816 */ /* 0x000fe2000000001d */
[----:B------:R-:W-:Y:S01]  /*c3d0*/  CS2R R6, SRZ ;  /* 0x0000000000067805 */ /* 0x000fe2000001ff00 */
[----:B------:R-:W-:Y:S02]  /*c3e0*/  PRMT R32, R4, 0x7610, R32 ;  /* 0x0000761004207816 */ /* 0x000fe40000000020 */
[----:B------:R-:W-:Y:S01]  /*c3f0*/  CS2R R4, SRZ ;  /* 0x0000000000047805 */ /* 0x000fe2000001ff00 */
[----:B------:R-:W-:Y:S05]  /*c400*/  @P0 BRA `(.L_x_1733) ;  /* 0x000000c000000947 */ /* 0x000fea0003800000 */
[----:B----4-:R-:W-:Y:S01]  /*c410*/  CS2R R8, SRZ ;  /* 0x0000000000087805 */ /* 0x010fe2000001ff00 */
[----:B------:R-:W-:Y:S01]  /*c420*/  CS2R R6, SRZ ;  /* 0x0000000000067805 */ /* 0x000fe2000001ff00 */
[----:B------:R-:W-:Y:S01]  /*c430*/  CS2R R4, SRZ ;  /* 0x0000000000047805 */ /* 0x000fe2000001ff00 */
[----:B------:R-:W-:Y:S05]  /*c440*/  @P2 BRA `(.L_x_1733) ;  /* 0x0000008000002947 */ /* 0x000fea0003800000 */
[C---:B------:R-:W-:Y:S01]  /*c450*/  IMAD.SHL.U32 R6, R84.reuse, 0x2, RZ ;  /* 0x0000000254067824 */ /* 0x040fe200078e00ff */
[----:B------:R-:W-:-:S04]  /*c460*/  SHF.L.U64.HI R7, R84, 0x1, R85 ;  /* 0x0000000154077819 */ /* 0x000fc80000010255 */
[-C--:B------:R-:W-:Y:S02]  /*c470*/  IADD3 R4, P1, R23, R6.reuse, RZ ;  /* 0x0000000617047210 */ /* 0x080fe40007f3e0ff */
[----:B------:R-:W-:-:S03]  /*c480*/  IADD3 R6, P0, R24, R6, RZ ;  /* 0x0000000618067210 */ /* 0x000fc60007f1e0ff */
[--C-:B------:R-:W-:Y:S02]  /*c490*/  IMAD.X R5, R26, 0x1, R7.reuse, P1 ;  /* 0x000000011a057824 */ /* 0x100fe400008e0607 */
[----:B------:R-:W-:-:S03]  /*c4a0*/  IMAD.X R7, R25, 0x1, R7, P0 ;  /* 0x0000000119077824 */ /* 0x000fc600000e0607 */
[----:B------:R1:W5:Y:S04]  /*c4b0*/  LD.E.128 R8, [R4.64] ;  /* 0x0000000804087980 */ /* 0x000368000c101d00 */
[----:B-1----:R-:W5:Y:S02]  /*c4c0*/  LD.E.128 R4, [R6.64] ;  /* 0x0000000806047980 */ /* 0x002f64000c101d00 */
.L_x_1733:
[----:B----4-:R-:W-:Y:S05]  /*c4d0*/  BSYNC B0 ;  /* 0x0000000000007941 */ /* 0x010fea0003800000 */
.L_x_1732:
[----:B------:R-:W1:Y:S01]  /*c4e0*/  SHFL.IDX PT, R26, R22, 0x2, 0x1c1f ;  /* 0x005c1f00161a7f89 */ /* 0x000e6200000e0000 */
[----:B------:R-:W-:Y:S01]  /*c4f0*/  IADD3 R23, R20, 0x40, RZ ;  /* 0x0000004014177810 */ /* 0x000fe20007ffe0ff */
[----:B------:R-:W-:Y:S01]  /*c500*/  CS2R R46, SRZ ;  /* 0x00000000002e7805 */ /* 0x000fe2000001ff00 */
[----:B------:R-:W-:Y:S01]  /*c510*/  CS2R R44, SRZ ;  /* 0x00000000002c7805 */ /* 0x000fe2000001ff00 */
[----:B------:R-:W2:Y:S01]  /*c520*/  SHFL.IDX PT, R27, R21, 0x2, 0x1c1f ;  /* 0x005c1f00151b7f89 */ /* 0x000ea200000e0000 */
[----:B------:R-:W-:-:S03]  /*c530*/  ISETP.GE.OR P0, PT, R23, R0, P2 ;  /* 0x000000001700720c */ /* 0x000fc60001706670 */
[----:B------:R-:W3:Y:S04]  /*c540*/  SHFL.IDX PT, R24, R3, 0x2, 0x1c1f ;  /* 0x005c1f0003187f89 */ /* 0x000ee800000e0000 */
[----:B------:R-:W4:Y:S06]  /*c550*/  SHFL.IDX PT, R28, R2, 0x2, 0x1c1f ;  /* 0x005c1f00021c7f89 */ /* 0x000f2c00000e0000 */
[C---:B------:R-:W-:Y:S01]  /*c560*/  @!P0 IMAD.SHL.U32 R23, R84.reuse, 0x2, RZ ;  /* 0x0000000254178824 */ /* 0x040fe200078e00ff */
[----:B------:R-:W-:-:S04]  /*c570*/  @!P0 SHF.L.U64.HI R25, R84, 0x1, R85 ;  /* 0x0000000154198819 */ /* 0x000fc80000010255 */
[----:B-1----:R-:W-:-:S05]  /*c580*/  @!P0 IADD3 R26, P1, R26, R23, RZ ;  /* 0x000000171a1a8210 */ /* 0x002fca0007f3e0ff */
[----:B--2---:R-:W-:Y:S01]  /*c590*/  @!P0 IMAD.X R27, R27, 0x1, R25, P1 ;  /* 0x000000011b1b8824 */ /* 0x004fe200008e0619 */
[----:B---3--:R-:W-:Y:S01]  /*c5a0*/  @!P0 IADD3 R24, P1, R24, R23, RZ ;  /* 0x0000001718188210 */ /* 0x008fe20007f3e0ff */
[----:B------:R-:W-:-:S03]  /*c5b0*/  CS2R R42, SRZ ;  /* 0x00000000002a7805 */ /* 0x000fc6000001ff00 */
[----:B------:R-:W2:Y:S01]  /*c5c0*/  @!P0 LD.E.128 R44, [R26.64] ;  /* 0x000000081a2c8980 */ /* 0x000ea2000c101d00 */
[----:B------:R-:W-:Y:S01]  /*c5d0*/  CS2R R40, SRZ ;  /* 0x0000000000287805 */ /* 0x000fe2000001ff00 */
[----:B----4-:R-:W-:-:S05]  /*c5e0*/  @!P0 IMAD.X R25, R28, 0x1, R25, P1 ;  /* 0x000000011c198824 */ /* 0x010fca00008e0619 */
[----:B------:R1:W3:Y:S01]  /*c5f0*/  @!P0 LD.E.128 R40, [R24.64] ;  /* 0x0000000818288980 */ /* 0x0002e2000c101d00 */
[----:B------:R-:W-:Y:S01]  /*c600*/  IADD3 R20, R20, 0x60, RZ ;  /* 0x0000006014147810 */ /* 0x000fe20007ffe0ff */
[----:B-----5:R-:W-:Y:S01]  /*c610*/  IMAD.MOV.U32 R23, RZ, RZ, R8 ;  /* 0x000000ffff177224 */ /* 0x020fe200078e0008 */
[----:B------:R-:W-:Y:S01]  /*c620*/  BSSY B0, `(.L_x_1734) ;  /* 0x000002e000007945 */ /* 0x000fe20003800000 */
[----:B------:R-:W4:Y:S01]  /*c630*/  SHFL.IDX PT, R22, R22, 0x3, 0x1c1f ;  /* 0x007c1f0016167f89 */ /* 0x000f2200000e0000 */
[----:B------:R-:W-:Y:S01]  /*c640*/  ISETP.GE.AND P0, PT, R20, R0, PT ;  /* 0x000000001400720c */ /* 0x000fe20003f06270 */
[----:B------:R-:W-:Y:S01]  /*c650*/  CS2R R54, SRZ ;  /* 0x0000000000367805 */ /* 0x000fe2000001ff00 */
[----:B------:R-:W-:Y:S01]  /*c660*/  MOV R20, R9 ;  /* 0x0000000900147202 */ /* 0x000fe20000000f00 */
[----:B------:R-:W-:Y:S01]  /*c670*/  CS2R R52, SRZ ;  /* 0x0000000000347805 */ /* 0x000fe2000001ff00 */
[----:B------:R-:W-:Y:S01]  /*c680*/  CS2R R50, SRZ ;  /* 0x0000000000327805 */ /* 0x000fe2000001ff00 */
[----:B------:R-:W-:Y:S01]  /*c690*/  CS2R R48, SRZ ;  /* 0x0000000000307805 */ /* 0x000fe2000001ff00 */
[----:B------:R-:W-:Y:S01]  /*c6a0*/  PRMT R61, R20, 0x5410, R23 ;  /* 0x00005410143d7816 */ /* 0x000fe20000000017 */
[----:B------:R-:W-:-:S02]  /*c6b0*/  IMAD.MOV.U32 R23, RZ, RZ, R4 ;  /* 0x000000ffff177224 */ /* 0x000fc400078e0004 */
[----:B------:R-:W-:-:S05]  /*c6c0*/  IMAD.MOV.U32 R20, RZ, RZ, R5 ;  /* 0x000000ffff147224 */ /* 0x000fca00078e0005 */
[----:B------:R-:W-:Y:S02]  /*c6d0*/  PRMT R59, R20, 0x5410, R23 ;  /* 0x00005410143b7816 */ /* 0x000fe40000000017 */
[----:B------:R-:W2:Y:S01]  /*c6e0*/  SHFL.IDX PT, R23, R3, 0x3, 0x1c1f ;  /* 0x007c1f0003177f89 */ /* 0x000ea200000e0000 */
[----:B-1----:R-:W-:Y:S02]  /*c6f0*/  IMAD.MOV.U32 R25, RZ, RZ, R10 ;  /* 0x000000ffff197224 */ /* 0x002fe400078e000a */
[----:B------:R-:W-:-:S05]  /*c700*/  IMAD.MOV.U32 R24, RZ, RZ, R11 ;  /* 0x000000ffff187224 */ /* 0x000fca00078e000b */
[----:B------:R-:W-:Y:S01]  /*c710*/  PRMT R63, R24, 0x5410, R25 ;  /* 0x00005410183f7816 */ /* 0x000fe20000000019 */
[----:B------:R-:W-:Y:S02]  /*c720*/  IMAD.MOV.U32 R25, RZ, RZ, R6 ;  /* 0x000000ffff197224 */ /* 0x000fe400078e0006 */
[----:B------:R-:W-:-:S05]  /*c730*/  IMAD.MOV.U32 R24, RZ, RZ, R7 ;  /* 0x000000ffff187224 */ /* 0x000fca00078e0007 */
[----:B------:R-:W-:Y:S02]  /*c740*/  PRMT R62, R24, 0x5410, R25 ;  /* 0x00005410183e7816 */ /* 0x000fe40000000019 */
[----:B------:R-:W1:Y:S04]  /*c750*/  SHFL.IDX PT, R24, R2, 0x3, 0x1c1f ;  /* 0x007c1f0002187f89 */ /* 0x000e6800000e0000 */
[----:B------:R1:W1:Y:S01]  /*c760*/  SHFL.IDX PT, R25, R21, 0x3, 0x1c1f ;  /* 0x007c1f0015197f89 */ /* 0x00026200000e0000 */
[----:B--2---:R-:W-:Y:S01]  /*c770*/  IMAD.MOV.U32 R20, RZ, RZ, R47 ;  /* 0x000000ffff147224 */ /* 0x004fe200078e002f */
[----:B-1----:R-:W-:Y:S01]  /*c780*/  MOV R21, R46 ;  /* 0x0000002e00157202 */ /* 0x002fe20000000f00 */
[----:B------:R-:W-:Y:S02]  /*c790*/  IMAD.MOV.U32 R3, RZ, RZ, R44 ;  /* 0x000000ffff037224 */ /* 0x000fe400078e002c */
[----:B------:R-:W-:Y:S01]  /*c7a0*/  IMAD.MOV.U32 R2, RZ, RZ, R45 ;  /* 0x000000ffff027224 */ /* 0x000fe200078e002d */
[----:B------:R-:W-:Y:S01]  /*c7b0*/  PRMT R67, R20, 0x5410, R21 ;  /* 0x0000541014437816 */ /* 0x000fe20000000015 */
[----:B---3--:R-:W-:-:S03]  /*c7c0*/  IMAD.MOV.U32 R21, RZ, RZ, R42 ;  /* 0x000000ffff157224 */ /* 0x008fc600078e002a */
[----:B------:R-:W-:Y:S01]  /*c7d0*/  PRMT R65, R2, 0x5410, R3 ;  /* 0x0000541002417816 */ /* 0x000fe20000000003 */
[----:B------:R-:W-:Y:S01]  /*c7e0*/  IMAD.MOV.U32 R3, RZ, RZ, R40 ;  /* 0x000000ffff037224 */ /* 0x000fe200078e0028 */
[----:B------:R-:W-:Y:S01]  /*c7f0*/  MOV R20, R43 ;  /* 0x0000002b00147202 */ /* 0x000fe20000000f00 */
[----:B------:R-:W-:-:S03]  /*c800*/  IMAD.MOV.U32 R2, RZ, RZ, R41 ;  /* 0x000000ffff027224 */ /* 0x000fc600078e0029 */
[----:B------:R-:W-:Y:S02]  /*c810*/  PRMT R66, R20, 0x5410, R21 ;  /* 0x0000541014427816 */ /* 0x000fe40000000015 */
        /* <DEDUP_REMOVED lines=13> */
[----:B------:R1:W5:Y:S02]  /*c8f0*/  LD.E.128 R48, [R2.64] ;  /* 0x0000000802307980 */ /* 0x000364000c101d00 */
.L_x_1735:
[----:B----4-:R-:W-:Y:S05]  /*c900*/  BSYNC B0 ;  /* 0x0000000000007941 */ /* 0x010fea0003800000 */
.L_x_1734:
        /* <DEDUP_REMOVED lines=28> */
[----:B------:R-:W-:Y:S02]  /*cad0*/  SHF.R.U32.HI R2, RZ, 0x10, R19 ;  /* 0x00000010ff027819 */ /* 0x000fe40000011613 */
[----:B------:R-:W-:Y:S02]  /*cae0*/  SHF.R.U64 R16, R16, 0x10, R17 ;  /* 0x0000001010107819 */ /* 0x000fe40000001211 */
[--C-:B------:R-:W-:Y:S02]  /*caf0*/  SHF.R.U64 R12, R12, 0x10, R13.reuse ;  /* 0x000000100c0c7819 */ /* 0x100fe4000000120d */
[----:B------:R-:W-:Y:S02]  /*cb00*/  SHF.R.U32.HI R3, RZ, 0x10, R13 ;  /* 0x00000010ff037819 */ /* 0x000fe4000001160d */
[C---:B------:R-:W-:Y:S02]  /*cb10*/  PRMT R36, R29.reuse, 0x5432, R2 ;  /* 0x000054321d247816 */ /* 0x040fe40000000002 */
[----:B------:R-:W-:-:S02]  /*cb20*/  PRMT R29, R29, 0x5410, R12 ;  /* 0x000054101d1d7816 */ /* 0x000fc4000000000c */
[----:B------:R-:W-:Y:S02]  /*cb30*/  PRMT R28, R32, 0x5410, R3 ;  /* 0x00005410201c7816 */ /* 0x000fe40000000003 */
[--C-:B------:R-:W-:Y:S02]  /*cb40*/  SHF.R.U64 R13, R14, 0x10, R15.reuse ;  /* 0x000000100e0d7819 */ /* 0x100fe4000000120f */
[----:B------:R-:W-:Y:S02]  /*cb50*/  SHF.R.U32.HI R14, RZ, 0x10, R15 ;  /* 0x00000010ff0e7819 */ /* 0x000fe4000001160f */
[----:B------:R-:W-:Y:S02]  /*cb60*/  PRMT R31, R31, 0x5410, R16 ;  /* 0x000054101f1f7816 */ /* 0x000fe40000000010 */
[----:B------:R-:W-:Y:S02]  /*cb70*/  PRMT R35, R35, 0x5410, R13 ;  /* 0x0000541023237816 */ /* 0x000fe4000000000d */
[----:B------:R-:W-:-:S05]  /*cb80*/  PRMT R34, R34, 0x5410, R14 ;  /* 0x0000541022227816 */ /* 0x000fca000000000e */
[----:B------:R-:W-:Y:S01]  /*cb90*/  IMAD.U32 R58, R34, 0x10000, RZ ;  /* 0x00010000223a7824 */ /* 0x000fe200078e00ff */
[----:B--2---:R-:W-:-:S04]  /*cba0*/  LOP3.LUT R0, R23, 0x38, R0, 0xf8, !PT ;  /* 0x0000003817007812 */ /* 0x004fc800078ef800 */
[----:B---3--:R-:W-:Y:S01]  /*cbb0*/  LOP3.LUT R0, R0, R22, RZ, 0x3c, !PT ;  /* 0x0000001600007212 */ /* 0x008fe200078e3cff */
[----:B----4-:R-:W1:Y:S04]  /*cbc0*/  LDS.128 R24, [R75] ;  /* 0x000000004b187984 */ /* 0x010e680000000c00 */
[----:B------:R-:W-:-:S04]  /*cbd0*/  IMAD.IADD R0, R21, 0x1, R0 ;  /* 0x0000000115007824 */ /* 0x000fc800078e0200 */
[----:B------:R-:W-:-:S05]  /*cbe0*/  IMAD.SHL.U32 R38, R0, 0x2, RZ ;  /* 0x0000000200267824 */ /* 0x000fca00078e00ff */
[----:B------:R-:W2:Y:S01]  /*cbf0*/  LDS.128 R20, [R38+0x5100] ;  /* 0x0051000026147984 */ /* 0x000ea20000000c00 */
[----:B------:R-:W-:Y:S02]  /*cc00*/  SHF.R.U32.HI R0, RZ, 0x10, R17 ;  /* 0x00000010ff007819 */ /* 0x000fe40000011611 */
[----:B------:R-:W-:-:S04]  /*cc10*/  SHF.R.U64 R17, R18, 0x10, R19 ;  /* 0x0000001012117819 */ /* 0x000fc80000001213 */
[----:B------:R-:W-:Y:S02]  /*cc20*/  PRMT R37, R32, 0x5432, R17 ;  /* 0x0000543220257816 */ /* 0x000fe40000000011 */
[----:B------:R-:W-:Y:S02]  /*cc30*/  PRMT R30, R30, 0x5410, R0 ;  /* 0x000054101e1e7816 */ /* 0x000fe40000000000 */
[C---:B-1----:R-:W-:Y:S01]  /*cc40*/  SHF.L.U32 R32, R25.reuse, 0x10, RZ ;  /* 0x0000001019207819 */ /* 0x042fe200000006ff */
[C---:B------:R-:W-:Y:S01]  /*cc50*/  IMAD.U32 R18, R26.reuse, 0x10000, RZ ;  /* 0x000100001a127824 */ /* 0x040fe200078e00ff */
[----:B------:R-:W-:Y:S01]  /*cc60*/  LOP3.LUT R19, R25, 0xffff0000, RZ, 0xc0, !PT ;  /* 0xffff000019137812 */ /* 0x000fe200078ec0ff */
[C---:B------:R-:W-:Y:S01]  /*cc70*/  IMAD.U32 R17, R27.reuse, 0x10000, RZ ;  /* 0x000100001b117824 */ /* 0x040fe200078e00ff */
[----:B------:R-:W-:Y:S02]  /*cc80*/  LOP3.LUT R25, R26, 0xffff0000, RZ, 0xc0, !PT ;  /* 0xffff00001a197812 */ /* 0x000fe400078ec0ff */
[----:B------:R-:W-:Y:S01]  /*cc90*/  LOP3.LUT R26, R27, 0xffff0000, RZ, 0xc0, !PT ;  /* 0xffff00001b1a7812 */ /* 0x000fe200078ec0ff */
[----:B------:R-:W-:-:S02]  /*cca0*/  IMAD.U32 R27, R29, 0x10000, RZ ;  /* 0x000100001d1b7824 */ /* 0x000fc400078e00ff */
[----:B--2---:R-:W-:Y:S01]  /*ccb0*/  IMAD.U32 R16, R20, 0x10000, RZ ;  /* 0x0001000014107824 */ /* 0x004fe200078e00ff */
[C---:B------:R-:W-:Y:S01]  /*ccc0*/  SHF.L.U32 R14, R21.reuse, 0x10, RZ ;  /* 0x00000010150e7819 */ /* 0x040fe200000006ff */
[----:B------:R-:W-:Y:S01]  /*ccd0*/  IMAD.U32 R33, R24, 0x10000, RZ ;  /* 0x0001000018217824 */ /* 0x000fe200078e00ff */
[----:B------:R-:W-:Y:S01]  /*cce0*/  LOP3.LUT R15, R20, 0xffff0000, RZ, 0xc0, !PT ;  /* 0xffff0000140f7812 */ /* 0x000fe200078ec0ff */
[----:B------:R-:W-:Y:S01]  /*ccf0*/  FMUL.FTZ R20, R16, R27 ;  /* 0x0000001b10147220 */ /* 0x000fe20000410000 */
[----:B------:R-:W-:Y:S01]  /*cd00*/  LOP3.LUT R13, R21, 0xffff0000, RZ, 0xc0, !PT ;  /* 0xffff0000150d7812 */ /* 0x000fe200078ec0ff */
[----:B------:R-:W-:Y:S01]  /*cd10*/  IMAD.U32 R21, R31, 0x10000, RZ ;  /* 0x000100001f157824 */ /* 0x000fe200078e00ff */
[C---:B------:R-:W-:Y:S01]  /*cd20*/  LOP3.LUT R0, R23.reuse, 0xffff0000, RZ, 0xc0, !PT ;  /* 0xffff000017007812 */ /* 0x040fe200078ec0ff */
[----:B------:R-:W-:Y:S02]  /*cd30*/  IMAD.U32 R2, R23, 0x10000, RZ ;  /* 0x0001000017027824 */ /* 0x000fe400078e00ff */
[----:B------:R-:W-:Y:S01]  /*cd40*/  IMAD.U32 R23, R28, 0x10000, RZ ;  /* 0x000100001c177824 */ /* 0x000fe200078e00ff */
[----:B------:R-:W-:Y:S01]  /*cd50*/  SHF.L.U32 R12, R22, 0x10, RZ ;  /* 0x00000010160c7819 */ /* 0x000fe200000006ff */
[-C--:B------:R-:W-:Y:S01]  /*cd60*/  FMUL.FTZ R16, R16, R21.reuse ;  /* 0x0000001510107220 */ /* 0x080fe20000410000 */
[----:B------:R-:W-:Y:S01]  /*cd70*/  LOP3.LUT R3, R22, 0xffff0000, RZ, 0xc0, !PT ;  /* 0xffff000016037812 */ /* 0x000fe200078ec0ff */
[----:B------:R-:W-:Y:S01]  /*cd80*/  FFMA.FTZ R56, R33, R21, -R20 ;  /* 0x0000001521387223 */ /* 0x000fe20000010814 */
[----:B------:R-:W-:Y:S01]  /*cd90*/  SHF.L.U32 R22, R36, 0x10, RZ ;  /* 0x0000001024167819 */ /* 0x000fe200000006ff */
[----:B------:R-:W-:-:S02]  /*cda0*/  IMAD.U32 R21, R30, 0x10000, RZ ;  /* 0x000100001e157824 */ /* 0x000fc400078e00ff */
[C---:B------:R-:W-:Y:S02]  /*cdb0*/  FMUL.FTZ R20, R14.reuse, R23 ;  /* 0x000000170e147220 */ /* 0x040fe40000410000 */
[----:B------:R-:W-:Y:S02]  /*cdc0*/  FFMA.FTZ R39, R33, R27, R16 ;  /* 0x0000001b21277223 */ /* 0x000fe40000010010 */
[-C--:B------:R-:W-:Y:S02]  /*cdd0*/  FMUL.FTZ R16, R14, R21.reuse ;  /* 0x000000150e107220 */ /* 0x080fe40000410000 */
[----:B------:R-:W-:Y:S01]  /*cde0*/  FFMA.FTZ R33, R32, R21, -R20 ;  /* 0x0000001520217223 */ /* 0x000fe20000010814 */
[----:B------:R-:W-:Y:S01]  /*cdf0*/  LOP3.LUT R21, R29, 0xffff0000, RZ, 0xc0, !PT ;  /* 0xffff00001d157812 */ /* 0x000fe200078ec0ff */
[C---:B------:R-:W-:Y:S02]  /*ce00*/  FMUL.FTZ R14, R2.reuse, R58 ;  /* 0x0000003a020e7220 */ /* 0x040fe40000410000 */
[-C--:B------:R-:W-:Y:S01]  /*ce10*/  FMUL.FTZ R2, R2, R22.reuse ;  /* 0x0000001602027220 */ /* 0x080fe20000410000 */
[----:B------:R-:W-:Y:S01]  /*ce20*/  LOP3.LUT R24, R24, 0xffff0000, RZ, 0xc0, !PT ;  /* 0xffff000018187812 */ /* 0x000fe200078ec0ff */
[----:B------:R-:W-:Y:S01]  /*ce30*/  FFMA.FTZ R27, R17, R22, -R14 ;  /* 0x00000016111b7223 */ /* 0x000fe2000001080e */
[----:B------:R-:W-:Y:S01]  /*ce40*/  LOP3.LUT R14, R31, 0xffff0000, RZ, 0xc0, !PT ;  /* 0xffff00001f0e7812 */ /* 0x000fe200078ec0ff */
[----:B------:R-:W-:Y:S01]  /*ce50*/  FFMA.FTZ R22, R17, R58, R2 ;  /* 0x0000003a11167223 */ /* 0x000fe20000010002 */
[----:B------:R-:W-:Y:S01]  /*ce60*/  LOP3.LUT R17, R30, 0xffff0000, RZ, 0xc0, !PT ;  /* 0xffff00001e117812 */ /* 0x000fe200078ec0ff */
[----:B------:R-:W-:Y:S01]  /*ce70*/  FMUL.FTZ R2, R15, R21 ;  /* 0x000000150f027220 */ /* 0x000fe20000410000 */
[----:B------:R-:W-:Y:S01]  /*ce80*/  LOP3.LUT R20, R28, 0xffff0000, RZ, 0xc0, !PT ;  /* 0xffff00001c147812 */ /* 0x000fe200078ec0ff */
[----:B------:R-:W-:-:S02]  /*ce90*/  IMAD.U32 R29, R35, 0x10000, RZ ;  /* 0x00010000231d7824 */ /* 0x000fc400078e00ff */
[----:B------:R-:W-:Y:S02]  /*cea0*/  FFMA.FTZ R23, R32, R23, R16 ;  /* 0x0000001720177223 */ /* 0x000fe40000010010 */
[-C--:B------:R-:W-:Y:S02]  /*ceb0*/  FMUL.FTZ R15, R15, R14.reuse ;  /* 0x0000000e0f0f7220 */ /* 0x080fe40000410000 */
[----:B------:R-:W-:Y:S02]  /*cec0*/  FFMA.FTZ R16, R24, R14, -R2 ;  /* 0x0000000e18107223 */ /* 0x000fe40000010802 */
[C---:B------:R-:W-:Y:S02]  /*ced0*/  FMUL.FTZ R14, R13.reuse, R20 ;  /* 0x000000140d0e7220 */ /* 0x040fe40000410000 */
[----:B------:R-:W-:Y:S02]  /*cee0*/  FMUL.FTZ R2, R13, R17 ;  /* 0x000000110d027220 */ /* 0x000fe40000410000 */
[----:B------:R-:W-:-:S02]  /*cef0*/  IMAD.U32 R28, R37, 0x10000, RZ ;  /* 0x00010000251c7824 */ /* 0x000fc400078e00ff */
[C---:B------:R-:W-:Y:S02]  /*cf00*/  FMUL.FTZ R13, R12.reuse, R29 ;  /* 0x0000001d0c0d7220 */ /* 0x040fe40000410000 */
[C---:B------:R-:W-:Y:S02]  /*cf10*/  FFMA.FTZ R17, R19.reuse, R17, -R14 ;  /* 0x0000001113117223 */ /* 0x040fe4000001080e */
[----:B------:R-:W-:Y:S02]  /*cf20*/  FFMA.FTZ R20, R19, R20, R2 ;  /* 0x0000001413147223 */ /* 0x000fe40000010002 */
[-C--:B------:R-:W-:Y:S02]  /*cf30*/  FMUL.FTZ R2, R12, R28.reuse ;  /* 0x0000001c0c027220 */ /* 0x080fe40000410000 */
[----:B------:R-:W-:Y:S01]  /*cf40*/  FFMA.FTZ R19, R18, R28, -R13 ;  /* 0x0000001c12137223 */ /* 0x000fe2000001080d */
[----:B------:R-:W-:Y:S01]  /*cf50*/  LOP3.LUT R28, R35, 0xffff0000, RZ, 0xc0, !PT ;  /* 0xffff0000231c7812 */ /* 0x000fe200078ec0ff */
[----:B------:R-:W-:Y:S01]  /*cf60*/  FFMA.FTZ R21, R24, R21, R15 ;  /* 0x0000001518157223 */ /* 0x000fe2000001000f */
[----:B------:R-:W-:-:S02]  /*cf70*/  LOP3.LUT R14, R37, 0xffff0000, RZ, 0xc0, !PT ;  /* 0xffff0000250e7812 */ /* 0x000fc400078ec0ff */
[----:B------:R-:W-:Y:S02]  /*cf80*/  LOP3.LUT R24, R34, 0xffff0000, RZ, 0xc0, !PT ;  /* 0xffff000022187812 */ /* 0x000fe400078ec0ff */
[----:B------:R-:W-:Y:S01]  /*cf90*/  LOP3.LUT R13, R36, 0xffff0000, RZ, 0xc0, !PT ;  /* 0xffff0000240d7812 */ /* 0x000fe200078ec0ff */
[----:B------:R-:W-:Y:S02]  /*cfa0*/  FFMA.FTZ R15, R18, R29, R2 ;  /* 0x0000001d120f7223 */ /* 0x000fe40000010002 */
[C---:B------:R-:W-:Y:S02]  /*cfb0*/  FMUL.FTZ R12, R3.reuse, R28 ;  /* 0x0000001c030c7220 */ /* 0x040fe40000410000 */
[----:B------:R-:W-:Y:S02]  /*cfc0*/  FMUL.FTZ R3, R3, R14 ;  /* 0x0000000e03037220 */ /* 0x000fe40000410000 */
[C---:B------:R-:W-:Y:S02]  /*cfd0*/  FMUL.FTZ R2, R0.reuse, R24 ;  /* 0x0000001800027220 */ /* 0x040fe40000410000 */
[----:B------:R-:W-:-:S02]  /*cfe0*/  FMUL.FTZ R0, R0, R13 ;  /* 0x0000000d00007220 */ /* 0x000fc40000410000 */
[C---:B------:R-:W-:Y:S02]  /*cff0*/  FFMA.FTZ R14, R25.reuse, R14, -R12 ;  /* 0x0000000e190e7223 */ /* 0x040fe4000001080c */
[----:B------:R-:W-:Y:S02]  /*d000*/  FFMA.FTZ R3, R25, R28, R3 ;  /* 0x0000001c19037223 */ /* 0x000fe40000010003 */
[C---:B------:R-:W-:Y:S02]  /*d010*/  FFMA.FTZ R2, R26.reuse, R13, -R2 ;  /* 0x0000000d1a027223 */ /* 0x040fe40000010802 */
[----:B------:R-:W-:Y:S01]  /*d020*/  FFMA.FTZ R0, R26, R24, R0 ;  /* 0x000000181a007223 */ /* 0x000fe20000010000 */
[----:B------:R-:W-:Y:S02]  /*d030*/  F2FP.BF16.PACK_AB R18, R14, R19 ;  /* 0x000000130e12723e */ /* 0x000fe400000010ff */
[----:B------:R-:W-:Y:S02]  /*d040*/  F2FP.BF16.PACK_AB R16, R16, R56 ;  /* 0x000000381010723e */ /* 0x000fe400000010ff */
[----:B------:R-:W-:-:S02]  /*d050*/  F2FP.BF16.PACK_AB R17, R17, R33 ;  /* 0x000000211111723e */ /* 0x000fc400000010ff */
[----:B------:R-:W-:Y:S02]  /*d060*/  F2FP.BF16.PACK_AB R14, R3, R15 ;  /* 0x0000000f030e723e */ /* 0x000fe400000010ff */
[----:B------:R-:W-:Y:S02]  /*d070*/  F2FP.BF16.PACK_AB R19, R2, R27 ;  /* 0x0000001b0213723e */ /* 0x000fe400000010ff */
[----:B------:R-:W-:Y:S02]  /*d080*/  F2FP.BF16.PACK_AB R12, R21, R39 ;  /* 0x00000027150c723e */ /* 0x000fe400000010ff */
[----:B------:R-:W-:Y:S02]  /*d090*/  F2FP.BF16.PACK_AB R13, R20, R23 ;  /* 0x00000017140d723e */ /* 0x000fe400000010ff */
[----:B------:R-:W-:Y:S01]  /*d0a0*/  F2FP.BF16.PACK_AB R15, R0, R22 ;  /* 0x00000016000f723e */ /* 0x000fe200000010ff */
[----:B------:R1:W-:Y:S04]  /*d0b0*/  STS.128 [R75], R16 ;  /* 0x000000104b007388 */ /* 0x0003e80000000c00 */
[----:B------:R1:W-:Y:S02]  /*d0c0*/  STS.128 [R38+0x5100], R12 ;  /* 0x0051000c26007388 */ /* 0x0003e40000000c00 */
.L_x_1737:
[----:B------:R-:W-:Y:S05]  /*d0d0*/  BSYNC B0 ;  /* 0x0000000000007941 */ /* 0x000fea0003800000 */
.L_x_1736:
        /* <DEDUP_REMOVED lines=32> */
[----:B------:R-:W-:Y:S02]  /*d2e0*/  PRMT R11, R59, 0x5432, R4 ;  /* 0x000054323b0b7816 */ /* 0x000fe40000000004 */
        /* <DEDUP_REMOVED lines=77> */
.L_x_1739:
[----:B------:R-:W-:Y:S05]  /*d7c0*/  BSYNC B0 ;  /* 0x0000000000007941 */ /* 0x000fea0003800000 */
.L_x_1738:
        /* <DEDUP_REMOVED lines=110> */
.L_x_1741:
[----:B------:R-:W-:Y:S05]  /*deb0*/  BSYNC B0 ;  /* 0x0000000000007941 */ /* 0x000fea0003800000 */
.L_x_1740:
        /* <DEDUP_REMOVED lines=109> */
.L_x_1729:
[----:B------:R-:W-:Y:S05]  /*e590*/  BSYNC B2 ;  /* 0x0000000000027941 */ /* 0x000fea0003800000 */
.L_x_1707:
[----:B------:R-:W-:Y:S01]  /*e5a0*/  IMAD R0, R73, c[0x0][0x208], RZ ;  /* 0x0000820049007a24 */ /* 0x000fe200078e02ff */
[----:B------:R-:W-:-:S04]  /*e5b0*/  DEPBAR.LE SB0, 0x0 ;  /* 0x000080000000791a */ /* 0x000fc80000000000 */
[C---:B-1----:R-:W-:Y:S01]  /*e5c0*/  IMAD.WIDE.U32 R2, R231.reuse, c[0x0][0x208], RZ ;  /* 0x00008200e7027a25 */ /* 0x042fe200078e00ff */
[----:B------:R-:W-:Y:S01]  /*e5d0*/  BAR.SYNC.DEFER_BLOCKING 0x0 ;  /* 0x0000000000007b1d */ /* 0x000fe20000010000 */
[C---:B------:R-:W-:Y:S02]  /*e5e0*/  SHF.L.U32 R37, R244.reuse, 0x1, RZ ;  /* 0x00000001f4257819 */ /* 0x040fe400000006ff */
[----:B------:R-:W-:Y:S01]  /*e5f0*/  IMAD R0, R231, c[0x0][0x20c], R0 ;  /* 0x00008300e7007a24 */ /* 0x000fe200078e0200 */
[----:B------:R-:W-:Y:S01]  /*e600*/  SHF.L.U64.HI R36, R244, 0x1, R245 ;  /* 0x00000001f4247819 */ /* 0x000fe200000102f5 */
[----:B------:R-:W-:Y:S01]  /*e610*/  IMAD.WIDE.U32 R6, R68, c[0x0][0x210], RZ ;  /* 0x0000840044067a25 */ /* 0x000fe200078e00ff */
[----:B------:R-:W-:Y:S02]  /*e620*/  BSSY B0, `(.L_x_1742) ;  /* 0x0000189000007945 */ /* 0x000fe40003800000 */
[----:B------:R-:W-:Y:S01]  /*e630*/  IADD3 R3, R3, R0, RZ ;  /* 0x0000000003037210 */ /* 0x000fe20007ffe0ff */
[----:B------:R-:W-:Y:S01]  /*e640*/  IMAD R0, R74, c[0x0][0x218], RZ ;  /* 0x000086004a007a24 */ /* 0x000fe200078e02ff */
[----:B------:R-:W-:Y:S01]  /*e650*/  STL.64 [R1+0x8], R6 ;  /* 0x0000080601007387 */ /* 0x000fe20000100a00 */
[----:B------:R-:W-:-:S02]  /*e660*/  IMAD R4, R68, c[0x0][0x214], R7 ;  /* 0x0000850044047a24 */ /* 0x000fc400078e0207 */
[----:B------:R-:W-:-:S03]  /*e670*/  IMAD.WIDE.U32 R2, R220, c[0x0][0x218], R2 ;  /* 0x00008600dc027a25 */ /* 0x000fc600078e0002 */
[----:B------:R-:W-:Y:S01]  /*e680*/  STL [R1+0x4], R4 ;  /* 0x0000040401007387 */ /* 0x000fe20000100800 */
[----:B------:R-:W-:Y:S01]  /*e690*/  IMAD R0, R220, c[0x0][0x21c], R0 ;  /* 0x00008700dc007a24 */ /* 0x000fe200078e0200 */
[----:B------:R-:W-:-:S04]  /*e6a0*/  IADD3 R2, P0, R2, R6, RZ ;  /* 0x0000000602027210 */ /* 0x000fc80007f1e0ff */
[----:B------:R-:W-:Y:S02]  /*e6b0*/  IADD3.X R3, R4, R3, R0, P0, !PT ;  /* 0x0000000304037210 */ /* 0x000fe400007fe400 */
[C---:B------:R-:W-:Y:S01]  /*e6c0*/  LEA R0, P0, R2.reuse, c[0x0][0x1f8], 0x1 ;  /* 0x00007e0002007a11 */ /* 0x040fe200078008ff */
[----:B------:R-:W-:Y:S03]  /*e6d0*/  LDSM.16.M88.4 R32, [R198] ;  /* 0x00000000c620783b */ /* 0x000fe60000000200 */
[----:B------:R-:W-:Y:S01]  /*e6e0*/  LEA.HI.X R2, R2, c[0x0][0x1fc], R3, 0x1, P0 ;  /* 0x00007f0002027a11 */ /* 0x000fe200000f0c03 */
[----:B------:R-:W1:Y:S01]  /*e6f0*/  SHFL.IDX PT, R4, R0, 0x1, 0x181f ;  /* 0x00381f0000047f89 */ /* 0x000e6200000e0000 */
[----:B------:R-:W-:-:S03]  /*e700*/  ISETP.GE.AND P0, PT, R244, c[0x0][0x1d4], PT ;  /* 0x00007500f4007a0c */ /* 0x000fc60003f06270 */
[----:B------:R-:W2:Y:S04]  /*e710*/  SHFL.IDX PT, R3, R0, RZ, 0x181f ;  /* 0x00181fff00037589 */ /* 0x000ea800000e0000 */
[----:B------:R-:W3:Y:S04]  /*e720*/  SHFL.IDX PT, R6, R0, 0x2, 0x181f ;  /* 0x00581f0000067f89 */ /* 0x000ee800000e0000 */
[----:B------:R-:W4:Y:S04]  /*e730*/  SHFL.IDX PT, R7, R2, RZ, 0x181f ;  /* 0x00181fff02077589 */ /* 0x000f2800000e0000 */
[----:B------:R-:W5:Y:S04]  /*e740*/  SHFL.IDX PT, R9, R2, 0x1, 0x181f ;  /* 0x00381f0002097f89 */ /* 0x000f6800000e0000 */
[----:B------:R-:W-:Y:S04]  /*e750*/  LDSM.16.M88.4 R52, [R95] ;  /* 0x000000005f34783b */ /* 0x000fe80000000200 */
[----:B------:R-:W5:Y:S01]  /*e760*/  SHFL.IDX PT, R14, R2, 0x2, 0x181f ;  /* 0x00581f00020e7f89 */ /* 0x000f6200000e0000 */
[----:B-1----:R-:W-:-:S03]  /*e770*/  IADD3 R8, P3, R4, R37, RZ ;  /* 0x0000002504087210 */ /* 0x002fc60007f7e0ff */
[----:B------:R-:W1:Y:S01]  /*e780*/  SHFL.IDX PT, R5, R0, 0x3, 0x181f ;  /* 0x00781f0000057f89 */ /* 0x000e6200000e0000 */
[----:B--2---:R-:W-:-:S03]  /*e790*/  IADD3 R10, P1, R3, R37, RZ ;  /* 0x00000025030a7210 */ /* 0x004fc60007f3e0ff */
[----:B------:R-:W-:Y:S01]  /*e7a0*/  SHFL.IDX PT, R0, R0, 0x4, 0x181f ;  /* 0x00981f0000007f89 */ /* 0x000fe200000e0000 */
[----:B---3--:R-:W-:-:S03]  /*e7b0*/  IADD3 R6, P4, R6, R37, RZ ;  /* 0x0000002506067210 */ /* 0x008fc60007f9e0ff */
[----:B------:R-:W2:Y:S01]  /*e7c0*/  SHFL.IDX PT, R13, R2, 0x3, 0x181f ;  /* 0x00781f00020d7f89 */ /* 0x000ea200000e0000 */
[----:B----4-:R-:W-:-:S03]  /*e7d0*/  IADD3.X R11, R7, R36, RZ, P1, !PT ;  /* 0x00000024070b7210 */ /* 0x010fc60000ffe4ff */
[----:B------:R3:W4:Y:S01]  /*e7e0*/  SHFL.IDX PT, R12, R2, 0x4, 0x181f ;  /* 0x00981f00020c7f89 */ /* 0x00072200000e0000 */
[-C--:B-----5:R-:W-:Y:S02]  /*e7f0*/  IADD3.X R9, R9, R36.reuse, RZ, P3, !PT ;  /* 0x0000002409097210 */ /* 0x0a0fe40001ffe4ff */
[----:B------:R-:W-:Y:S01]  /*e800*/  ISETP.LT.OR P3, PT, R60, 0x1, P0 ;  /* 0x000000013c00780c */ /* 0x000fe20000761670 */
[----:B------:R-:W5:Y:S04]  /*e810*/  LDSM.16.M88.4 R28, [R198+0x2000] ;  /* 0x00200000c61c783b */ /* 0x000f680000000200 */
[----:B------:R-:W-:Y:S01]  /*e820*/  LDSM.16.M88.4 R24, [R201] ;  /* 0x00000000c918783b */ /* 0x000fe20000000200 */
[----:B------:R-:W-:Y:S02]  /*e830*/  IADD3.X R7, R14, R36, RZ, P4, !PT ;  /* 0x000000240e077210 */ /* 0x000fe400027fe4ff */
[----:B------:R-:W-:Y:S01]  /*e840*/  ISETP.LT.OR P4, PT, R60, 0x11, P0 ;  /* 0x000000113c00780c */ /* 0x000fe20000781670 */
[----:B------:R-:W5:Y:S01]  /*e850*/  LDSM.16.M88.4 R48, [R202] ;  /* 0x00000000ca30783b */ /* 0x000f620000000200 */
[----:B-1----:R-:W-:-:S03]  /*e860*/  IADD3 R4, P2, R5, R37, RZ ;  /* 0x0000002505047210 */ /* 0x002fc60007f5e0ff */
[----:B------:R-:W-:Y:S01]  /*e870*/  LDSM.16.M88.4 R56, [R95+0x800] ;  /* 0x000800005f38783b */ /* 0x000fe20000000200 */
[----:B--2---:R-:W-:-:S03]  /*e880*/  IADD3.X R5, R13, R36, RZ, P2, !PT ;  /* 0x000000240d057210 */ /* 0x004fc600017fe4ff */
[----:B------:R-:W-:Y:S01]  /*e890*/  LDSM.16.M88.4 R100, [R95+0x1000] ;  /* 0x001000005f64783b */ /* 0x000fe20000000200 */
[----:B------:R-:W-:Y:S01]  /*e8a0*/  ISETP.LT.OR P2, PT, R60, 0x21, P0 ;  /* 0x000000213c00780c */ /* 0x000fe20000741670 */
[----:B------:R-:W-:Y:S01]  /*e8b0*/  HMMA.16816.F32.BF16 R72, R32, R54, RZ ;  /* 0x000000362048723c */ /* 0x000fe200000418ff */
[----:B---3--:R-:W-:Y:S01]  /*e8c0*/  IADD3 R2, P1, R0, R37, RZ ;  /* 0x0000002500027210 */ /* 0x008fe20007f3e0ff */
[----:B------:R-:W-:Y:S03]  /*e8d0*/  LDSM.16.M88.4 R108, [R95+0x1800] ;  /* 0x001800005f6c783b */ /* 0x000fe60000000200 */
[----:B----4-:R-:W-:Y:S01]  /*e8e0*/  IADD3.X R3, R12, R36, RZ, P1, !PT ;  /* 0x000000240c037210 */ /* 0x010fe20000ffe4ff */
[----:B------:R-:W-:Y:S01]  /*e8f0*/  LDSM.16.M88.4 R116, [R95+0x2000] ;  /* 0x002000005f74783b */ /* 0x000fe20000000200 */
[C---:B------:R-:W-:Y:S02]  /*e900*/  ISETP.LT.OR P1, PT, R60.reuse, 0x31, P0 ;  /* 0x000000313c00780c */ /* 0x040fe40000721670 */
[----:B------:R-:W-:Y:S01]  /*e910*/  ISETP.LT.OR P0, PT, R60, 0x41, P0 ;  /* 0x000000413c00780c */ /* 0x000fe20000701670 */
[----:B------:R-:W1:Y:S04]  /*e920*/  LDSM.16.M88.4 R20, [R201+0x2000] ;  /* 0x00200000c914783b */ /* 0x000e680000000200 */
[----:B------:R-:W-:Y:S04]  /*e930*/  LDSM.16.M88.4 R76, [R206] ;  /* 0x00000000ce4c783b */ /* 0x000fe80000000200 */
        /* <DEDUP_REMOVED lines=9> */
[----:B------:R5:W-:Y:S04]  /*e9d0*/  LDGSTS.E.BYPASS.LTC128B.128 [R208+0x1900], [R4.64], !P1 ;  /* 0x0190000004d07fae */ /* 0x000be8000c901d48 */
[----:B------:R3:W-:Y:S01]  /*e9e0*/  LDGSTS.E.BYPASS.LTC128B.128 [R208+0x2100], [R2.64], !P0 ;  /* 0x0210000002d07fae */ /* 0x0007e2000c101d48 */
[----:B------:R-:W-:-:S03]  /*e9f0*/  ISETP.GT.AND P0, PT, R161, R252, PT ;  /* 0x000000fca100720c */ /* 0x000fc60003f04270 */
[----:B------:R-:W-:Y:S04]  /*ea00*/  LDSM.16.M88.4 R44, [R197] ;  /* 0x00000000c52c783b */ /* 0x000fe80000000200 */
[----:B------:R-:W4:Y:S04]  /*ea10*/  LDSM.16.M88.4 R16, [R199] ;  /* 0x00000000c710783b */ /* 0x000f280000000200 */
[----:B------:R-:W3:Y:S01]  /*ea20*/  LDSM.16.M88.4 R12, [R199+0x2000] ;  /* 0x00200000c70c783b */ /* 0x000ee20000000200 */
[-C--:B--2---:R-:W-:Y:S03]  /*ea30*/  HMMA.16816.F32.BF16 R8, R32, R52.reuse, RZ ;  /* 0x000000342008723c */ /* 0x084fe600000418ff */
[----:B------:R-:W-:Y:S04]  /*ea40*/  LDSM.16.M88.4 R40, [R194] ;  /* 0x00000000c228783b */ /* 0x000fe80000000200 */
[----:B------:R-:W0:Y:S01]  /*ea50*/  LDGDEPBAR ;  /* 0x00000000000079af */ /* 0x000e220000000000 */
[C---:B-----5:R-:W-:Y:S08]  /*ea60*/  HMMA.16816.F32.BF16 R4, R28.reuse, R52, RZ ;  /* 0x000000341c04723c */ /* 0x060ff000000418ff */
[----:B------:R-:W-:Y:S08]  /*ea70*/  HMMA.16816.F32.BF16 R52, R28, R54, RZ ;  /* 0x000000361c34723c */ /* 0x000ff000000418ff */
[-C--:B------:R-:W-:Y:S01]  /*ea80*/  HMMA.16816.F32.BF16 R60, R24, R48.reuse, R8 ;  /* 0x00000030183c723c */ /* 0x080fe20000041808 */
[----:B------:R-:W2:Y:S07]  /*ea90*/  LDSM.16.M88.4 R8, [R200] ;  /* 0x00000000c808783b */ /* 0x000eae0000000200 */
[----:B-1----:R-:W-:Y:S01]  /*eaa0*/  HMMA.16816.F32.BF16 R68, R20, R48, R4 ;  /* 0x000000301444723c */ /* 0x002fe20000041804 */
[----:B------:R-:W1:Y:S11]  /*eab0*/  LDSM.16.M88.4 R4, [R200+0x2000] ;  /* 0x00200000c804783b */ /* 0x000e760000000200 */
[----:B------:R-:W-:Y:S04]  /*eac0*/  @!UPT UIADD3 URZ, URZ, URZ, URZ ;  /* 0x0000003f3f3ff290 */ /* 0x000fe8000fffe03f */
[-C--:B----4-:R-:W-:Y:S08]  /*ead0*/  HMMA.16816.F32.BF16 R64, R16, R44.reuse, R60 ;  /* 0x0000002c1040723c */ /* 0x090ff0000004183c */
[----:B---3--:R-:W-:Y:S08]  /*eae0*/  HMMA.16816.F32.BF16 R60, R12, R44, R68 ;  /* 0x0000002c0c3c723c */ /* 0x008ff00000041844 */
[-C--:B------:R-:W-:Y:S08]  /*eaf0*/  HMMA.16816.F32.BF16 R68, R24, R50.reuse, R72 ;  /* 0x000000321844723c */ /* 0x080ff00000041848 */
[----:B------:R-:W-:Y:S08]  /*eb00*/  HMMA.16816.F32.BF16 R48, R20, R50, R52 ;  /* 0x000000321430723c */ /* 0x000ff00000041834 */
[----:B--2---:R-:W-:Y:S08]  /*eb10*/  HMMA.16816.F32.BF16 R72, R8, R40, R64 ;  /* 0x000000280848723c */ /* 0x004ff00000041840 */
[----:B------:R-:W-:Y:S08]  /*eb20*/  HMMA.16816.F32.BF16 R64, R32, R56, RZ ;  /* 0x000000382040723c */ /* 0x000ff000000418ff */
[-C--:B------:R-:W-:Y:S08]  /*eb30*/  HMMA.16816.F32.BF16 R52, R16, R46.reuse, R68 ;  /* 0x0000002e1034723c */ /* 0x080ff00000041844 */
[----:B------:R-:W-:Y:S01]  /*eb40*/  HMMA.16816.F32.BF16 R48, R12, R46, R48 ;  /* 0x0000002e0c30723c */ /* 0x000fe20000041830 */
[----:B------:R-:W2:Y:S01]  /*eb50*/  LDSM.16.M88.4 R44, [R197+0x800] ;  /* 0x00080000c52c783b */ /* 0x000ea20000000200 */
[----:B------:R-:W-:-:S04]  /*eb60*/  FMUL.FTZ R0, R72, c[0x0][0x320] ;  /* 0x0000c80048007a20 */ /* 0x000fc80000410000 */
[----:B------:R3:W4:Y:S02]  /*eb70*/  MUFU.TANH R152, R0 ;  /* 0x0000000000987308 */ /* 0x0007240000002400 */
[----:B-1----:R-:W-:Y:S08]  /*eb80*/  HMMA.16816.F32.BF16 R96, R4, R40, R60 ;  /* 0x000000280460723c */ /* 0x002ff0000004183c */
[----:B------:R-:W-:Y:S01]  /*eb90*/  HMMA.16816.F32.BF16 R60, R28, R56, RZ ;  /* 0x000000381c3c723c */ /* 0x000fe200000418ff */
[----:B---3--:R-:W-:-:S07]  /*eba0*/  FMUL.FTZ R0, R73, c[0x0][0x320] ;  /* 0x0000c80049007a20 */ /* 0x008fce0000410000 */
[----:B------:R-:W-:Y:S01]  /*ebb0*/  HMMA.16816.F32.BF16 R68, R24, R76, R64 ;  /* 0x0000004c1844723c */ /* 0x000fe20000041840 */
[----:B------:R1:W3:Y:S07]  /*ebc0*/  MUFU.TANH R151, R0 ;  /* 0x0000000000977308 */ /* 0x0002ee0000002400 */
[----:B------:R-:W-:Y:S08]  /*ebd0*/  HMMA.16816.F32.BF16 R80, R4, R42, R48 ;  /* 0x0000002a0450723c */ /* 0x000ff00000041830 */
[----:B------:R-:W-:Y:S01]  /*ebe0*/  HMMA.16816.F32.BF16 R64, R20, R76, R60 ;  /* 0x0000004c1440723c */ /* 0x000fe2000004183c */
[----:B-1----:R-:W-:-:S04]  /*ebf0*/  FMUL.FTZ R0, R74, c[0x0][0x320] ;  /* 0x0000c8004a007a20 */ /* 0x002fc80000410000 */
[----:B------:R1:W1:Y:S03]  /*ec00*/  MUFU.TANH R158, R0 ;  /* 0x00000000009e7308 */ /* 0x0002660000002400 */
[-C--:B------:R-:W-:Y:S08]  /*ec10*/  HMMA.16816.F32.BF16 R48, R32, R58.reuse, RZ ;  /* 0x0000003a2030723c */ /* 0x080ff000000418ff */
[----:B------:R-:W-:Y:S01]  /*ec20*/  HMMA.16816.F32.BF16 R60, R28, R58, RZ ;  /* 0x0000003a1c3c723c */ /* 0x000fe200000418ff */
[----:B-1----:R-:W-:-:S07]  /*ec30*/  FMUL.FTZ R0, R75, c[0x0][0x320] ;  /* 0x0000c8004b007a20 */ /* 0x002fce0000410000 */
[----:B------:R-:W-:Y:S01]  /*ec40*/  HMMA.16816.F32.BF16 R72, R8, R42, R52 ;  /* 0x0000002a0848723c */ /* 0x000fe20000041834 */
[----:B------:R-:W1:Y:S01]  /*ec50*/  LDSM.16.M88.4 R40, [R194+0x800] ;  /* 0x00080000c228783b */ /* 0x000e620000000200 */
[----:B------:R5:W1:Y:S06]  /*ec60*/  MUFU.TANH R155, R0 ;  /* 0x00000000009b7308 */ /* 0x000a6c0000002400 */
[-C--:B--2---:R-:W-:Y:S08]  /*ec70*/  HMMA.16816.F32.BF16 R56, R16, R44.reuse, R68 ;  /* 0x0000002c1038723c */ /* 0x084ff00000041844 */
[----:B------:R-:W-:Y:S01]  /*ec80*/  HMMA.16816.F32.BF16 R52, R12, R44, R64 ;  /* 0x0000002c0c34723c */ /* 0x000fe20000041840 */
[----:B-----5:R-:W-:-:S04]  /*ec90*/  FMUL.FTZ R0, R96, c[0x0][0x320] ;  /* 0x0000c80060007a20 */ /* 0x020fc80000410000 */
[----:B------:R2:W1:Y:S03]  /*eca0*/  MUFU.TANH R154, R0 ;  /* 0x00000000009a7308 */ /* 0x0004660000002400 */
[-C--:B------:R-:W-:Y:S08]  /*ecb0*/  HMMA.16816.F32.BF16 R48, R24, R78.reuse, R48 ;  /* 0x0000004e1830723c */ /* 0x080ff00000041830 */
[----:B------:R-:W-:Y:S01]  /*ecc0*/  HMMA.16816.F32.BF16 R68, R20, R78, R60 ;  /* 0x0000004e1444723c */ /* 0x000fe2000004183c */
[----:B--2---:R-:W-:-:S07]  /*ecd0*/  FMUL.FTZ R0, R97, c[0x0][0x320] ;  /* 0x0000c80061007a20 */ /* 0x004fce0000410000 */
[----:B------:R-:W-:Y:S01]  /*ece0*/  HMMA.16816.F32.BF16 R60, R32, R100, RZ ;  /* 0x00000064203c723c */ /* 0x000fe200000418ff */
[----:B------:R2:W2:Y:S07]  /*ecf0*/  MUFU.TANH R153, R0 ;  /* 0x0000000000997308 */ /* 0x0004ae0000002400 */
[-C--:B-1----:R-:W-:Y:S08]  /*ed00*/  HMMA.16816.F32.BF16 R64, R8, R40.reuse, R56 ;  /* 0x000000280840723c */ /* 0x082ff00000041838 */
[----:B------:R-:W-:Y:S01]  /*ed10*/  HMMA.16816.F32.BF16 R76, R4, R40, R52 ;  /* 0x00000028044c723c */ /* 0x000fe20000041834 */
[----:B--2---:R-:W-:-:S04]  /*ed20*/  FMUL.FTZ R0, R98, c[0x0][0x320] ;  /* 0x0000c80062007a20 */ /* 0x004fc80000410000 */
[----:B------:R1:W2:Y:S03]  /*ed30*/  MUFU.TANH R157, R0 ;  /* 0x00000000009d7308 */ /* 0x0002a60000002400 */
[-C--:B------:R-:W-:Y:S08]  /*ed40*/  HMMA.16816.F32.BF16 R52, R16, R46.reuse, R48 ;  /* 0x0000002e1034723c */ /* 0x080ff00000041830 */
[----:B------:R-:W-:Y:S01]  /*ed50*/  HMMA.16816.F32.BF16 R48, R12, R46, R68 ;  /* 0x0000002e0c30723c */ /* 0x000fe20000041844 */
[----:B------:R-:W5:Y:S01]  /*ed60*/  LDSM.16.M88.4 R44, [R197+0x1000] ;  /* 0x00100000c52c783b */ /* 0x000f620000000200 */
[----:B-1----:R-:W-:-:S06]  /*ed70*/  FMUL.FTZ R0, R99, c[0x0][0x320] ;  /* 0x0000c80063007a20 */ /* 0x002fcc0000410000 */
[----:B------:R-:W-:Y:S01]  /*ed80*/  HMMA.16816.F32.BF16 R56, R28, R100, RZ ;  /* 0x000000641c38723c */ /* 0x000fe200000418ff */
[----:B------:R1:W1:Y:S07]  /*ed90*/  MUFU.TANH R156, R0 ;  /* 0x00000000009c7308 */ /* 0x00026e0000002400 */
[----:B------:R-:W-:Y:S01]  /*eda0*/  HMMA.16816.F32.BF16 R60, R24, R104, R60 ;  /* 0x00000068183c723c */ /* 0x000fe2000004183c */
[----:B-1----:R-:W-:-:S04]  /*edb0*/  FMUL.FTZ R0, R72, c[0x0][0x320] ;  /* 0x0000c80048007a20 */ /* 0x002fc80000410000 */
[----:B------:R1:W1:Y:S11]  /*edc0*/  MUFU.TANH R144, R0 ;  /* 0x0000000000907308 */ /* 0x0002760000002400 */
[----:B------:R-:W-:Y:S08]  /*edd0*/  HMMA.16816.F32.BF16 R56, R20, R104, R56 ;  /* 0x000000681438723c */ /* 0x000ff00000041838 */
[----:B-----5:R-:W-:Y:S01]  /*ede0*/  HMMA.16816.F32.BF16 R60, R16, R44, R60 ;  /* 0x0000002c103c723c */ /* 0x020fe2000004183c */
[----:B-1----:R-:W-:-:S04]  /*edf0*/  FMUL.FTZ R0, R73, c[0x0][0x320] ;  /* 0x0000c80049007a20 */ /* 0x002fc80000410000 */
[----:B------:R1:W1:Y:S11]  /*ee00*/  MUFU.TANH R143, R0 ;  /* 0x00000000008f7308 */ /* 0x0002760000002400 */
[----:B------:R-:W-:Y:S01]  /*ee10*/  HMMA.16816.F32.BF16 R56, R12, R44, R56 ;  /* 0x0000002c0c38723c */ /* 0x000fe20000041838 */
        /* <DEDUP_REMOVED lines=31> */
[----:B-----5:R-:W-:-:S07]  /*f010*/  FMUL.FTZ R0, R77, c[0x0][0x320] ;  /* 0x0000c8004d007a20 */ /* 0x020fce0000410000 */
[-C--:B------:R-:W-:Y:S01]  /*f020*/  HMMA.16816.F32.BF16 R52, R16, R46.reuse, R48 ;  /* 0x0000002e1034723c */ /* 0x080fe20000041830 */
[----:B------:R5:W1:Y:S11]  /*f030*/  MUFU.TANH R137, R0 ;  /* 0x0000000000897308 */ /* 0x000a760000002400 */
[----:B------:R-:W-:Y:S04]  /*f040*/  @!UPT UIADD3 URZ, URZ, URZ, URZ ;  /* 0x0000003f3f3ff290 */ /* 0x000fe8000fffe03f */
[----:B------:R-:W-:Y:S01]  /*f050*/  HMMA.16816.F32.BF16 R48, R12, R46, R68 ;  /* 0x0000002e0c30723c */ /* 0x000fe20000041844 */
[----:B------:R-:W2:Y:S01]  /*f060*/  LDSM.16.M88.4 R44, [R197+0x1800] ;  /* 0x00180000c52c783b */ /* 0x000ea20000000200 */
[----:B-----5:R-:W-:-:S04]  /*f070*/  FMUL.FTZ R0, R78, c[0x0][0x320] ;  /* 0x0000c8004e007a20 */ /* 0x020fc80000410000 */
[----:B------:R5:W1:Y:S02]  /*f080*/  MUFU.TANH R141, R0 ;  /* 0x00000000008d7308 */ /* 0x000a640000002400 */
[----:B-----5:R-:W-:Y:S02]  /*f090*/  FMUL.FTZ R0, R79, c[0x0][0x320] ;  /* 0x0000c8004f007a20 */ /* 0x020fe40000410000 */
[----:B-1----:R-:W-:Y:S04]  /*f0a0*/  HMMA.16816.F32.BF16 R76, R4, R40, R56 ;  /* 0x00000028044c723c */ /* 0x002fe80000041838 */
        /* <DEDUP_REMOVED lines=9> */
[----:B--2---:R-:W-:Y:S01]  /*f140*/  HMMA.16816.F32.BF16 R56, R12, R44, R56 ;  /* 0x0000002c0c38723c */ /* 0x004fe20000041838 */
[----:B-1----:R-:W-:-:S04]  /*f150*/  FMUL.FTZ R0, R66, c[0x0][0x320] ;  /* 0x0000c80042007a20 */ /* 0x002fc80000410000 */
[----:B------:R1:W2:Y:S02]  /*f160*/  MUFU.TANH R134, R0 ;  /* 0x0000000000867308 */ /* 0x0002a40000002400 */
        /* <DEDUP_REMOVED lines=46> */
[C---:B------:R-:W-:Y:S08]  /*f450*/  HMMA.16816.F32.BF16 R56, R32.reuse, R116, RZ ;  /* 0x000000742038723c */ /* 0x040ff000000418ff */
        /* <DEDUP_REMOVED lines=18> */
[----:B------:R-:W-:Y:S01]  /*f580*/  HMMA.16816.F32.BF16 R60, R8, R42, R52 ;  /* 0x0000002a083c723c */ /* 0x000fe20000041834 */
[----:B------:R1:W1:Y:S07]  /*f590*/  MUFU.TANH R87, R0 ;  /* 0x0000000000577308 */ /* 0x00026e0000002400 */
[----:B------:R-:W-:Y:S08]  /*f5a0*/  HMMA.16816.F32.BF16 R52, R28, R118, RZ ;  /* 0x000000761c34723c */ /* 0x000ff000000418ff */
[----:B--2---:R-:W-:Y:S01]  /*f5b0*/  HMMA.16816.F32.BF16 R28, R12, R44, R68 ;  /* 0x0000002c0c1c723c */ /* 0x004fe20000041844 */
[----:B-1----:R-:W-:-:S04]  /*f5c0*/  FMUL.FTZ R0, R74, c[0x0][0x320] ;  /* 0x0000c8004a007a20 */ /* 0x002fc80000410000 */
[----:B------:R1:W2:Y:S11]  /*f5d0*/  MUFU.TANH R125, R0 ;  /* 0x00000000007d7308 */ /* 0x0002b60000002400 */
[----:B------:R-:W-:Y:S01]  /*f5e0*/  HMMA.16816.F32.BF16 R32, R20, R122, R52 ;  /* 0x0000007a1420723c */ /* 0x000fe20000041834 */
        /* <DEDUP_REMOVED lines=19> */
[----:B-----5:R-:W-:-:S09]  /*f720*/  FMUL.FTZ R0, R77, c[0x0][0x320] ;  /* 0x0000c8004d007a20 */ /* 0x020fd20000410000 */
[-C--:B-1----:R-:W-:Y:S01]  /*f730*/  HMMA.16816.F32.BF16 R48, R8, R40.reuse, R48 ;  /* 0x000000280830723c */ /* 0x082fe20000041830 */
[----:B------:R1:W1:Y:S07]  /*f740*/  MUFU.TANH R80, R0 ;  /* 0x0000000000507308 */ /* 0x00026e0000002400 */
[----:B------:R-:W-:Y:S08]  /*f750*/  HMMA.16816.F32.BF16 R20, R4, R40, R28 ;  /* 0x000000280414723c */ /* 0x000ff0000004181c */
        /* <DEDUP_REMOVED lines=54> */
[----:B------:R-:W-:Y:S06]  /*fac0*/  BAR.SYNC.DEFER_BLOCKING 0x0 ;  /* 0x0000000000007b1d */ /* 0x000fec0000010000 */
        /* <DEDUP_REMOVED lines=29> */
.L_x_1854:
        /* <DEDUP_REMOVED lines=24> */
.L_x_1855:
        /* <DEDUP_REMOVED lines=9> */
.L_x_1743:
[----:B--234-:R-:W-:Y:S05]  /*feb0*/  BSYNC B0 ;  /* 0x0000000000007941 */ /* 0x01cfea0003800000 */
.L_x_1742:
[----:B-1----:R-:W2:Y:S01]  /*fec0*/  LDL R2, [R1+0x2c] ;  /* 0x00002c0001027983 */ /* 0x002ea20000100800 */
[----:B------:R-:W-:-:S03]  /*fed0*/  IMAD.MOV.U32 R3, RZ, RZ, c[0x0][0x2c4] ;  /* 0x0000b100ff037624 */ /* 0x000fc600078e00ff */
[----:B------:R-:W2:Y:S04]  /*fee0*/  LDL R0, [R1+0x60] ;  /* 0x0000600001007983 */ /* 0x000ea80000100800 */
[----:B------:R-:W3:Y:S04]  /*fef0*/  LDL R5, [R1+0x34] ;  /* 0x0000340001057983 */ /* 0x000ee80000100800 */
[----:B------:R-:W4:Y:S01]  /*ff00*/  LDL R4, [R1+0x30] ;  /* 0x0000300001047983 */ /* 0x000f220000100800 */
[----:B------:R-:W-:-:S03]  /*ff10*/  ISETP.NE.AND P0, PT, R3, 0x1, PT ;  /* 0x000000010300780c */ /* 0x000fc60003f05270 */
[----:B------:R-:W0:Y:S01]  /*ff20*/  LDGDEPBAR ;  /* 0x00000000000079af */ /* 0x000e220000000000 */
[----:B--2---:R-:W-:-:S09]  /*ff30*/  IMAD.IADD R0, R0, 0x1, R2 ;  /* 0x0000000100007824 */ /* 0x004fd200078e0202 */
[----:B------:R-:W-:Y:S01]  /*ff40*/  @P0 IMAD.HI.U32 R3, R0, c[0x0][0x2c8], RZ ;  /* 0x0000b20000030a27 */ /* 0x000fe200078e00ff */
[C---:B---3--:R-:W-:Y:S02]  /*ff50*/  IADD3 R2, -R5.reuse, 0x1, R159 ;  /* 0x0000000105027810 */ /* 0x048fe40007ffe19f */
[----:B------:R-:W-:Y:S02]  /*ff60*/  IADD3 R5, -R5, R159, RZ ;  /* 0x0000009f05057210 */ /* 0x000fe40007ffe1ff */
[----:B------:R-:W-:Y:S01]  /*ff70*/  @P0 SHF.R.U32.HI R0, RZ, c[0x0][0x2cc], R3 ;  /* 0x0000b300ff000a19 */ /* 0x000fe20000011603 */
[----:B----4-:R-:W-:Y:S01]  /*ff80*/  IMAD.IADD R4, R2, 0x1, -R4 ;  /* 0x0000000102047824 */ /* 0x010fe200078e0a04 */
[----:B------:R-:W-:Y:S05]  /*ff90*/  BRA.DIV ~URZ, `(.L_x_1746) ;  /* 0x000109127f007947 */ /* 0x000fea000b800000 */
[----:B------:R1:W2:Y:S02]  /*ffa0*/  SHFL.IDX PT, R2, R0, RZ, 0x1c1f ;  /* 0x001c1fff00027589 */ /* 0x0002a400000e0000 */
.L_x_1856:
[----:B--2---:R-:W-:-:S05]  /*ffb0*/  IMAD.IADD R2, R4, 0x1, R2 ;  /* 0x0000000104027824 */ /* 0x004fca00078e0202 */
[----:B------:R-:W-:-:S04]  /*ffc0*/  IMNMX R2, R5, R2, PT ;  /* 0x0000000205027217 */ /* 0x000fc80003800200 */
[C---:B------:R-:W-:Y:S02]  /*ffd0*/  ISETP.GT.AND P0, PT, R2.reuse, RZ, PT ;  /* 0x000000ff0200720c */ /* 0x040fe40003f04270 */
[----:B------:R-:W-:Y:S02]  /*ffe0*/  ISETP.GT.AND P1, PT, R2, 0x1, PT ;  /* 0x000000010200780c */ /* 0x000fe40003f24270 */
[----:B------:R-:W-:Y:S02]  /*fff0*/  FSEL R10, R152, -INF , P0 ;  /* 0xff800000980a7808 */ /* 0x000fe40000000000 */
        /* <DEDUP_REMOVED lines=27> */
[C---:B------:R-:W-:Y:S02]  /*101b0*/  ISETP.GT.AND P4, PT, R2.reuse, 0x39, PT ;  /* 0x000000390200780c */ /* 0x040fe40003f84270 */
        /* <DEDUP_REMOVED lines=18> */
[----:B------:R-:W-:Y:S02]  /*102e0*/  ISETP.GT.AND P1, PT, R2, 0x1, PT ;  /* 0x000000010200780c */ /* 0x000fe40003f24270 */
[----:B------:R-:W-:Y:S02]  /*102f0*/  FSEL R26, R154, -INF , P0 ;  /* 0xff8000009a1a7808 */ /* 0x000fe40000000000 */
[C---:B------:R-:W-:Y:S02]  /*10300*/  ISETP.GT.AND P3, PT, R2.reuse, 0x8, PT ;  /* 0x000000080200780c */ /* 0x040fe40003f64270 */
[C---:B------:R-:W-:Y:S02]  /*10310*/  ISETP.GT.AND P0, PT, R2.reuse, 0x10, PT ;  /* 0x000000100200780c */ /* 0x040fe40003f04270 */
[----:B------:R-:W-:-:S02]  /*10320*/  ISETP.GT.AND P4, PT, R2, 0x9, PT ;  /* 0x000000090200780c */ /* 0x000fc40003f84270 */
[----:B------:R-:W-:Y:S02]  /*10330*/  FSEL R27, R153, -INF , P1 ;  /* 0xff800000991b7808 */ /* 0x000fe40000800000 */
[----:B------:R-:W-:Y:S02]  /*10340*/  ISETP.GT.AND P2, PT, R2, 0x11, PT ;  /* 0x000000110200780c */ /* 0x000fe40003f44270 */
[----:B------:R-:W-:Y:S02]  /*10350*/  FSEL R30, R146, -INF , P3 ;  /* 0xff800000921e7808 */ /* 0x000fe40001800000 */
[----:B------:R-:W-:Y:S02]  /*10360*/  FSEL R32, R138, -INF , P0 ;  /* 0xff8000008a207808 */ /* 0x000fe40000000000 */
[C---:B------:R-:W-:Y:S02]  /*10370*/  ISETP.GT.AND P3, PT, R2.reuse, 0x18, PT ;  /* 0x000000180200780c */ /* 0x040fe40003f64270 */
[----:B------:R-:W-:-:S02]  /*10380*/  ISETP.GT.AND P1, PT, R2, 0x20, PT ;  /* 0x000000200200780c */ /* 0x000fc40003f24270 */
[C---:B------:R-:W-:Y:S02]  /*10390*/  ISETP.GT.AND P0, PT, R2.reuse, 0x21, PT ;  /* 0x000000210200780c */ /* 0x040fe40003f04270 */
[----:B------:R-:W-:Y:S02]  /*103a0*/  FSEL R31, R145, -INF , P4 ;  /* 0xff800000911f7808 */ /* 0x000fe40002000000 */
[----:B------:R-:W-:Y:S02]  /*103b0*/  FSEL R33, R137, -INF , P2 ;  /* 0xff80000089217808 */ /* 0x000fe40001000000 */
[----:B------:R-:W-:Y:S02]  /*103c0*/  ISETP.GT.AND P4, PT, R2, 0x19, PT ;  /* 0x000000190200780c */ /* 0x000fe40003f84270 */
[----:B------:R-:W-:Y:S02]  /*103d0*/  FSEL R34, R101, -INF , P3 ;  /* 0xff80000065227808 */ /* 0x000fe40001800000 */
[----:B------:R-:W-:-:S02]  /*103e0*/  FSEL R82, R97, -INF , P1 ;  /* 0xff80000061527808 */ /* 0x000fc40000800000 */
[----:B------:R-:W-:Y:S02]  /*103f0*/  ISETP.GT.AND P2, PT, R2, 0x30, PT ;  /* 0x000000300200780c */ /* 0x000fe40003f44270 */
[----:B------:R-:W-:Y:S02]  /*10400*/  FSEL R86, R96, -INF , P0 ;  /* 0xff80000060567808 */ /* 0x000fe40000000000 */
[C---:B------:R-:W-:Y:S02]  /*10410*/  ISETP.GT.AND P3, PT, R2.reuse, 0x28, PT ;  /* 0x000000280200780c */ /* 0x040fe40003f64270 */
[C---:B------:R-:W-:Y:S02]  /*10420*/  ISETP.GT.AND P1, PT, R2.reuse, 0x31, PT ;  /* 0x000000310200780c */ /* 0x040fe40003f24270 */
[----:B------:R-:W-:Y:S02]  /*10430*/  ISETP.GT.AND P0, PT, R2, 0x38, PT ;  /* 0x000000380200780c */ /* 0x000fe40003f04270 */
[----:B------:R-:W-:-:S02]  /*10440*/  FSEL R35, R100, -INF , P4 ;  /* 0xff80000064237808 */ /* 0x000fc40002000000 */
[----:B------:R-:W-:Y:S02]  /*10450*/  FSEL R101, R81, -INF , P2 ;  /* 0xff80000051657808 */ /* 0x000fe40001000000 */
[----:B------:R-:W-:Y:S02]  /*10460*/  ISETP.GT.AND P4, PT, R2, 0x29, PT ;  /* 0x000000290200780c */ /* 0x000fe40003f84270 */
[----:B------:R-:W-:Y:S02]  /*10470*/  FSEL R88, R88, -INF , P3 ;  /* 0xff80000058587808 */ /* 0x000fe40001800000 */
[----:B------:R-:W-:Y:S02]  /*10480*/  FSEL R100, R80, -INF , P1 ;  /* 0xff80000050647808 */ /* 0x000fe40000800000 */
[----:B------:R-:W-:Y:S02]  /*10490*/  ISETP.GT.AND P2, PT, R2, 0x41, PT ;  /* 0x000000410200780c */ /* 0x000fe40003f44270 */
[----:B------:R-:W-:-:S02]  /*104a0*/  FSEL R113, R60, -INF , P0 ;  /* 0xff8000003c717808 */ /* 0x000fc40000000000 */
[----:B------:R-:W-:Y:S02]  /*104b0*/  IMNMX R3, R5, R3, PT ;  /* 0x0000000305037217 */ /* 0x000fe40003800200 */
[C---:B------:R-:W-:Y:S02]  /*104c0*/  ISETP.GT.AND P3, PT, R2.reuse, 0x40, PT ;  /* 0x000000400200780c */ /* 0x040fe40003f64270 */
[C---:B------:R-:W-:Y:S02]  /*104d0*/  ISETP.GT.AND P1, PT, R2.reuse, 0x48, PT ;  /* 0x000000480200780c */ /* 0x040fe40003f24270 */
[----:B------:R-:W-:Y:S02]  /*104e0*/  ISETP.GT.AND P0, PT, R2, 0x49, PT ;  /* 0x000000490200780c */ /* 0x000fe40003f04270 */
[----:B------:R-:W-:Y:S02]  /*104f0*/  FSEL R97, R87, -INF , P4 ;  /* 0xff80000057617808 */ /* 0x000fe40002000000 */
[----:B------:R-:W-:-:S02]  /*10500*/  FSEL R96, R41, -INF , P2 ;  /* 0xff80000029607808 */ /* 0x000fc40001000000 */
[----:B------:R-:W-:Y:S02]  /*10510*/  FSEL R99, R44, -INF , P3 ;  /* 0xff8000002c637808 */ /* 0x000fe40001800000 */
[----:B------:R-:W-:Y:S02]  /*10520*/  ISETP.GT.AND P2, PT, R3, 0x1, PT ;  /* 0x000000010300780c */ /* 0x000fe40003f44270 */
[----:B------:R-:W-:Y:S02]  /*10530*/  FSEL R87, R25, -INF , P1 ;  /* 0xff80000019577808 */ /* 0x000fe40000800000 */
[----:B------:R-:W-:Y:S02]  /*10540*/  FSEL R83, R24, -INF , P0 ;  /* 0xff80000018537808 */ /* 0x000fe40000000000 */
[C---:B------:R-:W-:Y:S02]  /*10550*/  ISETP.GT.AND P3, PT, R3.reuse, RZ, PT ;  /* 0x000000ff0300720c */ /* 0x040fe40003f64270 */
[----:B------:R-:W-:-:S02]  /*10560*/  ISETP.GT.AND P1, PT, R3, 0x8, PT ;  /* 0x000000080300780c */ /* 0x000fc40003f24270 */
[----:B------:R-:W-:Y:S02]  /*10570*/  ISETP.GT.AND P0, PT, R3, 0x9, PT ;  /* 0x000000090300780c */ /* 0x000fe40003f04270 */
[----:B------:R-:W-:Y:S02]  /*10580*/  FSEL R13, R155, -INF , P2 ;  /* 0xff8000009b0d7808 */ /* 0x000fe40001000000 */
[----:B------:R-:W-:Y:S02]  /*10590*/  FSEL R11, R158, -INF , P3 ;  /* 0xff8000009e0b7808 */ /* 0x000fe40001800000 */
[----:B------:R-:W-:Y:S02]  /*105a0*/  ISETP.GT.AND P2, PT, R3, 0x11, PT ;  /* 0x000000110300780c */ /* 0x000fe40003f44270 */
[----:B------:R-:W-:Y:S02]  /*105b0*/  FSEL R15, R150, -INF , P1 ;  /* 0xff800000960f7808 */ /* 0x000fe40000800000 */
[----:B------:R-:W-:-:S02]  /*105c0*/  FSEL R17, R147, -INF , P0 ;  /* 0xff80000093117808 */ /* 0x000fc40000000000 */
[C---:B------:R-:W-:Y:S02]  /*105d0*/  ISETP.GT.AND P3, PT, R3.reuse, 0x10, PT ;  /* 0x000000100300780c */ /* 0x040fe40003f64270 */
[C---:B------:R-:W-:Y:S02]  /*105e0*/  ISETP.GT.AND P1, PT, R3.reuse, 0x18, PT ;  /* 0x000000180300780c */ /* 0x040fe40003f24270 */
[----:B------:R-:W-:Y:S02]  /*105f0*/  ISETP.GT.AND P0, PT, R3, 0x19, PT ;  /* 0x000000190300780c */ /* 0x000fe40003f04270 */
[----:B------:R-:W-:Y:S02]  /*10600*/  FSEL R21, R139, -INF , P2 ;  /* 0xff8000008b157808 */ /* 0x000fe40001000000 */
[----:B------:R-:W-:Y:S02]  /*10610*/  FSEL R19, R142, -INF , P3 ;  /* 0xff8000008e137808 */ /* 0x000fe40001800000 */
[----:B------:R-:W-:-:S02]  /*10620*/  ISETP.GT.AND P2, PT, R3, 0x21, PT ;  /* 0x000000210300780c */ /* 0x000fc40003f44270 */
[----:B------:R-:W-:Y:S02]  /*10630*/  FSEL R23, R134, -INF , P1 ;  /* 0xff80000086177808 */ /* 0x000fe40000800000 */
[----:B------:R-:W-:Y:S02]  /*10640*/  FSEL R28, R131, -INF , P0 ;  /* 0xff800000831c7808 */ /* 0x000fe40000000000 */
[C---:B------:R-:W-:Y:S02]  /*10650*/  ISETP.GT.AND P3, PT, R3.reuse, 0x20, PT ;  /* 0x000000200300780c */ /* 0x040fe40003f64270 */
[C---:B------:R-:W-:Y:S02]  /*10660*/  ISETP.GT.AND P1, PT, R3.reuse, 0x28, PT ;  /* 0x000000280300780c */ /* 0x040fe40003f24270 */
[----:B------:R-:W-:Y:S02]  /*10670*/  ISETP.GT.AND P0, PT, R3, 0x29, PT ;  /* 0x000000290300780c */ /* 0x000fe40003f04270 */
[----:B------:R-:W-:-:S02]  /*10680*/  FSEL R64, R127, -INF , P2 ;  /* 0xff8000007f407808 */ /* 0x000fc40001000000 */
[----:B------:R-:W-:Y:S02]  /*10690*/  FSEL R65, R130, -INF , P3 ;  /* 0xff80000082417808 */ /* 0x000fe40001800000 */
[C---:B------:R-:W-:Y:S02]  /*106a0*/  ISETP.GT.AND P2, PT, R3.reuse, 0x31, PT ;  /* 0x000000310300780c */ /* 0x040fe40003f44270 */
[----:B------:R-:W-:Y:S02]  /*106b0*/  FSEL R78, R126, -INF , P1 ;  /* 0xff8000007e4e7808 */ /* 0x000fe40000800000 */
[----:B------:R-:W-:Y:S02]  /*106c0*/  FSEL R77, R124, -INF , P0 ;  /* 0xff8000007c4d7808 */ /* 0x000fe40000000000 */
[C---:B------:R-:W-:Y:S02]  /*106d0*/  ISETP.GT.AND P3, PT, R3.reuse, 0x30, PT ;  /* 0x000000300300780c */ /* 0x040fe40003f64270 */
[----:B------:R-:W-:-:S02]  /*106e0*/  ISETP.GT.AND P1, PT, R3, 0x38, PT ;  /* 0x000000380300780c */ /* 0x000fc40003f24270 */
[----:B------:R-:W-:Y:S02]  /*106f0*/  ISETP.GT.AND P0, PT, R3, 0x39, PT ;  /* 0x000000390300780c */ /* 0x000fe40003f04270 */
[----:B------:R-:W-:Y:S02]  /*10700*/  FSEL R75, R75, -INF , P2 ;  /* 0xff8000004b4b7808 */ /* 0x000fe40001000000 */
[----:B------:R-:W-:Y:S02]  /*10710*/  FSEL R76, R115, -INF , P3 ;  /* 0xff800000734c7808 */ /* 0x000fe40001800000 */
[----:B------:R-:W-:Y:S02]  /*10720*/  ISETP.GT.AND P2, PT, R3, 0x41, PT ;  /* 0x000000410300780c */ /* 0x000fe40003f44270 */
[----:B------:R-:W-:Y:S02]  /*10730*/  FSEL R74, R74, -INF , P1 ;  /* 0xff8000004a4a7808 */ /* 0x000fe40000800000 */
[----:B------:R-:W-:-:S02]  /*10740*/  FSEL R73, R63, -INF , P0 ;  /* 0xff8000003f497808 */ /* 0x000fc40000000000 */
[----:B------:R-:W-:Y:S02]  /*10750*/  IMNMX R0, R5, R0, PT ;  /* 0x0000000005007217 */ /* 0x000fe40003800200 */
[C---:B------:R-:W-:Y:S02]  /*10760*/  ISETP.GT.AND P3, PT, R3.reuse, 0x40, PT ;  /* 0x000000400300780c */ /* 0x040fe40003f64270 */
[C---:B------:R-:W-:Y:S02]  /*10770*/  ISETP.GT.AND P1, PT, R3.reuse, 0x48, PT ;  /* 0x000000480300780c */ /* 0x040fe40003f24270 */
[----:B------:R-:W-:Y:S02]  /*10780*/  ISETP.GT.AND P0, PT, R3, 0x49, PT ;  /* 0x000000490300780c */ /* 0x000fe40003f04270 */
[----:B------:R-:W-:Y:S02]  /*10790*/  FSEL R67, R45, -INF , P2 ;  /* 0xff8000002d437808 */ /* 0x000fe40001000000 */
[----:B------:R-:W-:-:S02]  /*107a0*/  FSEL R72, R48, -INF , P3 ;  /* 0xff80000030487808 */ /* 0x000fc40001800000 */
[----:B------:R-:W-:Y:S02]  /*107b0*/  ISETP.GT.AND P2, PT, R0, 0x1, PT ;  /* 0x000000010000780c */ /* 0x000fe40003f44270 */
[----:B------:R-:W-:Y:S02]  /*107c0*/  FSEL R66, R39, -INF , P1 ;  /* 0xff80000027427808 */ /* 0x000fe40000800000 */
[----:B------:R-:W-:Y:S02]  /*107d0*/  FSEL R63, R38, -INF , P0 ;  /* 0xff800000263f7808 */ /* 0x000fe40000000000 */
[C---:B------:R-:W-:Y:S02]  /*107e0*/  ISETP.GT.AND P3, PT, R0.reuse, RZ, PT ;  /* 0x000000ff0000720c */ /* 0x040fe40003f64270 */
[C---:B------:R-:W-:Y:S02]  /*107f0*/  ISETP.GT.AND P1, PT, R0.reuse, 0x8, PT ;  /* 0x000000080000780c */ /* 0x040fe40003f24270 */
[----:B------:R-:W-:-:S02]  /*10800*/  ISETP.GT.AND P0, PT, R0, 0x9, PT ;  /* 0x000000090000780c */ /* 0x000fc40003f04270 */
[----:B------:R-:W-:Y:S02]  /*10810*/  FSEL R25, R156, -INF , P2 ;  /* 0xff8000009c197808 */ /* 0x000fe40001000000 */
[----:B------:R-:W-:Y:S02]  /*10820*/  FSEL R24, R157, -INF , P3 ;  /* 0xff8000009d187808 */ /* 0x000fe40001800000 */
[----:B------:R-:W-:Y:S02]  /*10830*/  ISETP.GT.AND P2, PT, R0, 0x11, PT ;  /* 0x000000110000780c */ /* 0x000fe40003f44270 */
[----:B------:R-:W-:Y:S02]  /*10840*/  FSEL R36, R149, -INF , P1 ;  /* 0xff80000095247808 */ /* 0x000fe40000800000 */
[----:B------:R-:W-:Y:S02]  /*10850*/  FSEL R37, R148, -INF , P0 ;  /* 0xff80000094257808 */ /* 0x000fe40000000000 */
[----:B------:R-:W-:-:S02]  /*10860*/  ISETP.GT.AND P3, PT, R0, 0x10, PT ;  /* 0x000000100000780c */ /* 0x000fc40003f64270 */
[C---:B------:R-:W-:Y:S02]  /*10870*/  ISETP.GT.AND P1, PT, R0.reuse, 0x18, PT ;  /* 0x000000180000780c */ /* 0x040fe40003f24270 */
[----:B------:R-:W-:Y:S02]  /*10880*/  ISETP.GT.AND P0, PT, R0, 0x19, PT ;  /* 0x000000190000780c */ /* 0x000fe40003f04270 */
[----:B------:R-:W-:Y:S02]  /*10890*/  FSEL R39, R140, -INF , P2 ;  /* 0xff8000008c277808 */ /* 0x000fe40001000000 */
[----:B------:R-:W-:Y:S02]  /*108a0*/  FSEL R38, R141, -INF , P3 ;  /* 0xff8000008d267808 */ /* 0x000fe40001800000 */
[----:B------:R-:W-:Y:S02]  /*108b0*/  ISETP.GT.AND P2, PT, R0, 0x21, PT ;  /* 0x000000210000780c */ /* 0x000fe40003f44270 */
[----:B------:R-:W-:-:S02]  /*108c0*/  FSEL R53, R133, -INF , P1 ;  /* 0xff80000085357808 */ /* 0x000fc40000800000 */
[----:B------:R-:W-:Y:S02]  /*108d0*/  FSEL R54, R132, -INF , P0 ;  /* 0xff80000084367808 */ /* 0x000fe40000000000 */
        /* <DEDUP_REMOVED lines=8> */
[C---:B------:R-:W-:Y:S02]  /*10960*/  ISETP.GT.AND P3, PT, R0.reuse, 0x30, PT ;  /* 0x000000300000780c */ /* 0x040fe40003f64270 */
[C---:B------:R-:W-:Y:S02]  /*10970*/  ISETP.GT.AND P1, PT, R0.reuse, 0x38, PT ;  /* 0x000000380000780c */ /* 0x040fe40003f24270 */
[----:B------:R-:W-:-:S02]  /*10980*/  ISETP.GT.AND P0, PT, R0, 0x39, PT ;  /* 0x000000390000780c */ /* 0x000fc40003f04270 */
[----:B------:R-:W-:Y:S02]  /*10990*/  FMNMX.FTZ R4, R10, R12, !PT ;  /* 0x0000000c0a047209 */ /* 0x000fe40007810000 */
[----:B------:R-:W-:Y:S02]  /*109a0*/  FSEL R80, R79, -INF , P2 ;  /* 0xff8000004f507808 */ /* 0x000fe40001000000 */
[----:B------:R-:W-:Y:S02]  /*109b0*/  ISETP.GT.AND P4, PT, R2, 0x39, PT ;  /* 0x000000390200780c */ /* 0x000fe40003f84270 */
[----:B------:R-:W-:Y:S02]  /*109c0*/  FSEL R81, R114, -INF , P3 ;  /* 0xff80000072517808 */ /* 0x000fe40001800000 */
[----:B------:R-:W-:Y:S02]  /*109d0*/  FSEL R79, R55, -INF , P1 ;  /* 0xff800000374f7808 */ /* 0x000fe40000800000 */
[----:B------:R-:W-:-:S02]  /*109e0*/  FSEL R62, R52, -INF , P0 ;  /* 0xff800000343e7808 */ /* 0x000fc40000000000 */
[----:B------:R-:W-:Y:S02]  /*109f0*/  FMNMX.FTZ R2, R14, R4, !PT ;  /* 0x000000040e027209 */ /* 0x000fe40007810000 */
[C---:B------:R-:W-:Y:S02]  /*10a00*/  ISETP.GT.AND P3, PT, R0.reuse, 0x40, PT ;  /* 0x000000400000780c */ /* 0x040fe40003f64270 */
[C---:B------:R-:W-:Y:S02]  /*10a10*/  ISETP.GT.AND P2, PT, R0.reuse, 0x41, PT ;  /* 0x000000410000780c */ /* 0x040fe40003f44270 */
[C---:B------:R-:W-:Y:S02]  /*10a20*/  ISETP.GT.AND P1, PT, R0.reuse, 0x48, PT ;  /* 0x000000480000780c */ /* 0x040fe40003f24270 */
[----:B------:R-:W-:Y:S02]  /*10a30*/  ISETP.GT.AND P0, PT, R0, 0x49, PT ;  /* 0x000000490000780c */ /* 0x000fe40003f04270 */
        /* <DEDUP_REMOVED lines=94> */
.L_x_1857:
[C---:B------:R-:W-:Y:S01]  /*11020*/  FMUL.FTZ R0, R71.reuse, c[0x0][0x2d0] ;  /* 0x0000b40047007a20 */ /* 0x040fe20000410000 */
[----:B------:R-:W-:Y:S01]  /*11030*/  FSETP.NEU.FTZ.AND P0, PT, R71, -INF , PT ;  /* 0xff8000004700780b */ /* 0x000fe20003f1d000 */
[----:B------:R-:W2:Y:S03]  /*11040*/  LDL R218, [R1+0x2c] ;  /* 0x00002c0001da7983 */ /* 0x000ea60000100800 */
[----:B------:R-:W-:Y:S01]  /*11050*/  FSEL R4, R0, RZ, P0 ;  /* 0x000000ff00047208 */ /* 0x000fe20000000000 */
[----:B------:R-:W3:Y:S04]  /*11060*/  LDL R217, [R1+0x30] ;  /* 0x0000300001d97983 */ /* 0x000ee80000100800 */
[--C-:B------:R-:W-:Y:S01]  /*11070*/  FFMA.FTZ R0, R10, c[0x0][0x2d0], -R4.reuse ;  /* 0x0000b4000a007a23 */ /* 0x100fe20000010804 */
[----:B------:R-:W3:Y:S01]  /*11080*/  LDL R216, [R1+0x38] ;  /* 0x0000380001d87983 */ /* 0x000ee20000100800 */
[C---:B------:R-:W-:Y:S01]  /*11090*/  FMUL.FTZ R3, R70.reuse, c[0x0][0x2d0] ;  /* 0x0000b40046037a20 */ /* 0x040fe20000410000 */
[----:B------:R-:W-:Y:S01]  /*110a0*/  FSETP.NEU.FTZ.AND P0, PT, R70, -INF , PT ;  /* 0xff8000004600780b */ /* 0x000fe20003f1d000 */
[----:B------:R1:W-:Y:S01]  /*110b0*/  MUFU.EX2 R121, R0 ;  /* 0x0000000000797308 */ /* 0x0003e20000000800 */
[--C-:B------:R-:W-:Y:S01]  /*110c0*/  FFMA.FTZ R2, R22, c[0x0][0x2d0], -R4.reuse ;  /* 0x0000b40016027a23 */ /* 0x100fe20000010804 */
[----:B----4-:R-:W-:Y:S01]  /*110d0*/  FMNMX.FTZ R68, R9, R8, !PT ;  /* 0x0000000809447209 */ /* 0x010fe20007810000 */
[----:B------:R-:W-:Y:S01]  /*110e0*/  WARPSYNC 0xffffffff ;  /* 0xffffffff00007948 */ /* 0x000fe20003800000 */
[----:B------:R-:W-:Y:S01]  /*110f0*/  FSEL R3, R3, RZ, P0 ;  /* 0x000000ff03037208 */ /* 0x000fe20000000000 */
[----:B------:R-:W4:Y:S01]  /*11100*/  LDSM.16.MT88.4 R48, [R192] ;  /* 0x00000000c030783b */ /* 0x000f220000004200 */
[----:B------:R-:W-:Y:S01]  /*11110*/  FSETP.NEU.FTZ.AND P0, PT, R69, -INF , PT ;  /* 0xff8000004500780b */ /* 0x000fe20003f1d000 */
[--C-:B------:R-:W-:Y:S01]  /*11120*/  FFMA.FTZ R111, R111, c[0x0][0x2d0], -R4.reuse ;  /* 0x0000b4006f6f7a23 */ /* 0x100fe20000010804 */
[----:B------:R5:W-:Y:S01]  /*11130*/  MUFU.EX2 R213, R2 ;  /* 0x0000000200d57308 */ /* 0x000be20000000800 */
[----:B------:R-:W-:Y:S01]  /*11140*/  FFMA.FTZ R5, R23, c[0x0][0x2d0], -R3 ;  /* 0x0000b40017057a23 */ /* 0x000fe20000010803 */
[----:B------:R-:W2:Y:S01]  /*11150*/  LDSM.16.MT88.4 R44, [R192+0x800] ;  /* 0x00080000c02c783b */ /* 0x000ea20000004200 */
[--C-:B------:R-:W-:Y:S01]  /*11160*/  FFMA.FTZ R110, R110, c[0x0][0x2d0], -R4.reuse ;  /* 0x0000b4006e6e7a23 */ /* 0x100fe20000010804 */
[----:B------:R-:W-:Y:S01]  /*11170*/  MOV R221, c[0x0][0x2c4] ;  /* 0x0000b10000dd7a02 */ /* 0x000fe20000000f00 */
[--C-:B------:R-:W-:Y:S01]  /*11180*/  FFMA.FTZ R109, R109, c[0x0][0x2d0], -R4.reuse ;  /* 0x0000b4006d6d7a23 */ /* 0x100fe20000010804 */
[----:B------:R-:W-:Y:S01]  /*11190*/  LDSM.16.MT88.4 R40, [R196+0x800] ;  /* 0x00080000c428783b */ /* 0x000fe20000004200 */
[--C-:B------:R-:W-:Y:S01]  /*111a0*/  FFMA.FTZ R108, R108, c[0x0][0x2d0], -R4.reuse ;  /* 0x0000b4006c6c7a23 */ /* 0x100fe20000010804 */
[----:B------:R5:W-:Y:S01]  /*111b0*/  MUFU.EX2 R211, R5 ;  /* 0x0000000500d37308 */ /* 0x000be20000000800 */
[--C-:B-1----:R-:W-:Y:S01]  /*111c0*/  FFMA.FTZ R0, R12, c[0x0][0x2d0], -R4.reuse ;  /* 0x0000b4000c007a23 */ /* 0x102fe20000010804 */
[----:B------:R-:W-:Y:S01]  /*111d0*/  ISETP.NE.AND P1, PT, R221, 0x1, PT ;  /* 0x00000001dd00780c */ /* 0x000fe20003f25270 */
[--C-:B------:R-:W-:Y:S01]  /*111e0*/  FFMA.FTZ R146, R107, c[0x0][0x2d0], -R4.reuse ;  /* 0x0000b4006b927a23 */ /* 0x100fe20000010804 */
[----:B------:R-:W-:Y:S01]  /*111f0*/  IADD3 R223, R223, -0x2, RZ ;  /* 0xfffffffedfdf7810 */ /* 0x000fe20007ffe0ff */
[----:B------:R-:W-:-:S02]  /*11200*/  FFMA.FTZ R145, R106, c[0x0][0x2d0], -R4 ;  /* 0x0000b4006a917a23 */ /* 0x000fc40000010804 */
[--C-:B------:R-:W-:Y:S01]  /*11210*/  FFMA.FTZ R144, R105, c[0x0][0x2d0], -R4.reuse ;  /* 0x0000b40069907a23 */ /* 0x100fe20000010804 */
[----:B------:R1:W-:Y:S01]  /*11220*/  MUFU.EX2 R120, R0 ;  /* 0x0000000000787308 */ /* 0x0003e20000000800 */
[----:B-----5:R-:W-:Y:S02]  /*11230*/  FMUL.FTZ R2, R69, c[0x0][0x2d0] ;  /* 0x0000b40045027a20 */ /* 0x020fe40000410000 */
[--C-:B------:R-:W-:Y:S02]  /*11240*/  FFMA.FTZ R143, R104, c[0x0][0x2d0], -R4.reuse ;  /* 0x0000b400688f7a23 */ /* 0x100fe40000010804 */
[--C-:B------:R-:W-:Y:S01]  /*11250*/  FFMA.FTZ R168, R103, c[0x0][0x2d0], -R4.reuse ;  /* 0x0000b40067a87a23 */ /* 0x100fe20000010804 */
[----:B------:R-:W-:Y:S01]  /*11260*/  FSEL R2, R2, RZ, P0 ;  /* 0x000000ff02027208 */ /* 0x000fe20000000000 */
[--C-:B------:R-:W-:Y:S01]  /*11270*/  FFMA.FTZ R172, R102, c[0x0][0x2d0], -R4.reuse ;  /* 0x0000b40066ac7a23 */ /* 0x100fe20000010804 */
[----:B------:R-:W-:Y:S01]  /*11280*/  FSETP.NEU.FTZ.AND P0, PT, R68, -INF , PT ;  /* 0xff8000004400780b */ /* 0x000fe20003f1d000 */
[----:B------:R-:W-:Y:S01]  /*11290*/  FFMA.FTZ R171, R98, c[0x0][0x2d0], -R4 ;  /* 0x0000b40062ab7a23 */ /* 0x000fe20000010804 */
[----:B------:R-:W-:Y:S01]  /*112a0*/  MUFU.EX2 R110, R110 ;  /* 0x0000006e006e7308 */ /* 0x000fe20000000800 */
[----:B------:R-:W-:-:S02]  /*112b0*/  FFMA.FTZ R5, R35, c[0x0][0x2d0], -R2 ;  /* 0x0000b40023057a23 */ /* 0x000fc40000010802 */
[--C-:B------:R-:W-:Y:S02]  /*112c0*/  FFMA.FTZ R170, R89, c[0x0][0x2d0], -R4.reuse ;  /* 0x0000b40059aa7a23 */ /* 0x100fe40000010804 */
[--C-:B------:R-:W-:Y:S02]  /*112d0*/  FFMA.FTZ R89, R65, c[0x0][0x2d0], -R3.reuse ;  /* 0x0000b40041597a23 */ /* 0x100fe40000010803 */
[----:B-1----:R-:W-:Y:S01]  /*112e0*/  FFMA.FTZ R0, R14, c[0x0][0x2d0], -R4 ;  /* 0x0000b4000e007a23 */ /* 0x002fe20000010804 */
[----:B------:R-:W-:Y:S01]  /*112f0*/  MUFU.EX2 R210, R5 ;  /* 0x0000000500d27308 */ /* 0x000fe20000000800 */
[--C-:B------:R-:W-:Y:S02]  /*11300*/  FFMA.FTZ R104, R64, c[0x0][0x2d0], -R3.reuse ;  /* 0x0000b40040687a23 */ /* 0x100fe40000010803 */
[----:B------:R-:W-:Y:S02]  /*11310*/  FFMA.FTZ R169, R66, c[0x0][0x2d0], -R3 ;  /* 0x0000b40042a97a23 */ /* 0x000fe40000010803 */
        /* <DEDUP_REMOVED lines=10> */
[--C-:B------:R-:W-:Y:S02]  /*113c0*/  FFMA.FTZ R182, R96, c[0x0][0x2d0], -R2.reuse ;  /* 0x0000b40060b67a23 */ /* 0x100fe40000010802 */
[----:B------:R-:W-:Y:S01]  /*113d0*/  FFMA.FTZ R181, R87, c[0x0][0x2d0], -R2 ;  /* 0x0000b40057b57a23 */ /* 0x000fe20000010802 */
[----:B------:R-:W-:Y:S01]  /*113e0*/  MUFU.EX2 R187, R143 ;  /* 0x0000008f00bb7308 */ /* 0x000fe20000000800 */
[----:B-1----:R-:W-:Y:S02]  /*113f0*/  FFMA.FTZ R0, R16, c[0x0][0x2d0], -R4 ;  /* 0x0000b40010007a23 */ /* 0x002fe40000010804 */
[----:B------:R-:W-:Y:S02]  /*11400*/  FFMA.FTZ R180, R83, c[0x0][0x2d0], -R2 ;  /* 0x0000b40053b47a23 */ /* 0x000fe40000010802 */
[----:B------:R-:W-:-:S02]  /*11410*/  FFMA.FTZ R175, R63, c[0x0][0x2d0], -R3 ;  /* 0x0000b4003faf7a23 */ /* 0x000fc40000010803 */
[--C-:B------:R-:W-:Y:S01]  /*11420*/  FFMA.FTZ R103, R78, c[0x0][0x2d0], -R3.reuse ;  /* 0x0000b4004e677a23 */ /* 0x100fe20000010803 */
[----:B------:R1:W5:Y:S01]  /*11430*/  MUFU.EX2 R162, R0 ;  /* 0x0000000000a27308 */ /* 0x0003620000000800 */
[--C-:B------:R-:W-:Y:S02]  /*11440*/  FFMA.FTZ R102, R77, c[0x0][0x2d0], -R3.reuse ;  /* 0x0000b4004d667a23 */ /* 0x100fe40000010803 */
[--C-:B------:R-:W-:Y:S02]  /*11450*/  FFMA.FTZ R140, R76, c[0x0][0x2d0], -R3.reuse ;  /* 0x0000b4004c8c7a23 */ /* 0x100fe40000010803 */
[--C-:B------:R-:W-:Y:S02]  /*11460*/  FFMA.FTZ R141, R75, c[0x0][0x2d0], -R3.reuse ;  /* 0x0000b4004b8d7a23 */ /* 0x100fe40000010803 */
[--C-:B------:R-:W-:Y:S02]  /*11470*/  FFMA.FTZ R142, R74, c[0x0][0x2d0], -R3.reuse ;  /* 0x0000b4004a8e7a23 */ /* 0x100fe40000010803 */
[----:B------:R-:W-:-:S02]  /*11480*/  FFMA.FTZ R147, R73, c[0x0][0x2d0], -R3 ;  /* 0x0000b40049937a23 */ /* 0x000fc40000010803 */
[--C-:B------:R-:W-:Y:S02]  /*11490*/  FFMA.FTZ R165, R72, c[0x0][0x2d0], -R3.reuse ;  /* 0x0000b40048a57a23 */ /* 0x100fe40000010803 */
[----:B------:R-:W-:Y:S02]  /*114a0*/  FFMA.FTZ R164, R67, c[0x0][0x2d0], -R3 ;  /* 0x0000b40043a47a23 */ /* 0x000fe40000010803 */
[----:B-1----:R-:W-:Y:S01]  /*114b0*/  FFMA.FTZ R0, R18, c[0x0][0x2d0], -R4 ;  /* 0x0000b40012007a23 */ /* 0x002fe20000010804 */
[----:B-----5:R-:W-:-:S03]  /*114c0*/  F2FP.BF16.PACK_AB R22, R162, R161 ;  /* 0x000000a1a216723e */ /* 0x020fc600000010ff */
[----:B------:R1:W-:Y:S02]  /*114d0*/  MUFU.EX2 R163, R0 ;  /* 0x0000000000a37308 */ /* 0x0003e40000000800 */
[----:B-1----:R-:W-:Y:S01]  /*114e0*/  FFMA.FTZ R0, R20, c[0x0][0x2d0], -R4 ;  /* 0x0000b40014007a23 */ /* 0x002fe20000010804 */
[----:B------:R-:W-:-:S05]  /*114f0*/  F2FP.BF16.PACK_AB R20, R120, R121 ;  /* 0x000000797814723e */ /* 0x000fca00000010ff */
        /* <DEDUP_REMOVED lines=8> */
[----:B------:R1:W-:Y:S02]  /*11580*/  MUFU.EX2 R6, R0 ;  /* 0x0000000000067308 */ /* 0x0003e40000000800 */
[----:B-1----:R-:W-:-:S06]  /*11590*/  FFMA.FTZ R0, R15, c[0x0][0x2d0], -R3 ;  /* 0x0000b4000f007a23 */ /* 0x002fcc0000010803 */
        /* <DEDUP_REMOVED lines=9> */
[----:B----4-:R-:W-:Y:S01]  /*11630*/  HMMA.16816.F32.BF16 R8, R20, R48, RZ ;  /* 0x000000301408723c */ /* 0x010fe200000418ff */
[----:B-1----:R-:W-:Y:S01]  /*11640*/  FFMA.FTZ R0, R28, c[0x0][0x2d0], -R3 ;  /* 0x0000b4001c007a23 */ /* 0x002fe20000010803 */
[----:B-----5:R-:W-:-:S04]  /*11650*/  F2FP.BF16.PACK_AB R13, R173, R160 ;  /* 0x000000a0ad0d723e */ /* 0x020fc800000010ff */
[----:B------:R1:W4:Y:S02]  /*11660*/  MUFU.EX2 R212, R0 ;  /* 0x0000000000d47308 */ /* 0x0003240000000800 */
[----:B-1----:R-:W-:Y:S01]  /*11670*/  FFMA.FTZ R0, R26, c[0x0][0x2d0], -R2 ;  /* 0x0000b4001a007a23 */ /* 0x002fe20000010802 */
[----:B----4-:R-:W-:-:S05]  /*11680*/  F2FP.BF16.PACK_AB R15, R212, R211 ;  /* 0x000000d3d40f723e */ /* 0x010fca00000010ff */
[----:B------:R1:W-:Y:S10]  /*11690*/  MUFU.EX2 R151, R0 ;  /* 0x0000000000977308 */ /* 0x0003f40000000800 */
[----:B--2---:R-:W-:Y:S01]  /*116a0*/  HMMA.16816.F32.BF16 R116, R12, R44, R8 ;  /* 0x0000002c0c74723c */ /* 0x004fe20000041808 */
[----:B-1----:R-:W-:-:S04]  /*116b0*/  FFMA.FTZ R0, R27, c[0x0][0x2d0], -R2 ;  /* 0x0000b4001b007a23 */ /* 0x002fc80000010802 */
[----:B------:R1:W2:Y:S02]  /*116c0*/  MUFU.EX2 R150, R0 ;  /* 0x0000000000967308 */ /* 0x0002a40000000800 */
[----:B-1----:R-:W-:Y:S01]  /*116d0*/  FFMA.FTZ R0, R30, c[0x0][0x2d0], -R2 ;  /* 0x0000b4001e007a23 */ /* 0x002fe20000010802 */
[----:B--2---:R-:W-:Y:S01]  /*116e0*/  F2FP.BF16.PACK_AB R16, R150, R151 ;  /* 0x000000979610723e */ /* 0x004fe200000010ff */
[----:B------:R-:W-:-:S04]  /*116f0*/  FADD.FTZ R3, R151, R150 ;  /* 0x0000009697037221 */ /* 0x000fc80000010000 */
[----:B------:R1:W2:Y:S08]  /*11700*/  MUFU.EX2 R152, R0 ;  /* 0x0000000000987308 */ /* 0x0002b00000000800 */
[----:B------:R-:W-:Y:S01]  /*11710*/  MUFU.EX2 R150, R64 ;  /* 0x0000004000967308 */ /* 0x000fe20000000800 */
[----:B-1----:R-:W-:-:S07]  /*11720*/  FFMA.FTZ R0, R31, c[0x0][0x2d0], -R2 ;  /* 0x0000b4001f007a23 */ /* 0x002fce0000010802 */
[----:B------:R-:W-:Y:S01]  /*11730*/  MUFU.EX2 R151, R103 ;  /* 0x0000006700977308 */ /* 0x000fe20000000800 */
[----:B--2---:R-:W-:-:S07]  /*11740*/  FADD.FTZ R3, R152, R3 ;  /* 0x0000000398037221 */ /* 0x004fce0000010000 */
[----:B------:R1:W2:Y:S02]  /*11750*/  MUFU.EX2 R154, R0 ;  /* 0x00000000009a7308 */ /* 0x0002a40000000800 */
[----:B-1----:R-:W-:Y:S01]  /*11760*/  FFMA.FTZ R0, R32, c[0x0][0x2d0], -R2 ;  /* 0x0000b40020007a23 */ /* 0x002fe20000010802 */
[C---:B--2---:R-:W-:Y:S01]  /*11770*/  F2FP.BF16.PACK_AB R18, R154.reuse, R152 ;  /* 0x000000989a12723e */ /* 0x044fe200000010ff */
[----:B------:R-:W-:-:S04]  /*11780*/  FADD.FTZ R3, R154, R3 ;  /* 0x000000039a037221 */ /* 0x000fc80000010000 */
[----:B------:R-:W-:Y:S08]  /*11790*/  MUFU.EX2 R152, R102 ;  /* 0x0000006600987308 */ /* 0x000ff00000000800 */
[----:B------:R1:W2:Y:S08]  /*117a0*/  MUFU.EX2 R167, R0 ;  /* 0x0000000000a77308 */ /* 0x0002b00000000800 */
[----:B------:R-:W-:Y:S01]  /*117b0*/  MUFU.EX2 R154, R109 ;  /* 0x0000006d009a7308 */ /* 0x000fe20000000800 */
[----:B-1----:R-:W-:-:S02]  /*117c0*/  FFMA.FTZ R0, R33, c[0x0][0x2d0], -R2 ;  /* 0x0000b40021007a23 */ /* 0x002fc40000010802 */
[----:B--2---:R-:W-:-:S05]  /*117d0*/  FADD.FTZ R3, R167, R3 ;  /* 0x00000003a7037221 */ /* 0x004fca0000010000 */
[----:B------:R1:W2:Y:S02]  /*117e0*/  MUFU.EX2 R191, R0 ;  /* 0x0000000000bf7308 */ /* 0x0002a40000000800 */
[----:B-1----:R-:W-:Y:S01]  /*117f0*/  FFMA.FTZ R0, R34, c[0x0][0x2d0], -R2 ;  /* 0x0000b40022007a23 */ /* 0x002fe20000010802 */
[C---:B--2---:R-:W-:Y:S01]  /*11800*/  F2FP.BF16.PACK_AB R8, R191.reuse, R167 ;  /* 0x000000a7bf08723e */ /* 0x044fe200000010ff */
[----:B------:R-:W1:Y:S01]  /*11810*/  LDSM.16.MT88.4 R32, [R196] ;  /* 0x00000000c420783b */ /* 0x000e620000004200 */
[----:B------:R-:W-:-:S03]  /*11820*/  FADD.FTZ R3, R191, R3 ;  /* 0x00000003bf037221 */ /* 0x000fc60000010000 */
[----:B------:R2:W4:Y:S02]  /*11830*/  MUFU.EX2 R209, R0 ;  /* 0x0000000000d17308 */ /* 0x0005240000000800 */
[----:B--2---:R-:W-:Y:S01]  /*11840*/  FMUL.FTZ R0, R68, c[0x0][0x2d0] ;  /* 0x0000b40044007a20 */ /* 0x004fe20000410000 */
[----:B----4-:R-:W-:-:S04]  /*11850*/  F2FP.BF16.PACK_AB R10, R210, R209 ;  /* 0x000000d1d20a723e */ /* 0x010fc800000010ff */
[----:B------:R-:W-:-:S05]  /*11860*/  FSEL R0, R0, RZ, P0 ;  /* 0x000000ff00007208 */ /* 0x000fca0000000000 */
[--C-:B------:R-:W-:Y:S02]  /*11870*/  FFMA.FTZ R5, R24, c[0x0][0x2d0], -R0.reuse ;  /* 0x0000b40018057a23 */ /* 0x100fe40000010800 */
[--C-:B------:R-:W-:Y:S02]  /*11880*/  FFMA.FTZ R177, R55, c[0x0][0x2d0], -R0.reuse ;  /* 0x0000b40037b17a23 */ /* 0x100fe40000010800 */
[----:B------:R2:W-:Y:S01]  /*11890*/  MUFU.EX2 R115, R5 ;  /* 0x0000000500737308 */ /* 0x0005e20000000800 */
[--C-:B------:R-:W-:Y:S02]  /*118a0*/  FFMA.FTZ R176, R52, c[0x0][0x2d0], -R0.reuse ;  /* 0x0000b40034b07a23 */ /* 0x100fe40000010800 */
[--C-:B------:R-:W-:Y:S02]  /*118b0*/  FFMA.FTZ R179, R59, c[0x0][0x2d0], -R0.reuse ;  /* 0x0000b4003bb37a23 */ /* 0x100fe40000010800 */
[--C-:B------:R-:W-:Y:S02]  /*118c0*/  FFMA.FTZ R178, R56, c[0x0][0x2d0], -R0.reuse ;  /* 0x0000b40038b27a23 */ /* 0x100fe40000010800 */
[--C-:B------:R-:W-:Y:S01]  /*118d0*/  FFMA.FTZ R86, R62, c[0x0][0x2d0], -R0.reuse ;  /* 0x0000b4003e567a23 */ /* 0x100fe20000010800 */
[----:B-1----:R-:W-:Y:S01]  /*118e0*/  HMMA.16816.F32.BF16 R28, R20, R32, RZ ;  /* 0x00000020141c723c */ /* 0x002fe200000418ff */
[----:B------:R-:W-:-:S02]  /*118f0*/  FFMA.FTZ R149, R81, c[0x0][0x2d0], -R0 ;  /* 0x0000b40051957a23 */ /* 0x000fc40000010800 */
[--C-:B------:R-:W-:Y:S02]  /*11900*/  FFMA.FTZ R88, R80, c[0x0][0x2d0], -R0.reuse ;  /* 0x0000b40050587a23 */ /* 0x100fe40000010800 */
[--C-:B------:R-:W-:Y:S02]  /*11910*/  FFMA.FTZ R87, R79, c[0x0][0x2d0], -R0.reuse ;  /* 0x0000b4004f577a23 */ /* 0x100fe40000010800 */
[--C-:B--2---:R-:W-:Y:S02]  /*11920*/  FFMA.FTZ R5, R25, c[0x0][0x2d0], -R0.reuse ;  /* 0x0000b40019057a23 */ /* 0x104fe40000010800 */
[----:B------:R-:W-:Y:S08]  /*11930*/  MUFU.EX2 R167, R87 ;  /* 0x0000005700a77308 */ /* 0x000ff00000000800 */
[----:B------:R1:W2:Y:S07]  /*11940*/  MUFU.EX2 R114, R5 ;  /* 0x0000000500727308 */ /* 0x0002ae0000000800 */
[----:B------:R-:W-:Y:S01]  /*11950*/  HMMA.16816.F32.BF16 R136, R12, R40, R28 ;  /* 0x000000280c88723c */ /* 0x000fe2000004181c */
[----:B------:R-:W-:Y:S01]  /*11960*/  MUFU.EX2 R87, R175 ;  /* 0x000000af00577308 */ /* 0x000fe20000000800 */
[----:B-1----:R-:W-:Y:S01]  /*11970*/  FFMA.FTZ R5, R36, c[0x0][0x2d0], -R0 ;  /* 0x0000b40024057a23 */ /* 0x002fe20000010800 */
[----:B--2---:R-:W-:-:S06]  /*11980*/  F2FP.BF16.PACK_AB R17, R114, R115 ;  /* 0x000000737211723e */ /* 0x004fcc00000010ff */
[----:B------:R1:W-:Y:S02]  /*11990*/  MUFU.EX2 R148, R5 ;  /* 0x0000000500947308 */ /* 0x0003e40000000800 */
[----:B-1----:R-:W-:-:S06]  /*119a0*/  FFMA.FTZ R5, R37, c[0x0][0x2d0], -R0 ;  /* 0x0000b40025057a23 */ /* 0x002fcc0000010800 */
[----:B------:R1:W2:Y:S02]  /*119b0*/  MUFU.EX2 R166, R5 ;  /* 0x0000000500a67308 */ /* 0x0002a40000000800 */
[----:B-1----:R-:W-:Y:S01]  /*119c0*/  FFMA.FTZ R5, R38, c[0x0][0x2d0], -R0 ;  /* 0x0000b40026057a23 */ /* 0x002fe20000010800 */
[----:B--2---:R-:W-:-:S05]  /*119d0*/  F2FP.BF16.PACK_AB R19, R166, R148 ;  /* 0x00000094a613723e */ /* 0x004fca00000010ff */
[----:B------:R1:W-:Y:S02]  /*119e0*/  MUFU.EX2 R184, R5 ;  /* 0x0000000500b87308 */ /* 0x0003e40000000800 */
[----:B------:R-:W-:Y:S07]  /*119f0*/  HMMA.16816.F32.BF16 R24, R16, R32, RZ ;  /* 0x000000201018723c */ /* 0x000fee00000418ff */
[----:B------:R-:W-:Y:S02]  /*11a00*/  FADD.FTZ R32, R7, R6 ;  /* 0x0000000607207221 */ /* 0x000fe40000010000 */
[----:B-1----:R-:W-:-:S02]  /*11a10*/  FFMA.FTZ R5, R39, c[0x0][0x2d0], -R0 ;  /* 0x0000b40027057a23 */ /* 0x002fc40000010800 */
[----:B------:R-:W-:Y:S02]  /*11a20*/  HMMA.16816.F32.BF16 R36, R16, R48, RZ ;  /* 0x000000301024723c */ /* 0x000fe400000418ff */
[----:B------:R1:W2:Y:S02]  /*11a30*/  MUFU.EX2 R185, R5 ;  /* 0x0000000500b97308 */ /* 0x0002a40000000800 */
[----:B-1----:R-:W-:Y:S01]  /*11a40*/  FFMA.FTZ R5, R53, c[0x0][0x2d0], -R0 ;  /* 0x0000b40035057a23 */ /* 0x002fe20000010800 */
[----:B--2---:R-:W-:-:S05]  /*11a50*/  F2FP.BF16.PACK_AB R9, R185, R184 ;  /* 0x000000b8b909723e */ /* 0x004fca00000010ff */
        /* <DEDUP_REMOVED lines=8> */
[----:B------:R-:W2:Y:S01]  /*11ae0*/  LDSM.16.MT88.4 R24, [R193+0x800] ;  /* 0x00080000c118783b */ /* 0x000ea20000004200 */
[----:B------:R-:W-:Y:S01]  /*11af0*/  FADD.FTZ R2, R121, R120 ;  /* 0x0000007879027221 */ /* 0x000fe20000010000 */
[----:B------:R-:W-:Y:S01]  /*11b00*/  MUFU.EX2 R189, R45 ;  /* 0x0000002d00bd7308 */ /* 0x000fe20000000800 */
[----:B------:R-:W-:-:S02]  /*11b10*/  FFMA.FTZ R44, R57, c[0x0][0x2d0], -R0 ;  /* 0x0000b400392c7a23 */ /* 0x000fc40000010800 */
[----:B------:R-:W-:Y:S02]  /*11b20*/  FADD.FTZ R2, R161, R2 ;  /* 0x00000002a1027221 */ /* 0x000fe40000010000 */
[--C-:B------:R-:W-:Y:S02]  /*11b30*/  FFMA.FTZ R41, R58, c[0x0][0x2d0], -R0.reuse ;  /* 0x0000b4003a297a23 */ /* 0x100fe40000010800 */
[----:B------:R-:W-:Y:S01]  /*11b40*/  FFMA.FTZ R40, R60, c[0x0][0x2d0], -R0 ;  /* 0x0000b4003c287a23 */ /* 0x000fe20000010800 */
[----:B------:R-:W-:Y:S01]  /*11b50*/  MUFU.EX2 R109, R44 ;  /* 0x0000002c006d7308 */ /* 0x000fe20000000800 */
[----:B------:R-:W-:-:S04]  /*11b60*/  FADD.FTZ R2, R162, R2 ;  /* 0x00000002a2027221 */ /* 0x000fc80000010000 */
        /* <DEDUP_REMOVED lines=11> */
[-C--:B--2---:R-:W-:Y:S01]  /*11c20*/  HMMA.16816.F32.BF16 R128, R12, R24.reuse, R28 ;  /* 0x000000180c80723c */ /* 0x084fe2000004181c */
[----:B------:R-:W1:Y:S05]  /*11c30*/  LDSM.16.MT88.4 R28, [R195] ;  /* 0x00000000c31c783b */ /* 0x000e6a0000004200 */
[----:B------:R-:W-:Y:S02]  /*11c40*/  MUFU.EX2 R88, R168 ;  /* 0x000000a800587308 */ /* 0x000fe40000000800 */
[----:B------:R-:W-:Y:S01]  /*11c50*/  HMMA.16816.F32.BF16 R120, R8, R24, R4 ;  /* 0x000000180878723c */ /* 0x000fe20000041804 */
[----:B------:R-:W2:Y:S05]  /*11c60*/  LDSM.16.MT88.4 R4, [R195+0x800] ;  /* 0x00080000c304783b */ /* 0x000eaa0000004200 */
[----:B------:R-:W-:Y:S01]  /*11c70*/  MUFU.EX2 R86, R164 ;  /* 0x000000a400567308 */ /* 0x000fe20000000800 */
[----:B------:R-:W-:-:S02]  /*11c80*/  FADD.FTZ R24, R115, R114 ;  /* 0x0000007273187221 */ /* 0x000fc40000010000 */
[----:B------:R-:W-:Y:S02]  /*11c90*/  FFMA.FTZ R25, R61, c[0x0][0x2d0], -R0 ;  /* 0x0000b4003d197a23 */ /* 0x000fe40000010800 */
[----:B------:R-:W-:Y:S02]  /*11ca0*/  FADD.FTZ R0, R158, R32 ;  /* 0x000000209e007221 */ /* 0x000fe40000010000 */
[----:B------:R-:W-:Y:S01]  /*11cb0*/  FADD.FTZ R24, R148, R24 ;  /* 0x0000001894187221 */ /* 0x000fe20000010000 */
[----:B------:R-:W-:Y:S01]  /*11cc0*/  MUFU.EX2 R158, R108 ;  /* 0x0000006c009e7308 */ /* 0x000fe20000000800 */
[----:B------:R-:W-:-:S04]  /*11cd0*/  FADD.FTZ R0, R159, R0 ;  /* 0x000000009f007221 */ /* 0x000fc80000010000 */
[----:B------:R-:W-:-:S03]  /*11ce0*/  FADD.FTZ R0, R160, R0 ;  /* 0x00000000a0007221 */ /* 0x000fc60000010000 */
[----:B------:R-:W4:Y:S01]  /*11cf0*/  MUFU.EX2 R148, R41 ;  /* 0x0000002900947308 */ /* 0x000f220000000800 */
        /* <DEDUP_REMOVED lines=9> */
[----:B--2---:R-:W-:Y:S08]  /*11d90*/  HMMA.16816.F32.BF16 R96, R8, R4, R52 ;  /* 0x000000040860723c */ /* 0x004ff00000041834 */
[----:B------:R-:W-:Y:S08]  /*11da0*/  HMMA.16816.F32.BF16 R52, R16, R50, RZ ;  /* 0x000000321034723c */ /* 0x000ff000000418ff */
[----:B------:R-:W-:Y:S07]  /*11db0*/  HMMA.16816.F32.BF16 R112, R12, R4, R56 ;  /* 0x000000040c70723c */ /* 0x000fee0000041838 */
[----:B----4-:R-:W-:Y:S01]  /*11dc0*/  F2FP.BF16.PACK_AB R5, R148, R109 ;  /* 0x0000006d9405723e */ /* 0x010fe200000010ff */
        /* <DEDUP_REMOVED lines=13> */
[----:B------:R-:W-:Y:S08]  /*11ea0*/  HMMA.16816.F32.BF16 R16, R16, R30, RZ ;  /* 0x0000001e1010723c */ /* 0x000ff000000418ff */
[C---:B------:R-:W-:Y:S01]  /*11eb0*/  HMMA.16816.F32.BF16 R72, R8.reuse, R26, R52 ;  /* 0x0000001a0848723c */ /* 0x040fe20000041834 */
[----:B------:R-:W2:Y:S08]  /*11ec0*/  MUFU.EX2 R27, R111 ;  /* 0x0000006f001b7308 */ /* 0x000eb00000000800 */
[----:B------:R-:W4:Y:S07]  /*11ed0*/  MUFU.EX2 R26, R89 ;  /* 0x00000059001a7308 */ /* 0x000f2e0000000800 */
[----:B------:R-:W-:Y:S01]  /*11ee0*/  HMMA.16816.F32.BF16 R76, R8, R6, R16 ;  /* 0x00000006084c723c */ /* 0x000fe20000041810 */
[----:B------:R-:W-:Y:S01]  /*11ef0*/  MUFU.EX2 R89, R66 ;  /* 0x0000004200597308 */ /* 0x000fe20000000800 */
[----:B--2---:R-:W-:-:S04]  /*11f00*/  FADD.FTZ R2, R27, R2 ;  /* 0x000000021b027221 */ /* 0x004fc80000010000 */
[----:B------:R-:W-:Y:S01]  /*11f10*/  FADD.FTZ R2, R110, R2 ;  /* 0x000000026e027221 */ /* 0x000fe20000010000 */
[----:B------:R-:W-:Y:S01]  /*11f20*/  F2FP.BF16.PACK_AB R6, R189, R150 ;  /* 0x00000096bd06723e */ /* 0x000fe200000010ff */
[----:B------:R-:W-:Y:S01]  /*11f30*/  FADD.FTZ R16, R166, R24 ;  /* 0x00000018a6107221 */ /* 0x000fe20000010000 */
[----:B------:R-:W2:Y:S01]  /*11f40*/  MUFU.EX2 R111, R65 ;  /* 0x00000041006f7308 */ /* 0x000ea20000000800 */
[----:B------:R-:W-:Y:S01]  /*11f50*/  F2FP.BF16.PACK_AB R7, R190, R188 ;  /* 0x000000bcbe07723e */ /* 0x000fe200000010ff */
[----:B----4-:R-:W-:Y:S01]  /*11f60*/  FADD.FTZ R0, R26, R0 ;  /* 0x000000001a007221 */ /* 0x010fe20000010000 */
[----:B------:R-:W-:Y:S01]  /*11f70*/  F2FP.BF16.PACK_AB R8, R110, R27 ;  /* 0x0000001b6e08723e */ /* 0x000fe200000010ff */
[----:B------:R-:W-:Y:S01]  /*11f80*/  FADD.FTZ R2, R154, R2 ;  /* 0x000000029a027221 */ /* 0x000fe20000010000 */
[C---:B------:R-:W-:Y:S01]  /*11f90*/  F2FP.BF16.PACK_AB R9, R108.reuse, R26 ;  /* 0x0000001a6c09723e */ /* 0x040fe200000010ff */
[----:B------:R-:W-:Y:S01]  /*11fa0*/  FADD.FTZ R0, R108, R0 ;  /* 0x000000006c007221 */ /* 0x000fe20000010000 */
[----:B------:R-:W-:Y:S01]  /*11fb0*/  F2FP.BF16.PACK_AB R10, R158, R154 ;  /* 0x0000009a9e0a723e */ /* 0x000fe200000010ff */
[----:B------:R-:W-:Y:S01]  /*11fc0*/  MUFU.EX2 R166, R155 ;  /* 0x0000009b00a67308 */ /* 0x000fe20000000800 */
[----:B------:R-:W-:Y:S01]  /*11fd0*/  F2FP.BF16.PACK_AB R11, R152, R151 ;  /* 0x00000097980b723e */ /* 0x000fe200000010ff */
[----:B------:R-:W-:-:S02]  /*11fe0*/  FADD.FTZ R0, R151, R0 ;  /* 0x0000000097007221 */ /* 0x000fc40000010000 */
[----:B------:R-:W-:Y:S02]  /*11ff0*/  FADD.FTZ R2, R158, R2 ;  /* 0x000000029e027221 */ /* 0x000fe40000010000 */
[----:B------:R-:W-:Y:S01]  /*12000*/  FADD.FTZ R0, R152, R0 ;  /* 0x0000000098007221 */ /* 0x000fe20000010000 */
[----:B--2---:R-:W-:Y:S01]  /*12010*/  F2FP.BF16.PACK_AB R4, R111, R89 ;  /* 0x000000596f04723e */ /* 0x004fe200000010ff */
[----:B-1----:R-:W-:Y:S01]  /*12020*/  HMMA.16816.F32.BF16 R64, R8, R12, R116 ;  /* 0x0000000c0840723c */ /* 0x002fe20000041874 */
[----:B------:R-:W-:Y:S07]  /*12030*/  MUFU.EX2 R26, R180 ;  /* 0x000000b4001a7308 */ /* 0x000fee0000000800 */
[C---:B------:R-:W-:Y:S01]  /*12040*/  HMMA.16816.F32.BF16 R104, R4.reuse, R14, R56 ;  /* 0x0000000e0468723c */ /* 0x040fe20000041838 */
[----:B------:R-:W-:Y:S07]  /*12050*/  MUFU.EX2 R27, R176 ;  /* 0x000000b0001b7308 */ /* 0x000fee0000000800 */
[----:B------:R-:W-:Y:S08]  /*12060*/  HMMA.16816.F32.BF16 R124, R4, R12, R124 ;  /* 0x0000000c047c723c */ /* 0x000ff0000004187c */
[C---:B------:R-:W-:Y:S01]  /*12070*/  HMMA.16816.F32.BF16 R56, R8.reuse, R14, R48 ;  /* 0x0000000e0838723c */ /* 0x040fe20000041830 */
[----:B------:R-:W1:Y:S07]  /*12080*/  LDSM.16.MT88.4 R12, [R196+0x1000] ;  /* 0x00100000c40c783b */ /* 0x000e6e0000004200 */
[-C--:B-1----:R-:W-:Y:S08]  /*12090*/  HMMA.16816.F32.BF16 R52, R8, R12.reuse, R136 ;  /* 0x0000000c0834723c */ /* 0x082ff00000041888 */
[C---:B------:R-:W-:Y:S08]  /*120a0*/  HMMA.16816.F32.BF16 R116, R4.reuse, R12, R132 ;  /* 0x0000000c0474723c */ /* 0x040ff00000041884 */
[-C--:B------:R-:W-:Y:S08]  /*120b0*/  HMMA.16816.F32.BF16 R100, R4, R14.reuse, R60 ;  /* 0x0000000e0464723c */ /* 0x080ff0000004183c */
[C---:B------:R-:W-:Y:S01]  /*120c0*/  HMMA.16816.F32.BF16 R48, R8.reuse, R14, R32 ;  /* 0x0000000e0830723c */ /* 0x040fe20000041820 */
[----:B------:R-:W1:Y:S07]  /*120d0*/  LDSM.16.MT88.4 R12, [R193+0x1000] ;  /* 0x00100000c10c783b */ /* 0x000e6e0000004200 */
[-C--:B-1----:R-:W-:Y:S08]  /*120e0*/  HMMA.16816.F32.BF16 R44, R8, R12.reuse, R128 ;  /* 0x0000000c082c723c */ /* 0x082ff00000041880 */
[C---:B------:R-:W-:Y:S01]  /*120f0*/  HMMA.16816.F32.BF16 R80, R4.reuse, R12, R120 ;  /* 0x0000000c0450723c */ /* 0x040fe20000041878 */
[----:B------:R-:W-:Y:S07]  /*12100*/  LDSM.16.MT88.4 R120, [R192+0x2000] ;  /* 0x00200000c078783b */ /* 0x000fee0000004200 */
[-C--:B------:R-:W-:Y:S08]  /*12110*/  HMMA.16816.F32.BF16 R72, R4, R14.reuse, R72 ;  /* 0x0000000e0448723c */ /* 0x080ff00000041848 */
[----:B------:R-:W-:Y:S01]  /*12120*/  HMMA.16816.F32.BF16 R36, R8, R14, R36 ;  /* 0x0000000e0824723c */ /* 0x000fe20000041824 */
[----:B------:R-:W1:Y:S07]  /*12130*/  LDSM.16.MT88.4 R12, [R195+0x1000] ;  /* 0x00100000c30c783b */ /* 0x000e6e0000004200 */
[C---:B-1----:R-:W-:Y:S01]  /*12140*/  HMMA.16816.F32.BF16 R60, R4.reuse, R12, R96 ;  /* 0x0000000c043c723c */ /* 0x042fe20000041860 */
[----:B------:R-:W-:Y:S07]  /*12150*/  MUFU.EX2 R98, R146 ;  /* 0x0000009200627308 */ /* 0x000fee0000000800 */
[----:B------:R-:W-:Y:S01]  /*12160*/  HMMA.16816.F32.BF16 R40, R4, R14, R76 ;  /* 0x0000000e0428723c */ /* 0x000fe2000004184c */
[----:B------:R-:W1:Y:S06]  /*12170*/  MUFU.EX2 R99, R145 ;  /* 0x0000009100637308 */ /* 0x000e6c0000000800 */
[----:B------:R-:W-:Y:S01]  /*12180*/  FADD.FTZ R4, R184, R16 ;  /* 0x00000010b8047221 */ /* 0x000fe20000010000 */
[C---:B------:R-:W-:Y:S01]  /*12190*/  HMMA.16816.F32.BF16 R32, R8.reuse, R12, R112 ;  /* 0x0000000c0820723c */ /* 0x040fe20000041870 */
[----:B------:R-:W-:Y:S01]  /*121a0*/  LDSM.16.MT88.4 R16, [R196+0x1800] ;  /* 0x00180000c410783b */ /* 0x000fe20000004200 */
[----:B------:R-:W-:Y:S01]  /*121b0*/  FADD.FTZ R5, R209, R3 ;  /* 0x00000003d1057221 */ /* 0x000fe20000010000 */
[----:B------:R-:W2:Y:S01]  /*121c0*/  MUFU.EX2 R97, R140 ;  /* 0x0000008c00617308 */ /* 0x000ea20000000800 */
[----:B------:R-:W-:Y:S01]  /*121d0*/  FADD.FTZ R3, R185, R4 ;  /* 0x00000004b9037221 */ /* 0x000fe20000010000 */
[----:B------:R-:W-:Y:S01]  /*121e0*/  F2FP.BF16.PACK_AB R6, R187, R186 ;  /* 0x000000babb06723e */ /* 0x000fe200000010ff */
[----:B------:R-:W-:Y:S01]  /*121f0*/  FADD.FTZ R24, R210, R5 ;  /* 0x00000005d2187221 */ /* 0x000fe20000010000 */
[----:B------:R-:W-:Y:S01]  /*12200*/  LDSM.16.MT88.4 R112, [R196+0x2000] ;  /* 0x00200000c470783b */ /* 0x000fe20000004200 */
[----:B------:R-:W-:Y:S01]  /*12210*/  HMMA.16816.F32.BF16 R28, R8, R14, R20 ;  /* 0x0000000e081c723c */ /* 0x000fe20000041814 */
[----:B-1----:R-:W-:Y:S01]  /*12220*/  F2FP.BF16.PACK_AB R4, R99, R98 ;  /* 0x000000626304723e */ /* 0x002fe200000010ff */
[----:B------:R-:W-:Y:S01]  /*12230*/  FADD.FTZ R3, R207, R3 ;  /* 0x00000003cf037221 */ /* 0x000fe20000010000 */
[----:B------:R-:W1:Y:S01]  /*12240*/  LDSM.16.MT88.4 R20, [R192+0x1800] ;  /* 0x00180000c014783b */ /* 0x000e620000004200 */
[----:B------:R-:W4:Y:S01]  /*12250*/  MUFU.EX2 R96, R141 ;  /* 0x0000008d00607308 */ /* 0x000f220000000800 */
[----:B------:R-:W-:-:S02]  /*12260*/  FADD.FTZ R2, R98, R2 ;  /* 0x0000000262027221 */ /* 0x000fc40000010000 */
[----:B------:R-:W5:Y:S01]  /*12270*/  LDSM.16.MT88.4 R12, [R193+0x1800] ;  /* 0x00180000c10c783b */ /* 0x000f620000004200 */
[----:B------:R-:W-:Y:S02]  /*12280*/  FADD.FTZ R25, R215, R3 ;  /* 0x00000003d7197221 */ /* 0x000fe40000010000 */
[----:B------:R-:W-:Y:S01]  /*12290*/  FADD.FTZ R24, R89, R24 ;  /* 0x0000001859187221 */ /* 0x000fe20000010000 */
[----:B------:R-:W3:Y:S01]  /*122a0*/  LDSM.16.MT88.4 R8, [R195+0x1800] ;  /* 0x00180000c308783b */ /* 0x000ee20000004200 */
[----:B------:R-:W-:Y:S01]  /*122b0*/  MUFU.EX2 R184, R142 ;  /* 0x0000008e00b87308 */ /* 0x000fe20000000800 */
[----:B--2---:R-:W-:Y:S02]  /*122c0*/  FADD.FTZ R0, R97, R0 ;  /* 0x0000000061007221 */ /* 0x004fe40000010000 */
[----:B------:R-:W-:-:S04]  /*122d0*/  FADD.FTZ R3, R111, R24 ;  /* 0x000000186f037221 */ /* 0x000fc80000010000 */
[----:B------:R-:W-:Y:S01]  /*122e0*/  FADD.FTZ R3, R150, R3 ;  /* 0x0000000396037221 */ /* 0x000fe20000010000 */
[----:B------:R-:W2:Y:S01]  /*122f0*/  MUFU.EX2 R185, R147 ;  /* 0x0000009300b97308 */ /* 0x000ea20000000800 */
[----:B----4-:R-:W-:Y:S02]  /*12300*/  F2FP.BF16.PACK_AB R5, R96, R97 ;  /* 0x000000616005723e */ /* 0x010fe400000010ff */
[----:B------:R-:W-:-:S05]  /*12310*/  FADD.FTZ R3, R189, R3 ;  /* 0x00000003bd037221 */ /* 0x000fca0000010000 */
[----:B------:R-:W4:Y:S01]  /*12320*/  MUFU.EX2 R76, R157 ;  /* 0x0000009d004c7308 */ /* 0x000f220000000800 */
[----:B--2---:R-:W-:-:S07]  /*12330*/  F2FP.BF16.PACK_AB R7, R185, R184 ;  /* 0x000000b8b907723e */ /* 0x004fce00000010ff */
[----:B------:R-:W2:Y:S01]  /*12340*/  MUFU.EX2 R79, R172 ;  /* 0x000000ac004f7308 */ /* 0x000ea20000000800 */
[----:B-1----:R-:W-:Y:S01]  /*12350*/  HMMA.16816.F32.BF16 R64, R4, R20, R64 ;  /* 0x000000140440723c */ /* 0x002fe20000041840 */
[----:B----4-:R-:W-:-:S06]  /*12360*/  FADD.FTZ R3, R76, R3 ;  /* 0x000000034c037221 */ /* 0x010fcc0000010000 */
[----:B------:R-:W1:Y:S01]  /*12370*/  MUFU.EX2 R89, R171 ;  /* 0x000000ab00597308 */ /* 0x000e620000000800 */
[C---:B------:R-:W-:Y:S07]  /*12380*/  HMMA.16816.F32.BF16 R56, R4.reuse, R22, R56 ;  /* 0x000000160438723c */ /* 0x040fee0000041838 */
[----:B------:R-:W4:Y:S01]  /*12390*/  MUFU.EX2 R77, R165 ;  /* 0x000000a5004d7308 */ /* 0x000f220000000800 */
[----:B--2---:R-:W-:Y:S01]  /*123a0*/  F2FP.BF16.PACK_AB R156, R79, R88 ;  /* 0x000000584f9c723e */ /* 0x004fe200000010ff */
[C---:B------:R-:W-:Y:S06]  /*123b0*/  HMMA.16816.F32.BF16 R52, R4.reuse, R16, R52 ;  /* 0x000000100434723c */ /* 0x040fec0000041834 */
[----:B------:R-:W2:Y:S01]  /*123c0*/  MUFU.EX2 R78, R169 ;  /* 0x000000a9004e7308 */ /* 0x000ea20000000800 */
[----:B-1----:R-:W-:Y:S01]  /*123d0*/  F2FP.BF16.PACK_AB R158, R160, R89 ;  /* 0x00000059a09e723e */ /* 0x002fe200000010ff */
[C---:B------:R-:W-:Y:S06]  /*123e0*/  HMMA.16816.F32.BF16 R48, R4.reuse, R18, R48 ;  /* 0x000000120430723c */ /* 0x040fec0000041830 */
[----:B------:R-:W1:Y:S01]  /*123f0*/  MUFU.EX2 R24, R181 ;  /* 0x000000b500187308 */ /* 0x000e620000000800 */
[----:B----4-:R-:W-:Y:S01]  /*12400*/  F2FP.BF16.PACK_AB R157, R86, R77 ;  /* 0x0000004d569d723e */ /* 0x010fe200000010ff */
[----:B-----5:R-:W-:Y:S01]  /*12410*/  HMMA.16816.F32.BF16 R44, R4, R12, R44 ;  /* 0x0000000c042c723c */ /* 0x020fe2000004182c */
[----:B--2---:R-:W-:-:S07]  /*12420*/  F2FP.BF16.PACK_AB R159, R87, R78 ;  /* 0x0000004e579f723e */ /* 0x004fce00000010ff */
[----:B------:R-:W-:Y:S01]  /*12430*/  HMMA.16816.F32.BF16 R36, R4, R14, R36 ;  /* 0x0000000e0424723c */ /* 0x000fe20000041824 */
[----:B-1----:R-:W-:-:S07]  /*12440*/  F2FP.BF16.PACK_AB R98, R26, R24 ;  /* 0x000000181a62723e */ /* 0x002fce00000010ff */
[C---:B---3--:R-:W-:Y:S08]  /*12450*/  HMMA.16816.F32.BF16 R32, R4.reuse, R8, R32 ;  /* 0x000000080420723c */ /* 0x048ff00000041820 */
        /* <DEDUP_REMOVED lines=19> */
[----:B------:R-:W3:Y:S01]  /*12590*/  MUFU.EX2 R15, R178 ;  /* 0x000000b2000f7308 */ /* 0x000ee20000000800 */
[----:B------:R-:W4:Y:S05]  /*125a0*/  LDSM.16.MT88.4 R8, [R195+0x2000] ;  /* 0x00200000c308783b */ /* 0x000f2a0000004200 */
[----:B------:R-:W-:Y:S01]  /*125b0*/  FADD.FTZ R4, R109, R25 ;  /* 0x000000196d047221 */ /* 0x000fe20000010000 */
[----:B------:R-:W-:Y:S01]  /*125c0*/  HMMA.16816.F32.BF16 R128, R156, R120, R64 ;  /* 0x000000789c80723c */ /* 0x000fe20000041840 */
[----:B------:R-:W5:Y:S01]  /*125d0*/  MUFU.EX2 R25, R177 ;  /* 0x000000b100197308 */ /* 0x000f620000000800 */
[----:B------:R-:W-:Y:S01]  /*125e0*/  FADD.FTZ R5, R96, R0 ;  /* 0x0000000060057221 */ /* 0x000fe20000010000 */
[----:B------:R-:W-:Y:S01]  /*125f0*/  MOV R0, R218 ;  /* 0x000000da00007202 */ /* 0x000fe20000000f00 */
[----:B------:R-:W-:Y:S01]  /*12600*/  FADD.FTZ R4, R148, R4 ;  /* 0x0000000494047221 */ /* 0x000fe20000010000 */
[----:B--2---:R-:W-:Y:S01]  /*12610*/  F2FP.BF16.PACK_AB R96, R13, R12 ;  /* 0x0000000c0d60723e */ /* 0x004fe200000010ff */
[----:B------:R-:W-:-:S02]  /*12620*/  FADD.FTZ R5, R184, R5 ;  /* 0x00000005b8057221 */ /* 0x000fc40000010000 */
[----:B------:R-:W-:Y:S01]  /*12630*/  FADD.FTZ R4, R188, R4 ;  /* 0x00000004bc047221 */ /* 0x000fe20000010000 */
[----:B---3--:R-:W-:Y:S01]  /*12640*/  F2FP.BF16.PACK_AB R97, R15, R14 ;  /* 0x0000000e0f61723e */ /* 0x008fe200000010ff */
[C---:B------:R-:W-:Y:S02]  /*12650*/  HMMA.16816.F32.BF16 R132, R156.reuse, R122, R56 ;  /* 0x0000007a9c84723c */ /* 0x040fe40000041838 */
[----:B------:R-:W-:Y:S02]  /*12660*/  FADD.FTZ R6, R190, R4 ;  /* 0x00000004be067221 */ /* 0x000fe40000010000 */
[----:B------:R-:W-:Y:S02]  /*12670*/  FADD.FTZ R4, R99, R2 ;  /* 0x0000000263047221 */ /* 0x000fe40000010000 */
[----:B------:R-:W-:Y:S01]  /*12680*/  @P1 IMAD.HI.U32 R2, R218, c[0x0][0x2c8], RZ ;  /* 0x0000b200da021a27 */ /* 0x000fe200078e00ff */
[----:B-----5:R-:W-:Y:S01]  /*12690*/  F2FP.BF16.PACK_AB R99, R27, R25 ;  /* 0x000000191b63723e */ /* 0x020fe200000010ff */
[----:B-1----:R-:W-:Y:S03]  /*126a0*/  HMMA.16816.F32.BF16 R144, R156, R104, R44 ;  /* 0x000000689c90723c */ /* 0x002fe6000004182c */
[----:B------:R-:W-:-:S04]  /*126b0*/  @P1 SHF.R.U32.HI R0, RZ, c[0x0][0x2cc], R2 ;  /* 0x0000b300ff001a19 */ /* 0x000fc80000011602 */
[----:B------:R-:W-:Y:S01]  /*126c0*/  IADD3 R0, R0, R216, -R217 ;  /* 0x000000d800007210 */ /* 0x000fe20007ffe8d9 */
[----:B------:R-:W-:Y:S04]  /*126d0*/  HMMA.16816.F32.BF16 R116, R96, R112, R116 ;  /* 0x000000706074723c */ /* 0x000fe80000041874 */
[----:B------:R-:W-:-:S04]  /*126e0*/  IMAD.HI R0, R0, 0x66666667, RZ ;  /* 0x6666666700007827 */ /* 0x000fc800078e02ff */
[----:B------:R-:W-:Y:S01]  /*126f0*/  HMMA.16816.F32.BF16 R112, R96, R114, R16 ;  /* 0x000000726070723c */ /* 0x000fe20000041810 */
[----:B------:R-:W-:-:S04]  /*12700*/  SHF.R.U32.HI R2, RZ, 0x1f, R0 ;  /* 0x0000001fff027819 */ /* 0x000fc80000011600 */
[----:B------:R-:W-:Y:S01]  /*12710*/  LEA.HI.SX32 R7, R0, R2, 0x1b ;  /* 0x0000000200077211 */ /* 0x000fe200078fdaff */
[----:B------:R-:W-:Y:S02]  /*12720*/  FADD.FTZ R2, R162, R3 ;  /* 0x00000003a2027221 */ /* 0x000fe40000010000 */
[----:B------:R-:W-:Y:S01]  /*12730*/  FADD.FTZ R3, R161, R6 ;  /* 0x00000006a1037221 */ /* 0x000fe20000010000 */
[----:B------:R-:W-:Y:S01]  /*12740*/  IMNMX R16, R252, R7, !PT ;  /* 0x00000007fc107217 */ /* 0x000fe20007800200 */
[----:B------:R-:W-:Y:S01]  /*12750*/  FADD.FTZ R0, R186, R4 ;  /* 0x00000004ba007221 */ /* 0x000fe20000010000 */
[----:B------:R-:W-:Y:S01]  /*12760*/  HMMA.16816.F32.BF16 R148, R156, R106, R36 ;  /* 0x0000006a9c94723c */ /* 0x000fe20000041824 */
[----:B------:R-:W-:Y:S01]  /*12770*/  FADD.FTZ R4, R166, R2 ;  /* 0x00000002a6047221 */ /* 0x000fe20000010000 */
[----:B------:R-:W-:Y:S01]  /*12780*/  ISETP.GE.AND P0, PT, R223, R16, PT ;  /* 0x00000010df00720c */ /* 0x000fe20003f06270 */
[----:B------:R-:W-:Y:S01]  /*12790*/  FADD.FTZ R6, R163, R3 ;  /* 0x00000003a3067221 */ /* 0x000fe20000010000 */
[----:B------:R1:W-:Y:S01]  /*127a0*/  STL [R1], R16 ;  /* 0x0000001001007387 */ /* 0x0003e20000100800 */
        /* <DEDUP_REMOVED lines=12> */
[----:B----4-:R-:W-:Y:S01]  /*12870*/  HMMA.16816.F32.BF16 R152, R156, R8, R32 ;  /* 0x000000089c98723c */ /* 0x010fe20000041820 */
        /* <DEDUP_REMOVED lines=12> */
[----:B------:R-:W-:-:S03]  /*12940*/  FADD.FTZ R247, R27, R0 ;  /* 0x000000001bf77221 */ /* 0x000fc60000010000 */
[----:B------:R-:W-:Y:S08]  /*12950*/  HMMA.16816.F32.BF16 R100, R96, R8, R60 ;  /* 0x000000086064723c */ /* 0x000ff0000004183c */
[-C--:B------:R-:W-:Y:S08]  /*12960*/  HMMA.16816.F32.BF16 R156, R156, R10.reuse, R28 ;  /* 0x0000000a9c9c723c */ /* 0x080ff0000004181c */
[----:B------:R-:W-:Y:S01]  /*12970*/  HMMA.16816.F32.BF16 R96, R96, R10, R40 ;  /* 0x0000000a6060723c */ /* 0x000fe20000041828 */
[----:B------:R-:W-:Y:S02]  /*12980*/  @!UPT UIADD3 URZ, URZ, URZ, URZ ;  /* 0x0000003f3f3ff290 */ /* 0x000fe4000fffe03f */
[----:B------:R-:W-:Y:S11]  /*12990*/  @!P0 BRA `(.L_x_1748) ;  /* 0x0000493000008947 */ /* 0x000ff60003800000 */
[----:B-1----:R-:W-:Y:S01]  /*129a0*/  IMAD.MOV.U32 R87, RZ, RZ, R70 ;  /* 0x000000ffff577224 */ /* 0x002fe200078e0046 */
[----:B------:R-:W-:Y:S01]  /*129b0*/  MOV R89, R68 ;  /* 0x0000004400597202 */ /* 0x000fe20000000f00 */
[----:B------:R-:W-:Y:S01]  /*129c0*/  IMAD.MOV.U32 R86, RZ, RZ, R71 ;  /* 0x000000ffff567224 */ /* 0x000fe200078e0047 */
[----:B------:R-:W-:-:S07]  /*129d0*/  MOV R88, R69 ;  /* 0x0000004500587202 */ /* 0x000fce0000000f00 */
.L_x_1759:
[----:B------:R-:W-:Y:S04]  /*129e0*/  DEPBAR.LE SB0, 0x0 ;  /* 0x000080000000791a */ /* 0x000fe80000000000 */
[----:B------:R-:W-:Y:S01]  /*129f0*/  WARPSYNC 0xffffffff ;  /* 0xffffffff00007948 */ /* 0x000fe20003800000 */
[----:B------:R-:W-:Y:S01]  /*12a00*/  BAR.SYNC.DEFER_BLOCKING 0x0 ;  /* 0x0000000000007b1d */ /* 0x000fe20000010000 */
[----:B------:R-:W-:Y:S05]  /*12a10*/  ISETP.GT.AND P0, PT, R252, R223, PT ;  /* 0x000000dffc00720c */ /* 0x000fea0003f04270 */
[----:B------:R1:W2:Y:S01]  /*12a20*/  LDSM.16.M88.4 R80, [R198] ;  /* 0x00000000c650783b */ /* 0x0002a20000000200 */
[----:B------:R-:W-:Y:S03]  /*12a30*/  BSSY B0, `(.L_x_1749) ;  /* 0x0000045000007945 */ /* 0x000fe60003800000 */
[----:B------:R1:W3:Y:S04]  /*12a40*/  LDSM.16.M88.4 R76, [R198+0x2000] ;  /* 0x00200000c64c783b */ /* 0x0002e80000000200 */
[----:B------:R1:W4:Y:S04]  /*12a50*/  LDSM.16.M88.4 R16, [R95] ;  /* 0x000000005f10783b */ /* 0x0003280000000200 */
        /* <DEDUP_REMOVED lines=11> */
[----:B------:R-:W-:-:S05]  /*12b10*/  @P0 BRA `(.L_x_1750) ;  /* 0x0000036000000947 */ /* 0x000fca0003800000 */
[C---:B--234-:R-:W-:Y:S01]  /*12b20*/  IMAD.WIDE.U32 R2, R231.reuse, c[0x0][0x208], RZ ;  /* 0x00008200e7027a25 */ /* 0x05cfe200078e00ff */
        /* <DEDUP_REMOVED lines=17> */
[----:B------:R2:W3:Y:S02]  /*12c40*/  SHFL.IDX PT, R7, R4, RZ, 0x181f ;  /* 0x00181fff04077589 */ /* 0x0004e400000e0000 */
.L_x_1858:
[----:B------:R-:W-:-:S05]  /*12c50*/  BRA.DIV ~URZ, `(.L_x_1752) ;  /* 0x0000ed527f007947 */ /* 0x000fca000b800000 */
[----:B------:R-:W4:Y:S01]  /*12c60*/  SHFL.IDX PT, R2, R0, RZ, 0x181f ;  /* 0x00181fff00027589 */ /* 0x000f2200000e0000 */
[----:B------:R-:W-:Y:S02]  /*12c70*/  ISETP.GE.AND P1, PT, R244, c[0x0][0x1d4], PT ;  /* 0x00007500f4007a0c */ /* 0x000fe40003f26270 */
[-C--:B----4-:R-:W-:Y:S05]  /*12c80*/  IADD3 R2, P0, R2, R5.reuse, RZ ;  /* 0x0000000502027210 */ /* 0x090fea0007f1e0ff */
[--C-:B---3--:R-:W-:Y:S01]  /*12c90*/  IMAD.X R3, R7, 0x1, R6.reuse, P0 ;  /* 0x0000000107037824 */ /* 0x108fe200000e0606 */
[----:B------:R-:W-:Y:S05]  /*12ca0*/  SEL R7, RZ, 0x10, P1 ;  /* 0x00000010ff077807 */ /* 0x000fea0000800000 */
[----:B------:R-:W-:Y:S01]  /*12cb0*/  @!PT LDS RZ, [RZ] ;  /* 0x00000000fffff984 */ /* 0x000fe20000000800 */
[----:B------:R-:W-:Y:S01]  /*12cc0*/  @!PT LDS RZ, [RZ] ;  /* 0x00000000fffff984 */ /* 0x000fe20000000800 */
[----:B------:R3:W-:Y:S04]  /*12cd0*/  LDGSTS.E.BYPASS.LTC128B.128 [R208+0x100], [R2.64], !P1 ;  /* 0x0010000002d07fae */ /* 0x0007e8000c901d48 */
[----:B---3--:R-:W3:Y:S04]  /*12ce0*/  SHFL.IDX PT, R2, R0, 0x1, 0x181f ;  /* 0x00381f0000027f89 */ /* 0x008ee800000e0000 */
[----:B------:R-:W4:Y:S01]  /*12cf0*/  SHFL.IDX PT, R3, R4, 0x1, 0x181f ;  /* 0x00381f0004037f89 */ /* 0x000f2200000e0000 */
[-C--:B---3--:R-:W-:Y:S05]  /*12d00*/  IADD3 R2, P0, R2, R5.reuse, RZ ;  /* 0x0000000502027210 */ /* 0x088fea0007f1e0ff */
[--C-:B----4-:R-:W-:Y:S05]  /*12d10*/  IMAD.X R3, R3, 0x1, R6.reuse, P0 ;  /* 0x0000000103037824 */ /* 0x110fea00000e0606 */
[----:B------:R3:W-:Y:S04]  /*12d20*/  LDGSTS.E.BYPASS.LTC128B.128 [R208+0x900], [R2.64], !P1 ;  /* 0x0090000002d07fae */ /* 0x0007e8000c901d48 */
[----:B---3--:R-:W3:Y:S04]  /*12d30*/  SHFL.IDX PT, R2, R0, 0x2, 0x181f ;  /* 0x00581f0000027f89 */ /* 0x008ee800000e0000 */
[----:B------:R-:W4:Y:S01]  /*12d40*/  SHFL.IDX PT, R3, R4, 0x2, 0x181f ;  /* 0x00581f0004037f89 */ /* 0x000f2200000e0000 */
[-C--:B---3--:R-:W-:Y:S05]  /*12d50*/  IADD3 R2, P0, R2, R5.reuse, RZ ;  /* 0x0000000502027210 */ /* 0x088fea0007f1e0ff */
[--C-:B----4-:R-:W-:Y:S05]  /*12d60*/  IMAD.X R3, R3, 0x1, R6.reuse, P0 ;  /* 0x0000000103037824 */ /* 0x110fea00000e0606 */
[----:B------:R3:W-:Y:S04]  /*12d70*/  LDGSTS.E.BYPASS.LTC128B.128 [R208+0x1100], [R2.64], !P1 ;  /* 0x0110000002d07fae */ /* 0x0007e8000c901d48 */
[----:B---3--:R-:W3:Y:S04]  /*12d80*/  SHFL.IDX PT, R2, R0, 0x3, 0x181f ;  /* 0x00781f0000027f89 */ /* 0x008ee800000e0000 */
[----:B------:R-:W4:Y:S04]  /*12d90*/  SHFL.IDX PT, R3, R4, 0x3, 0x181f ;  /* 0x00781f0004037f89 */ /* 0x000f2800000e0000 */
[----:B------:R-:W2:Y:S04]  /*12da0*/  SHFL.IDX PT, R0, R0, 0x4, 0x181f ;  /* 0x00981f0000007f89 */ /* 0x000ea800000e0000 */
[----:B--2---:R-:W2:Y:S01]  /*12db0*/  SHFL.IDX PT, R4, R4, 0x4, 0x181f ;  /* 0x00981f0004047f89 */ /* 0x004ea200000e0000 */
[----:B---3--:R-:W-:Y:S05]  /*12dc0*/  IADD3 R2, P0, R2, R5, RZ ;  /* 0x0000000502027210 */ /* 0x008fea0007f1e0ff */
[----:B----4-:R-:W-:Y:S05]  /*12dd0*/  IMAD.X R3, R3, 0x1, R6, P0 ;  /* 0x0000000103037824 */ /* 0x010fea00000e0606 */
[----:B------:R3:W-:Y:S03]  /*12de0*/  LDGSTS.E.BYPASS.LTC128B.128 [R208+0x1900], [R2.64], !P1 ;  /* 0x0190000002d07fae */ /* 0x0007e6000c901d48 */
.L_x_1859:
[C---:B---3--:R-:W-:Y:S02]  /*12df0*/  IADD3 R2, -R7.reuse, 0x10, RZ ;  /* 0x0000001007027810 */ /* 0x048fe40007ffe1ff */
[----:B------:R-:W-:Y:S02]  /*12e00*/  ISETP.NE.U32.AND P2, PT, R7, RZ, PT ;  /* 0x000000ff0700720c */ /* 0x000fe40003f45070 */
[----:B------:R-:W-:Y:S04]  /*12e10*/  LOP3.LUT R2, R2, 0xf, RZ, 0xc0, !PT ;  /* 0x0000000f02027812 */ /* 0x000fe800078ec0ff */
[----:B------:R-:W-:Y:S04]  /*12e20*/  IADD3 R2, P1, P0, R2, R0, R5 ;  /* 0x0000000002027210 */ /* 0x000fe8000783e005 */
[----:B--2---:R-:W-:Y:S05]  /*12e30*/  IADD3.X R3, RZ, R4, R6, P1, P0 ;  /* 0x00000004ff037210 */ /* 0x004fea0000fe0406 */
[----:B------:R-:W-:Y:S01]  /*12e40*/  @!PT LDS RZ, [RZ] ;  /* 0x00000000fffff984 */ /* 0x000fe20000000800 */
[----:B------:R-:W-:Y:S01]  /*12e50*/  @!PT LDS RZ, [RZ] ;  /* 0x00000000fffff984 */ /* 0x000fe20000000800 */
[----:B------:R-:W-:Y:S01]  /*12e60*/  @!PT LDS RZ, [RZ] ;  /* 0x00000000fffff984 */ /* 0x000fe20000000800 */
[----:B------:R2:W-:Y:S04]  /*12e70*/  LDGSTS.E.BYPASS.LTC128B.128.ZFILL [R208+0x2100], [R2.64], P2 ;  /* 0x0210000002d07fae */ /* 0x0005e80009141d48 */
.L_x_1750:
[----:B--234-:R-:W-:Y:S05]  /*12e80*/  BSYNC B0 ;  /* 0x0000000000007941 */ /* 0x01cfea0003800000 */
.L_x_1749:
[----:B------:R-:W0:Y:S01]  /*12e90*/  LDGDEPBAR ;  /* 0x00000000000079af */ /* 0x000e220000000000 */
[----:B------:R-:W-:Y:S01]  /*12ea0*/  WARPSYNC 0xffffffff ;  /* 0xffffffff00007948 */ /* 0x000fe20003800000 */
[-C--:B------:R-:W-:Y:S01]  /*12eb0*/  HMMA.16816.F32.BF16 R4, R80, R16.reuse, RZ ;  /* 0x000000105004723c */ /* 0x080fe200000418ff */
[----:B------:R-:W-:Y:S02]  /*12ec0*/  BSSY B0, `(.L_x_1753) ;  /* 0x0000147000007945 */ /* 0x000fe40003800000 */
[----:B------:R-:W-:Y:S05]  /*12ed0*/  ISETP.GT.AND P0, PT, R223, R252, PT ;  /* 0x000000fcdf00720c */ /* 0x000fea0003f04270 */
[C---:B------:R-:W-:Y:S08]  /*12ee0*/  HMMA.16816.F32.BF16 R8, R76.reuse, R16, RZ ;  /* 0x000000104c08723c */ /* 0x040ff000000418ff */
[-C--:B------:R-:W-:Y:S08]  /*12ef0*/  HMMA.16816.F32.BF16 R12, R76, R18.reuse, RZ ;  /* 0x000000124c0c723c */ /* 0x080ff000000418ff */
[C---:B------:R-:W-:Y:S08]  /*12f00*/  HMMA.16816.F32.BF16 R16, R80.reuse, R18, RZ ;  /* 0x000000125010723c */ /* 0x040ff000000418ff */
[-C--:B-1----:R-:W-:Y:S08]  /*12f10*/  HMMA.16816.F32.BF16 R20, R80, R32.reuse, RZ ;  /* 0x000000205014723c */ /* 0x082ff000000418ff */
        /* <DEDUP_REMOVED lines=41> */
[----:B------:R-:W5:Y:S07]  /*131b0*/  LDSM.16.M88.4 R164, [R197+0x1800] ;  /* 0x00180000c5a4783b */ /* 0x000f6e0000000200 */
        /* <DEDUP_REMOVED lines=210> */
[----:B--234-:R-:W-:Y:S01]  /*13ee0*/  MOV R220, RZ ;  /* 0x000000ff00dc7202 */ /* 0x01cfe20000000f00 */
[----:B------:R-:W2:Y:S01]  /*13ef0*/  LDL R238, [R1+0x28] ;  /* 0x0000280001ee7983 */ /* 0x000ea20000100800 */
[C---:B------:R-:W-:Y:S02]  /*13f00*/  SHF.L.U64.HI R6, R244.reuse, 0x1, R245 ;  /* 0x00000001f4067819 */ /* 0x040fe400000102f5 */
[----:B------:R-:W-:Y:S01]  /*13f10*/  SHF.L.U32 R5, R244, 0x1, RZ ;  /* 0x00000001f4057819 */ /* 0x000fe200000006ff */
[----:B------:R-:W3:Y:S04]  /*13f20*/  LDL.64 R240, [R1+0x18] ;  /* 0x0000180001f07983 */ /* 0x000ee80000100a00 */
[----:B------:R-:W4:Y:S04]  /*13f30*/  LDL R235, [R1+0x24] ;  /* 0x0000240001eb7983 */ /* 0x000f280000100800 */
[----:B------:R-:W5:Y:S04]  /*13f40*/  LDL.64 R236, [R1+0x10] ;  /* 0x0000100001ec7983 */ /* 0x000f680000100a00 */
[----:B------:R-:W3:Y:S01]  /*13f50*/  LDL R234, [R1+0x20] ;  /* 0x0000200001ea7983 */ /* 0x000ee20000100800 */
[----:B--2---:R-:W-:Y:S05]  /*13f60*/  IMAD R2, R223, 0x50, R238 ;  /* 0x00000050df027824 */ /* 0x004fea00078e02ee */
[----:B------:R-:W-:Y:S05]  /*13f70*/  IADD3 R2, R2, -0x50, R251 ;  /* 0xffffffb002027810 */ /* 0x000fea0007ffe0fb */
[----:B------:R-:W-:Y:S04]  /*13f80*/  @P6 IMAD.HI.U32 R3, R2, c[0x0][0x2bc], RZ ;  /* 0x0000af0002036a27 */ /* 0x000fe800078e00ff */
[----:B-1----:R-:W-:Y:S01]  /*13f90*/  IMAD.MOV.U32 R0, RZ, RZ, R2 ;  /* 0x000000ffff007224 */ /* 0x002fe200078e0002 */
        /* <DEDUP_REMOVED lines=23> */
.L_x_1860:
[----:B------:R-:W-:-:S05]  /*14110*/  BRA.DIV ~URZ, `(.L_x_1756) ;  /* 0x0000de627f007947 */ /* 0x000fca000b800000 */
[----:B------:R-:W3:Y:S01]  /*14120*/  SHFL.IDX PT, R2, R0, RZ, 0x181f ;  /* 0x00181fff00027589 */ /* 0x000ee200000e0000 */
[----:B------:R-:W-:Y:S03]  /*14130*/  ISETP.GE.AND P1, PT, R244, c[0x0][0x1d4], PT ;  /* 0x00007500f4007a0c */ /* 0x000fe60003f26270 */
[----:B------:R-:W-:Y:S01]  /*14140*/  SHFL.IDX PT, R8, R0, 0x4, 0x181f ;  /* 0x00981f0000087f89 */ /* 0x000fe200000e0000 */
[-C--:B---3--:R-:W-:Y:S05]  /*14150*/  IADD3 R2, P0, R2, R5.reuse, RZ ;  /* 0x0000000502027210 */ /* 0x088fea0007f1e0ff */
[--C-:B--2---:R-:W-:Y:S01]  /*14160*/  IMAD.X R3, R7, 0x1, R6.reuse, P0 ;  /* 0x0000000107037824 */ /* 0x104fe200000e0606 */
[----:B------:R-:W-:Y:S04]  /*14170*/  SEL R7, RZ, 0x10, P1 ;  /* 0x00000010ff077807 */ /* 0x000fe80000800000 */
        /* <DEDUP_REMOVED lines=14> */
[----:B-1----:R-:W1:Y:S01]  /*14260*/  SHFL.IDX PT, R4, R4, 0x4, 0x181f ;  /* 0x00981f0004047f89 */ /* 0x002e6200000e0000 */
[----:B--2---:R-:W-:Y:S05]  /*14270*/  IADD3 R2, P0, R2, R5, RZ ;  /* 0x0000000502027210 */ /* 0x004fea0007f1e0ff */
[----:B---3--:R-:W-:Y:S05]  /*14280*/  IMAD.X R3, R3, 0x1, R6, P0 ;  /* 0x0000000103037824 */ /* 0x008fea00000e0606 */
[----:B------:R2:W-:Y:S03]  /*14290*/  LDGSTS.E.BYPASS.LTC128B.128 [R208+0x4100], [R2.64], !P1 ;  /* 0x0410000002d07fae */ /* 0x0005e6000c901d48 */
.L_x_1861:
[C---:B-1----:R-:W-:Y:S02]  /*142a0*/  IADD3 R0, -R7.reuse, 0x10, RZ ;  /* 0x0000001007007810 */ /* 0x042fe40007ffe1ff */
[----:B------:R-:W-:Y:S02]  /*142b0*/  ISETP.NE.U32.AND P2, PT, R7, RZ, PT ;  /* 0x000000ff0700720c */ /* 0x000fe40003f45070 */
[----:B------:R-:W-:Y:S04]  /*142c0*/  LOP3.LUT R0, R0, 0xf, RZ, 0xc0, !PT ;  /* 0x0000000f00007812 */ /* 0x000fe800078ec0ff */
[----:B--2---:R-:W-:Y:S04]  /*142d0*/  IADD3 R2, P1, P0, R0, R8, R5 ;  /* 0x0000000800027210 */ /* 0x004fe8000783e005 */
[----:B------:R-:W-:Y:S05]  /*142e0*/  IADD3.X R3, RZ, R4, R6, P1, P0 ;  /* 0x00000004ff037210 */ /* 0x000fea0000fe0406 */
[----:B------:R-:W-:Y:S01]  /*142f0*/  @!PT LDS RZ, [RZ] ;  /* 0x00000000fffff984 */ /* 0x000fe20000000800 */
[----:B------:R-:W-:Y:S01]  /*14300*/  @!PT LDS RZ, [RZ] ;  /* 0x00000000fffff984 */ /* 0x000fe20000000800 */
[----:B------:R-:W-:Y:S01]  /*14310*/  @!PT LDS RZ, [RZ] ;  /* 0x00000000fffff984 */ /* 0x000fe20000000800 */
[----:B------:R1:W-:Y:S04]  /*14320*/  LDGSTS.E.BYPASS.LTC128B.128.ZFILL [R208+0x4900], [R2.64], P2 ;  /* 0x0490000002d07fae */ /* 0x0003e80009141d48 */
.L_x_1754:
[----:B--234-:R-:W-:Y:S05]  /*14330*/  BSYNC B0 ;  /* 0x0000000000007941 */ /* 0x01cfea0003800000 */
.L_x_1753:
[----:B------:R-:W2:Y:S01]  /*14340*/  LDL R4, [R1+0x2c] ;  /* 0x00002c0001047983 */ /* 0x000ea20000100800 */
[----:B------:R-:W-:Y:S03]  /*14350*/  IMAD.MOV.U32 R6, RZ, RZ, c[0x0][0x2c4] ;  /* 0x0000b100ff067624 */ /* 0x000fe600078e00ff */
[----:B-1----:R-:W2:Y:S02]  /*14360*/  LDL R0, [R1+0x60] ;  /* 0x0000600001007983 */ /* 0x002ea40000100800 */
[----:B------:R-:W-:Y:S02]  /*14370*/  ISETP.NE.AND P0, PT, R6, 0x1, PT ;  /* 0x000000010600780c */ /* 0x000fe40003f05270 */
[----:B------:R-:W3:Y:S04]  /*14380*/  LDL R5, [R1+0x34] ;  /* 0x0000340001057983 */ /* 0x000ee80000100800 */
[----:B------:R-:W4:Y:S04]  /*14390*/  LDL R3, [R1+0x38] ;  /* 0x0000380001037983 */ /* 0x000f280000100800 */
[----:B------:R-:W4:Y:S04]  /*143a0*/  LDL R2, [R1+0x30] ;  /* 0x0000300001027983 */ /* 0x000f280000100800 */
[----:B------:R-:W0:Y:S01]  /*143b0*/  LDGDEPBAR ;  /* 0x00000000000079af */ /* 0x000e220000000000 */
[----:B--2---:R-:W-:Y:S04]  /*143c0*/  IMAD.IADD R4, R0, 0x1, R4 ;  /* 0x0000000100047824 */ /* 0x004fe800078e0204 */
[----:B------:R-:W-:Y:S05]  /*143d0*/  @P0 IMAD.HI.U32 R0, R4, c[0x0][0x2c8], RZ ;  /* 0x0000b20004000a27 */ /* 0x000fea00078e00ff */
[----:B------:R-:W-:Y:S01]  /*143e0*/  @P0 SHF.R.U32.HI R4, RZ, c[0x0][0x2cc], R0 ;  /* 0x0000b300ff040a19 */ /* 0x000fe20000011600 */
[----:B------:R-:W-:Y:S05]  /*143f0*/  IMAD R0, R223, -0x50, RZ ;  /* 0xffffffb0df007824 */ /* 0x000fea00078e02ff */
[----:B---3--:R-:W-:Y:S04]  /*14400*/  IADD3 R0, -R5, 0x1, R0 ;  /* 0x0000000105007810 */ /* 0x008fe80007ffe100 */
[----:B----4-:R-:W-:Y:S01]  /*14410*/  IADD3 R5, -R2, R0, R3 ;  /* 0x0000000002057210 */ /* 0x010fe20007ffe103 */
[----:B------:R-:W-:-:S05]  /*14420*/  BRA.DIV ~URZ, `(.L_x_1757) ;  /* 0x0000e0b27f007947 */ /* 0x000fca000b800000 */
[----:B------:R1:W2:Y:S02]  /*14430*/  SHFL.IDX PT, R0, R4, RZ, 0x1c1f ;  /* 0x001c1fff04007589 */ /* 0x0002a400000e0000 */
.L_x_1862:
[----:B--2---:R-:W-:Y:S05]  /*14440*/  IMAD.IADD R0, R5, 0x1, R0 ;  /* 0x0000000105007824 */ /* 0x004fea00078e0200 */
[C---:B------:R-:W-:Y:S02]  /*14450*/  ISETP.GT.AND P0, PT, R0.reuse, RZ, PT ;  /* 0x000000ff0000720c */ /* 0x040fe40003f04270 */
[C---:B------:R-:W-:Y:S02]  /*14460*/  ISETP.GT.AND P1, PT, R0.reuse, 0x1, PT ;  /* 0x000000010000780c */ /* 0x040fe40003f24270 */
[C---:B------:R-:W-:Y:S02]  /*14470*/  ISETP.GT.AND P3, PT, R0.reuse, 0x8, PT ;  /* 0x000000080000780c */ /* 0x040fe40003f64270 */
        /* <DEDUP_REMOVED lines=11> */
[C---:B------:R-:W-:Y:S02]  /*14530*/  ISETP.GT.AND P0, PT, R0.reuse, 0x21, PT ;  /* 0x000000210000780c */ /* 0x040fe40003f04270 */
[----:B------:R-:W-:Y:S02]  /*14540*/  FSEL R28, R165, -INF , P2 ;  /* 0xff800000a51c7808 */ /* 0x000fe40001000000 */
        /* <DEDUP_REMOVED lines=8> */
[----:B------:R-:W-:Y:S02]  /*145d0*/  ISETP.GT.AND P0, PT, R0, 0x38, PT ;  /* 0x000000380000780c */ /* 0x000fe40003f04270 */
[----:B------:R-:W-:Y:S02]  /*145e0*/  FSEL R23, R23, -INF , P3 ;  /* 0xff80000017177808 */ /* 0x000fe40001800000 */
        /* <DEDUP_REMOVED lines=8> */
[----:B------:R-:W-:Y:S02]  /*14670*/  ISETP.GT.AND P0, PT, R0, 0x49, PT ;  /* 0x000000490000780c */ /* 0x000fe40003f04270 */
[----:B------:R-:W-:Y:S02]  /*14680*/  FSEL R17, R17, -INF , P4 ;  /* 0xff80000011117808 */ /* 0x000fe40002000000 */
        /* <DEDUP_REMOVED lines=12> */
[C---:B------:R-:W-:Y:S02]  /*14750*/  ISETP.GT.AND P1, PT, R3.reuse, 0x1, PT ;  /* 0x000000010300780c */ /* 0x040fe40003f24270 */
[C---:B------:R-:W-:Y:S02]  /*14760*/  ISETP.GT.AND P2, PT, R3.reuse, 0x8, PT ;  /* 0x000000080300780c */ /* 0x040fe40003f44270 */
        /* <DEDUP_REMOVED lines=34> */
[----:B------:R-:W-:Y:S02]  /*14990*/  ISETP.GT.AND P0, PT, R2, RZ, PT ;  /* 0x000000ff0200720c */ /* 0x000fe40003f04270 */
        /* <DEDUP_REMOVED lines=37> */
[----:B------:R-:W-:Y:S02]  /*14bf0*/  FMNMX.FTZ R2, R9, R86, !PT ;  /* 0x0000005609027209 */ /* 0x000fe40007810000 */
[----:B------:R-:W-:Y:S02]  /*14c00*/  FSEL R74, R58, -INF , P0 ;  /* 0xff8000003a4a7808 */ /* 0x000fe40000000000 */
[----:B------:R-:W-:Y:S02]  /*14c10*/  FMNMX.FTZ R2, R10, R2, !PT ;  /* 0x000000020a027209 */ /* 0x000fe40007810000 */
[----:B------:R-:W-:Y:S02]  /*14c20*/  ISETP.GT.AND P0, PT, R0, RZ, PT ;  /* 0x000000ff0000720c */ /* 0x000fe40003f04270 */
[----:B------:R-:W-:Y:S02]  /*14c30*/  FMNMX.FTZ R2, R11, R2, !PT ;  /* 0x000000020b027209 */ /* 0x000fe40007810000 */
[----:B------:R-:W-:Y:S02]  /*14c40*/  FSEL R80, R60, -INF , P3 ;  /* 0xff8000003c507808 */ /* 0x000fe40001800000 */
[----:B------:R-:W-:Y:S02]  /*14c50*/  FMNMX.FTZ R2, R16, R2, !PT ;  /* 0x0000000210027209 */ /* 0x000fe40007810000 */
[----:B------:R-:W-:Y:S02]  /*14c60*/  FSEL R67, R57, -INF , P1 ;  /* 0xff80000039437808 */ /* 0x000fe40000800000 */
[----:B------:R-:W-:Y:S02]  /*14c70*/  FMNMX.FTZ R2, R29, R2, !PT ;  /* 0x000000021d027209 */ /* 0x000fe40007810000 */
[----:B------:R-:W-:Y:S02]  /*14c80*/  ISETP.GT.AND P1, PT, R0, 0x1, PT ;  /* 0x000000010000780c */ /* 0x000fe40003f24270 */
        /* <DEDUP_REMOVED lines=14> */
[----:B------:R-:W-:Y:S02]  /*14d70*/  FMNMX.FTZ R2, R21, R2, !PT ;  /* 0x0000000215027209 */ /* 0x000fe40007810000 */
[----:B------:R-:W-:Y:S02]  /*14d80*/  ISETP.GT.AND P2, PT, R0, 0x11, PT ;  /* 0x000000110000780c */ /* 0x000fe40003f44270 */
[----:B------:R-:W-:Y:S02]  /*14d90*/  FMNMX.FTZ R2, R20, R2, !PT ;  /* 0x0000000214027209 */ /* 0x000fe40007810000 */
[----:B------:R-:W-:Y:S02]  /*14da0*/  FSEL R61, R230, -INF , P3 ;  /* 0xff800000e63d7808 */ /* 0x000fe40001800000 */
        /* <DEDUP_REMOVED lines=8> */
[C---:B------:R-:W-:Y:S02]  /*14e30*/  ISETP.GT.AND P1, PT, R0.reuse, 0x20, PT ;  /* 0x000000200000780c */ /* 0x040fe40003f24270 */
[----:B------:R-:W-:Y:S02]  /*14e40*/  ISETP.GT.AND P0, PT, R0, 0x21, PT ;  /* 0x000000210000780c */ /* 0x000fe40003f04270 */
[----:B------:R-:W-:Y:S02]  /*14e50*/  FMNMX.FTZ R2, R13, R2, !PT ;  /* 0x000000020d027209 */ /* 0x000fe40007810000 */
        /* <DEDUP_REMOVED lines=21> */
[----:B------:R-:W-:Y:S01]  /*14fb0*/  FSEL R31, R171, -INF , P4 ;  /* 0xff800000ab1f7808 */ /* 0x000fe20002000000 */
[----:B------:R-:W2:Y:S01]  /*14fc0*/  SHFL.BFLY PT, R0, R2, 0x2, 0x1f ;  /* 0x0c401f0002007f89 */ /* 0x000ea200000e0000 */
[----:B------:R-:W-:Y:S02]  /*14fd0*/  FSEL R8, R73, -INF , P3 ;  /* 0xff80000049087808 */ /* 0x000fe40001800000 */
[----:B------:R-:W-:Y:S02]  /*14fe0*/  FSEL R7, R72, -INF , P2 ;  /* 0xff80000048077808 */ /* 0x000fe40001000000 */
[----:B------:R-:W-:Y:S02]  /*14ff0*/  FSEL R6, R68, -INF , P1 ;  /* 0xff80000044067808 */ /* 0x000fe40000800000 */
[----:B------:R-:W-:Y:S02]  /*15000*/  FSEL R5, R65, -INF , P0 ;  /* 0xff80000041057808 */ /* 0x000fe40000000000 */
[----:B--2---:R-:W-:Y:S05]  /*15010*/  FMNMX.FTZ R0, R0, R2, !PT ;  /* 0x0000000200007209 */ /* 0x004fea0007810000 */
        /* <DEDUP_REMOVED lines=71> */
[----:B-12---:R-:W-:Y:S06]  /*15490*/  FMNMX.FTZ R4, R0, R2, !PT ;  /* 0x0000000200047209 */ /* 0x006fec0007810000 */
[----:B------:R1:W2:Y:S02]  /*154a0*/  SHFL.BFLY PT, R0, R4, 0x1, 0x1f ;  /* 0x0c201f0004007f89 */ /* 0x0002a400000e0000 */
.L_x_1863:
        /* <DEDUP_REMOVED lines=18> */
[--C-:B-1----:R-:W-:Y:S02]  /*155d0*/  FFMA.FTZ R4, R10, c[0x0][0x2d0], -R2.reuse ;  /* 0x0000b4000a047a23 */ /* 0x102fe40000010802 */
        /* <DEDUP_REMOVED lines=14> */
[----:B------:R-:W1:Y:S10]  /*156c0*/  MUFU.EX2 R2, R4 ;  /* 0x0000000400027308 */ /* 0x000e740000000800 */
[----:B------:R-:W-:Y:S01]  /*156d0*/  MUFU.EX2 R11, R11 ;  /* 0x0000000b000b7308 */ /* 0x000fe20000000800 */
[----:B--2---:R-:W-:Y:S01]  /*156e0*/  FFMA.FTZ R0, R65, R239, R3 ;  /* 0x000000ef41007223 */ /* 0x004fe20000010003 */
[C---:B-1----:R-:W-:Y:S03]  /*156f0*/  F2FP.BF16.PACK_AB R72, R2.reuse, R3 ;  /* 0x000000030248723e */ /* 0x042fe600000010ff */
        /* <DEDUP_REMOVED lines=32> */
[----:B-1----:R-:W-:Y:S02]  /*15900*/  FFMA.FTZ R0, R3, R243, R9 ;  /* 0x000000f303007223 */ /* 0x002fe40000010009 */
[C---:B------:R-:W-:Y:S02]  /*15910*/  FMUL.FTZ R48, R65.reuse, R148 ;  /* 0x0000009441307220 */ /* 0x040fe40000410000 */
[----:B------:R-:W-:Y:S02]  /*15920*/  FMUL.FTZ R49, R65, R149 ;  /* 0x0000009541317220 */ /* 0x000fe40000410000 */
[C---:B------:R-:W-:Y:S02]  /*15930*/  FMUL.FTZ R50, R3.reuse, R150 ;  /* 0x0000009603327220 */ /* 0x040fe40000410000 */
[----:B------:R-:W-:Y:S01]  /*15940*/  FMUL.FTZ R51, R3, R151 ;  /* 0x0000009703337220 */ /* 0x000fe20000410000 */
[----:B------:R-:W-:Y:S01]  /*15950*/  MUFU.EX2 R243, R168 ;  /* 0x000000a800f37308 */ /* 0x000fe20000000800 */
[----:B------:R-:W-:Y:S09]  /*15960*/  LDSM.16.MT88.4 R148, [R193+0x2000] ;  /* 0x00200000c194783b */ /* 0x000ff20000004200 */
[----:B------:R-:W-:Y:S01]  /*15970*/  MUFU.EX2 R169, R228 ;  /* 0x000000e400a97308 */ /* 0x000fe20000000800 */
[C---:B--2---:R-:W-:Y:S01]  /*15980*/  FADD.FTZ R38, R2.reuse, R0 ;  /* 0x0000000002267221 */ /* 0x044fe20000010000 */
[----:B------:R-:W-:Y:S01]  /*15990*/  F2FP.BF16.PACK_AB R73, R2, R9 ;  /* 0x000000090249723e */ /* 0x000fe200000010ff */
[C---:B------:R-:W-:Y:S01]  /*159a0*/  FMUL.FTZ R2, R69.reuse, c[0x0][0x2d0] ;  /* 0x0000b40045027a20 */ /* 0x040fe20000410000 */
[----:B------:R-:W-:Y:S06]  /*159b0*/  FSEL R0, R69, RZ, P0 ;  /* 0x000000ff45007208 */ /* 0x000fec0000000000 */
[----:B------:R-:W-:Y:S01]  /*159c0*/  MUFU.EX2 R168, R229 ;  /* 0x000000e500a87308 */ /* 0x000fe20000000800 */
        /* <DEDUP_REMOVED lines=12> */
[----:B------:R-:W-:Y:S01]  /*15a90*/  FMUL.FTZ R0, R0, c[0x0][0x2d0] ;  /* 0x0000b40000007a20 */ /* 0x000fe20000410000 */
[----:B------:R-:W-:Y:S01]  /*15aa0*/  LDSM.16.MT88.4 R80, [R195] ;  /* 0x00000000c350783b */ /* 0x000fe20000004200 */
[--C-:B------:R-:W-:Y:S02]  /*15ab0*/  FFMA.FTZ R19, R79, c[0x0][0x2d0], -R2.reuse ;  /* 0x0000b4004f137a23 */ /* 0x100fe40000010802 */
[--C-:B------:R-:W-:Y:S02]  /*15ac0*/  FFMA.FTZ R237, R63, c[0x0][0x2d0], -R2.reuse ;  /* 0x0000b4003fed7a23 */ /* 0x100fe40000010802 */
[--C-:B------:R-:W-:Y:S02]  /*15ad0*/  FFMA.FTZ R166, R166, c[0x0][0x2d0], -R2.reuse ;  /* 0x0000b400a6a67a23 */ /* 0x100fe40000010802 */
[--C-:B------:R-:W-:Y:S01]  /*15ae0*/  FFMA.FTZ R165, R165, c[0x0][0x2d0], -R2.reuse ;  /* 0x0000b400a5a57a23 */ /* 0x100fe20000010802 */
[----:B------:R-:W3:Y:S01]  /*15af0*/  MUFU.EX2 R0, R0 ;  /* 0x0000000000007308 */ /* 0x000ee20000000800 */
[--C-:B------:R-:W-:Y:S02]  /*15b00*/  FFMA.FTZ R164, R164, c[0x0][0x2d0], -R2.reuse ;  /* 0x0000b400a4a47a23 */ /* 0x100fe40000010802 */
[--C-:B------:R-:W-:Y:S02]  /*15b10*/  FFMA.FTZ R175, R162, c[0x0][0x2d0], -R2.reuse ;  /* 0x0000b400a2af7a23 */ /* 0x100fe40000010802 */
[----:B-1----:R-:W-:Y:S02]  /*15b20*/  FMUL.FTZ R4, R68, c[0x0][0x2d0] ;  /* 0x0000b40044047a20 */ /* 0x002fe40000410000 */
[--C-:B------:R-:W-:Y:S02]  /*15b30*/  FFMA.FTZ R177, R161, c[0x0][0x2d0], -R2.reuse ;  /* 0x0000b400a1b17a23 */ /* 0x100fe40000010802 */
[--C-:B------:R-:W-:Y:S01]  /*15b40*/  FFMA.FTZ R187, R160, c[0x0][0x2d0], -R2.reuse ;  /* 0x0000b400a0bb7a23 */ /* 0x100fe20000010802 */
[----:B------:R-:W-:Y:S01]  /*15b50*/  FSEL R4, R4, RZ, P0 ;  /* 0x000000ff04047208 */ /* 0x000fe20000000000 */
[--C-:B------:R-:W-:Y:S01]  /*15b60*/  FFMA.FTZ R233, R74, c[0x0][0x2d0], -R2.reuse ;  /* 0x0000b4004ae97a23 */ /* 0x100fe20000010802 */
[----:B------:R-:W-:Y:S01]  /*15b70*/  F2FP.BF16.PACK_AB R74, R10, R11 ;  /* 0x0000000b0a4a723e */ /* 0x000fe200000010ff */
[--C-:B------:R-:W-:Y:S02]  /*15b80*/  FFMA.FTZ R234, R67, c[0x0][0x2d0], -R2.reuse ;  /* 0x0000b40043ea7a23 */ /* 0x100fe40000010802 */
[--C-:B------:R-:W-:Y:S02]  /*15b90*/  FFMA.FTZ R239, R58, c[0x0][0x2d0], -R2.reuse ;  /* 0x0000b4003aef7a23 */ /* 0x100fe40000010802 */
[--C-:B------:R-:W-:Y:S02]  /*15ba0*/  FFMA.FTZ R167, R167, c[0x0][0x2d0], -R2.reuse ;  /* 0x0000b400a7a77a23 */ /* 0x100fe40000010802 */
[----:B------:R-:W-:Y:S01]  /*15bb0*/  FFMA.FTZ R163, R163, c[0x0][0x2d0], -R2 ;  /* 0x0000b400a3a37a23 */ /* 0x000fe20000010802 */
[----:B------:R-:W-:Y:S01]  /*15bc0*/  FSEL R2, R68, RZ, P0 ;  /* 0x000000ff44027208 */ /* 0x000fe20000000000 */
[--C-:B--2---:R-:W-:Y:S02]  /*15bd0*/  FFMA.FTZ R9, R30, c[0x0][0x2d0], -R4.reuse ;  /* 0x0000b4001e097a23 */ /* 0x104fe40000010804 */
[--C-:B------:R-:W-:Y:S02]  /*15be0*/  FFMA.FTZ R225, R32, c[0x0][0x2d0], -R4.reuse ;  /* 0x0000b40020e17a23 */ /* 0x100fe40000010804 */
[----:B------:R1:W-:Y:S01]  /*15bf0*/  MUFU.EX2 R32, R9 ;  /* 0x0000000900207308 */ /* 0x0003e20000000800 */
[----:B------:R-:W-:Y:S02]  /*15c00*/  FADD.FTZ R2, -R2, R89 ;  /* 0x0000005902027221 */ /* 0x000fe40000010100 */
[--C-:B------:R-:W-:Y:S02]  /*15c10*/  FFMA.FTZ R207, R36, c[0x0][0x2d0], -R4.reuse ;  /* 0x0000b40024cf7a23 */ /* 0x100fe40000010804 */
[----:B------:R-:W-:Y:S02]  /*15c20*/  FMUL.FTZ R2, R2, c[0x0][0x2d0] ;  /* 0x0000b40002027a20 */ /* 0x000fe40000410000 */
[----:B---3--:R-:W-:Y:S02]  /*15c30*/  FMUL.FTZ R45, R0, R105 ;  /* 0x00000069002d7220 */ /* 0x008fe40000410000 */
[--C-:B------:R-:W-:Y:S02]  /*15c40*/  FFMA.FTZ R18, R62, c[0x0][0x2d0], -R4.reuse ;  /* 0x0000b4003e127a23 */ /* 0x100fe40000010804 */
[----:B------:R-:W2:Y:S01]  /*15c50*/  MUFU.EX2 R2, R2 ;  /* 0x0000000200027308 */ /* 0x000ea20000000800 */
[--C-:B------:R-:W-:Y:S02]  /*15c60*/  FFMA.FTZ R17, R61, c[0x0][0x2d0], -R4.reuse ;  /* 0x0000b4003d117a23 */ /* 0x100fe40000010804 */
[--C-:B------:R-:W-:Y:S01]  /*15c70*/  FFMA.FTZ R16, R76, c[0x0][0x2d0], -R4.reuse ;  /* 0x0000b4004c107a23 */ /* 0x100fe20000010804 */
[----:B------:R-:W-:Y:S01]  /*15c80*/  F2FP.BF16.PACK_AB R76, R20, R21 ;  /* 0x00000015144c723e */ /* 0x000fe200000010ff */
        /* <DEDUP_REMOVED lines=17> */
[C---:B------:R-:W-:Y:S02]  /*15da0*/  FFMA.FTZ R4, R0.reuse, R246, R21 ;  /* 0x000000f600047223 */ /* 0x040fe40000010015 */
[----:B------:R-:W-:Y:S02]  /*15db0*/  FMUL.FTZ R56, R0, R100 ;  /* 0x0000006400387220 */ /* 0x000fe40000410000 */
[----:B------:R-:W-:Y:S02]  /*15dc0*/  FADD.FTZ R100, R20, R4 ;  /* 0x0000000414647221 */ /* 0x000fe40000010000 */
[----:B------:R-:W3:Y:S01]  /*15dd0*/  LDSM.16.MT88.4 R20, [R192] ;  /* 0x00000000c014783b */ /* 0x000ee20000004200 */
[----:B------:R-:W-:Y:S01]  /*15de0*/  FADD.FTZ R8, R11, R12 ;  /* 0x0000000c0b087221 */ /* 0x000fe20000010000 */
[----:B------:R-:W-:Y:S01]  /*15df0*/  MUFU.EX2 R176, R188 ;  /* 0x000000bc00b07308 */ /* 0x000fe20000000800 */
[C---:B------:R-:W-:Y:S02]  /*15e00*/  FMUL.FTZ R60, R0.reuse, R96 ;  /* 0x00000060003c7220 */ /* 0x040fe40000410000 */
[C---:B------:R-:W-:Y:S02]  /*15e10*/  FMUL.FTZ R61, R0.reuse, R97 ;  /* 0x00000061003d7220 */ /* 0x040fe40000410000 */
[C---:B------:R-:W-:Y:S02]  /*15e20*/  FMUL.FTZ R40, R0.reuse, R108 ;  /* 0x0000006c00287220 */ /* 0x040fe40000410000 */
[C---:B------:R-:W-:Y:S02]  /*15e30*/  FMUL.FTZ R41, R0.reuse, R109 ;  /* 0x0000006d00297220 */ /* 0x040fe40000410000 */
[C---:B------:R-:W-:Y:S01]  /*15e40*/  FMUL.FTZ R44, R0.reuse, R104 ;  /* 0x00000068002c7220 */ /* 0x040fe20000410000 */
[----:B------:R-:W-:Y:S01]  /*15e50*/  MUFU.EX2 R109, R180 ;  /* 0x000000b4006d7308 */ /* 0x000fe20000000800 */
[----:B------:R-:W-:Y:S02]  /*15e60*/  FMUL.FTZ R57, R0, R101 ;  /* 0x0000006500397220 */ /* 0x000fe40000410000 */
[----:B------:R-:W-:Y:S02]  /*15e70*/  FADD.FTZ R66, R10, R8 ;  /* 0x000000080a427221 */ /* 0x000fe40000010000 */
[C---:B------:R-:W-:Y:S02]  /*15e80*/  FMUL.FTZ R8, R0.reuse, R124 ;  /* 0x0000007c00087220 */ /* 0x040fe40000410000 */
[C---:B-1----:R-:W-:Y:S02]  /*15e90*/  FMUL.FTZ R9, R0.reuse, R125 ;  /* 0x0000007d00097220 */ /* 0x042fe40000410000 */
[C---:B------:R-:W-:Y:S01]  /*15ea0*/  FMUL.FTZ R12, R0.reuse, R120 ;  /* 0x00000078000c7220 */ /* 0x040fe20000410000 */
[----:B------:R1:W-:Y:S01]  /*15eb0*/  MUFU.EX2 R104, R55 ;  /* 0x0000003700687308 */ /* 0x0003e20000000800 */
[C---:B------:R-:W-:Y:S02]  /*15ec0*/  FMUL.FTZ R13, R0.reuse, R121 ;  /* 0x00000079000d7220 */ /* 0x040fe40000410000 */
[C---:B------:R-:W-:Y:S02]  /*15ed0*/  FMUL.FTZ R24, R0.reuse, R116 ;  /* 0x0000007400187220 */ /* 0x040fe40000410000 */
[C---:B------:R-:W-:Y:S02]  /*15ee0*/  FMUL.FTZ R25, R0.reuse, R117 ;  /* 0x0000007500197220 */ /* 0x040fe40000410000 */
[C---:B------:R-:W-:Y:S02]  /*15ef0*/  FMUL.FTZ R28, R0.reuse, R112 ;  /* 0x00000070001c7220 */ /* 0x040fe40000410000 */
[----:B------:R-:W-:Y:S01]  /*15f00*/  FMUL.FTZ R29, R0, R113 ;  /* 0x00000071001d7220 */ /* 0x000fe20000410000 */
[----:B------:R-:W4:Y:S01]  /*15f10*/  MUFU.EX2 R101, R18 ;  /* 0x0000001200657308 */ /* 0x000f220000000800 */
[C---:B--2---:R-:W-:Y:S02]  /*15f20*/  FMUL.FTZ R59, R2.reuse, R103 ;  /* 0x00000067023b7220 */ /* 0x044fe40000410000 */
[C---:B------:R-:W-:Y:S02]  /*15f30*/  FMUL.FTZ R58, R2.reuse, R102 ;  /* 0x00000066023a7220 */ /* 0x040fe40000410000 */
[C---:B------:R-:W-:Y:S02]  /*15f40*/  FMUL.FTZ R6, R3.reuse, R130 ;  /* 0x0000008203067220 */ /* 0x040fe40000410000 */
[----:B------:R-:W-:Y:S02]  /*15f50*/  FMUL.FTZ R7, R3, R131 ;  /* 0x0000008303077220 */ /* 0x000fe40000410000 */
[C---:B------:R-:W-:Y:S01]  /*15f60*/  FMUL.FTZ R4, R65.reuse, R128 ;  /* 0x0000008041047220 */ /* 0x040fe20000410000 */
[----:B------:R-:W2:Y:S01]  /*15f70*/  MUFU.EX2 R0, R14 ;  /* 0x0000000e00007308 */ /* 0x000ea20000000800 */
[C---:B------:R-:W-:Y:S02]  /*15f80*/  FMUL.FTZ R5, R65.reuse, R129 ;  /* 0x0000008141057220 */ /* 0x040fe40000410000 */
[C---:B------:R-:W-:Y:S01]  /*15f90*/  FMUL.FTZ R10, R2.reuse, R126 ;  /* 0x0000007e020a7220 */ /* 0x040fe20000410000 */
[----:B-1----:R-:W-:Y:S01]  /*15fa0*/  LDSM.16.MT88.4 R52, [R193] ;  /* 0x00000000c134783b */ /* 0x002fe20000004200 */
[C---:B------:R-:W-:Y:S02]  /*15fb0*/  FMUL.FTZ R11, R2.reuse, R127 ;  /* 0x0000007f020b7220 */ /* 0x040fe40000410000 */
[C---:B------:R-:W-:Y:S02]  /*15fc0*/  FMUL.FTZ R15, R2.reuse, R123 ;  /* 0x0000007b020f7220 */ /* 0x040fe40000410000 */
[C---:B------:R-:W-:Y:S01]  /*15fd0*/  FFMA.FTZ R89, R2.reuse, R247, R32 ;  /* 0x000000f702597223 */ /* 0x040fe20000010020 */
[----:B------:R1:W-:Y:S01]  /*15fe0*/  MUFU.EX2 R103, R37 ;  /* 0x0000002500677308 */ /* 0x0003e20000000800 */
[----:B------:R-:W-:Y:S01]  /*15ff0*/  FMUL.FTZ R33, R65, R141 ;  /* 0x0000008d41217220 */ /* 0x000fe20000410000 */
[----:B------:R-:W5:Y:S01]  /*16000*/  LDL R247, [R1] ;  /* 0x0000000001f77983 */ /* 0x000f620000100800 */
[----:B------:R-:W-:Y:S01]  /*16010*/  FMUL.FTZ R34, R3, R142 ;  /* 0x0000008e03227220 */ /* 0x000fe20000410000 */
[----:B----4-:R-:W-:Y:S01]  /*16020*/  F2FP.BF16.PACK_AB R77, R101, R32 ;  /* 0x00000020654d723e */ /* 0x010fe200000010ff */
[----:B------:R-:W-:Y:S02]  /*16030*/  FMUL.FTZ R18, R3, R134 ;  /* 0x0000008603127220 */ /* 0x000fe40000410000 */
[----:B------:R-:W-:Y:S02]  /*16040*/  FMUL.FTZ R32, R65, R140 ;  /* 0x0000008c41207220 */ /* 0x000fe40000410000 */
[----:B------:R-:W-:Y:S01]  /*16050*/  FMUL.FTZ R35, R3, R143 ;  /* 0x0000008f03237220 */ /* 0x000fe20000410000 */
[----:B------:R4:W-:Y:S01]  /*16060*/  MUFU.EX2 R102, R17 ;  /* 0x0000001100667308 */ /* 0x0009e20000000800 */
[----:B------:R-:W-:Y:S01]  /*16070*/  LDSM.16.MT88.4 R140, [R196+0x2000] ;  /* 0x00200000c48c783b */ /* 0x000fe20000004200 */
[----:B------:R-:W-:Y:S01]  /*16080*/  FMUL.FTZ R46, R2, R106 ;  /* 0x0000006a022e7220 */ /* 0x000fe20000410000 */
[----:B--2---:R-:W-:Y:S01]  /*16090*/  F2FP.BF16.PACK_AB R75, R104, R0 ;  /* 0x00000000684b723e */ /* 0x004fe200000010ff */
[----:B------:R-:W-:Y:S02]  /*160a0*/  FADD.FTZ R88, R0, R38 ;  /* 0x0000002600587221 */ /* 0x000fe40000010000 */
[C---:B------:R-:W-:Y:S02]  /*160b0*/  FMUL.FTZ R47, R2.reuse, R107 ;  /* 0x0000006b022f7220 */ /* 0x040fe40000410000 */
[C---:B------:R-:W-:Y:S02]  /*160c0*/  FMUL.FTZ R62, R2.reuse, R98 ;  /* 0x00000062023e7220 */ /* 0x040fe40000410000 */
[----:B------:R-:W2:Y:S01]  /*160d0*/  MUFU.EX2 R121, R19 ;  /* 0x0000001300797308 */ /* 0x000ea20000000800 */
[-C--:B---3--:R-:W-:Y:S01]  /*160e0*/  HMMA.16816.F32.BF16 R4, R72, R20.reuse, R4 ;  /* 0x000000144804723c */ /* 0x088fe20000041804 */
[----:B-1----:R-:W1:Y:S04]  /*160f0*/  LDSM.16.MT88.4 R36, [R196] ;  /* 0x00000000c424783b */ /* 0x002e680000004200 */
[C---:B------:R-:W-:Y:S02]  /*16100*/  FMUL.FTZ R14, R2.reuse, R122 ;  /* 0x0000007a020e7220 */ /* 0x040fe40000410000 */
[C---:B------:R-:W-:Y:S02]  /*16110*/  FMUL.FTZ R26, R2.reuse, R118 ;  /* 0x00000076021a7220 */ /* 0x040fe40000410000 */
[----:B------:R-:W3:Y:S03]  /*16120*/  MUFU.EX2 R120, R16 ;  /* 0x0000001000787308 */ /* 0x000ee60000000800 */
[C---:B------:R-:W-:Y:S02]  /*16130*/  FMUL.FTZ R27, R2.reuse, R119 ;  /* 0x00000077021b7220 */ /* 0x040fe40000410000 */
[----:B----4-:R-:W-:Y:S02]  /*16140*/  FMUL.FTZ R17, R65, R133 ;  /* 0x0000008541117220 */ /* 0x010fe40000410000 */
[C---:B------:R-:W-:Y:S02]  /*16150*/  FMUL.FTZ R63, R2.reuse, R99 ;  /* 0x00000063023f7220 */ /* 0x040fe40000410000 */
[----:B------:R-:W4:Y:S01]  /*16160*/  LDSM.16.MT88.4 R96, [R192+0x800] ;  /* 0x00080000c060783b */ /* 0x000f220000004200 */
[----:B------:R-:W-:Y:S01]  /*16170*/  MUFU.EX2 R108, R178 ;  /* 0x000000b2006c7308 */ /* 0x000fe20000000800 */
[C---:B------:R-:W-:Y:S02]  /*16180*/  FMUL.FTZ R42, R2.reuse, R110 ;  /* 0x0000006e022a7220 */ /* 0x040fe40000410000 */
[C---:B------:R-:W-:Y:S01]  /*16190*/  FMUL.FTZ R43, R2.reuse, R111 ;  /* 0x0000006f022b7220 */ /* 0x040fe20000410000 */
[----:B--2---:R-:W-:Y:S01]  /*161a0*/  F2FP.BF16.PACK_AB R78, R121, R103 ;  /* 0x00000067794e723e */ /* 0x004fe200000010ff */
[C---:B------:R-:W-:Y:S02]  /*161b0*/  FMUL.FTZ R19, R3.reuse, R135 ;  /* 0x0000008703137220 */ /* 0x040fe40000410000 */
[----:B------:R-:W-:Y:S02]  /*161c0*/  FMUL.FTZ R67, R3, R159 ;  /* 0x0000009f03437220 */ /* 0x000fe40000410000 */
[C---:B------:R-:W-:Y:S01]  /*161d0*/  FMUL.FTZ R30, R2.reuse, R114 ;  /* 0x00000072021e7220 */ /* 0x040fe20000410000 */
[----:B------:R-:W-:Y:S01]  /*161e0*/  MUFU.EX2 R111, R182 ;  /* 0x000000b6006f7308 */ /* 0x000fe20000000800 */
[----:B------:R-:W-:Y:S02]  /*161f0*/  FMUL.FTZ R31, R2, R115 ;  /* 0x00000073021f7220 */ /* 0x000fe40000410000 */
[----:B------:R-:W-:Y:S01]  /*16200*/  FADD.FTZ R0, R64, R66 ;  /* 0x0000004240007221 */ /* 0x000fe20000010000 */
[----:B---3--:R-:W-:Y:S01]  /*16210*/  F2FP.BF16.PACK_AB R79, R120, R102 ;  /* 0x00000066784f723e */ /* 0x008fe200000010ff */
[----:B------:R-:W-:Y:S02]  /*16220*/  FMUL.FTZ R16, R65, R132 ;  /* 0x0000008441107220 */ /* 0x000fe40000410000 */
[----:B------:R-:W-:Y:S01]  /*16230*/  LDSM.16.MT88.4 R132, [R192+0x2000] ;  /* 0x00200000c084783b */ /* 0x000fe20000004200 */
[----:B------:R-:W-:Y:S02]  /*16240*/  FMUL.FTZ R66, R3, R158 ;  /* 0x0000009e03427220 */ /* 0x000fe40000410000 */
[----:B------:R-:W-:Y:S01]  /*16250*/  MUFU.EX2 R110, R179 ;  /* 0x000000b3006e7308 */ /* 0x000fe20000000800 */
[C---:B------:R-:W-:Y:S07]  /*16260*/  HMMA.16816.F32.BF16 R8, R76.reuse, R20, R8 ;  /* 0x000000144c08723c */ /* 0x040fee0000041808 */
[C---:B------:R-:W-:Y:S01]  /*16270*/  FMUL.FTZ R20, R65.reuse, R136 ;  /* 0x0000008841147220 */ /* 0x040fe20000410000 */
[-C--:B------:R-:W-:Y:S01]  /*16280*/  HMMA.16816.F32.BF16 R12, R76, R22.reuse, R12 ;  /* 0x000000164c0c723c */ /* 0x080fe2000004180c */
[----:B------:R-:W2:Y:S03]  /*16290*/  MUFU.EX2 R2, R184 ;  /* 0x000000b800027308 */ /* 0x000ea60000000800 */
[----:B------:R-:W-:Y:S04]  /*162a0*/  FMUL.FTZ R21, R65, R137 ;  /* 0x0000008941157220 */ /* 0x000fe80000410000 */
[C---:B------:R-:W-:Y:S03]  /*162b0*/  HMMA.16816.F32.BF16 R16, R72.reuse, R22, R16 ;  /* 0x000000164810723c */ /* 0x040fe60000041810 */
[----:B------:R-:W-:Y:S04]  /*162c0*/  MUFU.EX2 R179, R186 ;  /* 0x000000ba00b37308 */ /* 0x000fe80000000800 */
[C---:B------:R-:W-:Y:S02]  /*162d0*/  FMUL.FTZ R22, R3.reuse, R138 ;  /* 0x0000008a03167220 */ /* 0x040fe40000410000 */
[----:B------:R-:W-:Y:S04]  /*162e0*/  FMUL.FTZ R23, R3, R139 ;  /* 0x0000008b03177220 */ /* 0x000fe80000410000 */
[----:B------:R-:W-:Y:S03]  /*162f0*/  MUFU.EX2 R115, R173 ;  /* 0x000000ad00737308 */ /* 0x000fe60000000800 */
[-C--:B-1----:R-:W-:Y:S03]  /*16300*/  HMMA.16816.F32.BF16 R20, R72, R36.reuse, R20 ;  /* 0x000000244814723c */ /* 0x082fe60000041814 */
[----:B--2---:R-:W-:Y:S04]  /*16310*/  FADD.FTZ R0, R2, R0 ;  /* 0x0000000002007221 */ /* 0x004fe80000010000 */
[----:B------:R-:W-:Y:S01]  /*16320*/  FADD.FTZ R0, R87, R0 ;  /* 0x0000000057007221 */ /* 0x000fe20000010000 */
[C---:B------:R-:W-:Y:S01]  /*16330*/  HMMA.16816.F32.BF16 R24, R76.reuse, R36, R24 ;  /* 0x000000244c18723c */ /* 0x040fe20000041818 */
[----:B------:R-:W1:Y:S03]  /*16340*/  MUFU.EX2 R123, R172 ;  /* 0x000000ac007b7308 */ /* 0x000e660000000800 */
[----:B------:R-:W-:Y:S03]  /*16350*/  FADD.FTZ R0, R86, R0 ;  /* 0x0000000056007221 */ /* 0x000fe60000010000 */
[----:B------:R-:W-:Y:S01]  /*16360*/  FMUL.FTZ R36, R65, R144 ;  /* 0x0000009041247220 */ /* 0x000fe20000410000 */
[-C--:B------:R-:W-:Y:S03]  /*16370*/  HMMA.16816.F32.BF16 R28, R76, R38.reuse, R28 ;  /* 0x000000264c1c723c */ /* 0x080fe6000004181c */
[----:B------:R-:W-:Y:S01]  /*16380*/  MUFU.EX2 R126, R171 ;  /* 0x000000ab007e7308 */ /* 0x000fe20000000800 */
[----:B------:R-:W-:Y:S02]  /*16390*/  FADD.FTZ R0, R111, R0 ;  /* 0x000000006f007221 */ /* 0x000fe40000010000 */
[----:B------:R-:W-:Y:S02]  /*163a0*/  FMUL.FTZ R37, R65, R145 ;  /* 0x0000009141257220 */ /* 0x000fe40000410000 */
[C---:B------:R-:W-:Y:S04]  /*163b0*/  HMMA.16816.F32.BF16 R32, R72.reuse, R38, R32 ;  /* 0x000000264820723c */ /* 0x040fe80000041820 */
[----:B------:R-:W-:Y:S01]  /*163c0*/  FADD.FTZ R0, R109, R0 ;  /* 0x000000006d007221 */ /* 0x000fe20000010000 */
[----:B------:R-:W-:Y:S02]  /*163d0*/  MUFU.EX2 R171, R190 ;  /* 0x000000be00ab7308 */ /* 0x000fe40000000800 */
[C---:B------:R-:W-:Y:S02]  /*163e0*/  FMUL.FTZ R38, R3.reuse, R146 ;  /* 0x0000009203267220 */ /* 0x040fe40000410000 */
[----:B------:R-:W-:Y:S03]  /*163f0*/  FMUL.FTZ R39, R3, R147 ;  /* 0x0000009303277220 */ /* 0x000fe60000410000 */
[----:B------:R-:W-:Y:S03]  /*16400*/  FADD.FTZ R0, R110, R0 ;  /* 0x000000006e007221 */ /* 0x000fe60000010000 */
[----:B------:R-:W2:Y:S01]  /*16410*/  MUFU.EX2 R128, R170 ;  /* 0x000000aa00807308 */ /* 0x000ea20000000800 */
[-C--:B------:R-:W-:Y:S08]  /*16420*/  HMMA.16816.F32.BF16 R36, R72, R52.reuse, R36 ;  /* 0x000000344824723c */ /* 0x080ff00000041824 */
[C---:B------:R-:W-:Y:S01]  /*16430*/  HMMA.16816.F32.BF16 R40, R76.reuse, R52, R40 ;  /* 0x000000344c28723c */ /* 0x040fe20000041828 */
[----:B------:R-:W-:Y:S06]  /*16440*/  MUFU.EX2 R114, R167 ;  /* 0x000000a700727308 */ /* 0x000fec0000000800 */
[C---:B------:R-:W-:Y:S01]  /*16450*/  FMUL.FTZ R52, R65.reuse, R152 ;  /* 0x0000009841347220 */ /* 0x040fe20000410000 */
[-C--:B------:R-:W-:Y:S03]  /*16460*/  HMMA.16816.F32.BF16 R44, R76, R54.reuse, R44 ;  /* 0x000000364c2c723c */ /* 0x080fe6000004182c */
[----:B------:R-:W3:Y:S01]  /*16470*/  MUFU.EX2 R124, R166 ;  /* 0x000000a6007c7308 */ /* 0x000ee20000000800 */
[----:B------:R-:W-:Y:S04]  /*16480*/  FMUL.FTZ R53, R65, R153 ;  /* 0x0000009941357220 */ /* 0x000fe80000410000 */
[C---:B------:R-:W-:Y:S05]  /*16490*/  HMMA.16816.F32.BF16 R48, R72.reuse, R54, R48 ;  /* 0x000000364830723c */ /* 0x040fea0000041830 */
[----:B------:R-:W-:Y:S02]  /*164a0*/  MUFU.EX2 R127, R165 ;  /* 0x000000a5007f7308 */ /* 0x000fe40000000800 */
[C---:B------:R-:W-:Y:S02]  /*164b0*/  FMUL.FTZ R54, R3.reuse, R154 ;  /* 0x0000009a03367220 */ /* 0x040fe40000410000 */
[----:B------:R-:W-:Y:S03]  /*164c0*/  FMUL.FTZ R55, R3, R155 ;  /* 0x0000009b03377220 */ /* 0x000fe60000410000 */
[----:B------:R-:W-:Y:S03]  /*164d0*/  FADD.FTZ R3, R103, R100 ;  /* 0x0000006467037221 */ /* 0x000fe60000010000 */
[----:B------:R-:W-:Y:S01]  /*164e0*/  MUFU.EX2 R166, R222 ;  /* 0x000000de00a67308 */ /* 0x000fe20000000800 */
[-C--:B------:R-:W-:Y:S08]  /*164f0*/  HMMA.16816.F32.BF16 R52, R72, R80.reuse, R52 ;  /* 0x000000504834723c */ /* 0x080ff00000041834 */
[C---:B------:R-:W-:Y:S01]  /*16500*/  HMMA.16816.F32.BF16 R56, R76.reuse, R80, R56 ;  /* 0x000000504c38723c */ /* 0x040fe20000041838 */
[----:B------:R-:W2:Y:S07]  /*16510*/  MUFU.EX2 R246, R164 ;  /* 0x000000a400f67308 */ /* 0x000eae0000000800 */
[-C--:B------:R-:W-:Y:S03]  /*16520*/  HMMA.16816.F32.BF16 R60, R76, R82.reuse, R60 ;  /* 0x000000524c3c723c */ /* 0x080fe6000004183c */
[----:B------:R-:W-:Y:S04]  /*16530*/  MUFU.EX2 R117, R162 ;  /* 0x000000a200757308 */ /* 0x000fe80000000800 */
[----:B------:R-:W-:Y:S01]  /*16540*/  F2FP.BF16.PACK_AB R76, R2, R64 ;  /* 0x00000040024c723e */ /* 0x000fe200000010ff */
[C---:B------:R-:W-:Y:S01]  /*16550*/  FMUL.FTZ R64, R65.reuse, R156 ;  /* 0x0000009c41407220 */ /* 0x040fe20000410000 */
[----:B------:R-:W-:Y:S03]  /*16560*/  F2FP.BF16.PACK_AB R78, R86, R87 ;  /* 0x00000057564e723e */ /* 0x000fe600000010ff */
[----:B------:R-:W-:Y:S01]  /*16570*/  FMUL.FTZ R65, R65, R157 ;  /* 0x0000009d41417220 */ /* 0x000fe20000410000 */
[----:B------:R-:W3:Y:S01]  /*16580*/  MUFU.EX2 R118, R161 ;  /* 0x000000a100767308 */ /* 0x000ee20000000800 */
[----:B------:R-:W-:Y:S01]  /*16590*/  FADD.FTZ R2, R101, R89 ;  /* 0x0000005965027221 */ /* 0x000fe20000010000 */
[----:B-1----:R-:W-:Y:S01]  /*165a0*/  F2FP.BF16.PACK_AB R77, R123, R115 ;  /* 0x000000737b4d723e */ /* 0x002fe200000010ff */
[----:B------:R-:W-:Y:S01]  /*165b0*/  FADD.FTZ R87, R104, R88 ;  /* 0x0000005868577221 */ /* 0x000fe20000010000 */
[----:B--2---:R-:W-:Y:S01]  /*165c0*/  F2FP.BF16.PACK_AB R79, R128, R126 ;  /* 0x0000007e804f723e */ /* 0x004fe200000010ff */
[----:B------:R-:W-:Y:S01]  /*165d0*/  LDSM.16.MT88.4 R104, [R193+0x1000] ;  /* 0x00100000c168783b */ /* 0x000fe20000004200 */
[----:B------:R-:W-:Y:S04]  /*165e0*/  HMMA.16816.F32.BF16 R64, R72, R82, R64 ;  /* 0x000000524840723c */ /* 0x000fe80000041840 */
[----:B------:R-:W1:Y:S01]  /*165f0*/  MUFU.EX2 R125, R160 ;  /* 0x000000a0007d7308 */ /* 0x000e620000000800 */
[----:B------:R-:W-:Y:S01]  /*16600*/  FADD.FTZ R86, R102, R2 ;  /* 0x0000000266567221 */ /* 0x000fe20000010000 */
[----:B------:R-:W-:Y:S01]  /*16610*/  F2FP.BF16.PACK_AB R157, R168, R169 ;  /* 0x000000a9a89d723e */ /* 0x000fe200000010ff */
[----:B------:R-:W2:Y:S01]  /*16620*/  LDSM.16.MT88.4 R80, [R196+0x800] ;  /* 0x00080000c450783b */ /* 0x000ea20000004200 */
[-C--:B----4-:R-:W-:Y:S05]  /*16630*/  HMMA.16816.F32.BF16 R4, R76, R96.reuse, R4 ;  /* 0x000000604c04723c */ /* 0x090fea0000041804 */
[----:B---3--:R-:W-:Y:S01]  /*16640*/  F2FP.BF16.PACK_AB R72, R124, R114 ;  /* 0x000000727c48723e */ /* 0x008fe200000010ff */
[----:B------:R-:W-:Y:S01]  /*16650*/  FADD.FTZ R2, R108, R0 ;  /* 0x000000006c027221 */ /* 0x000fe20000010000 */
[----:B------:R-:W-:Y:S01]  /*16660*/  F2FP.BF16.PACK_AB R74, R246, R127 ;  /* 0x0000007ff64a723e */ /* 0x000fe200000010ff */
[----:B------:R-:W3:Y:S01]  /*16670*/  LDSM.16.MT88.4 R100, [R193+0x800] ;  /* 0x00080000c164783b */ /* 0x000ee20000004200 */
[----:B------:R-:W-:Y:S03]  /*16680*/  MUFU.EX2 R165, R224 ;  /* 0x000000e000a57308 */ /* 0x000fe60000000800 */
[----:B------:R-:W-:Y:S01]  /*16690*/  F2FP.BF16.PACK_AB R73, R118, R117 ;  /* 0x000000757649723e */ /* 0x000fe200000010ff */
[----:B------:R-:W-:Y:S02]  /*166a0*/  FADD.FTZ R0, R121, R3 ;  /* 0x0000000379007221 */ /* 0x000fe40000010000 */
[----:B------:R-:W-:Y:S02]  /*166b0*/  FADD.FTZ R3, R115, R87 ;  /* 0x0000005773037221 */ /* 0x000fe40000010000 */
[----:B------:R-:W-:Y:S02]  /*166c0*/  FADD.FTZ R87, R114, R0 ;  /* 0x0000000072577221 */ /* 0x000fe40000010000 */
[----:B------:R-:W-:Y:S01]  /*166d0*/  MUFU.EX2 R164, R225 ;  /* 0x000000e100a47308 */ /* 0x000fe20000000800 */
[----:B-1----:R-:W-:Y:S01]  /*166e0*/  F2FP.BF16.PACK_AB R75, R183, R125 ;  /* 0x0000007db74b723e */ /* 0x002fe200000010ff */
[----:B------:R-:W-:Y:S02]  /*166f0*/  FADD.FTZ R86, R120, R86 ;  /* 0x0000005678567221 */ /* 0x000fe40000010000 */
[----:B------:R-:W-:Y:S02]  /*16700*/  FADD.FTZ R3, R123, R3 ;  /* 0x000000037b037221 */ /* 0x000fe40000010000 */
[----:B------:R-:W-:Y:S02]  /*16710*/  FADD.FTZ R87, R124, R87 ;  /* 0x000000577c577221 */ /* 0x000fe40000010000 */
[C---:B------:R-:W-:Y:S02]  /*16720*/  HMMA.16816.F32.BF16 R8, R72.reuse, R96, R8 ;  /* 0x000000604808723c */ /* 0x040fe40000041808 */
[----:B------:R-:W-:Y:S06]  /*16730*/  MUFU.EX2 R162, R226 ;  /* 0x000000e200a27308 */ /* 0x000fec0000000800 */
[-C--:B------:R-:W-:Y:S04]  /*16740*/  HMMA.16816.F32.BF16 R12, R72, R98.reuse, R12 ;  /* 0x00000062480c723c */ /* 0x080fe8000004180c */
[----:B------:R-:W1:Y:S04]  /*16750*/  MUFU.EX2 R184, R174 ;  /* 0x000000ae00b87308 */ /* 0x000e680000000800 */
[C---:B------:R-:W-:Y:S01]  /*16760*/  HMMA.16816.F32.BF16 R16, R76.reuse, R98, R16 ;  /* 0x000000624c10723c */ /* 0x040fe20000041810 */
[----:B------:R-:W4:Y:S05]  /*16770*/  LDSM.16.MT88.4 R96, [R195+0x800] ;  /* 0x00080000c360783b */ /* 0x000f2a0000004200 */
[----:B------:R-:W-:Y:S02]  /*16780*/  MUFU.EX2 R174, R189 ;  /* 0x000000bd00ae7308 */ /* 0x000fe40000000800 */
[-C--:B--2---:R-:W-:Y:S08]  /*16790*/  HMMA.16816.F32.BF16 R20, R76, R80.reuse, R20 ;  /* 0x000000504c14723c */ /* 0x084ff00000041814 */
[C---:B------:R-:W-:Y:S01]  /*167a0*/  HMMA.16816.F32.BF16 R24, R72.reuse, R80, R24 ;  /* 0x000000504818723c */ /* 0x040fe20000041818 */
[----:B------:R-:W-:Y:S07]  /*167b0*/  MUFU.EX2 R182, R163 ;  /* 0x000000a300b67308 */ /* 0x000fee0000000800 */
[-C--:B------:R-:W-:Y:S03]  /*167c0*/  HMMA.16816.F32.BF16 R28, R72, R82.reuse, R28 ;  /* 0x00000052481c723c */ /* 0x080fe6000004181c */
[----:B------:R-:W2:Y:S05]  /*167d0*/  MUFU.EX2 R180, R175 ;  /* 0x000000af00b47308 */ /* 0x000eaa0000000800 */
[C---:B------:R-:W-:Y:S01]  /*167e0*/  HMMA.16816.F32.BF16 R32, R76.reuse, R82, R32 ;  /* 0x000000524c20723c */ /* 0x040fe20000041820 */
[----:B------:R-:W1:Y:S04]  /*167f0*/  LDSM.16.MT88.4 R80, [R192+0x1000] ;  /* 0x00100000c050783b */ /* 0x000e680000004200 */
[----:B------:R-:W-:Y:S03]  /*16800*/  MUFU.EX2 R155, R177 ;  /* 0x000000b1009b7308 */ /* 0x000fe60000000800 */
[-C--:B---3--:R-:W-:Y:S03]  /*16810*/  HMMA.16816.F32.BF16 R36, R76, R100.reuse, R36 ;  /* 0x000000644c24723c */ /* 0x088fe60000041824 */
[C---:B-----5:R-:W-:Y:S02]  /*16820*/  ISETP.GT.AND P0, PT, R223.reuse, R247, PT ;  /* 0x000000f7df00720c */ /* 0x060fe40003f04270 */
[----:B------:R-:W-:Y:S02]  /*16830*/  IADD3 R223, R223, -0x1, RZ ;  /* 0xffffffffdfdf7810 */ /* 0x000fe40007ffe0ff */
[----:B------:R-:W3:Y:S01]  /*16840*/  MUFU.EX2 R175, R187 ;  /* 0x000000bb00af7308 */ /* 0x000ee20000000800 */
[C---:B------:R-:W-:Y:S08]  /*16850*/  HMMA.16816.F32.BF16 R40, R72.reuse, R100, R40 ;  /* 0x000000644828723c */ /* 0x040ff00000041828 */
[-C--:B------:R-:W-:Y:S01]  /*16860*/  HMMA.16816.F32.BF16 R44, R72, R102.reuse, R44 ;  /* 0x00000066482c723c */ /* 0x080fe2000004182c */
[----:B------:R-:W-:Y:S07]  /*16870*/  MUFU.EX2 R154, R181 ;  /* 0x000000b5009a7308 */ /* 0x000fee0000000800 */
[C---:B------:R-:W-:Y:S01]  /*16880*/  HMMA.16816.F32.BF16 R48, R76.reuse, R102, R48 ;  /* 0x000000664c30723c */ /* 0x040fe20000041830 */
[----:B------:R-:W5:Y:S02]  /*16890*/  LDSM.16.MT88.4 R100, [R196+0x1000] ;  /* 0x00100000c464783b */ /* 0x000f640000004200 */
[----:B------:R-:W1:Y:S05]  /*168a0*/  MUFU.EX2 R153, R191 ;  /* 0x000000bf00997308 */ /* 0x000e6a0000000800 */
[-C--:B----4-:R-:W-:Y:S05]  /*168b0*/  HMMA.16816.F32.BF16 R52, R76, R96.reuse, R52 ;  /* 0x000000604c34723c */ /* 0x090fea0000041834 */
[----:B------:R-:W-:Y:S03]  /*168c0*/  MUFU.EX2 R152, R207 ;  /* 0x000000cf00987308 */ /* 0x000fe60000000800 */
[C---:B------:R-:W-:Y:S07]  /*168d0*/  HMMA.16816.F32.BF16 R56, R72.reuse, R96, R56 ;  /* 0x000000604838723c */ /* 0x040fee0000041838 */
[----:B------:R-:W4:Y:S01]  /*168e0*/  MUFU.EX2 R170, R209 ;  /* 0x000000d100aa7308 */ /* 0x000f220000000800 */
[-C--:B------:R-:W-:Y:S07]  /*168f0*/  HMMA.16816.F32.BF16 R60, R72, R98.reuse, R60 ;  /* 0x00000062483c723c */ /* 0x080fee000004183c */
[----:B------:R-:W-:Y:S01]  /*16900*/  F2FP.BF16.PACK_AB R72, R109, R111 ;  /* 0x0000006f6d48723e */ /* 0x000fe200000010ff */
[----:B------:R-:W-:Y:S01]  /*16910*/  HMMA.16816.F32.BF16 R64, R76, R98, R64 ;  /* 0x000000624c40723c */ /* 0x000fe20000041840 */
[----:B------:R-:W5:Y:S01]  /*16920*/  LDSM.16.MT88.4 R96, [R195+0x1000] ;  /* 0x00100000c360783b */ /* 0x000f620000004200 */
[----:B------:R-:W4:Y:S02]  /*16930*/  MUFU.EX2 R89, R218 ;  /* 0x000000da00597308 */ /* 0x000f240000000800 */
[----:B------:R-:W-:Y:S02]  /*16940*/  F2FP.BF16.PACK_AB R74, R108, R110 ;  /* 0x0000006e6c4a723e */ /* 0x000fe400000010ff */
[----:B------:R-:W-:Y:S02]  /*16950*/  F2FP.BF16.PACK_AB R73, R243, R242 ;  /* 0x000000f2f349723e */ /* 0x000fe400000010ff */
[----:B-1----:R-:W-:Y:S01]  /*16960*/  F2FP.BF16.PACK_AB R75, R185, R184 ;  /* 0x000000b8b94b723e */ /* 0x002fe200000010ff */
[----:B------:R-:W-:Y:S03]  /*16970*/  LDSM.16.MT88.4 R108, [R195+0x1800] ;  /* 0x00180000c36c783b */ /* 0x000fe60000004200 */
[----:B--2---:R-:W-:Y:S01]  /*16980*/  F2FP.BF16.PACK_AB R76, R180, R182 ;  /* 0x000000b6b44c723e */ /* 0x004fe200000010ff */
[----:B------:R-:W1:Y:S01]  /*16990*/  MUFU.EX2 R88, R217 ;  /* 0x000000d900587308 */ /* 0x000e620000000800 */
[----:B---3--:R-:W-:Y:S01]  /*169a0*/  F2FP.BF16.PACK_AB R78, R175, R155 ;  /* 0x0000009baf4e723e */ /* 0x008fe200000010ff */
[-C--:B------:R-:W-:Y:S05]  /*169b0*/  HMMA.16816.F32.BF16 R4, R72, R80.reuse, R4 ;  /* 0x000000504804723c */ /* 0x080fea0000041804 */
[----:B------:R-:W-:Y:S02]  /*169c0*/  F2FP.BF16.PACK_AB R77, R153, R154 ;  /* 0x0000009a994d723e */ /* 0x000fe400000010ff */
[----:B----4-:R-:W-:Y:S01]  /*169d0*/  F2FP.BF16.PACK_AB R79, R170, R152 ;  /* 0x00000098aa4f723e */ /* 0x010fe200000010ff */
[----:B------:R-:W2:Y:S01]  /*169e0*/  MUFU.EX2 R113, R216 ;  /* 0x000000d800717308 */ /* 0x000ea20000000800 */
[----:B------:R-:W-:Y:S05]  /*169f0*/  FADD.FTZ R0, R89, R2 ;  /* 0x0000000259007221 */ /* 0x000fea0000010000 */
[C---:B------:R-:W-:Y:S04]  /*16a00*/  HMMA.16816.F32.BF16 R8, R76.reuse, R80, R8 ;  /* 0x000000504c08723c */ /* 0x040fe80000041808 */
[----:B------:R-:W3:Y:S04]  /*16a10*/  MUFU.EX2 R112, R215 ;  /* 0x000000d700707308 */ /* 0x000ee80000000800 */
[-C--:B------:R-:W-:Y:S04]  /*16a20*/  HMMA.16816.F32.BF16 R12, R76, R82.reuse, R12 ;  /* 0x000000524c0c723c */ /* 0x080fe8000004180c */
[----:B-1----:R-:W-:Y:S02]  /*16a30*/  FADD.FTZ R0, R88, R0 ;  /* 0x0000000058007221 */ /* 0x002fe40000010000 */
[----:B------:R-:W-:Y:S02]  /*16a40*/  MUFU.EX2 R172, R213 ;  /* 0x000000d500ac7308 */ /* 0x000fe40000000800 */
[C---:B------:R-:W-:Y:S01]  /*16a50*/  HMMA.16816.F32.BF16 R16, R72.reuse, R82, R16 ;  /* 0x000000524810723c */ /* 0x040fe20000041810 */
[----:B------:R-:W1:Y:S03]  /*16a60*/  LDSM.16.MT88.4 R80, [R192+0x1800] ;  /* 0x00180000c050783b */ /* 0x000e660000004200 */
[----:B--2---:R-:W-:Y:S04]  /*16a70*/  FADD.FTZ R0, R113, R0 ;  /* 0x0000000071007221 */ /* 0x004fe80000010000 */
[-C--:B-----5:R-:W-:Y:S01]  /*16a80*/  HMMA.16816.F32.BF16 R20, R72, R100.reuse, R20 ;  /* 0x000000644814723c */ /* 0x0a0fe20000041814 */
        /* <DEDUP_REMOVED lines=9> */
[----:B------:R-:W2:Y:S06]  /*16b20*/  LDSM.16.MT88.4 R100, [R196+0x1800] ;  /* 0x00180000c464783b */ /* 0x000eac0000004200 */
        /* <DEDUP_REMOVED lines=17> */
[----:B------:R-:W-:Y:S03]  /*16c40*/  MUFU.EX2 R167, R230 ;  /* 0x000000e600a77308 */ /* 0x000fe60000000800 */
[----:B-----5:R-:W-:Y:S02]  /*16c50*/  FADD.FTZ R0, R116, R0 ;  /* 0x0000000074007221 */ /* 0x020fe40000010000 */
[----:B------:R-:W-:Y:S02]  /*16c60*/  FADD.FTZ R2, R154, R2 ;  /* 0x000000029a027221 */ /* 0x000fe40000010000 */
[-C--:B------:R-:W-:Y:S03]  /*16c70*/  HMMA.16816.F32.BF16 R60, R76, R98.reuse, R60 ;  /* 0x000000624c3c723c */ /* 0x080fe6000004183c */
[----:B------:R-:W4:Y:S01]  /*16c80*/  MUFU.EX2 R163, R235 ;  /* 0x000000eb00a37308 */ /* 0x000f220000000800 */
[----:B------:R-:W-:Y:S01]  /*16c90*/  FADD.FTZ R2, R153, R2 ;  /* 0x0000000299027221 */ /* 0x000fe20000010000 */
[----:B-1----:R-:W-:Y:S03]  /*16ca0*/  F2FP.BF16.PACK_AB R158, R114, R116 ;  /* 0x00000074729e723e */ /* 0x002fe600000010ff */
[----:B------:R-:W-:Y:S04]  /*16cb0*/  HMMA.16816.F32.BF16 R64, R72, R98, R64 ;  /* 0x000000624840723c */ /* 0x000fe80000041840 */
[----:B------:R-:W-:Y:S01]  /*16cc0*/  F2FP.BF16.PACK_AB R76, R88, R89 ;  /* 0x00000059584c723e */ /* 0x000fe200000010ff */
[----:B------:R-:W-:Y:S01]  /*16cd0*/  MUFU.EX2 R161, R233 ;  /* 0x000000e900a17308 */ /* 0x000fe20000000800 */
        /* <DEDUP_REMOVED lines=9> */
[----:B------:R-:W-:Y:S01]  /*16d70*/  F2FP.BF16.PACK_AB R73, R165, R166 ;  /* 0x000000a6a549723e */ /* 0x000fe200000010ff */
[-C--:B------:R-:W-:Y:S05]  /*16d80*/  HMMA.16816.F32.BF16 R4, R76, R80.reuse, R4 ;  /* 0x000000504c04723c */ /* 0x080fea0000041804 */
[----:B------:R-:W-:Y:S01]  /*16d90*/  F2FP.BF16.PACK_AB R75, R162, R164 ;  /* 0x000000a4a24b723e */ /* 0x000fe200000010ff */
[----:B------:R-:W5:Y:S01]  /*16da0*/  MUFU.EX2 R160, R234 ;  /* 0x000000ea00a07308 */ /* 0x000f620000000800 */
[----:B----4-:R-:W-:Y:S01]  /*16db0*/  F2FP.BF16.PACK_AB R159, R163, R167 ;  /* 0x000000a7a39f723e */ /* 0x010fe200000010ff */
[----:B------:R-:W-:Y:S04]  /*16dc0*/  FADD.FTZ R2, R165, R2 ;  /* 0x00000002a5027221 */ /* 0x000fe80000010000 */
[C---:B------:R-:W-:Y:S04]  /*16dd0*/  HMMA.16816.F32.BF16 R8, R72.reuse, R80, R8 ;  /* 0x000000504808723c */ /* 0x040fe80000041808 */
[----:B------:R-:W4:Y:S01]  /*16de0*/  MUFU.EX2 R89, R237 ;  /* 0x000000ed00597308 */ /* 0x000f220000000800 */
[----:B------:R-:W-:Y:S03]  /*16df0*/  FADD.FTZ R2, R164, R2 ;  /* 0x00000002a4027221 */ /* 0x000fe60000010000 */
[-C--:B------:R-:W-:Y:S04]  /*16e00*/  HMMA.16816.F32.BF16 R12, R72, R82.reuse, R12 ;  /* 0x00000052480c723c */ /* 0x080fe8000004180c */
[----:B-1----:R-:W-:Y:S02]  /*16e10*/  FADD.FTZ R239, R114, R0 ;  /* 0x0000000072ef7221 */ /* 0x002fe40000010000 */
[----:B------:R-:W-:Y:S01]  /*16e20*/  MUFU.EX2 R81, R240 ;  /* 0x000000f000517308 */ /* 0x000fe20000000800 */
[----:B------:R-:W-:Y:S01]  /*16e30*/  FADD.FTZ R0, R126, R3 ;  /* 0x000000037e007221 */ /* 0x000fe20000010000 */
[C---:B------:R-:W-:Y:S04]  /*16e40*/  HMMA.16816.F32.BF16 R16, R76.reuse, R82, R16 ;  /* 0x000000524c10723c */ /* 0x040fe80000041810 */
[----:B------:R-:W-:Y:S01]  /*16e50*/  FADD.FTZ R0, R128, R0 ;  /* 0x0000000080007221 */ /* 0x000fe20000010000 */
[----:B-----5:R-:W-:Y:S01]  /*16e60*/  F2FP.BF16.PACK_AB R96, R160, R161 ;  /* 0x000000a1a060723e */ /* 0x020fe200000010ff */
[----:B------:R-:W-:Y:S01]  /*16e70*/  FADD.FTZ R3, R127, R87 ;  /* 0x000000577f037221 */ /* 0x000fe20000010000 */
[----:B------:R-:W-:Y:S01]  /*16e80*/  MOV R87, R70 ;  /* 0x0000004600577202 */ /* 0x000fe20000000f00 */
[-C--:B--2---:R-:W-:Y:S01]  /*16e90*/  HMMA.16816.F32.BF16 R20, R76, R100.reuse, R20 ;  /* 0x000000644c14723c */ /* 0x084fe20000041814 */
[----:B------:R-:W-:Y:S03]  /*16ea0*/  MUFU.EX2 R82, R236 ;  /* 0x000000ec00527308 */ /* 0x000fe60000000800 */
[----:B----4-:R-:W-:Y:S01]  /*16eb0*/  F2FP.BF16.PACK_AB R98, R88, R89 ;  /* 0x000000595862723e */ /* 0x010fe200000010ff */
[----:B------:R-:W-:Y:S02]  /*16ec0*/  FADD.FTZ R3, R246, R3 ;  /* 0x00000003f6037221 */ /* 0x000fe40000010000 */
[----:B------:R-:W-:Y:S01]  /*16ed0*/  FADD.FTZ R0, R242, R0 ;  /* 0x00000000f2007221 */ /* 0x000fe20000010000 */
[C---:B------:R-:W-:Y:S03]  /*16ee0*/  HMMA.16816.F32.BF16 R24, R72.reuse, R100, R24 ;  /* 0x000000644818723c */ /* 0x040fe60000041818 */
[----:B------:R-:W1:Y:S01]  /*16ef0*/  MUFU.EX2 R83, R238 ;  /* 0x000000ee00537308 */ /* 0x000e620000000800 */
[----:B------:R-:W-:Y:S02]  /*16f00*/  FADD.FTZ R3, R182, R3 ;  /* 0x00000003b6037221 */ /* 0x000fe40000010000 */
[----:B------:R-:W-:Y:S02]  /*16f10*/  FADD.FTZ R0, R243, R0 ;  /* 0x00000000f3007221 */ /* 0x000fe40000010000 */
[-C--:B------:R-:W-:Y:S04]  /*16f20*/  HMMA.16816.F32.BF16 R28, R72, R102.reuse, R28 ;  /* 0x00000066481c723c */ /* 0x080fe8000004181c */
[----:B------:R-:W-:Y:S01]  /*16f30*/  FADD.FTZ R3, R180, R3 ;  /* 0x00000003b4037221 */ /* 0x000fe20000010000 */
[----:B------:R-:W2:Y:S01]  /*16f40*/  MUFU.EX2 R80, R241 ;  /* 0x000000f100507308 */ /* 0x000ea20000000800 */
[----:B------:R-:W-:Y:S02]  /*16f50*/  FADD.FTZ R0, R184, R0 ;  /* 0x00000000b8007221 */ /* 0x000fe40000010000 */
[C---:B------:R-:W-:Y:S04]  /*16f60*/  HMMA.16816.F32.BF16 R32, R76.reuse, R102, R32 ;  /* 0x000000664c20723c */ /* 0x040fe80000041820 */
[----:B------:R-:W-:Y:S02]  /*16f70*/  FADD.FTZ R3, R155, R3 ;  /* 0x000000039b037221 */ /* 0x000fe40000010000 */
[----:B------:R-:W-:Y:S02]  /*16f80*/  FADD.FTZ R0, R185, R0 ;  /* 0x00000000b9007221 */ /* 0x000fe40000010000 */
[-C--:B---3--:R-:W-:Y:S04]  /*16f90*/  HMMA.16816.F32.BF16 R36, R76, R104.reuse, R36 ;  /* 0x000000684c24723c */ /* 0x088fe80000041824 */
[----:B-1----:R-:W-:Y:S01]  /*16fa0*/  F2FP.BF16.PACK_AB R97, R83, R82 ;  /* 0x000000525361723e */ /* 0x002fe200000010ff */
[----:B------:R-:W-:Y:S02]  /*16fb0*/  FADD.FTZ R3, R175, R3 ;  /* 0x00000003af037221 */ /* 0x000fe40000010000 */
[----:B------:R-:W-:Y:S01]  /*16fc0*/  FADD.FTZ R0, R172, R0 ;  /* 0x00000000ac007221 */ /* 0x000fe20000010000 */
[C---:B------:R-:W-:Y:S04]  /*16fd0*/  HMMA.16816.F32.BF16 R40, R72.reuse, R104, R40 ;  /* 0x000000684828723c */ /* 0x040fe80000041828 */
[----:B------:R-:W-:Y:S01]  /*16fe0*/  FADD.FTZ R3, R171, R3 ;  /* 0x00000003ab037221 */ /* 0x000fe20000010000 */
[----:B--2---:R-:W-:Y:S01]  /*16ff0*/  F2FP.BF16.PACK_AB R99, R80, R81 ;  /* 0x000000515063723e */ /* 0x004fe200000010ff */
        /* <DEDUP_REMOVED lines=45> */
.L_x_1748:
[----:B-1----:R-:W-:-:S13]  /*172d0*/  ISETP.GE.AND P0, PT, R223, R252, PT ;  /* 0x000000fcdf00720c */ /* 0x002fda0003f06270 */
[----:B------:R-:W-:Y:S05]  /*172e0*/  @!P0 BRA `(.L_x_1760) ;  /* 0x00003c7000008947 */ /* 0x000fea0003800000 */
[----:B------:R-:W-:Y:S01]  /*172f0*/  IMAD.MOV.U32 R87, RZ, RZ, R70 ;  /* 0x000000ffff577224 */ /* 0x000fe200078e0046 */
[----:B------:R-:W-:Y:S01]  /*17300*/  MOV R89, R68 ;  /* 0x0000004400597202 */ /* 0x000fe20000000f00 */
[----:B------:R-:W-:Y:S01]  /*17310*/  IMAD.MOV.U32 R86, RZ, RZ, R71 ;  /* 0x000000ffff567224 */ /* 0x000fe200078e0047 */
[----:B------:R-:W-:Y:S02]  /*17320*/  MOV R88, R69 ;  /* 0x0000004500587202 */ /* 0x000fe40000000f00 */
.L_x_1767:
[----:B------:R-:W2:Y:S01]  /*17330*/  LDL.64 R6, [R1+0x8] ;  /* 0x0000080001067983 */ /* 0x000ea20000100a00 */
        /* <DEDUP_REMOVED lines=35> */
.L_x_1864:
        /* <DEDUP_REMOVED lines=324> */
.L_x_1865:
        /* <DEDUP_REMOVED lines=25> */
.L_x_1866:
        /* <DEDUP_REMOVED lines=9> */
.L_x_1763:
[----:B--234-:R-:W-:Y:S05]  /*18bd0*/  BSYNC B0 ;  /* 0x0000000000007941 */ /* 0x01cfea0003800000 */
.L_x_1762:
        /* <DEDUP_REMOVED lines=97> */
.L_x_1867:
[C---:B------:R-:W-:Y:S01]  /*191f0*/  FMUL.FTZ R2, R71.reuse, c[0x0][0x2d0] ;  /* 0x0000b40047027a20 */ /* 0x040fe20000410000 */
[----:B--2---:R-:W-:Y:S01]  /*19200*/  FMNMX.FTZ R68, R0, R4, !PT ;  /* 0x0000000400447209 */ /* 0x004fe20007810000 */
[----:B------:R-:W-:Y:S01]  /*19210*/  FADD.FTZ R0, -R71, R86 ;  /* 0x0000005647007221 */ /* 0x000fe20000010100 */
[----:B------:R-:W-:Y:S01]  /*19220*/  WARPSYNC 0xffffffff ;  /* 0xffffffff00007948 */ /* 0x000fe20003800000 */
[--C-:B-1----:R-:W-:Y:S01]  /*19230*/  FFMA.FTZ R4, R188, c[0x0][0x2d0], -R2.reuse ;  /* 0x0000b400bc047a23 */ /* 0x102fe20000010802 */
[----:B------:R-:W-:Y:S01]  /*19240*/  LDSM.16.MT88.4 R52, [R193] ;  /* 0x00000000c134783b */ /* 0x000fe20000004200 */
[----:B------:R-:W-:Y:S01]  /*19250*/  FMUL.FTZ R0, R0, c[0x0][0x2d0] ;  /* 0x0000b40000007a20 */ /* 0x000fe20000410000 */
[----:B------:R-:W-:Y:S01]  /*19260*/  ISETP.GT.AND P0, PT, R223, R252, PT ;  /* 0x000000fcdf00720c */ /* 0x000fe20003f04270 */
        /* <DEDUP_REMOVED lines=183> */
[C---:B------:R-:W-:Y:S02]  /*19de0*/  FMUL.FTZ R7, R3.reuse, R131 ;  /* 0x0000008303077220 */ /* 0x040fe40000410000 */
        /* <DEDUP_REMOVED lines=58> */
[----:B---3--:R-:W-:Y:S01]  /*1a190*/  FADD.FTZ R3, R123, R3 ;  /* 0x000000037b037221 */ /* 0x008fe20000010000 */
        /* <DEDUP_REMOVED lines=122> */
[----:B------:R-:W-:Y:S01]  /*1a940*/  MUFU.EX2 R167, R241 ;  /* 0x000000f100a77308 */ /* 0x000fe20000000800 */
[----:B------:R-:W-:Y:S01]  /*1a950*/  F2FP.BF16.PACK_AB R72, R175, R172 ;  /* 0x000000acaf48723e */ /* 0x000fe200000010ff */
[----:B------:R-:W-:Y:S01]  /*1a960*/  FADD.FTZ R2, R166, R2 ;  /* 0x00000002a6027221 */ /* 0x000fe20000010000 */
[----:B------:R-:W-:Y:S01]  /*1a970*/  F2FP.BF16.PACK_AB R74, R178, R177 ;  /* 0x000000b1b24a723e */ /* 0x000fe200000010ff */
[-C--:B------:R-:W-:Y:S05]  /*1a980*/  HMMA.16816.F32.BF16 R4, R76, R80.reuse, R4 ;  /* 0x000000504c04723c */ /* 0x080fea0000041804 */
[C---:B------:R-:W-:Y:S01]  /*1a990*/  F2FP.BF16.PACK_AB R73, R165.reuse, R166 ;  /* 0x000000a6a549723e */ /* 0x040fe200000010ff */
[----:B------:R-:W4:Y:S01]  /*1a9a0*/  MUFU.EX2 R163, R242 ;  /* 0x000000f200a37308 */ /* 0x000f220000000800 */
        /* <DEDUP_REMOVED lines=8> */
[----:B------:R-:W-:Y:S01]  /*1aa30*/  FADD.FTZ R3, R127, R87 ;  /* 0x000000577f037221 */ /* 0x000fe20000010000 */
[----:B------:R-:W-:Y:S01]  /*1aa40*/  MOV R87, R70 ;  /* 0x0000004600577202 */ /* 0x000fe20000000f00 */
[-C--:B------:R-:W-:Y:S04]  /*1aa50*/  HMMA.16816.F32.BF16 R12, R72, R82.reuse, R12 ;  /* 0x00000052480c723c */ /* 0x080fe8000004180c */
[----:B------:R-:W1:Y:S01]  /*1aa60*/  MUFU.EX2 R160, R224 ;  /* 0x000000e000a07308 */ /* 0x000e620000000800 */
[----:B------:R-:W-:Y:S02]  /*1aa70*/  FADD.FTZ R0, R128, R0 ;  /* 0x0000000080007221 */ /* 0x000fe40000010000 */
[----:B------:R-:W-:Y:S01]  /*1aa80*/  FADD.FTZ R3, R243, R3 ;  /* 0x00000003f3037221 */ /* 0x000fe20000010000 */
[C---:B------:R-:W-:Y:S04]  /*1aa90*/  HMMA.16816.F32.BF16 R16, R76.reuse, R82, R16 ;  /* 0x000000524c10723c */ /* 0x040fe80000041810 */
[----:B----4-:R-:W-:Y:S01]  /*1aaa0*/  F2FP.BF16.PACK_AB R159, R163, R167 ;  /* 0x000000a7a39f723e */ /* 0x010fe200000010ff */
[----:B------:R-:W-:Y:S01]  /*1aab0*/  FADD.FTZ R3, R183, R3 ;  /* 0x00000003b7037221 */ /* 0x000fe20000010000 */
[----:B------:R-:W-:Y:S01]  /*1aac0*/  MUFU.EX2 R89, R225 ;  /* 0x000000e100597308 */ /* 0x000fe20000000800 */
[----:B------:R-:W-:Y:S01]  /*1aad0*/  FADD.FTZ R0, R230, R0 ;  /* 0x00000000e6007221 */ /* 0x000fe20000010000 */
[-C--:B--2---:R-:W-:Y:S04]  /*1aae0*/  HMMA.16816.F32.BF16 R20, R76, R100.reuse, R20 ;  /* 0x000000644c14723c */ /* 0x084fe80000041814 */
[----:B------:R-:W-:Y:S02]  /*1aaf0*/  FADD.FTZ R3, R182, R3 ;  /* 0x00000003b6037221 */ /* 0x000fe40000010000 */
        /* <DEDUP_REMOVED lines=70> */
.L_x_1760:
[----:B------:R-:W-:Y:S05]  /*1af60*/  BRA.DIV ~URZ, `(.L_x_1768) ;  /* 0x00008e227f007947 */ /* 0x000fea000b800000 */
[----:B------:R1:W2:Y:S02]  /*1af70*/  SHFL.BFLY PT, R0, R239, 0x2, 0x1f ;  /* 0x0c401f00ef007f89 */ /* 0x0002a400000e0000 */
.L_x_1868:
        /* <DEDUP_REMOVED lines=15> */
.L_x_1869:
        /* <DEDUP_REMOVED lines=102> */
.L_x_1679:
        /* <DEDUP_REMOVED lines=8> */
[----:B------:R-:W3:Y:S08]  /*1b750*/  FLO.U32 R3, UR4 ;  /* 0x0000000400037d00 */ /* 0x000ef000080e0000 */
[----:B------:R-:W4:Y:S01]  /*1b760*/  POPC R2, UR4 ;  /* 0x0000000400027d09 */ /* 0x000f220008000000 */
[----:B---3--:R-:W-:Y:S01]  /*1b770*/  ISETP.EQ.U32.AND P0, PT, R3, R4, PT ;  /* 0x000000040300720c */ /* 0x008fe20003f02070 */
[----:B------:R-:W-:-:S12]  /*1b780*/  IMAD.MOV.U32 R4, RZ, RZ, c[0x0][0x560] ;  /* 0x00015800ff047624 */ /* 0x000fd800078e00ff */
[----:B----4-:R3:W4:Y:S04]  /*1b790*/  @P0 ATOMG.E.ADD.STRONG.GPU PT, R2, [R4.64], R2 ;  /* 0x00000002040209a8 */ /* 0x01072800081ee1c8 */
[----:B---3--:R-:W3:Y:S04]  /*1b7a0*/  S2R R4, SR_LTMASK ;  /* 0x0000000000047919 */ /* 0x008ee80000003900 */
[----:B----4-:R3:W4:Y:S02]  /*1b7b0*/  SHFL.IDX PT, R3, R2, R3, 0x1f ;  /* 0x00001f0302037589 */ /* 0x01072400000e0000 */
[----:B---3--:R-:W-:-:S06]  /*1b7c0*/  LOP3.LUT R2, R4, UR4, RZ, 0xc0, !PT ;  /* 0x0000000404027c12 */ /* 0x008fcc000f8ec0ff */
[----:B------:R-:W4:Y:S02]  /*1b7d0*/  POPC R2, R2 ;  /* 0x0000000200027309 */ /* 0x000f240000000000 */
[----:B----45:R-:W-:-:S05]  /*1b7e0*/  IADD3 R6, R3, c[0x0][0xc], R2 ;  /* 0x0000030003067a10 */ /* 0x030fca0007ffe002 */
[----:B------:R3:W-:Y:S02]  /*1b7f0*/  STL [R1+0x40], R6 ;  /* 0x0000400601007387 */ /* 0x0007e40000100800 */
.L_x_1771:
[----:B---3--:R-:W-:Y:S05]  /*1b800*/  BSYNC B0 ;  /* 0x0000000000007941 */ /* 0x008fea0003800000 */
.L_x_1770:
[----:B------:R-:W-:Y:S01]  /*1b810*/  PRMT R0, R0, 0x9910, RZ ;  /* 0x0000991000007816 */ /* 0x000fe200000000ff */
[----:B------:R-:W-:Y:S01]  /*1b820*/  BSSY B1, `(.L_x_1772) ;  /* 0x00002f1000017945 */ /* 0x000fe20003800000 */
[----:B-----5:R-:W-:Y:S02]  /*1b830*/  IMAD.MOV.U32 R57, RZ, RZ, R6 ;  /* 0x000000ffff397224 */ /* 0x020fe400078e0006 */
[----:B------:R-:W-:-:S13]  /*1b840*/  ISETP.NE.AND P0, PT, R0, RZ, PT ;  /* 0x000000ff0000720c */ /* 0x000fda0003f05270 */
[----:B------:R-:W-:Y:S05]  /*1b850*/  @!P0 BRA `(.L_x_1773) ;  /* 0x000022f000008947 */ /* 0x000fea0003800000 */
[----:B------:R-:W3:Y:S04]  /*1b860*/  LDL R6, [R1+0x9c] ;  /* 0x00009c0001067983 */ /* 0x000ee80000100800 */
[----:B------:R-:W4:Y:S04]  /*1b870*/  LDL R5, [R1+0xac] ;  /* 0x0000ac0001057983 */ /* 0x000f280000100800 */
[----:B-12---:R-:W2:Y:S04]  /*1b880*/  LDL R9, [R1+0xb4] ;  /* 0x0000b40001097983 */ /* 0x006ea80000100800 */
        /* <DEDUP_REMOVED lines=18> */
[----:B------:R-:W-:Y:S04]  /*1b9b0*/  STS [R6+0x2000], R3 ;  /* 0x0020000306007388 */ /* 0x000fe80000000800 */
[----:B------:R3:W-:Y:S01]  /*1b9c0*/  STS [R6+0x2400], R2 ;  /* 0x0024000206007388 */ /* 0x0007e20000000800 */
[----:B-1----:R-:W-:-:S03]  /*1b9d0*/  F2FP.BF16.PACK_AB R0, R35, R34 ;  /* 0x000000222300723e */ /* 0x002fc600000010ff */
[----:B---3--:R-:W3:Y:S01]  /*1b9e0*/  LDL R6, [R1+0xa8] ;  /* 0x0000a80001067983 */ /* 0x008ee20000100800 */
[----:B------:R-:W-:Y:S02]  /*1b9f0*/  F2FP.BF16.PACK_AB R3, R79, R78 ;  /* 0x0000004e4f03723e */ /* 0x000fe400000010ff */
[----:B------:R-:W-:Y:S01]  /*1ba00*/  F2FP.BF16.PACK_AB R2, R131, R130 ;  /* 0x000000828302723e */ /* 0x000fe200000010ff */
[----:B------:R1:W-:Y:S04]  /*1ba10*/  STS [R5+0x2000], R0 ;  /* 0x0020000005007388 */ /* 0x0003e80000000800 */
[----:B------:R4:W-:Y:S04]  /*1ba20*/  STS [R5+0x2400], R4 ;  /* 0x0024000405007388 */ /* 0x0009e80000000800 */
[----:B--2---:R2:W-:Y:S04]  /*1ba30*/  STS [R9], R3 ;  /* 0x0000000309007388 */ /* 0x0045e80000000800 */
[----:B------:R2:W-:Y:S04]  /*1ba40*/  STS [R9+0x400], R2 ;  /* 0x0004000209007388 */ /* 0x0005e80000000800 */
[----:B------:R-:W3:Y:S01]  /*1ba50*/  LDL.LU R11, [R1+0x64] ;  /* 0x00006400010b7983 */ /* 0x000ee20000300800 */
[----:B-1----:R-:W-:-:S02]  /*1ba60*/  F2FP.BF16.PACK_AB R0, R81, R80 ;  /* 0x000000505100723e */ /* 0x002fc400000010ff */
[----:B----4-:R-:W-:-:S03]  /*1ba70*/  F2FP.BF16.PACK_AB R4, R39, R38 ;  /* 0x000000262704723e */ /* 0x010fc600000010ff */
[----:B------:R1:W-:Y:S01]  /*1ba80*/  STS [R8], R0 ;  /* 0x0000000008007388 */ /* 0x0003e20000000800 */
[----:B------:R-:W-:Y:S02]  /*1ba90*/  F2FP.BF16.PACK_AB R5, R59, R58 ;  /* 0x0000003a3b05723e */ /* 0x000fe400000010ff */
[----:B--2---:R-:W-:Y:S02]  /*1baa0*/  F2FP.BF16.PACK_AB R3, R133, R132 ;  /* 0x000000848503723e */ /* 0x004fe400000010ff */
[----:B------:R-:W-:-:S03]  /*1bab0*/  F2FP.BF16.PACK_AB R2, R41, R40 ;  /* 0x000000282902723e */ /* 0x000fc600000010ff */
[----:B------:R-:W-:Y:S04]  /*1bac0*/  STS [R8+0x400], R3 ;  /* 0x0004000308007388 */ /* 0x000fe80000000800 */
[----:B------:R-:W-:Y:S04]  /*1bad0*/  STS [R9+0x2000], R4 ;  /* 0x0020000409007388 */ /* 0x000fe80000000800 */
[----:B------:R2:W-:Y:S01]  /*1bae0*/  STS [R9+0x2400], R2 ;  /* 0x0024000209007388 */ /* 0x0005e20000000800 */
[----:B-1----:R-:W-:-:S03]  /*1baf0*/  F2FP.BF16.PACK_AB R0, R43, R42 ;  /* 0x0000002a2b00723e */ /* 0x002fc600000010ff */
[----:B--2---:R-:W2:Y:S01]  /*1bb00*/  LDL.LU R9, [R1+0x68] ;  /* 0x0000680001097983 */ /* 0x004ea20000300800 */
        /* <DEDUP_REMOVED lines=15> */
[----:B---3--:R1:W-:Y:S04]  /*1bc00*/  STS [R6], R2 ;  /* 0x0000000206007388 */ /* 0x0083e80000000800 */
[----:B------:R3:W-:Y:S04]  /*1bc10*/  STS [R6+0x400], R0 ;  /* 0x0004000006007388 */ /* 0x0007e80000000800 */
[----:B------:R3:W-:Y:S04]  /*1bc20*/  STS [R7+0x2000], R4 ;  /* 0x0020000407007388 */ /* 0x0007e80000000800 */
[----:B------:R3:W-:Y:S01]  /*1bc30*/  STS [R7+0x2400], R3 ;  /* 0x0024000307007388 */ /* 0x0007e20000000800 */
[----:B-1----:R-:W-:-:S02]  /*1bc40*/  F2FP.BF16.PACK_AB R2, R51, R50 ;  /* 0x000000323302723e */ /* 0x002fc400000010ff */
[----:B---3--:R-:W-:-:S03]  /*1bc50*/  F2FP.BF16.PACK_AB R0, R47, R46 ;  /* 0x0000002e2f00723e */ /* 0x008fc600000010ff */
        /* <DEDUP_REMOVED lines=12> */
[----:B---3--:R-:W-:Y:S02]  /*1bd20*/  F2FP.BF16.PACK_AB R3, R29, R28 ;  /* 0x0000001c1d03723e */ /* 0x008fe400000010ff */
[----:B--2---:R-:W-:-:S05]  /*1bd30*/  F2FP.BF16.PACK_AB R2, R33, R32 ;  /* 0x000000202102723e */ /* 0x004fca00000010ff */
        /* <DEDUP_REMOVED lines=20> */
.L_x_1774:
        /* <DEDUP_REMOVED lines=70> */
[----:B---3--:R-:W-:-:S05]  /*1c2e0*/  IMAD.IADD R6, R61, 0x1, R56 ;  /* 0x000000013d067824 */ /* 0x008fca00078e0238 */
        /* <DEDUP_REMOVED lines=25> */
[----:B-1----:R-:W-:Y:S01]  /*1c480*/  IADD3 R8, R251, R56, RZ ;  /* 0x00000038fb087210 */ /* 0x002fe20007ffe0ff */
        /* <DEDUP_REMOVED lines=39> */
[----:B------:R-:W-:Y:S01]  /*1c700*/  IADD3 R4, R10, R56, RZ ;  /* 0x000000380a047210 */ /* 0x000fe20007ffe0ff */
[----:B------:R-:W-:Y:S05]  /*1c710*/  BRA.DIV ~URZ, `(.L_x_1776) ;  /* 0x000078f27f007947 */ /* 0x000fea000b800000 */
[----:B-1234-:R1:W2:Y:S02]  /*1c720*/  SHFL.IDX PT, R7, R5, RZ, 0x181f ;  /* 0x00181fff05077589 */ /* 0x01e2a400000e0000 */
.L_x_1870:
[----:B------:R-:W-:Y:S05]  /*1c730*/  BRA.DIV ~URZ, `(.L_x_1777) ;  /* 0x000079427f007947 */ /* 0x000fea000b800000 */
[----:B------:R3:W4:Y:S02]  /*1c740*/  SHFL.IDX PT, R2, R6, RZ, 0x181f ;  /* 0x00181fff06027589 */ /* 0x00072400000e0000 */
.L_x_1871:
[----:B------:R-:W-:-:S13]  /*1c750*/  ISETP.GE.OR P0, PT, R4, R0, P2 ;  /* 0x000000000400720c */ /* 0x000fda0001706670 */
[----:B----4-:R-:W-:-:S04]  /*1c760*/  @!P0 LEA R2, P1, R244, R2, 0x1 ;  /* 0x00000002f4028211 */ /* 0x010fc800078208ff */
[----:B--2---:R-:W-:-:S05]  /*1c770*/  @!P0 LEA.HI.X R3, R244, R7, R245, 0x1, P1 ;  /* 0x00000007f4038211 */ /* 0x004fca00008f0cf5 */
[----:B------:R2:W-:Y:S01]  /*1c780*/  @!P0 ST.E.128 [R2.64], R12 ;  /* 0x0000000c02008985 */ /* 0x0005e2000c101d08 */
[----:B------:R-:W-:Y:S05]  /*1c790*/  BRA.DIV ~URZ, `(.L_x_1778) ;  /* 0x000079527f007947 */ /* 0x000fea000b800000 */
[----:B------:R4:W1:Y:S04]  /*1c7a0*/  SHFL.IDX PT, R7, R5, 0x1, 0x181f ;  /* 0x00381f0005077f89 */ /* 0x00086800000e0000 */
[----:B--2---:R4:W2:Y:S02]  /*1c7b0*/  SHFL.IDX PT, R2, R6, 0x1, 0x181f ;  /* 0x00381f0006027f89 */ /* 0x0048a400000e0000 */
.L_x_1872:
[----:B------:R-:W-:-:S04]  /*1c7c0*/  IADD3 R3, R4, 0x10, RZ ;  /* 0x0000001004037810 */ /* 0x000fc80007ffe0ff */
[----:B------:R-:W-:-:S13]  /*1c7d0*/  ISETP.GE.OR P0, PT, R3, R0, P2 ;  /* 0x000000000300720c */ /* 0x000fda0001706670 */
[----:B--2---:R-:W-:-:S04]  /*1c7e0*/  @!P0 LEA R2, P1, R244, R2, 0x1 ;  /* 0x00000002f4028211 */ /* 0x004fc800078208ff */
[----:B-1----:R-:W-:-:S05]  /*1c7f0*/  @!P0 LEA.HI.X R3, R244, R7, R245, 0x1, P1 ;  /* 0x00000007f4038211 */ /* 0x002fca00008f0cf5 */
[----:B------:R1:W-:Y:S01]  /*1c800*/  @!P0 ST.E.128 [R2.64], R16 ;  /* 0x0000001002008985 */ /* 0x0003e2000c101d08 */
[----:B------:R-:W-:Y:S05]  /*1c810*/  BRA.DIV ~URZ, `(.L_x_1779) ;  /* 0x000079a27f007947 */ /* 0x000fea000b800000 */
[----:B------:R2:W1:Y:S02]  /*1c820*/  SHFL.IDX PT, R7, R5, 0x2, 0x181f ;  /* 0x00581f0005077f89 */ /* 0x00046400000e0000 */
.L_x_1873:
[----:B------:R-:W-:Y:S05]  /*1c830*/  BRA.DIV ~URZ, `(.L_x_1780) ;  /* 0x000079f27f007947 */ /* 0x000fea000b800000 */
[----:B-1----:R1:W2:Y:S02]  /*1c840*/  SHFL.IDX PT, R2, R6, 0x2, 0x181f ;  /* 0x00581f0006027f89 */ /* 0x0022a400000e0000 */
.L_x_1874:
        /* <DEDUP_REMOVED lines=8> */
.L_x_1875:
[----:B------:R-:W-:-:S04]  /*1c8d0*/  IADD3 R3, R4, 0x30, RZ ;  /* 0x0000003004037810 */ /* 0x000fc80007ffe0ff */
[----:B------:R-:W-:-:S13]  /*1c8e0*/  ISETP.GE.OR P0, PT, R3, R0, P2 ;  /* 0x000000000300720c */ /* 0x000fda0001706670 */
[----:B--2---:R-:W-:-:S04]  /*1c8f0*/  @!P0 LEA R2, P1, R244, R2, 0x1 ;  /* 0x00000002f4028211 */ /* 0x004fc800078208ff */
[----:B------:R-:W-:-:S05]  /*1c900*/  @!P0 LEA.HI.X R3, R244, R7, R245, 0x1, P1 ;  /* 0x00000007f4038211 */ /* 0x000fca00008f0cf5 */
[----:B------:R2:W-:Y:S01]  /*1c910*/  @!P0 ST.E.128 [R2.64], R24 ;  /* 0x0000001802008985 */ /* 0x0005e2000c101d08 */
[----:B------:R-:W-:Y:S05]  /*1c920*/  BRA.DIV ~URZ, `(.L_x_1782) ;  /* 0x00007a427f007947 */ /* 0x000fea000b800000 */
[----:B------:R1:W2:Y:S02]  /*1c930*/  SHFL.IDX PT, R7, R5, 0x4, 0x181f ;  /* 0x00981f0005077f89 */ /* 0x0002a400000e0000 */
.L_x_1876:
[----:B------:R-:W-:Y:S05]  /*1c940*/  BRA.DIV ~URZ, `(.L_x_1783) ;  /* 0x00007a927f007947 */ /* 0x000fea000b800000 */
[----:B--2---:R2:W1:Y:S02]  /*1c950*/  SHFL.IDX PT, R2, R6, 0x4, 0x181f ;  /* 0x00981f0006027f89 */ /* 0x00446400000e0000 */
.L_x_1877:
        /* <DEDUP_REMOVED lines=8> */
.L_x_1878:
[----:B------:R-:W-:-:S04]  /*1c9e0*/  IADD3 R3, R4, 0x50, RZ ;  /* 0x0000005004037810 */ /* 0x000fc80007ffe0ff */
[----:B------:R-:W-:-:S13]  /*1c9f0*/  ISETP.GE.OR P0, PT, R3, R0, P2 ;  /* 0x000000000300720c */ /* 0x000fda0001706670 */
[----:B---3--:R-:W-:-:S04]  /*1ca00*/  @!P0 LEA R2, P1, R244, R2, 0x1 ;  /* 0x00000002f4028211 */ /* 0x008fc800078208ff */
[----:B--2---:R-:W-:-:S05]  /*1ca10*/  @!P0 LEA.HI.X R3, R244, R7, R245, 0x1, P1 ;  /* 0x00000007f4038211 */ /* 0x004fca00008f0cf5 */
[----:B------:R2:W-:Y:S01]  /*1ca20*/  @!P0 ST.E.128 [R2.64], R32 ;  /* 0x0000002002008985 */ /* 0x0005e2000c101d08 */
[----:B------:R-:W-:Y:S05]  /*1ca30*/  BRA.DIV ~URZ, `(.L_x_1785) ;  /* 0x00007ae27f007947 */ /* 0x000fea000b800000 */
[----:B------:R3:W1:Y:S02]  /*1ca40*/  SHFL.IDX PT, R7, R5, 0x6, 0x181f ;  /* 0x00d81f0005077f89 */ /* 0x00066400000e0000 */
.L_x_1879:
[----:B------:R-:W-:Y:S05]  /*1ca50*/  BRA.DIV ~URZ, `(.L_x_1786) ;  /* 0x00007b327f007947 */ /* 0x000fea000b800000 */
[----:B--2---:R2:W3:Y:S02]  /*1ca60*/  SHFL.IDX PT, R2, R6, 0x6, 0x181f ;  /* 0x00d81f0006027f89 */ /* 0x0044e400000e0000 */
.L_x_1880:
        /* <DEDUP_REMOVED lines=8> */
.L_x_1881:
[----:B------:R-:W-:-:S04]  /*1caf0*/  IADD3 R2, R4, 0x70, RZ ;  /* 0x0000007004027810 */ /* 0x000fc80007ffe0ff */
[----:B------:R-:W-:-:S13]  /*1cb00*/  ISETP.GE.OR P0, PT, R2, R0, P2 ;  /* 0x000000000200720c */ /* 0x000fda0001706670 */
[----:B------:R-:W-:Y:S05]  /*1cb10*/  @P0 BRA `(.L_x_1788) ;  /* 0x00001c1000000947 */ /* 0x000fea0003800000 */
[----:B----4-:R-:W-:-:S04]  /*1cb20*/  LEA R2, P0, R244, R3, 0x1 ;  /* 0x00000003f4027211 */ /* 0x010fc800078008ff */
[----:B---3--:R-:W-:-:S05]  /*1cb30*/  LEA.HI.X R3, R244, R5, R245, 0x1, P0 ;  /* 0x00000005f4037211 */ /* 0x008fca00000f0cf5 */
[----:B------:R3:W-:Y:S01]  /*1cb40*/  ST.E.128 [R2.64], R40 ;  /* 0x0000002802007985 */ /* 0x0007e2000c101d08 */
[----:B------:R-:W-:Y:S05]  /*1cb50*/  BRA `(.L_x_1788) ;  /* 0x00001bd000007947 */ /* 0x000fea0003800000 */
.L_x_1775:
        /* <DEDUP_REMOVED lines=33> */
.L_x_1882:
[----:B------:R-:W-:Y:S05]  /*1cd70*/  BRA.DIV ~URZ, `(.L_x_1790) ;  /* 0x000079c27f007947 */ /* 0x000fea000b800000 */
[----:B------:R3:W4:Y:S02]  /*1cd80*/  SHFL.IDX PT, R0, R12, RZ, 0x1c1f ;  /* 0x001c1fff0c007589 */ /* 0x00072400000e0000 */
.L_x_1883:
        /* <DEDUP_REMOVED lines=50> */
.L_x_1792:
[----:B------:R-:W-:Y:S05]  /*1d0b0*/  BSYNC B0 ;  /* 0x0000000000007941 */ /* 0x000fea0003800000 */
.L_x_1791:
[----:B------:R-:W-:Y:S05]  /*1d0c0*/  BRA.DIV ~URZ, `(.L_x_1793) ;  /* 0x000076e27f007947 */ /* 0x000fea000b800000 */
[----:B--2---:R2:W1:Y:S04]  /*1d0d0*/  SHFL.IDX PT, R4, R5, 0x1, 0x1c1f ;  /* 0x003c1f0005047f89 */ /* 0x00446800000e0000 */
[----:B----4-:R2:W4:Y:S02]  /*1d0e0*/  SHFL.IDX PT, R0, R12, 0x1, 0x1c1f ;  /* 0x003c1f000c007f89 */ /* 0x01052400000e0000 */
.L_x_1884:
        /* <DEDUP_REMOVED lines=50> */
.L_x_1795:
[----:B------:R-:W-:Y:S05]  /*1d410*/  BSYNC B0 ;  /* 0x0000000000007941 */ /* 0x000fea0003800000 */
.L_x_1794:
[----:B------:R-:W-:Y:S05]  /*1d420*/  BRA.DIV ~URZ, `(.L_x_1796) ;  /* 0x000074527f007947 */ /* 0x000fea000b800000 */
[----:B-1----:R1:W2:Y:S02]  /*1d430*/  SHFL.IDX PT, R4, R5, 0x2, 0x1c1f ;  /* 0x005c1f0005047f89 */ /* 0x0022a400000e0000 */
.L_x_1885:
[----:B------:R-:W-:Y:S05]  /*1d440*/  BRA.DIV ~URZ, `(.L_x_1797) ;  /* 0x000074a27f007947 */ /* 0x000fea000b800000 */
[----:B----4-:R4:W1:Y:S02]  /*1d450*/  SHFL.IDX PT, R0, R12, 0x2, 0x1c1f ;  /* 0x005c1f000c007f89 */ /* 0x01086400000e0000 */
.L_x_1886:
[----:B--23--:R-:W2:Y:S01]  /*1d460*/  LDL R2, [R1+0x6c] ;  /* 0x00006c0001027983 */ /* 0x00cea20000100800 */
[----:B------:R-:W-:Y:S01]  /*1d470*/  BSSY B0, `(.L_x_1798) ;  /* 0x0000033000007945 */ /* 0x000fe20003800000 */
[----:B--2---:R-:W-:-:S13]  /*1d480*/  LOP3.LUT P0, RZ, R2, 0x1, RZ, 0xc0, !PT ;  /* 0x0000000102ff7812 */ /* 0x004fda000780c0ff */
[----:B------:R-:W-:Y:S05]  /*1d490*/  @P0 BRA `(.L_x_1799) ;  /* 0x0000030000000947 */ /* 0x000fea0003800000 */
[----:B------:R-:W2:Y:S04]  /*1d4a0*/  LDL R8, [R1+0x34] ;  /* 0x0000340001087983 */ /* 0x000ea80000100800 */
        /* <DEDUP_REMOVED lines=47> */
.L_x_1799:
[----:B------:R-:W-:Y:S05]  /*1d7a0*/  BSYNC B0 ;  /* 0x0000000000007941 */ /* 0x000fea0003800000 */
.L_x_1798:
[----:B------:R-:W-:Y:S05]  /*1d7b0*/  BRA.DIV ~URZ, `(.L_x_1800) ;  /* 0x000071a27f007947 */ /* 0x000fea000b800000 */
[----:B------:R3:W2:Y:S04]  /*1d7c0*/  SHFL.IDX PT, R4, R5, 0x3, 0x1c1f ;  /* 0x007c1f0005047f89 */ /* 0x0006a800000e0000 */
[----:B-1----:R3:W1:Y:S02]  /*1d7d0*/  SHFL.IDX PT, R0, R12, 0x3, 0x1c1f ;  /* 0x007c1f000c007f89 */ /* 0x00266400000e0000 */
.L_x_1887:
[----:B--2---:R-:W2:Y:S02]  /*1d7e0*/  LDL R2, [R1+0x6c] ;  /* 0x00006c0001027983 */ /* 0x004ea40000100800 */
[----:B--2---:R-:W-:-:S13]  /*1d7f0*/  LOP3.LUT P0, RZ, R2, 0x2, RZ, 0xc0, !PT ;  /* 0x0000000202ff7812 */ /* 0x004fda000780c0ff */
[----:B------:R-:W-:Y:S05]  /*1d800*/  @P0 BRA `(.L_x_1788) ;  /* 0x00000f2000000947 */ /* 0x000fea0003800000 */
[----:B------:R-:W2:Y:S04]  /*1d810*/  LDL R6, [R1+0x34] ;  /* 0x0000340001067983 */ /* 0x000ea80000100800 */
[----:B------:R-:W5:Y:S04]  /*1d820*/  LDL R10, [R1+0x8c] ;  /* 0x00008c00010a7983 */ /* 0x000f680000100800 */
[----:B---3--:R-:W3:Y:S04]  /*1d830*/  LDL R7, [R1+0xd4] ;  /* 0x0000d40001077983 */ /* 0x008ee80000100800 */
[----:B----4-:R-:W4:Y:S04]  /*1d840*/  LDL R18, [R1+0x84] ;  /* 0x0000840001127983 */ /* 0x010f280000100800 */
[----:B------:R-:W3:Y:S04]  /*1d850*/  LDL R8, [R1+0x88] ;  /* 0x0000880001087983 */ /* 0x000ee80000100800 */
        /* <DEDUP_REMOVED lines=11> */
[----:B-----5:R-:W-:-:S11]  /*1d910*/  ISETP.GE.AND P5, PT, R10, c[0x0][0x3c8], PT ;  /* 0x0000f2000a007a0c */ /* 0x020fd60003fa6270 */
[----:B-1----:R-:W-:-:S04]  /*1d920*/  @!P0 LEA R2, P1, R6, R0, 0x2 ;  /* 0x0000000006028211 */ /* 0x002fc800078210ff */
[----:B---3--:R-:W-:Y:S02]  /*1d930*/  @!P0 LEA.HI.X R3, R6, R4, R7, 0x2, P1 ;  /* 0x0000000406038211 */ /* 0x008fe400008f1407 */
        /* <DEDUP_REMOVED lines=33> */
.L_x_1773:
[----:B------:R-:W3:Y:S04]  /*1db50*/  LDL.LU R0, [R1+0x64] ;  /* 0x0000640001007983 */ /* 0x000ee80000300800 */
[----:B------:R-:W4:Y:S01]  /*1db60*/  LDL.LU R7, [R1+0x68] ;  /* 0x0000680001077983 */ /* 0x000f220000300800 */
[----:B------:R-:W-:Y:S02]  /*1db70*/  ISETP.NE.U32.AND P0, PT, RZ, c[0x0][0x508], PT ;  /* 0x00014200ff007a0c */ /* 0x000fe40003f05070 */
[----:B------:R-:W-:Y:S01]  /*1db80*/  ISETP.NE.U32.AND P3, PT, RZ, c[0x0][0x500], PT ;  /* 0x00014000ff007a0c */ /* 0x000fe20003f65070 */
[----:B--2---:R-:W2:Y:S01]  /*1db90*/  LDL.LU R6, [R1+0x44] ;  /* 0x0000440001067983 */ /* 0x004ea20000300800 */
[----:B------:R-:W-:Y:S01]  /*1dba0*/  ISETP.NE.AND.EX P2, PT, RZ, c[0x0][0x50c], PT, P0 ;  /* 0x00014300ff007a0c */ /* 0x000fe20003f45300 */
[----:B-1----:R-:W-:Y:S01]  /*1dbb0*/  IMAD.MOV.U32 R18, RZ, RZ, c[0x0][0x388] ;  /* 0x0000e200ff127624 */ /* 0x002fe200078e00ff */
[----:B------:R-:W-:-:S02]  /*1dbc0*/  ISETP.NE.AND.EX P3, PT, RZ, c[0x0][0x504], PT, P3 ;  /* 0x00014100ff007a0c */ /* 0x000fc40003f65330 */
[----:B---3--:R-:W-:-:S09]  /*1dbd0*/  IADD3 R2, P1, R0, c[0x0][0x500], RZ ;  /* 0x0001400000027a10 */ /* 0x008fd20007f3e0ff */
[----:B------:R-:W-:Y:S01]  /*1dbe0*/  @P2 IADD3 R4, P0, R0, c[0x0][0x508], RZ ;  /* 0x0001420000042a10 */ /* 0x000fe20007f1e0ff */
[----:B------:R-:W-:Y:S01]  /*1dbf0*/  IMAD.MOV.U32 R0, RZ, RZ, RZ ;  /* 0x000000ffff007224 */ /* 0x000fe200078e00ff */
[C---:B----4-:R-:W-:Y:S02]  /*1dc00*/  IADD3.X R3, R7.reuse, c[0x0][0x504], RZ, P1, !PT ;  /* 0x0001410007037a10 */ /* 0x050fe40000ffe4ff */
[----:B------:R-:W-:-:S03]  /*1dc10*/  @P2 IADD3.X R5, R7, c[0x0][0x50c], RZ, P0, !PT ;  /* 0x0001430007052a10 */ /* 0x000fc600007fe4ff */
[----:B------:R1:W5:Y:S04]  /*1dc20*/  @P3 LDG.E R0, [R2.64] ;  /* 0x0000000802003981 */ /* 0x000368000c1e1900 */
[----:B------:R1:W5:Y:S01]  /*1dc30*/  @P2 LDG.E R18, [R4.64] ;  /* 0x0000000804122981 */ /* 0x000362000c1e1900 */
[----:B--2---:R-:W-:-:S04]  /*1dc40*/  ISETP.NE.AND P0, PT, R6, RZ, PT ;  /* 0x000000ff0600720c */ /* 0x004fc80003f05270 */
[----:B------:R-:W-:Y:S01]  /*1dc50*/  SEL R19, R6, c[0x0][0x3d4], P0 ;  /* 0x0000f50006137a07 */ /* 0x000fe20000000000 */
[----:B------:R-:W-:Y:S05]  /*1dc60*/  @P2 BRA `(.L_x_1801) ;  /* 0x0000004000002947 */ /* 0x000fea0003800000 */
[----:B------:R-:W-:Y:S05]  /*1dc70*/  @!P3 BRA `(.L_x_1801) ;  /* 0x000000300000b947 */ /* 0x000fea0003800000 */
[----:B-1----:R1:W2:Y:S04]  /*1dc80*/  LDG.E R4, [R2.64] ;  /* 0x0000000802047981 */ /* 0x0022a8000c1e1900 */
[----:B-1----:R-:W2:Y:S02]  /*1dc90*/  LDG.E R2, [R2.64+0x4] ;  /* 0x0000040802027981 */ /* 0x002ea4000c1e1900 */
[----:B--2--5:R-:W-:Y:S02]  /*1dca0*/  IADD3 R18, -R4, R2, RZ ;  /* 0x0000000204127210 */ /* 0x024fe40007ffe1ff */
.L_x_1801:
        /* <DEDUP_REMOVED lines=60> */
.L_x_1803:
[----:B------:R-:W-:Y:S05]  /*1e070*/  BSYNC B0 ;  /* 0x0000000000007941 */ /* 0x000fea0003800000 */
.L_x_1802:
        /* <DEDUP_REMOVED lines=20> */
[----:B--2---:R-:W-:-:S04]  /*1e1c0*/  IADD3 R4, R251, R11, RZ ;  /* 0x0000000bfb047210 */ /* 0x004fc80007ffe0ff */
        /* <DEDUP_REMOVED lines=20> */
.L_x_1888:
[----:B------:R-:W-:Y:S05]  /*1e310*/  BRA.DIV ~URZ, `(.L_x_1805) ;  /* 0x000067827f007947 */ /* 0x000fea000b800000 */
[----:B------:R3:W4:Y:S02]  /*1e320*/  SHFL.IDX PT, R2, R6, RZ, 0x181f ;  /* 0x00181fff06027589 */ /* 0x00072400000e0000 */
.L_x_1889:
        /* <DEDUP_REMOVED lines=8> */
.L_x_1890:
[----:B------:R-:W-:-:S04]  /*1e3b0*/  IADD3 R3, R0, 0x10, RZ ;  /* 0x0000001000037810 */ /* 0x000fc80007ffe0ff */
[----:B------:R-:W-:-:S13]  /*1e3c0*/  ISETP.GE.OR P0, PT, R3, R4, P2 ;  /* 0x000000040300720c */ /* 0x000fda0001706670 */
[----:B--2---:R-:W-:-:S04]  /*1e3d0*/  @!P0 LEA R2, P1, R244, R2, 0x1 ;  /* 0x00000002f4028211 */ /* 0x004fc800078208ff */
[----:B-1----:R-:W-:-:S05]  /*1e3e0*/  @!P0 LEA.HI.X R3, R244, R7, R245, 0x1, P1 ;  /* 0x00000007f4038211 */ /* 0x002fca00008f0cf5 */
[----:B------:R1:W-:Y:S01]  /*1e3f0*/  @!P0 ST.E.128 [R2.64], RZ ;  /* 0x000000ff02008985 */ /* 0x0003e2000c101d08 */
[----:B------:R-:W-:Y:S05]  /*1e400*/  BRA.DIV ~URZ, `(.L_x_1807) ;  /* 0x000067d27f007947 */ /* 0x000fea000b800000 */
[----:B------:R2:W1:Y:S02]  /*1e410*/  SHFL.IDX PT, R7, R5, 0x2, 0x181f ;  /* 0x00581f0005077f89 */ /* 0x00046400000e0000 */
.L_x_1891:
[----:B------:R-:W-:Y:S05]  /*1e420*/  BRA.DIV ~URZ, `(.L_x_1808) ;  /* 0x000068227f007947 */ /* 0x000fea000b800000 */
[----:B-1----:R1:W2:Y:S02]  /*1e430*/  SHFL.IDX PT, R2, R6, 0x2, 0x181f ;  /* 0x00581f0006027f89 */ /* 0x0022a400000e0000 */
.L_x_1892:
        /* <DEDUP_REMOVED lines=8> */
.L_x_1893:
[----:B------:R-:W-:-:S04]  /*1e4c0*/  IADD3 R3, R0, 0x30, RZ ;  /* 0x0000003000037810 */ /* 0x000fc80007ffe0ff */
[----:B------:R-:W-:-:S13]  /*1e4d0*/  ISETP.GE.OR P0, PT, R3, R4, P2 ;  /* 0x000000040300720c */ /* 0x000fda0001706670 */
[----:B--2---:R-:W-:-:S04]  /*1e4e0*/  @!P0 LEA R2, P1, R244, R2, 0x1 ;  /* 0x00000002f4028211 */ /* 0x004fc800078208ff */
[----:B------:R-:W-:-:S05]  /*1e4f0*/  @!P0 LEA.HI.X R3, R244, R7, R245, 0x1, P1 ;  /* 0x00000007f4038211 */ /* 0x000fca00008f0cf5 */
[----:B------:R2:W-:Y:S01]  /*1e500*/  @!P0 ST.E.128 [R2.64], RZ ;  /* 0x000000ff02008985 */ /* 0x0005e2000c101d08 */
[----:B------:R-:W-:Y:S05]  /*1e510*/  BRA.DIV ~URZ, `(.L_x_1810) ;  /* 0x000068727f007947 */ /* 0x000fea000b800000 */
[----:B------:R1:W2:Y:S02]  /*1e520*/  SHFL.IDX PT, R7, R5, 0x4, 0x181f ;  /* 0x00981f0005077f89 */ /* 0x0002a400000e0000 */
.L_x_1894:
[----:B------:R-:W-:Y:S05]  /*1e530*/  BRA.DIV ~URZ, `(.L_x_1811) ;  /* 0x000068c27f007947 */ /* 0x000fea000b800000 */
[----:B--2---:R2:W1:Y:S02]  /*1e540*/  SHFL.IDX PT, R2, R6, 0x4, 0x181f ;  /* 0x00981f0006027f89 */ /* 0x00446400000e0000 */
.L_x_1895:
        /* <DEDUP_REMOVED lines=8> */
.L_x_1896:
[----:B------:R-:W-:-:S04]  /*1e5d0*/  IADD3 R3, R0, 0x50, RZ ;  /* 0x0000005000037810 */ /* 0x000fc80007ffe0ff */
[----:B------:R-:W-:-:S13]  /*1e5e0*/  ISETP.GE.OR P0, PT, R3, R4, P2 ;  /* 0x000000040300720c */ /* 0x000fda0001706670 */
[----:B---3--:R-:W-:-:S04]  /*1e5f0*/  @!P0 LEA R2, P1, R244, R2, 0x1 ;  /* 0x00000002f4028211 */ /* 0x008fc800078208ff */
[----:B--2---:R-:W-:-:S05]  /*1e600*/  @!P0 LEA.HI.X R3, R244, R7, R245, 0x1, P1 ;  /* 0x00000007f4038211 */ /* 0x004fca00008f0cf5 */
[----:B------:R2:W-:Y:S01]  /*1e610*/  @!P0 ST.E.128 [R2.64], RZ ;  /* 0x000000ff02008985 */ /* 0x0005e2000c101d08 */
[----:B------:R-:W-:Y:S05]  /*1e620*/  BRA.DIV ~URZ, `(.L_x_1813) ;  /* 0x000069127f007947 */ /* 0x000fea000b800000 */
[----:B------:R3:W1:Y:S02]  /*1e630*/  SHFL.IDX PT, R7, R5, 0x6, 0x181f ;  /* 0x00d81f0005077f89 */ /* 0x00066400000e0000 */
.L_x_1897:
[----:B------:R-:W-:Y:S05]  /*1e640*/  BRA.DIV ~URZ, `(.L_x_1814) ;  /* 0x000069627f007947 */ /* 0x000fea000b800000 */
[----:B--2---:R2:W3:Y:S02]  /*1e650*/  SHFL.IDX PT, R2, R6, 0x6, 0x181f ;  /* 0x00d81f0006027f89 */ /* 0x0044e400000e0000 */
.L_x_1898:
        /* <DEDUP_REMOVED lines=8> */
.L_x_1899:
[----:B------:R-:W-:-:S04]  /*1e6e0*/  IADD3 R0, R0, 0x70, RZ ;  /* 0x0000007000007810 */ /* 0x000fc80007ffe0ff */
[----:B------:R-:W-:-:S13]  /*1e6f0*/  ISETP.GE.OR P0, PT, R0, R4, P2 ;  /* 0x000000040000720c */ /* 0x000fda0001706670 */
[----:B----4-:R-:W-:-:S04]  /*1e700*/  @!P0 LEA R2, P1, R244, R2, 0x1 ;  /* 0x00000002f4028211 */ /* 0x010fc800078208ff */
[----:B---3--:R-:W-:-:S05]  /*1e710*/  @!P0 LEA.HI.X R3, R244, R5, R245, 0x1, P1 ;  /* 0x00000005f4038211 */ /* 0x008fca00008f0cf5 */
[----:B------:R3:W-:Y:S04]  /*1e720*/  @!P0 ST.E.128 [R2.64], RZ ;  /* 0x000000ff02008985 */ /* 0x0007e8000c101d08 */
.L_x_1788:
[----:B------:R-:W-:Y:S05]  /*1e730*/  BSYNC B1 ;  /* 0x0000000000017941 */ /* 0x000fea0003800000 */
.L_x_1772:
        /* <DEDUP_REMOVED lines=15> */
.L_x_1900:
[----:B------:R-:W-:Y:S05]  /*1e830*/  BRA.DIV ~URZ, `(.L_x_1818) ;  /* 0x000069227f007947 */ /* 0x000fea000b800000 */
[----:B------:R3:W4:Y:S02]  /*1e840*/  SHFL.IDX PT, R8, R57, 0x1, 0x1f ;  /* 0x00201f0039087f89 */ /* 0x00072400000e0000 */
.L_x_1901:
        /* <DEDUP_REMOVED lines=19> */
.L_x_1902:
        /* <DEDUP_REMOVED lines=16> */
.L_x_1903:
[----:B---3--:R-:W-:Y:S01]  /*1ea80*/  IMAD R0, R0, c[0x0][0x538], RZ ;  /* 0x00014e0000007a24 */ /* 0x008fe200078e02ff */
[----:B------:R-:W-:Y:S04]  /*1ea90*/  BSSY B1, `(.L_x_1821) ;  /* 0x00000ce000017945 */ /* 0x000fe80003800000 */
[----:B----4-:R-:W-:-:S04]  /*1eaa0*/  IADD3 R8, R0, R8, RZ ;  /* 0x0000000800087210 */ /* 0x010fc80007ffe0ff */
[----:B--2---:R-:W-:-:S13]  /*1eab0*/  ISETP.GT.AND P0, PT, R8, R9, PT ;  /* 0x000000090800720c */ /* 0x004fda0003f04270 */
[----:B------:R-:W-:Y:S05]  /*1eac0*/  @P0 BRA `(.L_x_1822) ;  /* 0x0000025000000947 */ /* 0x000fea0003800000 */
.L_x_1826:
        /* <DEDUP_REMOVED lines=17> */
.L_x_1904:
        /* <DEDUP_REMOVED lines=16> */
.L_x_1905:
[----:B--2---:R-:W-:-:S05]  /*1ece0*/  IMAD R0, R0, c[0x0][0x538], RZ ;  /* 0x00014e0000007a24 */ /* 0x004fca00078e02ff */
[----:B------:R-:W-:-:S04]  /*1ecf0*/  IADD3 R8, R0, R8, RZ ;  /* 0x0000000800087210 */ /* 0x000fc80007ffe0ff */
[----:B------:R-:W-:-:S13]  /*1ed00*/  ISETP.GT.AND P0, PT, R8, R9, PT ;  /* 0x000000090800720c */ /* 0x000fda0003f04270 */
[----:B-1----:R-:W-:Y:S05]  /*1ed10*/  @!P0 BRA `(.L_x_1826) ;  /* 0xfffffdb000008947 */ /* 0x002fea000383ffff */
.L_x_1822:
[----:B------:R-:W-:-:S05]  /*1ed20*/  IADD3 R8, -R0, R8, RZ ;  /* 0x0000000800087210 */ /* 0x000fca0007ffe1ff */
[----:B------:R-:W-:-:S05]  /*1ed30*/  IMAD R0, R4, c[0x0][0x538], R8 ;  /* 0x00014e0004007a24 */ /* 0x000fca00078e0208 */
[----:B------:R-:W-:Y:S01]  /*1ed40*/  ISETP.GT.AND P0, PT, R0, R9, PT ;  /* 0x000000090000720c */ /* 0x000fe20003f04270 */
[----:B------:R-:W-:-:S12]  /*1ed50*/  BRA.DIV ~URZ, `(.L_x_1827) ;  /* 0x000068627f007947 */ /* 0x000fd8000b800000 */
[----:B------:R-:W-:-:S03]  /*1ed60*/  VOTE.ANY R5, PT, !P0 ;  /* 0x0000000000057806 */ /* 0x000fc600040e0100 */
.L_x_1906:
[----:B------:R-:W2:Y:S01]  /*1ed70*/  LDL.LU R2, [R1+0x4c] ;  /* 0x00004c0001027983 */ /* 0x000ea20000300800 */
[----:B------:R-:W2:Y:S02]  /*1ed80*/  POPC R0, R5 ;  /* 0x0000000500007309 */ /* 0x000ea40000000000 */
[----:B--2---:R-:W-:-:S05]  /*1ed90*/  IADD3 R2, R0, R2, RZ ;  /* 0x0000000200027210 */ /* 0x004fca0007ffe0ff */
[----:B------:R2:W-:Y:S01]  /*1eda0*/  STL [R1+0x4c], R2 ;  /* 0x00004c0201007387 */ /* 0x0005e20000100800 */
[----:B------:R-:W-:Y:S05]  /*1edb0*/  BRA.DIV ~URZ, `(.L_x_1828) ;  /* 0x000068527f007947 */ /* 0x000fea000b800000 */
[----:B------:R3:W4:Y:S04]  /*1edc0*/  SHFL.IDX PT, R6, R6, R0, 0x1f ;  /* 0x00001f0006067589 */ /* 0x00072800000e0000 */
[----:B------:R3:W1:Y:S02]  /*1edd0*/  SHFL.IDX PT, R7, R7, R0, 0x1f ;  /* 0x00001f0007077589 */ /* 0x00066400000e0000 */
.L_x_1907:
[----:B------:R-:W-:Y:S01]  /*1ede0*/  ISETP.NE.AND P0, PT, R5, RZ, PT ;  /* 0x000000ff0500720c */ /* 0x000fe20003f05270 */
[----:B------:R-:W-:-:S12]  /*1edf0*/  BSSY B0, `(.L_x_1829) ;  /* 0x0000005000007945 */ /* 0x000fd80003800000 */
[----:B------:R-:W-:Y:S05]  /*1ee00*/  @!P0 BRA `(.L_x_1830) ;  /* 0x0000003000008947 */ /* 0x000fea0003800000 */
[----:B---3--:R-:W-:Y:S01]  /*1ee10*/  IADD3 R0, R0, -0x1, RZ ;  /* 0xffffffff00007810 */ /* 0x008fe20007ffe0ff */
[----:B------:R-:W-:Y:S05]  /*1ee20*/  BRA.DIV ~URZ, `(.L_x_1831) ;  /* 0x000068b27f007947 */ /* 0x000fea000b800000 */
[----:B------:R3:W2:Y:S02]  /*1ee30*/  SHFL.IDX PT, R10, R4, R0, 0x1f ;  /* 0x00001f00040a7589 */ /* 0x0006a400000e0000 */
.L_x_1830:
[----:B------:R-:W-:Y:S05]  /*1ee40*/  BSYNC B0 ;  /* 0x0000000000007941 */ /* 0x000fea0003800000 */
.L_x_1829:
        /* <DEDUP_REMOVED lines=68> */
.L_x_1833:
        /* <DEDUP_REMOVED lines=68> */
.L_x_1834:
[----:B------:R-:W-:Y:S05]  /*1f6d0*/  BSYNC B0 ;  /* 0x0000000000007941 */ /* 0x000fea0003800000 */
.L_x_1832:
[----:B------:R-:W-:-:S04]  /*1f6e0*/  LOP3.LUT R2, RZ, R2, RZ, 0x33, !PT ;  /* 0x00000002ff027212 */ /* 0x000fc800078e33ff */
[----:B-1----:R-:W-:-:S05]  /*1f6f0*/  IADD3 R0, R2, R6, RZ ;  /* 0x0000000602007210 */ /* 0x002fca0007ffe0ff */
[----:B------:R1:W-:Y:S01]  /*1f700*/  STL [R1+0x44], R0 ;  /* 0x0000440001007387 */ /* 0x0003e20000100800 */
[----:B------:R-:W-:Y:S05]  /*1f710*/  BRA `(.L_x_1835) ;  /* 0x0000005000007947 */ /* 0x000fea0003800000 */
.L_x_1823:
[----:B------:R-:W-:Y:S01]  /*1f720*/  MOV R0, c[0x0][0x53c] ;  /* 0x00014f0000007a02 */ /* 0x000fe20000000f00 */
[----:B------:R2:W-:Y:S04]  /*1f730*/  STL [R1+0x40], R9 ;  /* 0x0000400901007387 */ /* 0x0005e80000100800 */
[----:B------:R2:W-:Y:S04]  /*1f740*/  STL [R1+0x44], RZ ;  /* 0x000044ff01007387 */ /* 0x0005e80000100800 */
[----:B------:R2:W-:Y:S04]  /*1f750*/  STL [R1+0x48], RZ ;  /* 0x000048ff01007387 */ /* 0x0005e80000100800 */
[----:B------:R2:W-:Y:S02]  /*1f760*/  STL [R1+0x4c], R0 ;  /* 0x00004c0001007387 */ /* 0x0005e40000100800 */
.L_x_1835:
[----:B------:R-:W-:Y:S05]  /*1f770*/  BSYNC B1 ;  /* 0x0000000000017941 */ /* 0x000fea0003800000 */
.L_x_1821:
        /* <DEDUP_REMOVED lines=9> */
.L_x_1816:
[----:B--2---:R-:W2:Y:S02]  /*1f810*/  LDL R0, [R1+0x4c] ;  /* 0x00004c0001007983 */ /* 0x004ea40000100800 */
[----:B--2---:R-:W-:-:S13]  /*1f820*/  ISETP.GE.AND P0, PT, R0, c[0x0][0x53c], PT ;  /* 0x00014f0000007a0c */ /* 0x004fda0003f06270 */
[----:B-1--4-:R-:W-:Y:S01]  /*1f830*/  @P0 CALL.REL.NOINC `(.L_x_1836) ;  /* 0x0000001000000944 */ /* 0x012fe20003c00000 */
[----:B------:R-:W-:Y:S05]  /*1f840*/  BRA `(.L_x_1837) ;  /* 0xfffe26e000007947 */ /* 0x000fea000383ffff */
.L_x_1836:
[----:B------:R-:W-:Y:S05]  /*1f850*/  EXIT ;  /* 0x000000000000794d */ /* 0x000fea0003800000 */
.L_x_1624:
[----:B------:R-:W-:Y:S01]  /*1f860*/  IMAD.MOV.U32 R0, RZ, RZ, R5 ;  /* 0x000000ffff007224 */ /* 0x000fe200078e0005 */
[----:B------:R-:W-:Y:S02]  /*1f870*/  MOV R2, 0x1 ;  /* 0x0000000100027802 */ /* 0x000fe40000000f00 */
[----:B------:R-:W-:Y:S02]  /*1f880*/  MOV R3, 0x1f8a0 ;  /* 0x0001f8a000037802 */ /* 0x000fe40000000f00 */
[----:B------:R-:W-:Y:S05]  /*1f890*/  CALL.REL.NOINC `($__internal_24_$__cuda_sm70_shflsync_up_p) ;  /* 0x00005f7000007944 */ /* 0x000fea0003c00000 */
[----:B------:R-:W-:Y:S01]  /*1f8a0*/  MOV R0, R4 ;  /* 0x0000000400007202 */ /* 0x000fe20000000f00 */
[----:B------:R-:W-:Y:S05]  /*1f8b0*/  BRA `(.L_x_1838) ;  /* 0xfffe0ba000007947 */ /* 0x000fea000383ffff */
.L_x_1625:
[----:B------:R-:W-:Y:S01]  /*1f8c0*/  IMAD.MOV.U32 R0, RZ, RZ, R5 ;  /* 0x000000ffff007224 */ /* 0x000fe200078e0005 */
[----:B------:R-:W-:Y:S02]  /*1f8d0*/  MOV R2, 0x2 ;  /* 0x0000000200027802 */ /* 0x000fe40000000f00 */
[----:B------:R-:W-:Y:S02]  /*1f8e0*/  MOV R3, 0x1f900 ;  /* 0x0001f90000037802 */ /* 0x000fe40000000f00 */
[----:B------:R-:W-:Y:S05]  /*1f8f0*/  CALL.REL.NOINC `($__internal_24_$__cuda_sm70_shflsync_up_p) ;  /* 0x00005f1000007944 */ /* 0x000fea0003c00000 */
[----:B------:R-:W-:Y:S01]  /*1f900*/  SEL R0, R4, RZ, P4 ;  /* 0x000000ff04007207 */ /* 0x000fe20002000000 */
[----:B------:R-:W-:Y:S01]  /*1f910*/  IMAD.MOV.U32 R2, RZ, RZ, 0x4 ;  /* 0x00000004ff027424 */ /* 0x000fe200078e00ff */
[----:B------:R-:W-:-:S03]  /*1f920*/  MOV R3, 0x1f950 ;  /* 0x0001f95000037802 */ /* 0x000fc60000000f00 */
[----:B------:R-:W-:Y:S02]  /*1f930*/  IMAD.IADD R0, R5, 0x1, R0 ;  /* 0x0000000105007824 */ /* 0x000fe400078e0200 */
        /* <DEDUP_REMOVED lines=13> */
[----:B------:R-:W-:Y:S02]  /*1fa10*/  MOV R61, 0x1f ;  /* 0x0000001f003d7802 */ /* 0x000fe40000000f00 */
[----:B------:R-:W-:Y:S01]  /*1fa20*/  MOV R3, 0x1fa60 ;  /* 0x0001fa6000037802 */ /* 0x000fe20000000f00 */
[----:B------:R-:W-:-:S04]  /*1fa30*/  IMAD.IADD R4, R0, 0x1, R4 ;  /* 0x0000000100047824 */ /* 0x000fc800078e0204 */
[----:B------:R-:W-:Y:S02]  /*1fa40*/  IMAD.MOV.U32 R56, RZ, RZ, R4 ;  /* 0x000000ffff387224 */ /* 0x000fe400078e0004 */
[----:B------:R-:W-:Y:S05]  /*1fa50*/  CALL.REL.NOINC `($__internal_23_$__cuda_sm70_shflsync_idx_p) ;  /* 0x00005d5000007944 */ /* 0x000fea0003c00000 */
[----:B------:R-:W-:Y:S01]  /*1fa60*/  MOV R0, R62 ;  /* 0x0000003e00007202 */ /* 0x000fe20000000f00 */
[----:B------:R-:W-:Y:S05]  /*1fa70*/  BRA `(.L_x_1839) ;  /* 0xfffe0ae000007947 */ /* 0x000fea000383ffff */
.L_x_1627:
[----:B------:R-:W-:Y:S02]  /*1fa80*/  SEL R0, RZ, 0x1, P0 ;  /* 0x00000001ff007807 */ /* 0x000fe40000000000 */
[----:B------:R-:W-:Y:S02]  /*1fa90*/  MOV R2, 0x1fab0 ;  /* 0x0001fab000027802 */ /* 0x000fe40000000f00 */
[----:B------:R-:W-:Y:S05]  /*1faa0*/  CALL.REL.NOINC `($__internal_25_$__cuda_sm70_votesync_ballot) ;  /* 0x00005dd000007944 */ /* 0x000fea0003c00000 */
[----:B------:R-:W-:Y:S01]  /*1fab0*/  MOV R7, R0 ;  /* 0x0000000000077202 */ /* 0x000fe20000000f00 */
[----:B------:R-:W-:Y:S05]  /*1fac0*/  BRA `(.L_x_1840) ;  /* 0xfffe0b2000007947 */ /* 0x000fea000383ffff */
.L_x_1628:
[----:B------:R-:W-:Y:S01]  /*1fad0*/  IMAD.MOV.U32 R56, RZ, RZ, R9 ;  /* 0x000000ffff387224 */ /* 0x000fe200078e0009 */
[----:B-1----:R-:W-:Y:S01]  /*1fae0*/  MOV R2, R0 ;  /* 0x0000000000027202 */ /* 0x002fe20000000f00 */
[----:B------:R-:W-:Y:S01]  /*1faf0*/  IMAD.MOV.U32 R61, RZ, RZ, 0x1f ;  /* 0x0000001fff3d7424 */ /* 0x000fe200078e00ff */
[----:B------:R-:W-:Y:S02]  /*1fb00*/  MOV R3, 0x1fb20 ;  /* 0x0001fb2000037802 */ /* 0x000fe40000000f00 */
[----:B------:R-:W-:Y:S05]  /*1fb10*/  CALL.REL.NOINC `($__internal_23_$__cuda_sm70_shflsync_idx_p) ;  /* 0x00005c9000007944 */ /* 0x000fea0003c00000 */
[----:B------:R-:W-:Y:S01]  /*1fb20*/  IMAD.MOV.U32 R12, RZ, RZ, R62 ;  /* 0x000000ffff0c7224 */ /* 0x000fe200078e003e */
[----:B------:R-:W-:Y:S01]  /*1fb30*/  MOV R56, R8 ;  /* 0x0000000800387202 */ /* 0x000fe20000000f00 */
[----:B------:R-:W-:Y:S01]  /*1fb40*/  IMAD.MOV.U32 R5, RZ, RZ, RZ ;  /* 0x000000ffff057224 */ /* 0x000fe200078e00ff */
[----:B------:R-:W-:Y:S01]  /*1fb50*/  MOV R2, R0 ;  /* 0x0000000000027202 */ /* 0x000fe20000000f00 */
[----:B------:R-:W-:Y:S01]  /*1fb60*/  IMAD.MOV.U32 R61, RZ, RZ, 0x1f ;  /* 0x0000001fff3d7424 */ /* 0x000fe200078e00ff */
[----:B------:R-:W-:-:S02]  /*1fb70*/  MOV R3, 0x1fb90 ;  /* 0x0001fb9000037802 */ /* 0x000fc40000000f00 */
[----:B------:R-:W-:Y:S05]  /*1fb80*/  CALL.REL.NOINC `($__internal_23_$__cuda_sm70_shflsync_idx_p) ;  /* 0x00005c2000007944 */ /* 0x000fea0003c00000 */
[----:B------:R-:W-:Y:S01]  /*1fb90*/  MOV R9, R62 ;  /* 0x0000003e00097202 */ /* 0x000fe20000000f00 */
[----:B------:R-:W-:Y:S05]  /*1fba0*/  BRA `(.L_x_1841) ;  /* 0xfffe0ab000007947 */ /* 0x000fea000383ffff */
.L_x_1631:
[----:B------:R-:W-:Y:S01]  /*1fbb0*/  IMAD.MOV.U32 R56, RZ, RZ, R4 ;  /* 0x000000ffff387224 */ /* 0x000fe200078e0004 */
[----:B-1----:R-:W-:Y:S01]  /*1fbc0*/  MOV R2, R0 ;  /* 0x0000000000027202 */ /* 0x002fe20000000f00 */
[----:B------:R-:W-:Y:S01]  /*1fbd0*/  IMAD.MOV.U32 R61, RZ, RZ, 0x1f ;  /* 0x0000001fff3d7424 */ /* 0x000fe200078e00ff */
[----:B------:R-:W-:-:S02]  /*1fbe0*/  MOV R3, 0x1fc00 ;  /* 0x0001fc0000037802 */ /* 0x000fc40000000f00 */
[----:B---34-:R-:W-:Y:S05]  /*1fbf0*/  CALL.REL.NOINC `($__internal_23_$__cuda_sm70_shflsync_idx_p) ;  /* 0x00005bb000007944 */ /* 0x018fea0003c00000 */
[----:B------:R-:W-:Y:S01]  /*1fc00*/  MOV R5, R62 ;  /* 0x0000003e00057202 */ /* 0x000fe20000000f00 */
[----:B------:R-:W-:Y:S05]  /*1fc10*/  BRA `(.L_x_1630) ;  /* 0xfffe0aa000007947 */ /* 0x000fea000383ffff */
.L_x_1680:
[----:B------:R-:W-:Y:S01]  /*1fc20*/  IMAD.MOV.U32 R56, RZ, RZ, R5 ;  /* 0x000000ffff387224 */ /* 0x000fe200078e0005 */
[----:B------:R-:W-:Y:S01]  /*1fc30*/  MOV R2, RZ ;  /* 0x000000ff00027202 */ /* 0x000fe20000000f00 */
[----:B------:R-:W-:Y:S01]  /*1fc40*/  IMAD.MOV.U32 R61, RZ, RZ, 0x181f ;  /* 0x0000181fff3d7424 */ /* 0x000fe200078e00ff */
[----:B------:R-:W-:-:S02]  /*1fc50*/  MOV R3, 0x1fc70 ;  /* 0x0001fc7000037802 */ /* 0x000fc40000000f00 */
[----:B-----5:R-:W-:Y:S05]  /*1fc60*/  CALL.REL.NOINC `($__internal_23_$__cuda_sm70_shflsync_idx_p) ;  /* 0x00005b4000007944 */ /* 0x020fea0003c00000 */
[----:B------:R-:W-:Y:S01]  /*1fc70*/  MOV R7, R62 ;  /* 0x0000003e00077202 */ /* 0x000fe20000000f00 */
[----:B------:R-:W-:Y:S05]  /*1fc80*/  BRA `(.L_x_1842) ;  /* 0xfffe8e9000007947 */ /* 0x000fea000383ffff */
.L_x_1681:
[----:B------:R-:W-:Y:S01]  /*1fc90*/  IMAD.MOV.U32 R56, RZ, RZ, R6 ;  /* 0x000000ffff387224 */ /* 0x000fe200078e0006 */
[----:B------:R-:W-:Y:S01]  /*1fca0*/  MOV R2, RZ ;  /* 0x000000ff00027202 */ /* 0x000fe20000000f00 */
[----:B------:R-:W-:Y:S01]  /*1fcb0*/  IMAD.MOV.U32 R61, RZ, RZ, 0x181f ;  /* 0x0000181fff3d7424 */ /* 0x000fe200078e00ff */
[----:B------:R-:W-:-:S02]  /*1fcc0*/  MOV R3, 0x1fce0 ;  /* 0x0001fce000037802 */ /* 0x000fc40000000f00 */
[----:B-12--5:R-:W-:Y:S05]  /*1fcd0*/  CALL.REL.NOINC `($__internal_23_$__cuda_sm70_shflsync_idx_p) ;  /* 0x00005ad000007944 */ /* 0x026fea0003c00000 */
[----:B------:R-:W-:Y:S01]  /*1fce0*/  MOV R2, R62 ;  /* 0x0000003e00027202 */ /* 0x000fe20000000f00 */
[----:B------:R-:W-:Y:S05]  /*1fcf0*/  BRA `(.L_x_1843) ;  /* 0xfffe8e4000007947 */ /* 0x000fea000383ffff */
.L_x_1684:
[----:B------:R-:W-:Y:S01]  /*1fd00*/  IMAD.MOV.U32 R56, RZ, RZ, R5 ;  /* 0x000000ffff387224 */ /* 0x000fe200078e0005 */
[----:B--2-4-:R-:W-:Y:S01]  /*1fd10*/  MOV R2, 0x1 ;  /* 0x0000000100027802 */ /* 0x014fe20000000f00 */
[----:B------:R-:W-:Y:S01]  /*1fd20*/  IMAD.MOV.U32 R61, RZ, RZ, 0x181f ;  /* 0x0000181fff3d7424 */ /* 0x000fe200078e00ff */
[----:B------:R-:W-:-:S02]  /*1fd30*/  MOV R3, 0x1fd50 ;  /* 0x0001fd5000037802 */ /* 0x000fc40000000f00 */
[----:B-1---5:R-:W-:Y:S05]  /*1fd40*/  CALL.REL.NOINC `($__internal_23_$__cuda_sm70_shflsync_idx_p) ;  /* 0x00005a6000007944 */ /* 0x022fea0003c00000 */
[----:B------:R-:W-:Y:S01]  /*1fd50*/  IMAD.MOV.U32 R7, RZ, RZ, R62 ;  /* 0x000000ffff077224 */ /* 0x000fe200078e003e */
[----:B------:R-:W-:Y:S01]  /*1fd60*/  MOV R2, 0x1 ;  /* 0x0000000100027802 */ /* 0x000fe20000000f00 */
[----:B------:R-:W-:Y:S01]  /*1fd70*/  IMAD.MOV.U32 R56, RZ, RZ, R6 ;  /* 0x000000ffff387224 */ /* 0x000fe200078e0006 */
[----:B------:R-:W-:-:S02]  /*1fd80*/  MOV R61, 0x181f ;  /* 0x0000181f003d7802 */ /* 0x000fc40000000f00 */
[----:B------:R-:W-:Y:S02]  /*1fd90*/  MOV R3, 0x1fdb0 ;  /* 0x0001fdb000037802 */ /* 0x000fe40000000f00 */
[----:B------:R-:W-:Y:S05]  /*1fda0*/  CALL.REL.NOINC `($__internal_23_$__cuda_sm70_shflsync_idx_p) ;  /* 0x00005a0000007944 */ /* 0x000fea0003c00000 */
[----:B------:R-:W-:Y:S01]  /*1fdb0*/  MOV R2, R62 ;  /* 0x0000003e00027202 */ /* 0x000fe20000000f00 */
[----:B------:R-:W-:Y:S05]  /*1fdc0*/  BRA `(.L_x_1844) ;  /* 0xfffe8e6000007947 */ /* 0x000fea000383ffff */
.L_x_1687:
[----:B------:R-:W-:Y:S01]  /*1fdd0*/  IMAD.MOV.U32 R56, RZ, RZ, R5 ;  /* 0x000000ffff387224 */ /* 0x000fe200078e0005 */
[----:B---34-:R-:W-:Y:S01]  /*1fde0*/  MOV R2, 0x2 ;  /* 0x0000000200027802 */ /* 0x018fe20000000f00 */
[----:B------:R-:W-:Y:S01]  /*1fdf0*/  IMAD.MOV.U32 R61, RZ, RZ, 0x181f ;  /* 0x0000181fff3d7424 */ /* 0x000fe200078e00ff */
[----:B------:R-:W-:Y:S02]  /*1fe00*/  MOV R3, 0x1fe20 ;  /* 0x0001fe2000037802 */ /* 0x000fe40000000f00 */
[----:B-12--5:R-:W-:Y:S05]  /*1fe10*/  CALL.REL.NOINC `($__internal_23_$__cuda_sm70_shflsync_idx_p) ;  /* 0x0000599000007944 */ /* 0x026fea0003c00000 */
[----:B------:R-:W-:Y:S01]  /*1fe20*/  MOV R7, R62 ;  /* 0x0000003e00077202 */ /* 0x000fe20000000f00 */
[----:B------:R-:W-:Y:S05]  /*1fe30*/  BRA `(.L_x_1845) ;  /* 0xfffe8ec000007947 */ /* 0x000fea000383ffff */
.L_x_1688:
[----:B------:R-:W-:Y:S01]  /*1fe40*/  IMAD.MOV.U32 R56, RZ, RZ, R6 ;  /* 0x000000ffff387224 */ /* 0x000fe200078e0006 */
[----:B----4-:R-:W-:Y:S01]  /*1fe50*/  MOV R2, 0x2 ;  /* 0x0000000200027802 */ /* 0x010fe20000000f00 */
[----:B------:R-:W-:Y:S01]  /*1fe60*/  IMAD.MOV.U32 R61, RZ, RZ, 0x181f ;  /* 0x0000181fff3d7424 */ /* 0x000fe200078e00ff */
[----:B------:R-:W-:Y:S02]  /*1fe70*/  MOV R3, 0x1fe90 ;  /* 0x0001fe9000037802 */ /* 0x000fe40000000f00 */
[----:B-123-5:R-:W-:Y:S05]  /*1fe80*/  CALL.REL.NOINC `($__internal_23_$__cuda_sm70_shflsync_idx_p) ;  /* 0x0000592000007944 */ /* 0x02efea0003c00000 */
[----:B------:R-:W-:Y:S01]  /*1fe90*/  MOV R2, R62 ;  /* 0x0000003e00027202 */ /* 0x000fe20000000f00 */
[----:B------:R-:W-:Y:S05]  /*1fea0*/  BRA `(.L_x_1846) ;  /* 0xfffe8e7000007947 */ /* 0x000fea000383ffff */
.L_x_1691:
[----:B------:R-:W-:Y:S01]  /*1feb0*/  IMAD.MOV.U32 R56, RZ, RZ, R5 ;  /* 0x000000ffff387224 */ /* 0x000fe200078e0005 */
[----:B-12---:R-:W-:Y:S01]  /*1fec0*/  MOV R2, 0x3 ;  /* 0x0000000300027802 */ /* 0x006fe20000000f00 */
[----:B------:R-:W-:Y:S01]  /*1fed0*/  IMAD.MOV.U32 R61, RZ, RZ, 0x181f ;  /* 0x0000181fff3d7424 */ /* 0x000fe200078e00ff */
[----:B------:R-:W-:-:S02]  /*1fee0*/  MOV R3, 0x1ff00 ;  /* 0x0001ff0000037802 */ /* 0x000fc40000000f00 */
[----:B---345:R-:W-:Y:S05]  /*1fef0*/  CALL.REL.NOINC `($__internal_23_$__cuda_sm70_shflsync_idx_p) ;  /* 0x000058b000007944 */ /* 0x038fea0003c00000 */
        /* <DEDUP_REMOVED lines=8> */
.L_x_1694:
[----:B------:R-:W-:Y:S01]  /*1ff80*/  IMAD.MOV.U32 R56, RZ, RZ, R5 ;  /* 0x000000ffff387224 */ /* 0x000fe200078e0005 */
[----:B--2---:R-:W-:Y:S01]  /*1ff90*/  MOV R2, 0x4 ;  /* 0x0000000400027802 */ /* 0x004fe20000000f00 */
[----:B------:R-:W-:Y:S01]  /*1ffa0*/  IMAD.MOV.U32 R61, RZ, RZ, 0x181f ;  /* 0x0000181fff3d7424 */ /* 0x000fe200078e00ff */
[----:B------:R-:W-:Y:S02]  /*1ffb0*/  MOV R3, 0x1ffd0 ;  /* 0x0001ffd000037802 */ /* 0x000fe40000000f00 */
[----:B-1-345:R-:W-:Y:S05]  /*1ffc0*/  CALL.REL.NOINC `($__internal_23_$__cuda_sm70_shflsync_idx_p) ;  /* 0x000057e000007944 */ /* 0x03afea0003c00000 */
[----:B------:R-:W-:Y:S01]  /*1ffd0*/  MOV R7, R62 ;  /* 0x0000003e00077202 */ /* 0x000fe20000000f00 */
[----:B------:R-:W-:Y:S05]  /*1ffe0*/  BRA `(.L_x_1848) ;  /* 0xfffe8ee000007947 */ /* 0x000fea000383ffff */
.L_x_1695:
[----:B------:R-:W-:Y:S01]  /*1fff0*/  IMAD.MOV.U32 R56, RZ, RZ, R6 ;  /* 0x000000ffff387224 */ /* 0x000fe200078e0006 */
[----:B--2---:R-:W-:Y:S01]  /*20000*/  MOV R2, 0x4 ;  /* 0x0000000400027802 */ /* 0x004fe20000000f00 */
[----:B------:R-:W-:Y:S01]  /*20010*/  IMAD.MOV.U32 R61, RZ, RZ, 0x181f ;  /* 0x0000181fff3d7424 */ /* 0x000fe200078e00ff */
[----:B------:R-:W-:Y:S02]  /*20020*/  MOV R3, 0x20040 ;  /* 0x0002004000037802 */ /* 0x000fe40000000f00 */
[----:B-1-345:R-:W-:Y:S05]  /*20030*/  CALL.REL.NOINC `($__internal_23_$__cuda_sm70_shflsync_idx_p) ;  /* 0x0000577000007944 */ /* 0x03afea0003c00000 */
[----:B------:R-:W-:Y:S01]  /*20040*/  MOV R2, R62 ;  /* 0x0000003e00027202 */ /* 0x000fe20000000f00 */
[----:B------:R-:W-:Y:S05]  /*20050*/  BRA `(.L_x_1849) ;  /* 0xfffe8e9000007947 */ /* 0x000fea000383ffff */
.L_x_1698:
[----:B------:R-:W-:Y:S01]  /*20060*/  IMAD.MOV.U32 R56, RZ, RZ, R5 ;  /* 0x000000ffff387224 */ /* 0x000fe200078e0005 */
[----:B-1-3--:R-:W-:Y:S01]  /*20070*/  MOV R2, 0x5 ;  /* 0x0000000500027802 */ /* 0x00afe20000000f00 */
[----:B------:R-:W-:Y:S01]  /*20080*/  IMAD.MOV.U32 R61, RZ, RZ, 0x181f ;  /* 0x0000181fff3d7424 */ /* 0x000fe200078e00ff */
[----:B------:R-:W-:-:S02]  /*20090*/  MOV R3, 0x200b0 ;  /* 0x000200b000037802 */ /* 0x000fc40000000f00 */
[----:B--2-45:R-:W-:Y:S05]  /*200a0*/  CALL.REL.NOINC `($__internal_23_$__cuda_sm70_shflsync_idx_p) ;  /* 0x0000570000007944 */ /* 0x034fea0003c00000 */
        /* <DEDUP_REMOVED lines=8> */
.L_x_1701:
[----:B------:R-:W-:Y:S01]  /*20130*/  IMAD.MOV.U32 R56, RZ, RZ, R5 ;  /* 0x000000ffff387224 */ /* 0x000fe200078e0005 */
[----:B--23--:R-:W-:Y:S01]  /*20140*/  MOV R2, 0x6 ;  /* 0x0000000600027802 */ /* 0x00cfe20000000f00 */
[----:B------:R-:W-:Y:S01]  /*20150*/  IMAD.MOV.U32 R61, RZ, RZ, 0x181f ;  /* 0x0000181fff3d7424 */ /* 0x000fe200078e00ff */
[----:B------:R-:W-:Y:S02]  /*20160*/  MOV R3, 0x20180 ;  /* 0x0002018000037802 */ /* 0x000fe40000000f00 */
[----:B-1--45:R-:W-:Y:S05]  /*20170*/  CALL.REL.NOINC `($__internal_23_$__cuda_sm70_shflsync_idx_p) ;  /* 0x0000563000007944 */ /* 0x032fea0003c00000 */
[----:B------:R-:W-:Y:S01]  /*20180*/  MOV R7, R62 ;  /* 0x0000003e00077202 */ /* 0x000fe20000000f00 */
[----:B------:R-:W-:Y:S05]  /*20190*/  BRA `(.L_x_1851) ;  /* 0xfffe8f0000007947 */ /* 0x000fea000383ffff */
.L_x_1702:
[----:B------:R-:W-:Y:S01]  /*201a0*/  IMAD.MOV.U32 R56, RZ, RZ, R6 ;  /* 0x000000ffff387224 */ /* 0x000fe200078e0006 */
[----:B---3--:R-:W-:Y:S01]  /*201b0*/  MOV R2, 0x6 ;  /* 0x0000000600027802 */ /* 0x008fe20000000f00 */
[----:B------:R-:W-:Y:S01]  /*201c0*/  IMAD.MOV.U32 R61, RZ, RZ, 0x181f ;  /* 0x0000181fff3d7424 */ /* 0x000fe200078e00ff */
[----:B------:R-:W-:Y:S02]  /*201d0*/  MOV R3, 0x201f0 ;  /* 0x000201f000037802 */ /* 0x000fe40000000f00 */
[----:B-12-45:R-:W-:Y:S05]  /*201e0*/  CALL.REL.NOINC `($__internal_23_$__cuda_sm70_shflsync_idx_p) ;  /* 0x000055c000007944 */ /* 0x036fea0003c00000 */
[----:B------:R-:W-:Y:S01]  /*201f0*/  MOV R2, R62 ;  /* 0x0000003e00027202 */ /* 0x000fe20000000f00 */
[----:B------:R-:W-:Y:S05]  /*20200*/  BRA `(.L_x_1852) ;  /* 0xfffe8eb000007947 */ /* 0x000fea000383ffff */
.L_x_1705:
        /* <DEDUP_REMOVED lines=13> */
.L_x_1744:
[----:B------:R-:W-:Y:S01]  /*202e0*/  IMAD.MOV.U32 R56, RZ, RZ, R4 ;  /* 0x000000ffff387224 */ /* 0x000fe200078e0004 */
[----:B------:R-:W-:Y:S01]  /*202f0*/  MOV R2, RZ ;  /* 0x000000ff00027202 */ /* 0x000fe20000000f00 */
[----:B------:R-:W-:Y:S01]  /*20300*/  IMAD.MOV.U32 R61, RZ, RZ, 0x181f ;  /* 0x0000181fff3d7424 */ /* 0x000fe200078e00ff */
[----:B------:R-:W-:Y:S02]  /*20310*/  MOV R3, 0x20330 ;  /* 0x0002033000037802 */ /* 0x000fe40000000f00 */
[----:B------:R-:W-:Y:S05]  /*20320*/  CALL.REL.NOINC `($__internal_23_$__cuda_sm70_shflsync_idx_p) ;  /* 0x0000548000007944 */ /* 0x000fea0003c00000 */
[----:B------:R-:W-:Y:S01]  /*20330*/  MOV R7, R62 ;  /* 0x0000003e00077202 */ /* 0x000fe20000000f00 */
[----:B------:R-:W-:Y:S05]  /*20340*/  BRA `(.L_x_1854) ;  /* 0xfffef95000007947 */ /* 0x000fea000383ffff */
.L_x_1745:
[----:B------:R-:W-:Y:S01]  /*20350*/  IMAD.MOV.U32 R56, RZ, RZ, R0 ;  /* 0x000000ffff387224 */ /* 0x000fe200078e0000 */
[----:B------:R-:W-:Y:S01]  /*20360*/  MOV R2, RZ ;  /* 0x000000ff00027202 */ /* 0x000fe20000000f00 */
[----:B------:R-:W-:Y:S01]  /*20370*/  IMAD.MOV.U32 R61, RZ, RZ, 0x181f ;  /* 0x0000181fff3d7424 */ /* 0x000fe200078e00ff */
[----:B------:R-:W-:Y:S02]  /*20380*/  MOV R3, 0x203a0 ;  /* 0x000203a000037802 */ /* 0x000fe40000000f00 */
[----:B-12---:R-:W-:Y:S05]  /*20390*/  CALL.REL.NOINC `($__internal_23_$__cuda_sm70_shflsync_idx_p) ;  /* 0x0000541000007944 */ /* 0x006fea0003c00000 */
        /* <DEDUP_REMOVED lines=12> */
[----:B------:R-:W-:Y:S05]  /*20460*/  CALL.REL.NOINC `($__internal_23_$__cuda_sm70_shflsync_idx_p) ;  /* 0x0000534000007944 */ /* 0x000fea0003c00000 */
[----:B------:R-:W-:Y:S01]  /*20470*/  IMAD.MOV.U32 R6, RZ, RZ, R62 ;  /* 0x000000ffff067224 */ /* 0x000fe200078e003e */
[----:B------:R-:W-:Y:S01]  /*20480*/  MOV R2, 0x1 ;  /* 0x0000000100027802 */ /* 0x000fe20000000f00 */
[----:B------:R-:W-:Y:S01]  /*20490*/  IMAD.MOV.U32 R56, RZ, RZ, R0 ;  /* 0x000000ffff387224 */ /* 0x000fe200078e0000 */
[----:B------:R-:W-:Y:S02]  /*204a0*/  MOV R61, 0x181f ;  /* 0x0000181f003d7802 */ /* 0x000fe40000000f00 */
[----:B------:R-:W-:Y:S02]  /*204b0*/  MOV R3, 0x204d0 ;  /* 0x000204d000037802 */ /* 0x000fe40000000f00 */
[----:B------:R-:W-:Y:S05]  /*204c0*/  CALL.REL.NOINC `($__internal_23_$__cuda_sm70_shflsync_idx_p) ;  /* 0x000052e000007944 */ /* 0x000fea0003c00000 */
        /* <DEDUP_REMOVED lines=60> */
[----:B------:R-:W-:Y:S01]  /*20890*/  MOV R0, R62 ;  /* 0x0000003e00007202 */ /* 0x000fe20000000f00 */
[----:B------:R-:W-:Y:S05]  /*208a0*/  BRA `(.L_x_1855) ;  /* 0xfffef57000007947 */ /* 0x000fea000383ffff */
.L_x_1746:
[----:B------:R-:W-:Y:S01]  /*208b0*/  IMAD.MOV.U32 R56, RZ, RZ, R0 ;  /* 0x000000ffff387224 */ /* 0x000fe200078e0000 */
[----:B------:R-:W-:Y:S01]  /*208c0*/  MOV R2, RZ ;  /* 0x000000ff00027202 */ /* 0x000fe20000000f00 */
[----:B------:R-:W-:Y:S01]  /*208d0*/  IMAD.MOV.U32 R61, RZ, RZ, 0x1c1f ;  /* 0x00001c1fff3d7424 */ /* 0x000fe200078e00ff */
[----:B------:R-:W-:-:S02]  /*208e0*/  MOV R3, 0x20900 ;  /* 0x0002090000037802 */ /* 0x000fc40000000f00 */
[----:B------:R-:W-:Y:S05]  /*208f0*/  CALL.REL.NOINC `($__internal_23_$__cuda_sm70_shflsync_idx_p) ;  /* 0x00004eb000007944 */ /* 0x000fea0003c00000 */
[----:B------:R-:W-:Y:S01]  /*20900*/  MOV R2, R62 ;  /* 0x0000003e00027202 */ /* 0x000fe20000000f00 */
[----:B------:R-:W-:Y:S05]  /*20910*/  BRA `(.L_x_1856) ;  /* 0xfffef69000007947 */ /* 0x000fea000383ffff */
.L_x_1747:
[----:B------:R-:W-:Y:S01]  /*20920*/  IMAD.MOV.U32 R56, RZ, RZ, R0 ;  /* 0x000000ffff387224 */ /* 0x000fe200078e0000 */
[----:B------:R-:W-:Y:S01]  /*20930*/  MOV R2, 0x1 ;  /* 0x0000000100027802 */ /* 0x000fe20000000f00 */
[----:B------:R-:W-:Y:S01]  /*20940*/  IMAD.MOV.U32 R61, RZ, RZ, 0x1c1f ;  /* 0x00001c1fff3d7424 */ /* 0x000fe200078e00ff */
[----:B------:R-:W-:-:S02]  /*20950*/  MOV R3, 0x20970 ;  /* 0x0002097000037802 */ /* 0x000fc40000000f00 */
[----:B-1----:R-:W-:Y:S05]  /*20960*/  CALL.REL.NOINC `($__internal_23_$__cuda_sm70_shflsync_idx_p) ;  /* 0x00004e4000007944 */ /* 0x002fea0003c00000 */
[----:B------:R-:W-:Y:S01]  /*20970*/  IMAD.IADD R2, R4, 0x1, R62 ;  /* 0x0000000104027824 */ /* 0x000fe200078e023e */
[----:B------:R-:W-:Y:S01]  /*20980*/  MOV R3, 0x20c60 ;  /* 0x00020c6000037802 */ /* 0x000fe20000000f00 */
[----:B------:R-:W-:-:S02]  /*20990*/  IMAD.MOV.U32 R56, RZ, RZ, R0 ;  /* 0x000000ffff387224 */ /* 0x000fc400078e0000 */
[----:B------:R-:W-:Y:S01]  /*209a0*/  IMAD.MOV.U32 R61, RZ, RZ, 0x1c1f ;  /* 0x00001c1fff3d7424 */ /* 0x000fe200078e00ff */
        /* <DEDUP_REMOVED lines=10> */
[----:B------:R-:W-:Y:S02]  /*20a50*/  ISETP.GT.AND P4, PT, R2, 0x19, PT ;  /* 0x000000190200780c */ /* 0x000fe40003f84270 */
        /* <DEDUP_REMOVED lines=30> */
[----:B------:R-:W-:Y:S02]  /*20c40*/  FSEL R63, R38, -INF , P0 ;  /* 0xff800000263f7808 */ /* 0x000fe40000000000 */
[----:B------:R-:W-:Y:S05]  /*20c50*/  CALL.REL.NOINC `($__internal_23_$__cuda_sm70_shflsync_idx_p) ;  /* 0x00004b5000007944 */ /* 0x000fea0003c00000 */
[----:B------:R-:W-:Y:S01]  /*20c60*/  IMAD.IADD R2, R4, 0x1, R62 ;  /* 0x0000000104027824 */ /* 0x000fe200078e023e */
[----:B------:R-:W-:Y:S01]  /*20c70*/  MOV R3, 0x20f50 ;  /* 0x00020f5000037802 */ /* 0x000fe20000000f00 */
[----:B------:R-:W-:Y:S02]  /*20c80*/  IMAD.MOV.U32 R56, RZ, RZ, R0 ;  /* 0x000000ffff387224 */ /* 0x000fe400078e0000 */
        /* <DEDUP_REMOVED lines=45> */
[----:B------:R-:W-:Y:S02]  /*20f60*/  FMNMX.FTZ R0, R10, R12, !PT ;  /* 0x0000000c0a007209 */ /* 0x000fe40007810000 */
[----:B------:R-:W-:Y:S02]  /*20f70*/  FMNMX.FTZ R3, R26, R27, !PT ;  /* 0x0000001b1a037209 */ /* 0x000fe40007810000 */
[----:B------:R-:W-:-:S02]  /*20f80*/  IMNMX R5, R5, R4, PT ;  /* 0x0000000405057217 */ /* 0x000fc40003800200 */
[----:B------:R-:W-:Y:S02]  /*20f90*/  FMNMX.FTZ R71, R14, R0, !PT ;  /* 0x000000000e477209 */ /* 0x000fe40007810000 */
[C---:B------:R-:W-:Y:S02]  /*20fa0*/  ISETP.GT.AND P0, PT, R5.reuse, RZ, PT ;  /* 0x000000ff0500720c */ /* 0x040fe40003f04270 */
[C---:B------:R-:W-:Y:S02]  /*20fb0*/  ISETP.GT.AND P1, PT, R5.reuse, 0x1, PT ;  /* 0x000000010500780c */ /* 0x040fe40003f24270 */
[----:B------:R-:W-:Y:S02]  /*20fc0*/  ISETP.GT.AND P3, PT, R5, 0x8, PT ;  /* 0x000000080500780c */ /* 0x000fe40003f64270 */
[----:B------:R-:W-:Y:S02]  /*20fd0*/  FSEL R24, R157, -INF , P0 ;  /* 0xff8000009d187808 */ /* 0x000fe40000000000 */
[----:B------:R-:W-:-:S02]  /*20fe0*/  FSEL R25, R156, -INF , P1 ;  /* 0xff8000009c197808 */ /* 0x000fc40000800000 */
        /* <DEDUP_REMOVED lines=10> */
[----:B------:R-:W-:Y:S02]  /*21090*/  FMNMX.FTZ R2, R15, R2, !PT ;  /* 0x000000020f027209 */ /* 0x000fe40007810000 */
[----:B------:R-:W-:-:S02]  /*210a0*/  ISETP.GT.AND P2, PT, R5, 0x11, PT ;  /* 0x000000110500780c */ /* 0x000fc40003f44270 */
[----:B------:R-:W-:Y:S02]  /*210b0*/  FSEL R38, R141, -INF , P0 ;  /* 0xff8000008d267808 */ /* 0x000fe40000000000 */
[----:B------:R-:W-:Y:S02]  /*210c0*/  FMNMX.FTZ R0, R37, R0, !PT ;  /* 0x0000000025007209 */ /* 0x000fe40007810000 */
[----:B------:R-:W-:Y:S02]  /*210d0*/  FMNMX.FTZ R71, R18, R71, !PT ;  /* 0x0000004712477209 */ /* 0x000fe40007810000 */
[----:B------:R-:W-:Y:S02]  /*210e0*/  FMNMX.FTZ R2, R17, R2, !PT ;  /* 0x0000000211027209 */ /* 0x000fe40007810000 */
[----:B------:R-:W-:Y:S02]  /*210f0*/  ISETP.GT.AND P3, PT, R5, 0x18, PT ;  /* 0x000000180500780c */ /* 0x000fe40003f64270 */
[----:B------:R-:W-:-:S02]  /*21100*/  FSEL R39, R140, -INF , P2 ;  /* 0xff8000008c277808 */ /* 0x000fc40001000000 */
[----:B------:R-:W-:Y:S02]  /*21110*/  FMNMX.FTZ R0, R38, R0, !PT ;  /* 0x0000000026007209 */ /* 0x000fe40007810000 */
        /* <DEDUP_REMOVED lines=85> */
[----:B------:R-:W-:Y:S01]  /*21670*/  FMNMX.FTZ R69, R87, R69, !PT ;  /* 0x0000004557457209 */ /* 0x000fe20007810000 */
[----:B------:R-:W-:Y:S01]  /*21680*/  IMAD.MOV.U32 R4, RZ, RZ, R71 ;  /* 0x000000ffff047224 */ /* 0x000fe200078e0047 */
[----:B------:R-:W-:Y:S01]  /*21690*/  FMNMX.FTZ R8, R52, R0, !PT ;  /* 0x0000000034087209 */ /* 0x000fe20007810000 */
[----:B------:R-:W-:Y:S01]  /*216a0*/  IMAD.MOV.U32 R0, RZ, RZ, 0x2 ;  /* 0x00000002ff007424 */ /* 0x000fe200078e00ff */
[----:B------:R-:W-:Y:S02]  /*216b0*/  FMNMX.FTZ R70, R63, R70, !PT ;  /* 0x000000463f467209 */ /* 0x000fe40007810000 */
[----:B------:R-:W-:-:S02]  /*216c0*/  FMNMX.FTZ R69, R83, R69, !PT ;  /* 0x0000004553457209 */ /* 0x000fc40007810000 */
[----:B------:R-:W-:Y:S02]  /*216d0*/  MOV R2, 0x216f0 ;  /* 0x000216f000027802 */ /* 0x000fe40000000f00 */
[----:B------:R-:W-:Y:S05]  /*216e0*/  CALL.REL.NOINC `($__internal_22_$__cuda_sm70_shflsync_bfly_p) ;  /* 0x0000406000007944 */ /* 0x000fea0003c00000 */
[----:B------:R-:W-:Y:S01]  /*216f0*/  FMNMX.FTZ R71, R71, R0, !PT ;  /* 0x0000000047477209 */ /* 0x000fe20007810000 */
[----:B------:R-:W-:Y:S01]  /*21700*/  IMAD.MOV.U32 R0, RZ, RZ, 0x1 ;  /* 0x00000001ff007424 */ /* 0x000fe200078e00ff */
[----:B------:R-:W-:-:S03]  /*21710*/  MOV R2, 0x21740 ;  /* 0x0002174000027802 */ /* 0x000fc60000000f00 */
[----:B------:R-:W-:Y:S02]  /*21720*/  IMAD.MOV.U32 R4, RZ, RZ, R71 ;  /* 0x000000ffff047224 */ /* 0x000fe400078e0047 */
[----:B------:R-:W-:Y:S05]  /*21730*/  CALL.REL.NOINC `($__internal_22_$__cuda_sm70_shflsync_bfly_p) ;  /* 0x0000401000007944 */ /* 0x000fea0003c00000 */
[----:B------:R-:W-:Y:S01]  /*21740*/  FMNMX.FTZ R71, R71, R0, !PT ;  /* 0x0000000047477209 */ /* 0x000fe20007810000 */
[----:B------:R-:W-:Y:S01]  /*21750*/  IMAD.MOV.U32 R4, RZ, RZ, R70 ;  /* 0x000000ffff047224 */ /* 0x000fe200078e0046 */
[----:B------:R-:W-:Y:S01]  /*21760*/  MOV R2, 0x21790 ;  /* 0x0002179000027802 */ /* 0x000fe20000000f00 */
[----:B------:R-:W-:Y:S02]  /*21770*/  IMAD.MOV.U32 R0, RZ, RZ, 0x2 ;  /* 0x00000002ff007424 */ /* 0x000fe400078e00ff */
        /* <DEDUP_REMOVED lines=26> */
[----:B------:R-:W-:Y:S01]  /*21920*/  MOV R9, R0 ;  /* 0x0000000000097202 */ /* 0x000fe20000000f00 */
[----:B------:R-:W-:Y:S05]  /*21930*/  BRA `(.L_x_1857) ;  /* 0xfffef6e000007947 */ /* 0x000fea000383ffff */
.L_x_1751:
[----:B------:R-:W-:Y:S01]  /*21940*/  MOV R2, RZ ;  /* 0x000000ff00027202 */ /* 0x000fe20000000f00 */
[----:B------:R-:W-:Y:S01]  /*21950*/  IMAD.MOV.U32 R56, RZ, RZ, R4 ;  /* 0x000000ffff387224 */ /* 0x000fe200078e0004 */
[----:B------:R-:W-:Y:S01]  /*21960*/  MOV R3, 0x21990 ;  /* 0x0002199000037802 */ /* 0x000fe20000000f00 */
[----:B------:R-:W-:Y:S02]  /*21970*/  IMAD.MOV.U32 R61, RZ, RZ, 0x181f ;  /* 0x0000181fff3d7424 */ /* 0x000fe400078e00ff */
[----:B-1----:R-:W-:Y:S05]  /*21980*/  CALL.REL.NOINC `($__internal_23_$__cuda_sm70_shflsync_idx_p) ;  /* 0x00003e2000007944 */ /* 0x002fea0003c00000 */
[----:B------:R-:W-:Y:S01]  /*21990*/  MOV R7, R62 ;  /* 0x0000003e00077202 */ /* 0x000fe20000000f00 */
[----:B------:R-:W-:-:S05]  /*219a0*/  BRA `(.L_x_1858) ;  /* 0xffff12a000007947 */ /* 0x000fca000383ffff */
.L_x_1752:
[----:B------:R-:W-:Y:S01]  /*219b0*/  MOV R2, RZ ;  /* 0x000000ff00027202 */ /* 0x000fe20000000f00 */
[----:B------:R-:W-:Y:S01]  /*219c0*/  IMAD.MOV.U32 R56, RZ, RZ, R0 ;  /* 0x000000ffff387224 */ /* 0x000fe200078e0000 */
[----:B------:R-:W-:Y:S01]  /*219d0*/  MOV R3, 0x21a00 ;  /* 0x00021a0000037802 */ /* 0x000fe20000000f00 */
[----:B------:R-:W-:Y:S02]  /*219e0*/  IMAD.MOV.U32 R61, RZ, RZ, 0x181f ;  /* 0x0000181fff3d7424 */ /* 0x000fe400078e00ff */
[----:B-123--:R-:W-:Y:S05]  /*219f0*/  CALL.REL.NOINC `($__internal_23_$__cuda_sm70_shflsync_idx_p) ;  /* 0x00003db000007944 */ /* 0x00efea0003c00000 */
[----:B------:R-:W-:Y:S01]  /*21a00*/  IMAD.MOV.U32 R56, RZ, RZ, R4 ;  /* 0x000000ffff387224 */ /* 0x000fe200078e0004 */
[----:B------:R-:W-:Y:S01]  /*21a10*/  ISETP.GE.AND P0, PT, R244, c[0x0][0x1d4], PT ;  /* 0x00007500f4007a0c */ /* 0x000fe20003f06270 */
[----:B------:R-:W-:Y:S01]  /*21a20*/  IMAD.MOV.U32 R61, RZ, RZ, 0x181f ;  /* 0x0000181fff3d7424 */ /* 0x000fe200078e00ff */
[----:B------:R-:W-:Y:S05]  /*21a30*/  IADD3 R2, P1, R62, R5, RZ ;  /* 0x000000053e027210 */ /* 0x000fea0007f3e0ff */
[----:B------:R-:W-:Y:S01]  /*21a40*/  IMAD.X R3, R7, 0x1, R6, P1 ;  /* 0x0000000107037824 */ /* 0x000fe200008e0606 */
[----:B------:R-:W-:Y:S05]  /*21a50*/  SEL R7, RZ, 0x10, P0 ;  /* 0x00000010ff077807 */ /* 0x000fea0000000000 */
[----:B------:R-:W-:Y:S01]  /*21a60*/  @!PT LDS RZ, [RZ] ;  /* 0x00000000fffff984 */ /* 0x000fe20000000800 */
[----:B------:R-:W-:Y:S01]  /*21a70*/  @!PT LDS RZ, [RZ] ;  /* 0x00000000fffff984 */ /* 0x000fe20000000800 */
[----:B------:R-:W-:Y:S01]  /*21a80*/  @!PT LDS RZ, [RZ] ;  /* 0x00000000fffff984 */ /* 0x000fe20000000800 */
[----:B------:R1:W-:Y:S02]  /*21a90*/  LDGSTS.E.BYPASS.LTC128B.128 [R208+0x100], [R2.64], !P0 ;  /* 0x0010000002d07fae */ /* 0x0003e4000c101d48 */
[----:B-1----:R-:W-:Y:S01]  /*21aa0*/  MOV R3, 0x21ad0 ;  /* 0x00021ad000037802 */ /* 0x002fe20000000f00 */
[----:B------:R-:W-:Y:S03]  /*21ab0*/  IMAD.MOV.U32 R2, RZ, RZ, 0x1 ;  /* 0x00000001ff027424 */ /* 0x000fe600078e00ff */
[----:B------:R-:W-:Y:S05]  /*21ac0*/  CALL.REL.NOINC `($__internal_23_$__cuda_sm70_shflsync_idx_p) ;  /* 0x00003ce000007944 */ /* 0x000fea0003c00000 */
[----:B------:R-:W-:Y:S01]  /*21ad0*/  MOV R2, 0x1 ;  /* 0x0000000100027802 */ /* 0x000fe20000000f00 */
[----:B------:R-:W-:Y:S01]  /*21ae0*/  IMAD.MOV.U32 R8, RZ, RZ, R62 ;  /* 0x000000ffff087224 */ /* 0x000fe200078e003e */
[----:B------:R-:W-:Y:S01]  /*21af0*/  MOV R61, 0x181f ;  /* 0x0000181f003d7802 */ /* 0x000fe20000000f00 */
[----:B------:R-:W-:Y:S01]  /*21b00*/  IMAD.MOV.U32 R56, RZ, RZ, R0 ;  /* 0x000000ffff387224 */ /* 0x000fe200078e0000 */
[----:B------:R-:W-:Y:S02]  /*21b10*/  MOV R3, 0x21b30 ;  /* 0x00021b3000037802 */ /* 0x000fe40000000f00 */
[----:B------:R-:W-:Y:S05]  /*21b20*/  CALL.REL.NOINC `($__internal_23_$__cuda_sm70_shflsync_idx_p) ;  /* 0x00003c8000007944 */ /* 0x000fea0003c00000 */
        /* <DEDUP_REMOVED lines=60> */
[----:B------:R-:W-:Y:S01]  /*21ef0*/  MOV R0, R62 ;  /* 0x0000003e00007202 */ /* 0x000fe20000000f00 */
[----:B------:R-:W-:-:S05]  /*21f00*/  BRA `(.L_x_1859) ;  /* 0xffff0ee000007947 */ /* 0x000fca000383ffff */
.L_x_1755:
[----:B------:R-:W-:Y:S01]  /*21f10*/  MOV R2, RZ ;  /* 0x000000ff00027202 */ /* 0x000fe20000000f00 */
[----:B------:R-:W-:Y:S01]  /*21f20*/  IMAD.MOV.U32 R56, RZ, RZ, R4 ;  /* 0x000000ffff387224 */ /* 0x000fe200078e0004 */
[----:B------:R-:W-:Y:S01]  /*21f30*/  MOV R3, 0x21f60 ;  /* 0x00021f6000037802 */ /* 0x000fe20000000f00 */
[----:B------:R-:W-:Y:S02]  /*21f40*/  IMAD.MOV.U32 R61, RZ, RZ, 0x181f ;  /* 0x0000181fff3d7424 */ /* 0x000fe400078e00ff */
[----:B------:R-:W-:Y:S05]  /*21f50*/  CALL.REL.NOINC `($__internal_23_$__cuda_sm70_shflsync_idx_p) ;  /* 0x0000385000007944 */ /* 0x000fea0003c00000 */
[----:B------:R-:W-:Y:S01]  /*21f60*/  MOV R7, R62 ;  /* 0x0000003e00077202 */ /* 0x000fe20000000f00 */
[----:B------:R-:W-:-:S05]  /*21f70*/  BRA `(.L_x_1860) ;  /* 0xffff219000007947 */ /* 0x000fca000383ffff */
.L_x_1756:
[----:B------:R-:W-:Y:S01]  /*21f80*/  MOV R2, RZ ;  /* 0x000000ff00027202 */ /* 0x000fe20000000f00 */
[----:B------:R-:W-:Y:S01]  /*21f90*/  IMAD.MOV.U32 R56, RZ, RZ, R0 ;  /* 0x000000ffff387224 */ /* 0x000fe200078e0000 */
[----:B------:R-:W-:Y:S01]  /*21fa0*/  MOV R3, 0x21fd0 ;  /* 0x00021fd000037802 */ /* 0x000fe20000000f00 */
[----:B------:R-:W-:Y:S02]  /*21fb0*/  IMAD.MOV.U32 R61, RZ, RZ, 0x181f ;  /* 0x0000181fff3d7424 */ /* 0x000fe400078e00ff */
[----:B-12---:R-:W-:Y:S05]  /*21fc0*/  CALL.REL.NOINC `($__internal_23_$__cuda_sm70_shflsync_idx_p) ;  /* 0x000037e000007944 */ /* 0x006fea0003c00000 */
        /* <DEDUP_REMOVED lines=81> */
.L_x_1757:
[----:B------:R-:W-:Y:S01]  /*224e0*/  MOV R2, RZ ;  /* 0x000000ff00027202 */ /* 0x000fe20000000f00 */
[----:B------:R-:W-:Y:S01]  /*224f0*/  IMAD.MOV.U32 R56, RZ, RZ, R4 ;  /* 0x000000ffff387224 */ /* 0x000fe200078e0004 */
[----:B------:R-:W-:Y:S01]  /*22500*/  MOV R3, 0x22530 ;  /* 0x0002253000037802 */ /* 0x000fe20000000f00 */
[----:B------:R-:W-:Y:S02]  /*22510*/  IMAD.MOV.U32 R61, RZ, RZ, 0x1c1f ;  /* 0x00001c1fff3d7424 */ /* 0x000fe400078e00ff */
[----:B------:R-:W-:Y:S05]  /*22520*/  CALL.REL.NOINC `($__internal_23_$__cuda_sm70_shflsync_idx_p) ;  /* 0x0000328000007944 */ /* 0x000fea0003c00000 */
[----:B------:R-:W-:Y:S01]  /*22530*/  MOV R0, R62 ;  /* 0x0000003e00007202 */ /* 0x000fe20000000f00 */
[----:B------:R-:W-:-:S05]  /*22540*/  BRA `(.L_x_1862) ;  /* 0xffff1ef000007947 */ /* 0x000fca000383ffff */
.L_x_1758:
[----:B------:R-:W-:Y:S01]  /*22550*/  MOV R2, 0x1 ;  /* 0x0000000100027802 */ /* 0x000fe20000000f00 */
[----:B------:R-:W-:Y:S01]  /*22560*/  IMAD.MOV.U32 R56, RZ, RZ, R4 ;  /* 0x000000ffff387224 */ /* 0x000fe200078e0004 */
[----:B------:R-:W-:Y:S01]  /*22570*/  MOV R3, 0x225a0 ;  /* 0x000225a000037802 */ /* 0x000fe20000000f00 */
[----:B------:R-:W-:Y:S02]  /*22580*/  IMAD.MOV.U32 R61, RZ, RZ, 0x1c1f ;  /* 0x00001c1fff3d7424 */ /* 0x000fe400078e00ff */
[----:B-1----:R-:W-:Y:S05]  /*22590*/  CALL.REL.NOINC `($__internal_23_$__cuda_sm70_shflsync_idx_p) ;  /* 0x0000321000007944 */ /* 0x002fea0003c00000 */
[----:B------:R-:W-:Y:S01]  /*225a0*/  MOV R3, 0x22880 ;  /* 0x0002288000037802 */ /* 0x000fe20000000f00 */
[----:B------:R-:W-:Y:S02]  /*225b0*/  IMAD.IADD R62, R5, 0x1, R62 ;  /* 0x00000001053e7824 */ /* 0x000fe400078e023e */
[----:B------:R-:W-:Y:S02]  /*225c0*/  IMAD.MOV.U32 R56, RZ, RZ, R4 ;  /* 0x000000ffff387224 */ /* 0x000fe400078e0004 */
[----:B------:R-:W-:Y:S01]  /*225d0*/  IMAD.MOV.U32 R2, RZ, RZ, 0x2 ;  /* 0x00000002ff027424 */ /* 0x000fe200078e00ff */
[C---:B------:R-:W-:Y:S01]  /*225e0*/  ISETP.GT.AND P0, PT, R62.reuse, RZ, PT ;  /* 0x000000ff3e00720c */ /* 0x040fe20003f04270 */
[----:B------:R-:W-:Y:S01]  /*225f0*/  IMAD.MOV.U32 R61, RZ, RZ, 0x1c1f ;  /* 0x00001c1fff3d7424 */ /* 0x000fe200078e00ff */
        /* <DEDUP_REMOVED lines=36> */
[----:B------:R-:W-:Y:S02]  /*22840*/  FSEL R40, R32, -INF , P2 ;  /* 0xff80000020287808 */ /* 0x000fe40001000000 */
[----:B------:R-:W-:Y:S02]  /*22850*/  FSEL R39, R31, -INF , P1 ;  /* 0xff8000001f277808 */ /* 0x000fe40000800000 */
[----:B------:R-:W-:Y:S02]  /*22860*/  FSEL R38, R30, -INF , P0 ;  /* 0xff8000001e267808 */ /* 0x000fe40000000000 */
[----:B------:R-:W-:Y:S05]  /*22870*/  CALL.REL.NOINC `($__internal_23_$__cuda_sm70_shflsync_idx_p) ;  /* 0x00002f3000007944 */ /* 0x000fea0003c00000 */
        /* <DEDUP_REMOVED lines=169> */
[----:B------:R-:W-:Y:S05]  /*23310*/  CALL.REL.NOINC `($__internal_22_$__cuda_sm70_shflsync_bfly_p) ;  /* 0x0000243000007944 */ /* 0x000fea0003c00000 */
[----:B------:R-:W-:Y:S01]  /*23320*/  FMNMX.FTZ R4, R4, R0, !PT ;  /* 0x0000000004047209 */ /* 0x000fe20007810000 */
[----:B------:R-:W-:Y:S01]  /*23330*/  IMAD.MOV.U32 R0, RZ, RZ, 0x1 ;  /* 0x00000001ff007424 */ /* 0x000fe200078e00ff */
[----:B------:R-:W-:Y:S02]  /*23340*/  MOV R2, 0x23360 ;  /* 0x0002336000027802 */ /* 0x000fe40000000f00 */
        /* <DEDUP_REMOVED lines=28> */
[----:B------:R-:W-:-:S05]  /*23510*/  BRA `(.L_x_1863) ;  /* 0xffff1f9000007947 */ /* 0x000fca000383ffff */
.L_x_1761:
[----:B-1--4-:R-:W-:Y:S01]  /*23520*/  MOV R61, 0x181f ;  /* 0x0000181f003d7802 */ /* 0x012fe20000000f00 */
[----:B------:R-:W-:Y:S01]  /*23530*/  IMAD.MOV.U32 R2, RZ, RZ, RZ ;  /* 0x000000ffff027224 */ /* 0x000fe200078e00ff */
[----:B------:R-:W-:Y:S02]  /*23540*/  MOV R3, 0x23560 ;  /* 0x0002356000037802 */ /* 0x000fe40000000f00 */
[----:B------:R-:W-:Y:S05]  /*23550*/  CALL.REL.NOINC `($__internal_23_$__cuda_sm70_shflsync_idx_p) ;  /* 0x0000225000007944 */ /* 0x000fea0003c00000 */
[----:B------:R-:W-:Y:S01]  /*23560*/  MOV R58, R62 ;  /* 0x0000003e003a7202 */ /* 0x000fe20000000f00 */
[----:B------:R-:W-:-:S05]  /*23570*/  BRA `(.L_x_1864) ;  /* 0xffff3ff000007947 */ /* 0x000fca000383ffff */
.L_x_1764:
[----:B------:R-:W-:Y:S01]  /*23580*/  MOV R2, RZ ;  /* 0x000000ff00027202 */ /* 0x000fe20000000f00 */
[----:B------:R-:W-:Y:S01]  /*23590*/  IMAD.MOV.U32 R56, RZ, RZ, R4 ;  /* 0x000000ffff387224 */ /* 0x000fe200078e0004 */
[----:B------:R-:W-:Y:S01]  /*235a0*/  MOV R3, 0x235d0 ;  /* 0x000235d000037802 */ /* 0x000fe20000000f00 */
[----:B------:R-:W-:Y:S02]  /*235b0*/  IMAD.MOV.U32 R61, RZ, RZ, 0x181f ;  /* 0x0000181fff3d7424 */ /* 0x000fe400078e00ff */
[----:B------:R-:W-:Y:S05]  /*235c0*/  CALL.REL.NOINC `($__internal_23_$__cuda_sm70_shflsync_idx_p) ;  /* 0x000021e000007944 */ /* 0x000fea0003c00000 */
[----:B------:R-:W-:Y:S01]  /*235d0*/  MOV R7, R62 ;  /* 0x0000003e00077202 */ /* 0x000fe20000000f00 */
[----:B------:R-:W-:-:S05]  /*235e0*/  BRA `(.L_x_1865) ;  /* 0xffff53c000007947 */ /* 0x000fca000383ffff */
.L_x_1765:
[----:B------:R-:W-:Y:S01]  /*235f0*/  MOV R2, RZ ;  /* 0x000000ff00027202 */ /* 0x000fe20000000f00 */
[----:B------:R-:W-:Y:S01]  /*23600*/  IMAD.MOV.U32 R56, RZ, RZ, R0 ;  /* 0x000000ffff387224 */ /* 0x000fe200078e0000 */
[----:B------:R-:W-:Y:S01]  /*23610*/  MOV R3, 0x23640 ;  /* 0x0002364000037802 */ /* 0x000fe20000000f00 */
[----:B------:R-:W-:Y:S02]  /*23620*/  IMAD.MOV.U32 R61, RZ, RZ, 0x181f ;  /* 0x0000181fff3d7424 */ /* 0x000fe400078e00ff */
[----:B-12---:R-:W-:Y:S05]  /*23630*/  CALL.REL.NOINC `($__internal_23_$__cuda_sm70_shflsync_idx_p) ;  /* 0x0000217000007944 */ /* 0x006fea0003c00000 */
        /* <DEDUP_REMOVED lines=82> */
.L_x_1766:
[----:B------:R-:W-:Y:S02]  /*23b60*/  MOV R0, 0x2 ;  /* 0x0000000200007802 */ /* 0x000fe40000000f00 */
        /* <DEDUP_REMOVED lines=34> */
.L_x_1768:
[----:B------:R-:W-:Y:S01]  /*23d90*/  IMAD.MOV.U32 R4, RZ, RZ, R239 ;  /* 0x000000ffff047224 */ /* 0x000fe200078e00ef */
[----:B------:R-:W-:-:S02]  /*23da0*/  MOV R0, 0x2 ;  /* 0x0000000200007802 */ /* 0x000fc40000000f00 */
[----:B------:R-:W-:Y:S02]  /*23db0*/  MOV R2, 0x23dd0 ;  /* 0x00023dd000027802 */ /* 0x000fe40000000f00 */
[----:B------:R-:W-:Y:S05]  /*23dc0*/  CALL.REL.NOINC `($__internal_22_$__cuda_sm70_shflsync_bfly_p) ;  /* 0x0000198000007944 */ /* 0x000fea0003c00000 */
[----:B------:R-:W-:Y:S05]  /*23dd0*/  BRA `(.L_x_1868) ;  /* 0xffff71a000007947 */ /* 0x000fea000383ffff */
.L_x_1769:
[----:B------:R-:W-:Y:S01]  /*23de0*/  IMAD.MOV.U32 R4, RZ, RZ, R5 ;  /* 0x000000ffff047224 */ /* 0x000fe200078e0005 */
[----:B------:R-:W-:Y:S02]  /*23df0*/  MOV R0, 0x1 ;  /* 0x0000000100007802 */ /* 0x000fe40000000f00 */
[----:B------:R-:W-:Y:S02]  /*23e00*/  MOV R2, 0x23e20 ;  /* 0x00023e2000027802 */ /* 0x000fe40000000f00 */
[----:B-1----:R-:W-:Y:S05]  /*23e10*/  CALL.REL.NOINC `($__internal_22_$__cuda_sm70_shflsync_bfly_p) ;  /* 0x0000193000007944 */ /* 0x002fea0003c00000 */
[----:B------:R-:W-:Y:S01]  /*23e20*/  FADD.FTZ R5, R5, R0 ;  /* 0x0000000005057221 */ /* 0x000fe20000010000 */
[----:B------:R-:W-:Y:S02]  /*23e30*/  MOV R4, R243 ;  /* 0x000000f300047202 */ /* 0x000fe40000000f00 */
[----:B------:R-:W-:Y:S02]  /*23e40*/  MOV R0, 0x2 ;  /* 0x0000000200007802 */ /* 0x000fe40000000f00 */
[----:B------:R-:W-:Y:S02]  /*23e50*/  MOV R2, 0x23e70 ;  /* 0x00023e7000027802 */ /* 0x000fe40000000f00 */
[----:B------:R-:W-:Y:S05]  /*23e60*/  CALL.REL.NOINC `($__internal_22_$__cuda_sm70_shflsync_bfly_p) ;  /* 0x000018e000007944 */ /* 0x000fea0003c00000 */
[----:B------:R-:W-:Y:S01]  /*23e70*/  FADD.FTZ R6, R243, R0 ;  /* 0x00000000f3067221 */ /* 0x000fe20000010000 */
[----:B------:R-:W-:Y:S02]  /*23e80*/  MOV R0, 0x1 ;  /* 0x0000000100007802 */ /* 0x000fe40000000f00 */
[----:B------:R-:W-:-:S02]  /*23e90*/  MOV R2, 0x23ec0 ;  /* 0x00023ec000027802 */ /* 0x000fc40000000f00 */
[----:B------:R-:W-:Y:S02]  /*23ea0*/  MOV R4, R6 ;  /* 0x0000000600047202 */ /* 0x000fe40000000f00 */
[----:B------:R-:W-:Y:S05]  /*23eb0*/  CALL.REL.NOINC `($__internal_22_$__cuda_sm70_shflsync_bfly_p) ;  /* 0x0000189000007944 */ /* 0x000fea0003c00000 */
[----:B------:R-:W-:Y:S01]  /*23ec0*/  FADD.FTZ R6, R6, R0 ;  /* 0x0000000006067221 */ /* 0x000fe20000010000 */
[----:B------:R-:W-:Y:S02]  /*23ed0*/  MOV R4, R246 ;  /* 0x000000f600047202 */ /* 0x000fe40000000f00 */
[----:B------:R-:W-:Y:S02]  /*23ee0*/  MOV R0, 0x2 ;  /* 0x0000000200007802 */ /* 0x000fe40000000f00 */
[----:B------:R-:W-:Y:S02]  /*23ef0*/  MOV R2, 0x23f10 ;  /* 0x00023f1000027802 */ /* 0x000fe40000000f00 */
[----:B------:R-:W-:Y:S05]  /*23f00*/  CALL.REL.NOINC `($__internal_22_$__cuda_sm70_shflsync_bfly_p) ;  /* 0x0000184000007944 */ /* 0x000fea0003c00000 */
[----:B------:R-:W-:Y:S01]  /*23f10*/  FADD.FTZ R7, R246, R0 ;  /* 0x00000000f6077221 */ /* 0x000fe20000010000 */
[----:B------:R-:W-:Y:S02]  /*23f20*/  MOV R0, 0x1 ;  /* 0x0000000100007802 */ /* 0x000fe40000000f00 */
[----:B------:R-:W-:Y:S02]  /*23f30*/  MOV R2, 0x23f60 ;  /* 0x00023f6000027802 */ /* 0x000fe40000000f00 */
[----:B------:R-:W-:-:S02]  /*23f40*/  MOV R4, R7 ;  /* 0x0000000700047202 */ /* 0x000fc40000000f00 */
[----:B------:R-:W-:Y:S05]  /*23f50*/  CALL.REL.NOINC `($__internal_22_$__cuda_sm70_shflsync_bfly_p) ;  /* 0x000017f000007944 */ /* 0x000fea0003c00000 */
[----:B------:R-:W-:Y:S01]  /*23f60*/  FADD.FTZ R7, R7, R0 ;  /* 0x0000000007077221 */ /* 0x000fe20000010000 */
[----:B------:R-:W-:-:S02]  /*23f70*/  MOV R4, R247 ;  /* 0x000000f700047202 */ /* 0x000fc40000000f00 */
[----:B------:R-:W-:Y:S02]  /*23f80*/  MOV R0, 0x2 ;  /* 0x0000000200007802 */ /* 0x000fe40000000f00 */
[----:B------:R-:W-:Y:S02]  /*23f90*/  MOV R2, 0x23fb0 ;  /* 0x00023fb000027802 */ /* 0x000fe40000000f00 */
[----:B------:R-:W-:Y:S05]  /*23fa0*/  CALL.REL.NOINC `($__internal_22_$__cuda_sm70_shflsync_bfly_p) ;  /* 0x000017a000007944 */ /* 0x000fea0003c00000 */
[----:B------:R-:W-:Y:S01]  /*23fb0*/  FADD.FTZ R4, R247, R0 ;  /* 0x00000000f7047221 */ /* 0x000fe20000010000 */
[----:B------:R-:W-:Y:S02]  /*23fc0*/  MOV R0, 0x1 ;  /* 0x0000000100007802 */ /* 0x000fe40000000f00 */
[----:B------:R-:W-:Y:S02]  /*23fd0*/  MOV R2, 0x23ff0 ;  /* 0x00023ff000027802 */ /* 0x000fe40000000f00 */
[----:B------:R-:W-:Y:S05]  /*23fe0*/  CALL.REL.NOINC `($__internal_22_$__cuda_sm70_shflsync_bfly_p) ;  /* 0x0000176000007944 */ /* 0x000fea0003c00000 */
[----:B------:R-:W-:Y:S01]  /*23ff0*/  MOV R8, R0 ;  /* 0x0000000000087202 */ /* 0x000fe20000000f00 */
[----:B------:R-:W-:Y:S05]  /*24000*/  BRA `(.L_x_1869) ;  /* 0xffff706000007947 */ /* 0x000fea000383ffff */
.L_x_1776:
[----:B-1234-:R-:W-:Y:S01]  /*24010*/  IMAD.MOV.U32 R56, RZ, RZ, R5 ;  /* 0x000000ffff387224 */ /* 0x01efe200078e0005 */
[----:B------:R-:W-:Y:S01]  /*24020*/  MOV R2, RZ ;  /* 0x000000ff00027202 */ /* 0x000fe20000000f00 */
[----:B------:R-:W-:Y:S01]  /*24030*/  IMAD.MOV.U32 R61, RZ, RZ, 0x181f ;  /* 0x0000181fff3d7424 */ /* 0x000fe200078e00ff */
[----:B------:R-:W-:Y:S02]  /*24040*/  MOV R3, 0x24060 ;  /* 0x0002406000037802 */ /* 0x000fe40000000f00 */
[----:B------:R-:W-:Y:S05]  /*24050*/  CALL.REL.NOINC `($__internal_23_$__cuda_sm70_shflsync_idx_p) ;  /* 0x0000175000007944 */ /* 0x000fea0003c00000 */
[----:B------:R-:W-:Y:S01]  /*24060*/  MOV R7, R62 ;  /* 0x0000003e00077202 */ /* 0x000fe20000000f00 */
[----:B------:R-:W-:Y:S05]  /*24070*/  BRA `(.L_x_1870) ;  /* 0xffff86b000007947 */ /* 0x000fea000383ffff */
.L_x_1777:
[----:B------:R-:W-:Y:S01]  /*24080*/  IMAD.MOV.U32 R56, RZ, RZ, R6 ;  /* 0x000000ffff387224 */ /* 0x000fe200078e0006 */
[----:B------:R-:W-:Y:S01]  /*24090*/  MOV R2, RZ ;  /* 0x000000ff00027202 */ /* 0x000fe20000000f00 */
[----:B------:R-:W-:Y:S01]  /*240a0*/  IMAD.MOV.U32 R61, RZ, RZ, 0x181f ;  /* 0x0000181fff3d7424 */ /* 0x000fe200078e00ff */
[----:B------:R-:W-:-:S02]  /*240b0*/  MOV R3, 0x240d0 ;  /* 0x000240d000037802 */ /* 0x000fc40000000f00 */
[----:B-12---:R-:W-:Y:S05]  /*240c0*/  CALL.REL.NOINC `($__internal_23_$__cuda_sm70_shflsync_idx_p) ;  /* 0x000016e000007944 */ /* 0x006fea0003c00000 */
[----:B------:R-:W-:Y:S01]  /*240d0*/  MOV R2, R62 ;  /* 0x0000003e00027202 */ /* 0x000fe20000000f00 */
[----:B------:R-:W-:Y:S05]  /*240e0*/  BRA `(.L_x_1871) ;  /* 0xffff866000007947 */ /* 0x000fea000383ffff */
.L_x_1778:
[----:B------:R-:W-:Y:S01]  /*240f0*/  IMAD.MOV.U32 R56, RZ, RZ, R5 ;  /* 0x000000ffff387224 */ /* 0x000fe200078e0005 */
[----:B--2---:R-:W-:Y:S01]  /*24100*/  MOV R2, 0x1 ;  /* 0x0000000100027802 */ /* 0x004fe20000000f00 */
[----:B------:R-:W-:Y:S01]  /*24110*/  IMAD.MOV.U32 R61, RZ, RZ, 0x181f ;  /* 0x0000181fff3d7424 */ /* 0x000fe200078e00ff */
[----:B------:R-:W-:-:S02]  /*24120*/  MOV R3, 0x24140 ;  /* 0x0002414000037802 */ /* 0x000fc40000000f00 */
[----:B-1-3--:R-:W-:Y:S05]  /*24130*/  CALL.REL.NOINC `($__internal_23_$__cuda_sm70_shflsync_idx_p) ;  /* 0x0000167000007944 */ /* 0x00afea0003c00000 */
        /* <DEDUP_REMOVED lines=8> */
.L_x_1779:
[----:B------:R-:W-:Y:S01]  /*241c0*/  IMAD.MOV.U32 R56, RZ, RZ, R5 ;  /* 0x000000ffff387224 */ /* 0x000fe200078e0005 */
[----:B-1----:R-:W-:Y:S01]  /*241d0*/  MOV R2, 0x2 ;  /* 0x0000000200027802 */ /* 0x002fe20000000f00 */
[----:B------:R-:W-:Y:S01]  /*241e0*/  IMAD.MOV.U32 R61, RZ, RZ, 0x181f ;  /* 0x0000181fff3d7424 */ /* 0x000fe200078e00ff */
[----:B------:R-:W-:Y:S02]  /*241f0*/  MOV R3, 0x24210 ;  /* 0x0002421000037802 */ /* 0x000fe40000000f00 */
[----:B---34-:R-:W-:Y:S05]  /*24200*/  CALL.REL.NOINC `($__internal_23_$__cuda_sm70_shflsync_idx_p) ;  /* 0x000015a000007944 */ /* 0x018fea0003c00000 */
[----:B------:R-:W-:Y:S01]  /*24210*/  MOV R7, R62 ;  /* 0x0000003e00077202 */ /* 0x000fe20000000f00 */
[----:B------:R-:W-:Y:S05]  /*24220*/  BRA `(.L_x_1873) ;  /* 0xffff860000007947 */ /* 0x000fea000383ffff */
.L_x_1780:
[----:B------:R-:W-:Y:S01]  /*24230*/  IMAD.MOV.U32 R56, RZ, RZ, R6 ;  /* 0x000000ffff387224 */ /* 0x000fe200078e0006 */
[----:B-1----:R-:W-:Y:S01]  /*24240*/  MOV R2, 0x2 ;  /* 0x0000000200027802 */ /* 0x002fe20000000f00 */
[----:B------:R-:W-:Y:S01]  /*24250*/  IMAD.MOV.U32 R61, RZ, RZ, 0x181f ;  /* 0x0000181fff3d7424 */ /* 0x000fe200078e00ff */
[----:B------:R-:W-:Y:S02]  /*24260*/  MOV R3, 0x24280 ;  /* 0x0002428000037802 */ /* 0x000fe40000000f00 */
[----:B--234-:R-:W-:Y:S05]  /*24270*/  CALL.REL.NOINC `($__internal_23_$__cuda_sm70_shflsync_idx_p) ;  /* 0x0000153000007944 */ /* 0x01cfea0003c00000 */
[----:B------:R-:W-:Y:S01]  /*24280*/  MOV R2, R62 ;  /* 0x0000003e00027202 */ /* 0x000fe20000000f00 */
[----:B------:R-:W-:Y:S05]  /*24290*/  BRA `(.L_x_1874) ;  /* 0xffff85b000007947 */ /* 0x000fea000383ffff */
.L_x_1781:
[----:B------:R-:W-:Y:S01]  /*242a0*/  IMAD.MOV.U32 R56, RZ, RZ, R5 ;  /* 0x000000ffff387224 */ /* 0x000fe200078e0005 */
[----:B--2---:R-:W-:Y:S01]  /*242b0*/  MOV R2, 0x3 ;  /* 0x0000000300027802 */ /* 0x004fe20000000f00 */
[----:B------:R-:W-:Y:S01]  /*242c0*/  IMAD.MOV.U32 R61, RZ, RZ, 0x181f ;  /* 0x0000181fff3d7424 */ /* 0x000fe200078e00ff */
[----:B------:R-:W-:-:S02]  /*242d0*/  MOV R3, 0x242f0 ;  /* 0x000242f000037802 */ /* 0x000fc40000000f00 */
[----:B-1-34-:R-:W-:Y:S05]  /*242e0*/  CALL.REL.NOINC `($__internal_23_$__cuda_sm70_shflsync_idx_p) ;  /* 0x000014c000007944 */ /* 0x01afea0003c00000 */
        /* <DEDUP_REMOVED lines=8> */
.L_x_1782:
[----:B------:R-:W-:Y:S01]  /*24370*/  IMAD.MOV.U32 R56, RZ, RZ, R5 ;  /* 0x000000ffff387224 */ /* 0x000fe200078e0005 */
[----:B--2---:R-:W-:Y:S01]  /*24380*/  MOV R2, 0x4 ;  /* 0x0000000400027802 */ /* 0x004fe20000000f00 */
[----:B------:R-:W-:Y:S01]  /*24390*/  IMAD.MOV.U32 R61, RZ, RZ, 0x181f ;  /* 0x0000181fff3d7424 */ /* 0x000fe200078e00ff */
[----:B------:R-:W-:Y:S02]  /*243a0*/  MOV R3, 0x243c0 ;  /* 0x000243c000037802 */ /* 0x000fe40000000f00 */
[----:B-1-34-:R-:W-:Y:S05]  /*243b0*/  CALL.REL.NOINC `($__internal_23_$__cuda_sm70_shflsync_idx_p) ;  /* 0x000013f000007944 */ /* 0x01afea0003c00000 */
[----:B------:R-:W-:Y:S01]  /*243c0*/  MOV R7, R62 ;  /* 0x0000003e00077202 */ /* 0x000fe20000000f00 */
[----:B------:R-:W-:Y:S05]  /*243d0*/  BRA `(.L_x_1876) ;  /* 0xffff856000007947 */ /* 0x000fea000383ffff */
.L_x_1783:
[----:B------:R-:W-:Y:S01]  /*243e0*/  IMAD.MOV.U32 R56, RZ, RZ, R6 ;  /* 0x000000ffff387224 */ /* 0x000fe200078e0006 */
[----:B--2---:R-:W-:Y:S01]  /*243f0*/  MOV R2, 0x4 ;  /* 0x0000000400027802 */ /* 0x004fe20000000f00 */
[----:B------:R-:W-:Y:S01]  /*24400*/  IMAD.MOV.U32 R61, RZ, RZ, 0x181f ;  /* 0x0000181fff3d7424 */ /* 0x000fe200078e00ff */
[----:B------:R-:W-:Y:S02]  /*24410*/  MOV R3, 0x24430 ;  /* 0x0002443000037802 */ /* 0x000fe40000000f00 */
[----:B-1-34-:R-:W-:Y:S05]  /*24420*/  CALL.REL.NOINC `($__internal_23_$__cuda_sm70_shflsync_idx_p) ;  /* 0x0000138000007944 */ /* 0x01afea0003c00000 */
[----:B------:R-:W-:Y:S01]  /*24430*/  MOV R2, R62 ;  /* 0x0000003e00027202 */ /* 0x000fe20000000f00 */
[----:B------:R-:W-:Y:S05]  /*24440*/  BRA `(.L_x_1877) ;  /* 0xffff851000007947 */ /* 0x000fea000383ffff */
.L_x_1784:
[----:B------:R-:W-:Y:S01]  /*24450*/  IMAD.MOV.U32 R56, RZ, RZ, R5 ;  /* 0x000000ffff387224 */ /* 0x000fe200078e0005 */
[----:B-1----:R-:W-:Y:S01]  /*24460*/  MOV R2, 0x5 ;  /* 0x0000000500027802 */ /* 0x002fe20000000f00 */
[----:B------:R-:W-:Y:S01]  /*24470*/  IMAD.MOV.U32 R61, RZ, RZ, 0x181f ;  /* 0x0000181fff3d7424 */ /* 0x000fe200078e00ff */
[----:B------:R-:W-:-:S02]  /*24480*/  MOV R3, 0x244a0 ;  /* 0x000244a000037802 */ /* 0x000fc40000000f00 */
[----:B--234-:R-:W-:Y:S05]  /*24490*/  CALL.REL.NOINC `($__internal_23_$__cuda_sm70_shflsync_idx_p) ;  /* 0x0000131000007944 */ /* 0x01cfea0003c00000 */
        /* <DEDUP_REMOVED lines=8> */
.L_x_1785:
[----:B------:R-:W-:Y:S01]  /*24520*/  IMAD.MOV.U32 R56, RZ, RZ, R5 ;  /* 0x000000ffff387224 */ /* 0x000fe200078e0005 */
[----:B--2---:R-:W-:Y:S01]  /*24530*/  MOV R2, 0x6 ;  /* 0x0000000600027802 */ /* 0x004fe20000000f00 */
[----:B------:R-:W-:Y:S01]  /*24540*/  IMAD.MOV.U32 R61, RZ, RZ, 0x181f ;  /* 0x0000181fff3d7424 */ /* 0x000fe200078e00ff */
[----:B------:R-:W-:Y:S02]  /*24550*/  MOV R3, 0x24570 ;  /* 0x0002457000037802 */ /* 0x000fe40000000f00 */
[----:B-1--4-:R-:W-:Y:S05]  /*24560*/  CALL.REL.NOINC `($__internal_23_$__cuda_sm70_shflsync_idx_p) ;  /* 0x0000124000007944 */ /* 0x012fea0003c00000 */
[----:B------:R-:W-:Y:S01]  /*24570*/  MOV R7, R62 ;  /* 0x0000003e00077202 */ /* 0x000fe20000000f00 */
[----:B------:R-:W-:Y:S05]  /*24580*/  BRA `(.L_x_1879) ;  /* 0xffff84c000007947 */ /* 0x000fea000383ffff */
.L_x_1786:
[----:B------:R-:W-:Y:S01]  /*24590*/  IMAD.MOV.U32 R56, RZ, RZ, R6 ;  /* 0x000000ffff387224 */ /* 0x000fe200078e0006 */
[----:B--2---:R-:W-:Y:S01]  /*245a0*/  MOV R2, 0x6 ;  /* 0x0000000600027802 */ /* 0x004fe20000000f00 */
[----:B------:R-:W-:Y:S01]  /*245b0*/  IMAD.MOV.U32 R61, RZ, RZ, 0x181f ;  /* 0x0000181fff3d7424 */ /* 0x000fe200078e00ff */
[----:B------:R-:W-:Y:S02]  /*245c0*/  MOV R3, 0x245e0 ;  /* 0x000245e000037802 */ /* 0x000fe40000000f00 */
[----:B-1-34-:R-:W-:Y:S05]  /*245d0*/  CALL.REL.NOINC `($__internal_23_$__cuda_sm70_shflsync_idx_p) ;  /* 0x000011d000007944 */ /* 0x01afea0003c00000 */
[----:B------:R-:W-:Y:S01]  /*245e0*/  MOV R2, R62 ;  /* 0x0000003e00027202 */ /* 0x000fe20000000f00 */
[----:B------:R-:W-:Y:S05]  /*245f0*/  BRA `(.L_x_1880) ;  /* 0xffff847000007947 */ /* 0x000fea000383ffff */
.L_x_1787:
[----:B------:R-:W-:Y:S01]  /*24600*/  IMAD.MOV.U32 R56, RZ, RZ, R5 ;  /* 0x000000ffff387224 */ /* 0x000fe200078e0005 */
[----:B-1----:R-:W-:Y:S01]  /*24610*/  MOV R2, 0x7 ;  /* 0x0000000700027802 */ /* 0x002fe20000000f00 */
[----:B------:R-:W-:Y:S01]  /*24620*/  IMAD.MOV.U32 R61, RZ, RZ, 0x181f ;  /* 0x0000181fff3d7424 */ /* 0x000fe200078e00ff */
[----:B------:R-:W-:-:S02]  /*24630*/  MOV R3, 0x24650 ;  /* 0x0002465000037802 */ /* 0x000fc40000000f00 */
[----:B--2-4-:R-:W-:Y:S05]  /*24640*/  CALL.REL.NOINC `($__internal_23_$__cuda_sm70_shflsync_idx_p) ;  /* 0x0000116000007944 */ /* 0x014fea0003c00000 */
        /* <DEDUP_REMOVED lines=8> */
.L_x_1789:
[----:B------:R-:W-:Y:S01]  /*246d0*/  IMAD.MOV.U32 R56, RZ, RZ, R5 ;  /* 0x000000ffff387224 */ /* 0x000fe200078e0005 */
[----:B------:R-:W-:Y:S01]  /*246e0*/  MOV R2, RZ ;  /* 0x000000ff00027202 */ /* 0x000fe20000000f00 */
[----:B------:R-:W-:Y:S01]  /*246f0*/  IMAD.MOV.U32 R61, RZ, RZ, 0x1c1f ;  /* 0x00001c1fff3d7424 */ /* 0x000fe200078e00ff */
[----:B------:R-:W-:Y:S02]  /*24700*/  MOV R3, 0x24720 ;  /* 0x0002472000037802 */ /* 0x000fe40000000f00 */
[----:B------:R-:W-:Y:S05]  /*24710*/  CALL.REL.NOINC `($__internal_23_$__cuda_sm70_shflsync_idx_p) ;  /* 0x0000109000007944 */ /* 0x000fea0003c00000 */
[----:B------:R-:W-:Y:S01]  /*24720*/  MOV R4, R62 ;  /* 0x0000003e00047202 */ /* 0x000fe20000000f00 */
[----:B------:R-:W-:Y:S05]  /*24730*/  BRA `(.L_x_1882) ;  /* 0xffff863000007947 */ /* 0x000fea000383ffff */
.L_x_1790:
[----:B------:R-:W-:Y:S01]  /*24740*/  IMAD.MOV.U32 R56, RZ, RZ, R12 ;  /* 0x000000ffff387224 */ /* 0x000fe200078e000c */
[----:B------:R-:W-:Y:S01]  /*24750*/  MOV R2, RZ ;  /* 0x000000ff00027202 */ /* 0x000fe20000000f00 */
[----:B------:R-:W-:Y:S01]  /*24760*/  IMAD.MOV.U32 R61, RZ, RZ, 0x1c1f ;  /* 0x00001c1fff3d7424 */ /* 0x000fe200078e00ff */
[----:B------:R-:W-:Y:S02]  /*24770*/  MOV R3, 0x24790 ;  /* 0x0002479000037802 */ /* 0x000fe40000000f00 */
[----:B-12---:R-:W-:Y:S05]  /*24780*/  CALL.REL.NOINC `($__internal_23_$__cuda_sm70_shflsync_idx_p) ;  /* 0x0000102000007944 */ /* 0x006fea0003c00000 */
[----:B------:R-:W-:Y:S01]  /*24790*/  MOV R0, R62 ;  /* 0x0000003e00007202 */ /* 0x000fe20000000f00 */
[----:B------:R-:W-:Y:S05]  /*247a0*/  BRA `(.L_x_1883) ;  /* 0xffff85e000007947 */ /* 0x000fea000383ffff */
.L_x_1793:
[----:B------:R-:W-:Y:S01]  /*247b0*/  IMAD.MOV.U32 R56, RZ, RZ, R5 ;  /* 0x000000ffff387224 */ /* 0x000fe200078e0005 */
[----:B---3--:R-:W-:Y:S01]  /*247c0*/  MOV R2, 0x1 ;  /* 0x0000000100027802 */ /* 0x008fe20000000f00 */
        /* <DEDUP_REMOVED lines=11> */
.L_x_1796:
[----:B------:R-:W-:Y:S01]  /*24880*/  IMAD.MOV.U32 R56, RZ, RZ, R5 ;  /* 0x000000ffff387224 */ /* 0x000fe200078e0005 */
[----:B--23--:R-:W-:Y:S01]  /*24890*/  MOV R2, 0x2 ;  /* 0x0000000200027802 */ /* 0x00cfe20000000f00 */
[----:B------:R-:W-:Y:S01]  /*248a0*/  IMAD.MOV.U32 R61, RZ, RZ, 0x1c1f ;  /* 0x00001c1fff3d7424 */ /* 0x000fe200078e00ff */
[----:B------:R-:W-:Y:S02]  /*248b0*/  MOV R3, 0x248d0 ;  /* 0x000248d000037802 */ /* 0x000fe40000000f00 */
[----:B-1--4-:R-:W-:Y:S05]  /*248c0*/  CALL.REL.NOINC `($__internal_23_$__cuda_sm70_shflsync_idx_p) ;  /* 0x00000ee000007944 */ /* 0x012fea0003c00000 */
[----:B------:R-:W-:Y:S01]  /*248d0*/  MOV R4, R62 ;  /* 0x0000003e00047202 */ /* 0x000fe20000000f00 */
[----:B------:R-:W-:Y:S05]  /*248e0*/  BRA `(.L_x_1885) ;  /* 0xffff8b5000007947 */ /* 0x000fea000383ffff */
.L_x_1797:
[----:B------:R-:W-:Y:S01]  /*248f0*/  IMAD.MOV.U32 R56, RZ, RZ, R12 ;  /* 0x000000ffff387224 */ /* 0x000fe200078e000c */
[----:B--23--:R-:W-:Y:S01]  /*24900*/  MOV R2, 0x2 ;  /* 0x0000000200027802 */ /* 0x00cfe20000000f00 */
[----:B------:R-:W-:Y:S01]  /*24910*/  IMAD.MOV.U32 R61, RZ, RZ, 0x1c1f ;  /* 0x00001c1fff3d7424 */ /* 0x000fe200078e00ff */
[----:B------:R-:W-:Y:S02]  /*24920*/  MOV R3, 0x24940 ;  /* 0x0002494000037802 */ /* 0x000fe40000000f00 */
[----:B-1--4-:R-:W-:Y:S05]  /*24930*/  CALL.REL.NOINC `($__internal_23_$__cuda_sm70_shflsync_idx_p) ;  /* 0x00000e7000007944 */ /* 0x012fea0003c00000 */
[----:B------:R-:W-:Y:S01]  /*24940*/  MOV R0, R62 ;  /* 0x0000003e00007202 */ /* 0x000fe20000000f00 */
[----:B------:R-:W-:Y:S05]  /*24950*/  BRA `(.L_x_1886) ;  /* 0xffff8b0000007947 */ /* 0x000fea000383ffff */
.L_x_1800:
[----:B------:R-:W-:Y:S01]  /*24960*/  IMAD.MOV.U32 R56, RZ, RZ, R5 ;  /* 0x000000ffff387224 */ /* 0x000fe200078e0005 */
[----:B--2---:R-:W-:Y:S01]  /*24970*/  MOV R2, 0x3 ;  /* 0x0000000300027802 */ /* 0x004fe20000000f00 */
[----:B------:R-:W-:Y:S01]  /*24980*/  IMAD.MOV.U32 R61, RZ, RZ, 0x1c1f ;  /* 0x00001c1fff3d7424 */ /* 0x000fe200078e00ff */
[----:B------:R-:W-:-:S02]  /*24990*/  MOV R3, 0x249b0 ;  /* 0x000249b000037802 */ /* 0x000fc40000000f00 */
[----:B-1--4-:R-:W-:Y:S05]  /*249a0*/  CALL.REL.NOINC `($__internal_23_$__cuda_sm70_shflsync_idx_p) ;  /* 0x00000e0000007944 */ /* 0x012fea0003c00000 */
        /* <DEDUP_REMOVED lines=8> */
.L_x_1804:
[----:B------:R-:W-:Y:S01]  /*24a30*/  IMAD.MOV.U32 R56, RZ, RZ, R5 ;  /* 0x000000ffff387224 */ /* 0x000fe200078e0005 */
[----:B------:R-:W-:Y:S01]  /*24a40*/  MOV R2, RZ ;  /* 0x000000ff00027202 */ /* 0x000fe20000000f00 */
[----:B------:R-:W-:Y:S01]  /*24a50*/  IMAD.MOV.U32 R61, RZ, RZ, 0x181f ;  /* 0x0000181fff3d7424 */ /* 0x000fe200078e00ff */
[----:B------:R-:W-:Y:S02]  /*24a60*/  MOV R3, 0x24a80 ;  /* 0x00024a8000037802 */ /* 0x000fe40000000f00 */
[----:B------:R-:W-:Y:S05]  /*24a70*/  CALL.REL.NOINC `($__internal_23_$__cuda_sm70_shflsync_idx_p) ;  /* 0x00000d3000007944 */ /* 0x000fea0003c00000 */
[----:B------:R-:W-:Y:S01]  /*24a80*/  MOV R7, R62 ;  /* 0x0000003e00077202 */ /* 0x000fe20000000f00 */
[----:B------:R-:W-:Y:S05]  /*24a90*/  BRA `(.L_x_1888) ;  /* 0xffff987000007947 */ /* 0x000fea000383ffff */
.L_x_1805:
[----:B------:R-:W-:Y:S01]  /*24aa0*/  IMAD.MOV.U32 R56, RZ, RZ, R6 ;  /* 0x000000ffff387224 */ /* 0x000fe200078e0006 */
[----:B------:R-:W-:Y:S01]  /*24ab0*/  MOV R2, RZ ;  /* 0x000000ff00027202 */ /* 0x000fe20000000f00 */
[----:B------:R-:W-:Y:S01]  /*24ac0*/  IMAD.MOV.U32 R61, RZ, RZ, 0x181f ;  /* 0x0000181fff3d7424 */ /* 0x000fe200078e00ff */
[----:B------:R-:W-:Y:S02]  /*24ad0*/  MOV R3, 0x24af0 ;  /* 0x00024af000037802 */ /* 0x000fe40000000f00 */
[----:B-12---:R-:W-:Y:S05]  /*24ae0*/  CALL.REL.NOINC `($__internal_23_$__cuda_sm70_shflsync_idx_p) ;  /* 0x00000cc000007944 */ /* 0x006fea0003c00000 */
[----:B------:R-:W-:Y:S01]  /*24af0*/  MOV R2, R62 ;  /* 0x0000003e00027202 */ /* 0x000fe20000000f00 */
[----:B------:R-:W-:Y:S05]  /*24b00*/  BRA `(.L_x_1889) ;  /* 0xffff982000007947 */ /* 0x000fea000383ffff */
.L_x_1806:
        /* <DEDUP_REMOVED lines=13> */
.L_x_1807:
[----:B------:R-:W-:Y:S01]  /*24be0*/  IMAD.MOV.U32 R56, RZ, RZ, R5 ;  /* 0x000000ffff387224 */ /* 0x000fe200078e0005 */
[----:B-1----:R-:W-:Y:S01]  /*24bf0*/  MOV R2, 0x2 ;  /* 0x0000000200027802 */ /* 0x002fe20000000f00 */
[----:B------:R-:W-:Y:S01]  /*24c00*/  IMAD.MOV.U32 R61, RZ, RZ, 0x181f ;  /* 0x0000181fff3d7424 */ /* 0x000fe200078e00ff */
[----:B------:R-:W-:Y:S02]  /*24c10*/  MOV R3, 0x24c30 ;  /* 0x00024c3000037802 */ /* 0x000fe40000000f00 */
[----:B---34-:R-:W-:Y:S05]  /*24c20*/  CALL.REL.NOINC `($__internal_23_$__cuda_sm70_shflsync_idx_p) ;  /* 0x00000b8000007944 */ /* 0x018fea0003c00000 */
[----:B------:R-:W-:Y:S01]  /*24c30*/  MOV R7, R62 ;  /* 0x0000003e00077202 */ /* 0x000fe20000000f00 */
[----:B------:R-:W-:Y:S05]  /*24c40*/  BRA `(.L_x_1891) ;  /* 0xffff97d000007947 */ /* 0x000fea000383ffff */
.L_x_1808:
[----:B------:R-:W-:Y:S01]  /*24c50*/  IMAD.MOV.U32 R56, RZ, RZ, R6 ;  /* 0x000000ffff387224 */ /* 0x000fe200078e0006 */
[----:B-1----:R-:W-:Y:S01]  /*24c60*/  MOV R2, 0x2 ;  /* 0x0000000200027802 */ /* 0x002fe20000000f00 */
[----:B------:R-:W-:Y:S01]  /*24c70*/  IMAD.MOV.U32 R61, RZ, RZ, 0x181f ;  /* 0x0000181fff3d7424 */ /* 0x000fe200078e00ff */
[----:B------:R-:W-:Y:S02]  /*24c80*/  MOV R3, 0x24ca0 ;  /* 0x00024ca000037802 */ /* 0x000fe40000000f00 */
[----:B--234-:R-:W-:Y:S05]  /*24c90*/  CALL.REL.NOINC `($__internal_23_$__cuda_sm70_shflsync_idx_p) ;  /* 0x00000b1000007944 */ /* 0x01cfea0003c00000 */
[----:B------:R-:W-:Y:S01]  /*24ca0*/  MOV R2, R62 ;  /* 0x0000003e00027202 */ /* 0x000fe20000000f00 */
[----:B------:R-:W-:Y:S05]  /*24cb0*/  BRA `(.L_x_1892) ;  /* 0xffff978000007947 */ /* 0x000fea000383ffff */
.L_x_1809:
        /* <DEDUP_REMOVED lines=13> */
.L_x_1810:
[----:B------:R-:W-:Y:S01]  /*24d90*/  IMAD.MOV.U32 R56, RZ, RZ, R5 ;  /* 0x000000ffff387224 */ /* 0x000fe200078e0005 */
[----:B--2---:R-:W-:Y:S01]  /*24da0*/  MOV R2, 0x4 ;  /* 0x0000000400027802 */ /* 0x004fe20000000f00 */
[----:B------:R-:W-:Y:S01]  /*24db0*/  IMAD.MOV.U32 R61, RZ, RZ, 0x181f ;  /* 0x0000181fff3d7424 */ /* 0x000fe200078e00ff */
[----:B------:R-:W-:Y:S02]  /*24dc0*/  MOV R3, 0x24de0 ;  /* 0x00024de000037802 */ /* 0x000fe40000000f00 */
[----:B-1-34-:R-:W-:Y:S05]  /*24dd0*/  CALL.REL.NOINC `($__internal_23_$__cuda_sm70_shflsync_idx_p) ;  /* 0x000009d000007944 */ /* 0x01afea0003c00000 */
[----:B------:R-:W-:Y:S01]  /*24de0*/  MOV R7, R62 ;  /* 0x0000003e00077202 */ /* 0x000fe20000000f00 */
[----:B------:R-:W-:Y:S05]  /*24df0*/  BRA `(.L_x_1894) ;  /* 0xffff973000007947 */ /* 0x000fea000383ffff */
.L_x_1811:
[----:B------:R-:W-:Y:S01]  /*24e00*/  IMAD.MOV.U32 R56, RZ, RZ, R6 ;  /* 0x000000ffff387224 */ /* 0x000fe200078e0006 */
[----:B--2---:R-:W-:Y:S01]  /*24e10*/  MOV R2, 0x4 ;  /* 0x0000000400027802 */ /* 0x004fe20000000f00 */
[----:B------:R-:W-:Y:S01]  /*24e20*/  IMAD.MOV.U32 R61, RZ, RZ, 0x181f ;  /* 0x0000181fff3d7424 */ /* 0x000fe200078e00ff */
[----:B------:R-:W-:Y:S02]  /*24e30*/  MOV R3, 0x24e50 ;  /* 0x00024e5000037802 */ /* 0x000fe40000000f00 */
[----:B-1-34-:R-:W-:Y:S05]  /*24e40*/  CALL.REL.NOINC `($__internal_23_$__cuda_sm70_shflsync_idx_p) ;  /* 0x0000096000007944 */ /* 0x01afea0003c00000 */
[----:B------:R-:W-:Y:S01]  /*24e50*/  MOV R2, R62 ;  /* 0x0000003e00027202 */ /* 0x000fe20000000f00 */
[----:B------:R-:W-:Y:S05]  /*24e60*/  BRA `(.L_x_1895) ;  /* 0xffff96e000007947 */ /* 0x000fea000383ffff */
.L_x_1812:
        /* <DEDUP_REMOVED lines=13> */
.L_x_1813:
[----:B------:R-:W-:Y:S01]  /*24f40*/  IMAD.MOV.U32 R56, RZ, RZ, R5 ;  /* 0x000000ffff387224 */ /* 0x000fe200078e0005 */
[----:B--2---:R-:W-:Y:S01]  /*24f50*/  MOV R2, 0x6 ;  /* 0x0000000600027802 */ /* 0x004fe20000000f00 */
[----:B------:R-:W-:Y:S01]  /*24f60*/  IMAD.MOV.U32 R61, RZ, RZ, 0x181f ;  /* 0x0000181fff3d7424 */ /* 0x000fe200078e00ff */
[----:B------:R-:W-:Y:S02]  /*24f70*/  MOV R3, 0x24f90 ;  /* 0x00024f9000037802 */ /* 0x000fe40000000f00 */
[----:B-1--4-:R-:W-:Y:S05]  /*24f80*/  CALL.REL.NOINC `($__internal_23_$__cuda_sm70_shflsync_idx_p) ;  /* 0x0000082000007944 */ /* 0x012fea0003c00000 */
[----:B------:R-:W-:Y:S01]  /*24f90*/  MOV R7, R62 ;  /* 0x0000003e00077202 */ /* 0x000fe20000000f00 */
[----:B------:R-:W-:Y:S05]  /*24fa0*/  BRA `(.L_x_1897) ;  /* 0xffff969000007947 */ /* 0x000fea000383ffff */
.L_x_1814:
[----:B------:R-:W-:Y:S01]  /*24fb0*/  IMAD.MOV.U32 R56, RZ, RZ, R6 ;  /* 0x000000ffff387224 */ /* 0x000fe200078e0006 */
[----:B--2---:R-:W-:Y:S01]  /*24fc0*/  MOV R2, 0x6 ;  /* 0x0000000600027802 */ /* 0x004fe20000000f00 */
[----:B------:R-:W-:Y:S01]  /*24fd0*/  IMAD.MOV.U32 R61, RZ, RZ, 0x181f ;  /* 0x0000181fff3d7424 */ /* 0x000fe200078e00ff */
[----:B------:R-:W-:Y:S02]  /*24fe0*/  MOV R3, 0x25000 ;  /* 0x0002500000037802 */ /* 0x000fe40000000f00 */
[----:B-1-34-:R-:W-:Y:S05]  /*24ff0*/  CALL.REL.NOINC `($__internal_23_$__cuda_sm70_shflsync_idx_p) ;  /* 0x000007b000007944 */ /* 0x01afea0003c00000 */
[----:B------:R-:W-:Y:S01]  /*25000*/  MOV R2, R62 ;  /* 0x0000003e00027202 */ /* 0x000fe20000000f00 */
[----:B------:R-:W-:Y:S05]  /*25010*/  BRA `(.L_x_1898) ;  /* 0xffff964000007947 */ /* 0x000fea000383ffff */
.L_x_1815:
        /* <DEDUP_REMOVED lines=13> */
.L_x_1817:
[----:B------:R-:W-:Y:S01]  /*250f0*/  IMAD.MOV.U32 R56, RZ, RZ, R57 ;  /* 0x000000ffff387224 */ /* 0x000fe200078e0039 */
[----:B------:R-:W-:Y:S01]  /*25100*/  MOV R2, RZ ;  /* 0x000000ff00027202 */ /* 0x000fe20000000f00 */
[----:B------:R-:W-:Y:S01]  /*25110*/  IMAD.MOV.U32 R61, RZ, RZ, 0x1f ;  /* 0x0000001fff3d7424 */ /* 0x000fe200078e00ff */
[----:B------:R-:W-:Y:S02]  /*25120*/  MOV R3, 0x25140 ;  /* 0x0002514000037802 */ /* 0x000fe40000000f00 */
[----:B------:R-:W-:Y:S05]  /*25130*/  CALL.REL.NOINC `($__internal_23_$__cuda_sm70_shflsync_idx_p) ;  /* 0x0000067000007944 */ /* 0x000fea0003c00000 */
[----:B------:R-:W-:Y:S01]  /*25140*/  MOV R9, R62 ;  /* 0x0000003e00097202 */ /* 0x000fe20000000f00 */
[----:B------:R-:W-:Y:S05]  /*25150*/  BRA `(.L_x_1900) ;  /* 0xffff96d000007947 */ /* 0x000fea000383ffff */
.L_x_1818:
[----:B------:R-:W-:Y:S01]  /*25160*/  IMAD.MOV.U32 R56, RZ, RZ, R57 ;  /* 0x000000ffff387224 */ /* 0x000fe200078e0039 */
[----:B------:R-:W-:Y:S01]  /*25170*/  MOV R2, 0x1 ;  /* 0x0000000100027802 */ /* 0x000fe20000000f00 */
[----:B------:R-:W-:Y:S01]  /*25180*/  IMAD.MOV.U32 R61, RZ, RZ, 0x1f ;  /* 0x0000001fff3d7424 */ /* 0x000fe200078e00ff */
[----:B------:R-:W-:Y:S02]  /*25190*/  MOV R3, 0x251b0 ;  /* 0x000251b000037802 */ /* 0x000fe40000000f00 */
[----:B-12---:R-:W-:Y:S05]  /*251a0*/  CALL.REL.NOINC `($__internal_23_$__cuda_sm70_shflsync_idx_p) ;  /* 0x0000060000007944 */ /* 0x006fea0003c00000 */
[----:B------:R-:W-:Y:S01]  /*251b0*/  MOV R8, R62 ;  /* 0x0000003e00087202 */ /* 0x000fe20000000f00 */
[----:B------:R-:W-:Y:S05]  /*251c0*/  BRA `(.L_x_1901) ;  /* 0xffff968000007947 */ /* 0x000fea000383ffff */
.L_x_1819:
[----:B------:R-:W-:Y:S02]  /*251d0*/  MOV R2, 0x1 ;  /* 0x0000000100027802 */ /* 0x000fe40000000f00 */
[----:B------:R-:W-:-:S02]  /*251e0*/  MOV R3, 0x25200 ;  /* 0x0002520000037802 */ /* 0x000fc40000000f00 */
[----:B-1234-:R-:W-:Y:S05]  /*251f0*/  CALL.REL.NOINC `($__internal_24_$__cuda_sm70_shflsync_up_p) ;  /* 0x0000061000007944 */ /* 0x01efea0003c00000 */
[----:B------:R-:W-:Y:S05]  /*25200*/  BRA `(.L_x_1902) ;  /* 0xffff977000007947 */ /* 0x000fea000383ffff */
.L_x_1820:
[----:B------:R-:W-:Y:S02]  /*25210*/  MOV R2, 0x2 ;  /* 0x0000000200027802 */ /* 0x000fe40000000f00 */
[----:B------:R-:W-:-:S02]  /*25220*/  MOV R3, 0x25240 ;  /* 0x0002524000037802 */ /* 0x000fc40000000f00 */
[----:B--2-4-:R-:W-:Y:S05]  /*25230*/  CALL.REL.NOINC `($__internal_24_$__cuda_sm70_shflsync_up_p) ;  /* 0x000005d000007944 */ /* 0x014fea0003c00000 */
        /* <DEDUP_REMOVED lines=24> */
.L_x_1824:
[----:B------:R-:W-:Y:S02]  /*253c0*/  MOV R2, 0x1 ;  /* 0x0000000100027802 */ /* 0x000fe40000000f00 */
[----:B------:R-:W-:Y:S02]  /*253d0*/  MOV R3, 0x253f0 ;  /* 0x000253f000037802 */ /* 0x000fe40000000f00 */
[----:B------:R-:W-:Y:S05]  /*253e0*/  CALL.REL.NOINC `($__internal_24_$__cuda_sm70_shflsync_up_p) ;  /* 0x0000042000007944 */ /* 0x000fea0003c00000 */
[----:B------:R-:W-:Y:S01]  /*253f0*/  MOV R2, R4 ;  /* 0x0000000400027202 */ /* 0x000fe20000000f00 */
[----:B------:R-:W-:Y:S05]  /*25400*/  BRA `(.L_x_1904) ;  /* 0xffff97d000007947 */ /* 0x000fea000383ffff */
.L_x_1825:
        /* <DEDUP_REMOVED lines=27> */
.L_x_1827:
[----:B------:R-:W-:Y:S02]  /*255c0*/  SEL R0, RZ, 0x1, P0 ;  /* 0x00000001ff007807 */ /* 0x000fe40000000000 */
[----:B------:R-:W-:Y:S02]  /*255d0*/  MOV R2, 0x255f0 ;  /* 0x000255f000027802 */ /* 0x000fe40000000f00 */
[----:B-1----:R-:W-:Y:S05]  /*255e0*/  CALL.REL.NOINC `($__internal_25_$__cuda_sm70_votesync_ballot) ;  /* 0x0000029000007944 */ /* 0x002fea0003c00000 */
[----:B------:R-:W-:Y:S01]  /*255f0*/  MOV R5, R0 ;  /* 0x0000000000057202 */ /* 0x000fe20000000f00 */
[----:B------:R-:W-:Y:S05]  /*25600*/  BRA `(.L_x_1906) ;  /* 0xffff976000007947 */ /* 0x000fea000383ffff */
.L_x_1828:
[----:B------:R-:W-:Y:S01]  /*25610*/  IMAD.MOV.U32 R56, RZ, RZ, R6 ;  /* 0x000000ffff387224 */ /* 0x000fe200078e0006 */
[----:B--2---:R-:W-:Y:S01]  /*25620*/  MOV R2, R0 ;  /* 0x0000000000027202 */ /* 0x004fe20000000f00 */
[----:B------:R-:W-:Y:S01]  /*25630*/  IMAD.MOV.U32 R61, RZ, RZ, 0x1f ;  /* 0x0000001fff3d7424 */ /* 0x000fe200078e00ff */
[----:B------:R-:W-:Y:S02]  /*25640*/  MOV R3, 0x25660 ;  /* 0x0002566000037802 */ /* 0x000fe40000000f00 */
[----:B-1----:R-:W-:Y:S05]  /*25650*/  CALL.REL.NOINC `($__internal_23_$__cuda_sm70_shflsync_idx_p) ;  /* 0x0000015000007944 */ /* 0x002fea0003c00000 */
[----:B------:R-:W-:Y:S01]  /*25660*/  IMAD.MOV.U32 R6, RZ, RZ, R62 ;  /* 0x000000ffff067224 */ /* 0x000fe200078e003e */
[----:B------:R-:W-:Y:S01]  /*25670*/  MOV R2, R0 ;  /* 0x0000000000027202 */ /* 0x000fe20000000f00 */
[----:B------:R-:W-:Y:S01]  /*25680*/  IMAD.MOV.U32 R56, RZ, RZ, R7 ;  /* 0x000000ffff387224 */ /* 0x000fe200078e0007 */
[----:B------:R-:W-:-:S02]  /*25690*/  MOV R61, 0x1f ;  /* 0x0000001f003d7802 */ /* 0x000fc40000000f00 */
[----:B------:R-:W-:Y:S02]  /*256a0*/  MOV R3, 0x256c0 ;  /* 0x000256c000037802 */ /* 0x000fe40000000f00 */
[----:B------:R-:W-:Y:S05]  /*256b0*/  CALL.REL.NOINC `($__internal_23_$__cuda_sm70_shflsync_idx_p) ;  /* 0x000000f000007944 */ /* 0x000fea0003c00000 */
[----:B------:R-:W-:Y:S01]  /*256c0*/  MOV R7, R62 ;  /* 0x0000003e00077202 */ /* 0x000fe20000000f00 */
[----:B------:R-:W-:Y:S05]  /*256d0*/  BRA `(.L_x_1907) ;  /* 0xffff970000007947 */ /* 0x000fea000383ffff */
.L_x_1831:
[----:B------:R-:W-:Y:S01]  /*256e0*/  IMAD.MOV.U32 R56, RZ, RZ, R4 ;  /* 0x000000ffff387224 */ /* 0x000fe200078e0004 */
[----:B--2---:R-:W-:Y:S01]  /*256f0*/  MOV R2, R0 ;  /* 0x0000000000027202 */ /* 0x004fe20000000f00 */
[----:B------:R-:W-:Y:S01]  /*25700*/  IMAD.MOV.U32 R61, RZ, RZ, 0x1f ;  /* 0x0000001fff3d7424 */ /* 0x000fe200078e00ff */
[----:B------:R-:W-:Y:S02]  /*25710*/  MOV R3, 0x25730 ;  /* 0x0002573000037802 */ /* 0x000fe40000000f00 */
[----:B-1--4-:R-:W-:Y:S05]  /*25720*/  CALL.REL.NOINC `($__internal_23_$__cuda_sm70_shflsync_idx_p) ;  /* 0x0000008000007944 */ /* 0x012fea0003c00000 */
[----:B------:R-:W-:Y:S01]  /*25730*/  MOV R10, R62 ;  /* 0x0000003e000a7202 */ /* 0x000fe20000000f00 */
[----:B------:R-:W-:Y:S05]  /*25740*/  BRA `(.L_x_1830) ;  /* 0xffff96f000007947 */ /* 0x000fea000383ffff */
        .weak           $__internal_22_$__cuda_sm70_shflsync_bfly_p
        .type           $__internal_22_$__cuda_sm70_shflsync_bfly_p,@function
        .size           $__internal_22_$__cuda_sm70_shflsync_bfly_p,($__internal_23_$__cuda_sm70_shflsync_idx_p - $__internal_22_$__cuda_sm70_shflsync_bfly_p)
$__internal_22_$__cuda_sm70_shflsync_bfly_p:
[----:B------:R-:W-:Y:S02]  /*25750*/  MOV R172, 0xffffffff ;  /* 0xffffffff00ac7802 */ /* 0x000fe40000000f00 */
[----:B------:R-:W-:Y:S02]  /*25760*/  MOV R3, 0x1f ;  /* 0x0000001f00037802 */ /* 0x000fe40000000f00 */
[----:B------:R-:W-:Y:S04]  /*25770*/  WARPSYNC R172 ;  /* 0x000000ac00007348 */ /* 0x000fe80003800000 */
[----:B------:R1:W2:Y:S02]  /*25780*/  SHFL.BFLY PT, R0, R4, R0, R3 ;  /* 0x0c00000004007389 */ /* 0x0002a400000e0003 */
[----:B-1----:R-:W-:-:S04]  /*25790*/  MOV R3, 0x0 ;  /* 0x0000000000037802 */ /* 0x002fc80000000f00 */
[----:B--2---:R-:W-:Y:S05]  /*257a0*/  RET.REL.NODEC R2 `(_ZN7cutlass13device_kernelIN5flash19enable_sm80_to_sm89INS1_16FlashAttnFwdSm80INS1_25CollectiveMainloopFwdSm80ILi4ELi1ELb0EN4cute5tupleIJNS5_1CILi128EEENS7_ILi80EEENS7_ILi64EEEEEELi64ENS_10bfloat16_tEfNS_4arch4Sm80ELb1ELb0ELb1ELb1ELb1ELb1ELb1ELb1EEENS1_21CollectiveEpilogueFwdINS6_IJS8_SA_S9_EEENS6_IJNS7_ILi1EEESI_SI_EEESC_SE_Li128ELb1ELb1ELb1ELb0EEENS1_36VarlenDynamicPersistentTileSchedulerILi128ELi80ELi128ELi128ELb1ELb1ELb0ELb1ELb1ELb1EEEEEEEEEvNT_6ParamsE) ;  /* 0xfffda85002007950 */ /* 0x004fea0003c3ffff */
        .weak           $__internal_23_$__cuda_sm70_shflsync_idx_p
        .type           $__internal_23_$__cuda_sm70_shflsync_idx_p,@function
        .size           $__internal_23_$__cuda_sm70_shflsync_idx_p,($__internal_24_$__cuda_sm70_shflsync_up_p - $__internal_23_$__cuda_sm70_shflsync_idx_p)
$__internal_23_$__cuda_sm70_shflsync_idx_p:
[----:B------:R-:W-:-:S04]  /*257b0*/  MOV R62, 0xffffffff ;  /* 0xffffffff003e7802 */ /* 0x000fc80000000f00 */
[----:B------:R-:W-:Y:S04]  /*257c0*/  WARPSYNC R62 ;  /* 0x0000003e00007348 */ /* 0x000fe80003800000 */
[----:B------:R1:W2:Y:S02]  /*257d0*/  SHFL.IDX PT, R62, R56, R2, R61 ;  /* 0x00000002383e7389 */ /* 0x0002a400000e003d */
[----:B-1----:R-:W-:Y:S02]  /*257e0*/  MOV R2, R3 ;  /* 0x0000000300027202 */ /* 0x002fe40000000f00 */
[----:B------:R-:W-:-:S04]  /*257f0*/  MOV R3, 0x0 ;  /* 0x0000000000037802 */ /* 0x000fc80000000f00 */
[----:B--2---:R-:W-:Y:S05]  /*25800*/  RET.REL.NODEC R2 `(_ZN7cutlass13device_kernelIN5flash19enable_sm80_to_sm89INS1_16FlashAttnFwdSm80INS1_25CollectiveMainloopFwdSm80ILi4ELi1ELb0EN4cute5tupleIJNS5_1CILi128EEENS7_ILi80EEENS7_ILi64EEEEEELi64ENS_10bfloat16_tEfNS_4arch4Sm80ELb1ELb0ELb1ELb1ELb1ELb1ELb1ELb1EEENS1_21CollectiveEpilogueFwdINS6_IJS8_SA_S9_EEENS6_IJNS7_ILi1EEESI_SI_EEESC_SE_Li128ELb1ELb1ELb1ELb0EEENS1_36VarlenDynamicPersistentTileSchedulerILi128ELi80ELi128ELi128ELb1ELb1ELb0ELb1ELb1ELb1EEEEEEEEEvNT_6ParamsE) ;  /* 0xfffda7f002007950 */ /* 0x004fea0003c3ffff */
        .weak           $__internal_24_$__cuda_sm70_shflsync_up_p
        .type           $__internal_24_$__cuda_sm70_shflsync_up_p,@function
        .size           $__internal_24_$__cuda_sm70_shflsync_up_p,($__internal_25_$__cuda_sm70_votesync_ballot - $__internal_24_$__cuda_sm70_shflsync_up_p)
$__internal_24_$__cuda_sm70_shflsync_up_p:
[----:B------:R-:W-:Y:S02]  /*25810*/  IMAD.MOV.U32 R4, RZ, RZ, RZ ;  /* 0x000000ffff047224 */ /* 0x000fe400078e00ff */
[----:B------:R-:W-:-:S04]  /*25820*/  IMAD.MOV.U32 R11, RZ, RZ, -0x1 ;  /* 0xffffffffff0b7424 */ /* 0x000fc800078e00ff */
[----:B------:R-:W-:Y:S04]  /*25830*/  WARPSYNC R11 ;  /* 0x0000000b00007348 */ /* 0x000fe80003800000 */
[----:B------:R1:W2:Y:S02]  /*25840*/  SHFL.UP PT, R4, R0, R2, R4 ;  /* 0x0400000200047389 */ /* 0x0002a400000e0004 */
[----:B-1----:R-:W-:Y:S02]  /*25850*/  MOV R2, R3 ;  /* 0x0000000300027202 */ /* 0x002fe40000000f00 */
[----:B------:R-:W-:-:S04]  /*25860*/  MOV R3, 0x0 ;  /* 0x0000000000037802 */ /* 0x000fc80000000f00 */
[----:B--2---:R-:W-:Y:S05]  /*25870*/  RET.REL.NODEC R2 `(_ZN7cutlass13device_kernelIN5flash19enable_sm80_to_sm89INS1_16FlashAttnFwdSm80INS1_25CollectiveMainloopFwdSm80ILi4ELi1ELb0EN4cute5tupleIJNS5_1CILi128EEENS7_ILi80EEENS7_ILi64EEEEEELi64ENS_10bfloat16_tEfNS_4arch4Sm80ELb1ELb0ELb1ELb1ELb1ELb1ELb1ELb1EEENS1_21CollectiveEpilogueFwdINS6_IJS8_SA_S9_EEENS6_IJNS7_ILi1EEESI_SI_EEESC_SE_Li128ELb1ELb1ELb1ELb0EEENS1_36VarlenDynamicPersistentTileSchedulerILi128ELi80ELi128ELi128ELb1ELb1ELb0ELb1ELb1ELb1EEEEEEEEEvNT_6ParamsE) ;  /* 0xfffda78002007950 */ /* 0x004fea0003c3ffff */
        .weak           $__internal_25_$__cuda_sm70_votesync_ballot
        .type           $__internal_25_$__cuda_sm70_votesync_ballot,@function
        .size           $__internal_25_$__cuda_sm70_votesync_ballot,(.L_x_1939 - $__internal_25_$__cuda_sm70_votesync_ballot)
$__internal_25_$__cuda_sm70_votesync_ballot:
[----:B------:R-:W-:Y:S01]  /*25880*/  ISETP.NE.U32.AND P0, PT, R0, 0x1, PT ;  /* 0x000000010000780c */ /* 0x000fe20003f05070 */
[----:B------:R-:W-:-:S04]  /*25890*/  IMAD.MOV.U32 R3, RZ, RZ, -0x1 ;  /* 0xffffffffff037424 */ /* 0x000fc800078e00ff */
[----:B------:R-:W-:Y:S08]  /*258a0*/  WARPSYNC R3 ;  /* 0x0000000300007348 */ /* 0x000ff00003800000 */
[----:B------:R-:W-:-:S04]  /*258b0*/  VOTE.ANY R0, PT, !P0 ;  /* 0x0000000000007806 */ /* 0x000fc800040e0100 */
[----:B------:R-:W-:Y:S01]  /*258c0*/  LOP3.LUT R0, R0, R3, RZ, 0xc0, !PT ;  /* 0x0000000300007212 */ /* 0x000fe200078ec0ff */
[----:B------:R-:W-:-:S04]  /*258d0*/  IMAD.MOV.U32 R3, RZ, RZ, 0x0 ;  /* 0x00000000ff037424 */ /* 0x000fc800078e00ff */
[----:B------:R-:W-:Y:S05]  /*258e0*/  RET.REL.NODEC R2 `(_ZN7cutlass13device_kernelIN5flash19enable_sm80_to_sm89INS1_16FlashAttnFwdSm80INS1_25CollectiveMainloopFwdSm80ILi4ELi1ELb0EN4cute5tupleIJNS5_1CILi128EEENS7_ILi80EEENS7_ILi64EEEEEELi64ENS_10bfloat16_tEfNS_4arch4Sm80ELb1ELb0ELb1ELb1ELb1ELb1ELb1ELb1EEENS1_21CollectiveEpilogueFwdINS6_IJS8_SA_S9_EEENS6_IJNS7_ILi1EEESI_SI_EEESC_SE_Li128ELb1ELb1ELb1ELb0EEENS1_36VarlenDynamicPersistentTileSchedulerILi128ELi80ELi128ELi128ELb1ELb1ELb0ELb1ELb1ELb1EEEEEEEEEvNT_6ParamsE) ;  /* 0xfffda71002007950 */ /* 0x000fea0003c3ffff */
.L_x_1908:
        /* <DEDUP_REMOVED lines=9> */
.L_x_1939:


//--------------------- .nv.shared._ZN7cutlass13device_kernelIN5flash19enable_sm80_to_sm89INS1_16FlashAttnFwdSm80INS1_25CollectiveMainloopFwdSm80ILi4ELi1ELb0EN4cute5tupleIJNS5_1CILi128EEENS7_ILi112EEENS7_ILi64EEEEEELi64ENS_10bfloat16_tEfNS_4arch4Sm80ELb0ELb0ELb1ELb0ELb1ELb0ELb1ELb1EEENS1_21CollectiveEpilogueFwdINS6_IJS8_SA_S9_EEENS6_IJNS7_ILi1EEESI_SI_EEESC_SE_Li128ELb0ELb1ELb1ELb0EEENS1_19SingleTileSchedulerILb0ELb1ELb1ELi128EEEEEEEEEvNT_6ParamsE --------------------------
	.section	.nv.shared._ZN7cutlass13device_kernelIN5flash19enable_sm80_to_sm89INS1_16FlashAttnFwdSm80INS1_25CollectiveMainloopFwdSm80ILi4ELi1ELb0EN4cute5tupleIJNS5_1CILi128EEENS7_ILi112EEENS7_ILi64EEEEEELi64ENS_10bfloat16_tEfNS_4arch4Sm80ELb0ELb0ELb1ELb0ELb1ELb0ELb1ELb1EEENS1_21CollectiveEpilogueFwdINS6_IJS8_SA_S9_EEENS6_IJNS7_ILi1EEESI_SI_EEESC_SE_Li128ELb0ELb1ELb1ELb0EEENS1_19SingleTileSchedulerILb0ELb1ELb1ELi128EEEEEEEEEvNT_6ParamsE,"aw",@nobits
	.sectionflags	@""
	.align	16


//--------------------- .nv.global                --------------------------
	.section	.nv.global,"aw",@nobits
.nv.global:
	.type		_ZN85_INTERNAL_8e267dba_49_flash_fwd_hdim64_bf16_paged_split_softcap_sm80_cu_c784774a_33574cute1_E,@object
	.size		_ZN85_INTERNAL_8e267dba_49_flash_fwd_hdim64_bf16_paged_split_softcap_sm80_cu_c784774a_33574cute1_E,(_ZN85_INTERNAL_8e267dba_49_flash_fwd_hdim64_bf16_paged_split_softcap_sm80_cu_c784774a_33574cuda3std3__45__cpo6cbeginE - _ZN85_INTERNAL_8e267dba_49_flash_fwd_hdim64_bf16_paged_split_softcap_sm80_cu_c784774a_33574cute1_E)
_ZN85_INTERNAL_8e267dba_49_flash_fwd_hdim64_bf16_paged_split_softcap_sm80_cu_c784774a_33574cute1_E:
	.zero		1
	.type		_ZN85_INTERNAL_8e267dba_49_flash_fwd_hdim64_bf16_paged_split_softcap_sm80_cu_c784774a_33574cuda3std3__45__cpo6cbeginE,@object
	.size		_ZN85_INTERNAL_8e267dba_49_flash_fwd_hdim64_bf16_paged_split_softcap_sm80_cu_c784774a_33574cuda3std3__45__cpo6cbeginE,(_ZN85_INTERNAL_8e267dba_49_flash_fwd_hdim64_bf16_paged_split_softcap_sm80_cu_c784774a_33574cuda3std3__48in_placeE - _ZN85_INTERNAL_8e267dba_49_flash_fwd_hdim64_bf16_paged_split_softcap_sm80_cu_c784774a_33574cuda3std3__45__cpo6cbeginE)
_ZN85_INTERNAL_8e267dba_49_flash_fwd_hdim64_bf16_paged_split_softcap_sm80_cu_c784774a_33574cuda3std3__45__cpo6cbeginE:
	.zero		1
	.type		_ZN85_INTERNAL_8e267dba_49_flash_fwd_hdim64_bf16_paged_split_softcap_sm80_cu_c784774a_33574cuda3std3__48in_placeE,@object
	.size		_ZN85_INTERNAL_8e267dba_49_flash_fwd_hdim64_bf16_paged_split_softcap_sm80_cu_c784774a_33574cuda3std3__48in_placeE,(_ZN85_INTERNAL_8e267dba_49_flash_fwd_hdim64_bf16_paged_split_softcap_sm80_cu_c784774a_33574cuda3std6ranges3__45__cpo9iter_moveE - _ZN85_INTERNAL_8e267dba_49_flash_fwd_hdim64_bf16_paged_split_softcap_sm80_cu_c784774a_33574cuda3std3__48in_placeE)
_ZN85_INTERNAL_8e267dba_49_flash_fwd_hdim64_bf16_paged_split_softcap_sm80_cu_c784774a_33574cuda3std3__48in_placeE:
	.zero		1
	.type		_ZN85_INTERNAL_8e267dba_49_flash_fwd_hdim64_bf16_paged_split_softcap_sm80_cu_c784774a_33574cuda3std6ranges3__45__cpo9iter_moveE,@object
	.size		_ZN85_INTERNAL_8e267dba_49_flash_fwd_hdim64_bf16_paged_split_softcap_sm80_cu_c784774a_33574cuda3std6ranges3__45__cpo9iter_moveE,(_ZN85_INTERNAL_8e267dba_49_flash_fwd_hdim64_bf16_paged_split_softcap_sm80_cu_c784774a_33574cuda3std3__45__cpo5beginE - _ZN85_INTERNAL_8e267dba_49_flash_fwd_hdim64_bf16_paged_split_softcap_sm80_cu_c784774a_33574cuda3std6ranges3__45__cpo9iter_moveE)
_ZN85_INTERNAL_8e267dba_49_flash_fwd_hdim64_bf16_paged_split_softcap_sm80_cu_c784774a_33574cuda3std6ranges3__45__cpo9iter_moveE:
	.zero		1
	.type		_ZN85_INTERNAL_8e267dba_49_flash_fwd_hdim64_bf16_paged_split_softcap_sm80_cu_c784774a_33574cuda3std3__45__cpo5beginE,@object
	.size		_ZN85_INTERNAL_8e267dba_49_flash_fwd_hdim64_bf16_paged_split_softcap_sm80_cu_c784774a_33574cuda3std3__45__cpo5beginE,(_ZN85_INTERNAL_8e267dba_49_flash_fwd_hdim64_bf16_paged_split_softcap_sm80_cu_c784774a_33574cuda3std3__487_GLOBAL__N__8e267dba_49_flash_fwd_hdim64_bf16_paged_split_softcap_sm80_cu_c784774a_33576ignoreE - _ZN85_INTERNAL_8e267dba_49_flash_fwd_hdim64_bf16_paged_split_softcap_sm80_cu_c784774a_33574cuda3std3__45__cpo5beginE)
_ZN85_INTERNAL_8e267dba_49_flash_fwd_hdim64_bf16_paged_split_softcap_sm80_cu_c784774a_33574cuda3std3__45__cpo5beginE:
	.zero		1
	.type		_ZN85_INTERNAL_8e267dba_49_flash_fwd_hdim64_bf16_paged_split_softcap_sm80_cu_c784774a_33574cuda3std3__487_GLOBAL__N__8e267dba_49_flash_fwd_hdim64_bf16_paged_split_softcap_sm80_cu_c784774a_33576ignoreE,@object
	.size		_ZN85_INTERNAL_8e267dba_49_flash_fwd_hdim64_bf16_paged_split_softcap_sm80_cu_c784774a_33574cuda3std3__487_GLOBAL__N__8e267dba_49_flash_fwd_hdim64_bf16_paged_split_softcap_sm80_cu_c784774a_33576ignoreE,(_ZN85_INTERNAL_8e267dba_49_flash_fwd_hdim64_bf16_paged_split_softcap_sm80_cu_c784774a_33574cute7productE - _ZN85_INTERNAL_8e267dba_49_flash_fwd_hdim64_bf16_paged_split_softcap_sm80_cu_c784774a_33574cuda3std3__487_GLOBAL__N__8e267dba_49_flash_fwd_hdim64_bf16_paged_split_softcap_sm80_cu_c784774a_33576ignoreE)
_ZN85_INTERNAL_8e267dba_49_flash_fwd_hdim64_bf16_paged_split_softcap_sm80_cu_c784774a_33574cuda3std3__487_GLOBAL__N__8e267dba_49_flash_fwd_hdim64_bf16_paged_split_softcap_sm80_cu_c784774a_33576ignoreE:
	.zero		1
	.type		_ZN85_INTERNAL_8e267dba_49_flash_fwd_hdim64_bf16_paged_split_softcap_sm80_cu_c784774a_33574cute7productE,@object
	.size		_ZN85_INTERNAL_8e267dba_49_flash_fwd_hdim64_bf16_paged_split_softcap_sm80_cu_c784774a_33574cute7productE,(_ZN85_INTERNAL_8e267dba_49_flash_fwd_hdim64_bf16_paged_split_softcap_sm80_cu_c784774a_33574cuda3std3__45__cpo3endE - _ZN85_INTERNAL_8e267dba_49_flash_fwd_hdim64_bf16_paged_split_softcap_sm80_cu_c784774a_33574cute7productE)
_ZN85_INTERNAL_8e267dba_49_flash_fwd_hdim64_bf16_paged_split_softcap_sm80_cu_c784774a_33574cute7productE:
	.zero		1
	.type		_ZN85_INTERNAL_8e267dba_49_flash_fwd_hdim64_bf16_paged_split_softcap_sm80_cu_c784774a_33574cuda3std3__45__cpo3endE,@object
	.size		_ZN85_INTERNAL_8e267dba_49_flash_fwd_hdim64_bf16_paged_split_softcap_sm80_cu_c784774a_33574cuda3std3__45__cpo3endE,(_ZN85_INTERNAL_8e267dba_49_flash_fwd_hdim64_bf16_paged_split_softcap_sm80_cu_c784774a_33574cuda3std3__419piecewise_constructE - _ZN85_INTERNAL_8e267dba_49_flash_fwd_hdim64_bf16_paged_split_softcap_sm80_cu_c784774a_33574cuda3std3__45__cpo3endE)
_ZN85_INTERNAL_8e267dba_49_flash_fwd_hdim64_bf16_paged_split_softcap_sm80_cu_c784774a_33574cuda3std3__45__cpo3endE:
	.zero		1
	.type		_ZN85_INTERNAL_8e267dba_49_flash_fwd_hdim64_bf16_paged_split_softcap_sm80_cu_c784774a_33574cuda3std3__419piecewise_constructE,@object
	.size		_ZN85_INTERNAL_8e267dba_49_flash_fwd_hdim64_bf16_paged_split_softcap_sm80_cu_c784774a_33574cuda3std3__419piecewise_constructE,(_ZN85_INTERNAL_8e267dba_49_flash_fwd_hdim64_bf16_paged_split_softcap_sm80_cu_c784774a_33574cuda3std3__45__cpo4cendE - _ZN85_INTERNAL_8e267dba_49_flash_fwd_hdim64_bf16_paged_split_softcap_sm80_cu_c784774a_33574cuda3std3__419piecewise_constructE)
_ZN85_INTERNAL_8e267dba_49_flash_fwd_hdim64_bf16_paged_split_softcap_sm80_cu_c784774a_33574cuda3std3__419piecewise_constructE:
	.zero		1
	.type		_ZN85_INTERNAL_8e267dba_49_flash_fwd_hdim64_bf16_paged_split_softcap_sm80_cu_c784774a_33574cuda3std3__45__cpo4cendE,@object
	.size		_ZN85_INTERNAL_8e267dba_49_flash_fwd_hdim64_bf16_paged_split_softcap_sm80_cu_c784774a_33574cuda3std3__45__cpo4cendE,(_ZN85_INTERNAL_8e267dba_49_flash_fwd_hdim64_bf16_paged_split_softcap_sm80_cu_c784774a_33574cuda3std6ranges3__45__cpo4swapE - _ZN85_INTERNAL_8e267dba_49_flash_fwd_hdim64_bf16_paged_split_softcap_sm80_cu_c784774a_33574cuda3std3__45__cpo4cendE)
_ZN85_INTERNAL_8e267dba_49_flash_fwd_hdim64_bf16_paged_split_softcap_sm80_cu_c784774a_33574cuda3std3__45__cpo4cendE:
	.zero		1
	.type		_ZN85_INTERNAL_8e267dba_49_flash_fwd_hdim64_bf16_paged_split_softcap_sm80_cu_c784774a_33574cuda3std6ranges3__45__cpo4swapE,@object
	.size		_ZN85_INTERNAL_8e267dba_49_flash_fwd_hdim64_bf16_paged_split_softcap_sm80_cu_c784774a_33574cuda3std6ranges3__45__cpo4swapE,(.L_7 - _ZN85_INTERNAL_8e267dba_49_flash_fwd_hdim64_bf16_paged_split_softcap_sm80_cu_c784774a_33574cuda3std6ranges3__45__cpo4swapE)
_ZN85_INTERNAL_8e267dba_49_flash_fwd_hdim64_bf16_paged_split_softcap_sm80_cu_c784774a_33574cuda3std6ranges3__45__cpo4swapE:
	.zero		1
.L_7:


//--------------------- .nv.shared._ZN7cutlass13device_kernelIN5flash19enable_sm80_to_sm89INS1_16FlashAttnFwdSm80INS1_25CollectiveMainloopFwdSm80ILi4ELi1ELb0EN4cute5tupleIJNS5_1CILi128EEENS7_ILi80EEENS7_ILi64EEEEEELi64ENS_10bfloat16_tEfNS_4arch4Sm80ELb0ELb0ELb1ELb1ELb1ELb0ELb1ELb1EEENS1_21CollectiveEpilogueFwdINS6_IJS8_SA_S9_EEENS6_IJNS7_ILi1EEESI_SI_EEESC_SE_Li128ELb1ELb1ELb1ELb0EEENS1_36VarlenDynamicPersistentTileSchedulerILi128ELi80ELi128ELi128ELb1ELb1ELb0ELb0ELb1ELb1EEEEEEEEEvNT_6ParamsE --------------------------
	.section	.nv.shared._ZN7cutlass13device_kernelIN5flash19enable_sm80_to_sm89INS1_16FlashAttnFwdSm80INS1_25CollectiveMainloopFwdSm80ILi4ELi1ELb0EN4cute5tupleIJNS5_1CILi128EEENS7_ILi80EEENS7_ILi64EEEEEELi64ENS_10bfloat16_tEfNS_4arch4Sm80ELb0ELb0ELb1ELb1ELb1ELb0ELb1ELb1EEENS1_21CollectiveEpilogueFwdINS6_IJS8_SA_S9_EEENS6_IJNS7_ILi1EEESI_SI_EEESC_SE_Li128ELb1ELb1ELb1ELb0EEENS1_36VarlenDynamicPersistentTileSchedulerILi128ELi80ELi128ELi128ELb1ELb1ELb0ELb0ELb1ELb1EEEEEEEEEvNT_6ParamsE,"aw",@nobits
	.sectionflags	@""
	.align	16


//--------------------- .nv.shared._ZN7cutlass13device_kernelIN5flash19enable_sm80_to_sm89INS1_16FlashAttnFwdSm80INS1_25CollectiveMainloopFwdSm80ILi4ELi1ELb0EN4cute5tupleIJNS5_1CILi128EEENS7_ILi80EEENS7_ILi64EEEEEELi64ENS_10bfloat16_tEfNS_4arch4Sm80ELb0ELb0ELb1ELb1ELb1ELb1ELb1ELb1EEENS1_21CollectiveEpilogueFwdINS6_IJS8_SA_S9_EEENS6_IJNS7_ILi1EEESI_SI_EEESC_SE_Li128ELb1ELb1ELb1ELb0EEENS1_36VarlenDynamicPersistentTileSchedulerILi128ELi80ELi128ELi128ELb1ELb1ELb0ELb0ELb1ELb1EEEEEEEEEvNT_6ParamsE --------------------------
	.section	.nv.shared._ZN7cutlass13device_kernelIN5flash19enable_sm80_to_sm89INS1_16FlashAttnFwdSm80INS1_25CollectiveMainloopFwdSm80ILi4ELi1ELb0EN4cute5tupleIJNS5_1CILi128EEENS7_ILi80EEENS7_ILi64EEEEEELi64ENS_10bfloat16_tEfNS_4arch4Sm80ELb0ELb0ELb1ELb1ELb1ELb1ELb1ELb1EEENS1_21CollectiveEpilogueFwdINS6_IJS8_SA_S9_EEENS6_IJNS7_ILi1EEESI_SI_EEESC_SE_Li128ELb1ELb1ELb1ELb0EEENS1_36VarlenDynamicPersistentTileSchedulerILi128ELi80ELi128ELi128ELb1ELb1ELb0ELb0ELb1ELb1EEEEEEEEEvNT_6ParamsE,"aw",@nobits
	.sectionflags	@""
	.align	16


//--------------------- .nv.shared._ZN7cutlass13device_kernelIN5flash19enable_sm80_to_sm89INS1_16FlashAttnFwdSm80INS1_25CollectiveMainloopFwdSm80ILi4ELi1ELb0EN4cute5tupleIJNS5_1CILi128EEENS7_ILi96EEENS7_ILi64EEEEEELi64ENS_10bfloat16_tEfNS_4arch4Sm80ELb0ELb1ELb1ELb0ELb1ELb0ELb1ELb1EEENS1_21CollectiveEpilogueFwdINS6_IJS8_SA_S9_EEENS6_IJNS7_ILi1EEESI_SI_EEESC_SE_Li128ELb0ELb1ELb1ELb0EEENS1_19SingleTileSchedulerILb0ELb1ELb1ELi128EEEEEEEEEvNT_6ParamsE --------------------------
	.section	.nv.shared._ZN7cutlass13device_kernelIN5flash19enable_sm80_to_sm89INS1_16FlashAttnFwdSm80INS1_25CollectiveMainloopFwdSm80ILi4ELi1ELb0EN4cute5tupleIJNS5_1CILi128EEENS7_ILi96EEENS7_ILi64EEEEEELi64ENS_10bfloat16_tEfNS_4arch4Sm80ELb0ELb1ELb1ELb0ELb1ELb0ELb1ELb1EEENS1_21CollectiveEpilogueFwdINS6_IJS8_SA_S9_EEENS6_IJNS7_ILi1EEESI_SI_EEESC_SE_Li128ELb0ELb1ELb1ELb0EEENS1_19SingleTileSchedulerILb0ELb1ELb1ELi128EEEEEEEEEvNT_6ParamsE,"aw",@nobits
	.sectionflags	@""
	.align	16


//--------------------- .nv.shared._ZN7cutlass13device_kernelIN5flash19enable_sm80_to_sm89INS1_16FlashAttnFwdSm80INS1_25CollectiveMainloopFwdSm80ILi4ELi1ELb0EN4cute5tupleIJNS5_1CILi128EEENS7_ILi80EEENS7_ILi64EEEEEELi64ENS_10bfloat16_tEfNS_4arch4Sm80ELb0ELb1ELb1ELb1ELb1ELb0ELb1ELb1EEENS1_21CollectiveEpilogueFwdINS6_IJS8_SA_S9_EEENS6_IJNS7_ILi1EEESI_SI_EEESC_SE_Li128ELb1ELb1ELb1ELb0EEENS1_36VarlenDynamicPersistentTileSchedulerILi128ELi80ELi128ELi128ELb1ELb1ELb0ELb1ELb0ELb1EEEEEEEEEvNT_6ParamsE --------------------------
	.section	.nv.shared._ZN7cutlass13device_kernelIN5flash19enable_sm80_to_sm89INS1_16FlashAttnFwdSm80INS1_25CollectiveMainloopFwdSm80ILi4ELi1ELb0EN4cute5tupleIJNS5_1CILi128EEENS7_ILi80EEENS7_ILi64EEEEEELi64ENS_10bfloat16_tEfNS_4arch4Sm80ELb0ELb1ELb1ELb1ELb1ELb0ELb1ELb1EEENS1_21CollectiveEpilogueFwdINS6_IJS8_SA_S9_EEENS6_IJNS7_ILi1EEESI_SI_EEESC_SE_Li128ELb1ELb1ELb1ELb0EEENS1_36VarlenDynamicPersistentTileSchedulerILi128ELi80ELi128ELi128ELb1ELb1ELb0ELb1ELb0ELb1EEEEEEEEEvNT_6ParamsE,"aw",@nobits
	.sectionflags	@""
	.align	16


//--------------------- .nv.shared._ZN7cutlass13device_kernelIN5flash19enable_sm80_to_sm89INS1_16FlashAttnFwdSm80INS1_25CollectiveMainloopFwdSm80ILi4ELi1ELb0EN4cute5tupleIJNS5_1CILi128EEENS7_ILi80EEENS7_ILi64EEEEEELi64ENS_10bfloat16_tEfNS_4arch4Sm80ELb0ELb1ELb1ELb1ELb1ELb1ELb1ELb1EEENS1_21CollectiveEpilogueFwdINS6_IJS8_SA_S9_EEENS6_IJNS7_ILi1EEESI_SI_EEESC_SE_Li128ELb1ELb1ELb1ELb0EEENS1_36VarlenDynamicPersistentTileSchedulerILi128ELi80ELi128ELi128ELb1ELb1ELb0ELb1ELb0ELb1EEEEEEEEEvNT_6ParamsE --------------------------
	.section	.nv.shared._ZN7cutlass13device_kernelIN5flash19enable_sm80_to_sm89INS1_16FlashAttnFwdSm80INS1_25CollectiveMainloopFwdSm80ILi4ELi1ELb0EN4cute5tupleIJNS5_1CILi128EEENS7_ILi80EEENS7_ILi64EEEEEELi64ENS_10bfloat16_tEfNS_4arch4Sm80ELb0ELb1ELb1ELb1ELb1ELb1ELb1ELb1EEENS1_21CollectiveEpilogueFwdINS6_IJS8_SA_S9_EEENS6_IJNS7_ILi1EEESI_SI_EEESC_SE_Li128ELb1ELb1ELb1ELb0EEENS1_36VarlenDynamicPersistentTileSchedulerILi128ELi80ELi128ELi128ELb1ELb1ELb0ELb1ELb0ELb1EEEEEEEEEvNT_6ParamsE,"aw",@nobits
	.sectionflags	@""
	.align	16


//--------------------- .nv.shared._ZN7cutlass13device_kernelIN5flash19enable_sm80_to_sm89INS1_16FlashAttnFwdSm80INS1_25CollectiveMainloopFwdSm80ILi4ELi1ELb0EN4cute5tupleIJNS5_1CILi128EEENS7_ILi112EEENS7_ILi64EEEEEELi64ENS_10bfloat16_tEfNS_4arch4Sm80ELb1ELb0ELb1ELb0ELb1ELb0ELb1ELb1EEENS1_21CollectiveEpilogueFwdINS6_IJS8_SA_S9_EEENS6_IJNS7_ILi1EEESI_SI_EEESC_SE_Li128ELb0ELb1ELb1ELb0EEENS1_30DynamicPersistentTileSchedulerILi128ELi128ELb1ELb1ELb0EEEEEEEEEvNT_6ParamsE --------------------------
	.section	.nv.shared._ZN7cutlass13device_kernelIN5flash19enable_sm80_to_sm89INS1_16FlashAttnFwdSm80INS1_25CollectiveMainloopFwdSm80ILi4ELi1ELb0EN4cute5tupleIJNS5_1CILi128EEENS7_ILi112EEENS7_ILi64EEEEEELi64ENS_10bfloat16_tEfNS_4arch4Sm80ELb1ELb0ELb1ELb0ELb1ELb0ELb1ELb1EEENS1_21CollectiveEpilogueFwdINS6_IJS8_SA_S9_EEENS6_IJNS7_ILi1EEESI_SI_EEESC_SE_Li128ELb0ELb1ELb1ELb0EEENS1_30DynamicPersistentTileSchedulerILi128ELi128ELb1ELb1ELb0EEEEEEEEEvNT_6ParamsE,"aw",@nobits
	.sectionflags	@""
	.align	16


//--------------------- .nv.shared._ZN7cutlass13device_kernelIN5flash19enable_sm80_to_sm89INS1_16FlashAttnFwdSm80INS1_25CollectiveMainloopFwdSm80ILi4ELi1ELb0EN4cute5tupleIJNS5_1CILi128EEENS7_ILi80EEENS7_ILi64EEEEEELi64ENS_10bfloat16_tEfNS_4arch4Sm80ELb1ELb0ELb1ELb1ELb1ELb0ELb1ELb1EEENS1_21CollectiveEpilogueFwdINS6_IJS8_SA_S9_EEENS6_IJNS7_ILi1EEESI_SI_EEESC_SE_Li128ELb1ELb1ELb1ELb0EEENS1_36VarlenDynamicPersistentTileSchedulerILi128ELi80ELi128ELi128ELb1ELb1ELb0ELb1ELb1ELb1EEEEEEEEEvNT_6ParamsE --------------------------
	.section	.nv.shared._ZN7cutlass13device_kernelIN5flash19enable_sm80_to_sm89INS1_16FlashAttnFwdSm80INS1_25CollectiveMainloopFwdSm80ILi4ELi1ELb0EN4cute5tupleIJNS5_1CILi128EEENS7_ILi80EEENS7_ILi64EEEEEELi64ENS_10bfloat16_tEfNS_4arch4Sm80ELb1ELb0ELb1ELb1ELb1ELb0ELb1ELb1EEENS1_21CollectiveEpilogueFwdINS6_IJS8_SA_S9_EEENS6_IJNS7_ILi1EEESI_SI_EEESC_SE_Li128ELb1ELb1ELb1ELb0EEENS1_36VarlenDynamicPersistentTileSchedulerILi128ELi80ELi128ELi128ELb1ELb1ELb0ELb1ELb1ELb1EEEEEEEEEvNT_6ParamsE,"aw",@nobits
	.sectionflags	@""
	.align	16


//--------------------- .nv.shared._ZN7cutlass13device_kernelIN5flash19enable_sm80_to_sm89INS1_16FlashAttnFwdSm80INS1_25CollectiveMainloopFwdSm80ILi4ELi1ELb0EN4cute5tupleIJNS5_1CILi128EEENS7_ILi80EEENS7_ILi64EEEEEELi64ENS_10bfloat16_tEfNS_4arch4Sm80ELb1ELb0ELb1ELb1ELb1ELb1ELb1ELb1EEENS1_21CollectiveEpilogueFwdINS6_IJS8_SA_S9_EEENS6_IJNS7_ILi1EEESI_SI_EEESC_SE_Li128ELb1ELb1ELb1ELb0EEENS1_36VarlenDynamicPersistentTileSchedulerILi128ELi80ELi128ELi128ELb1ELb1ELb0ELb1ELb1ELb1EEEEEEEEEvNT_6ParamsE --------------------------
	.section	.nv.shared._ZN7cutlass13device_kernelIN5flash19enable_sm80_to_sm89INS1_16FlashAttnFwdSm80INS1_25CollectiveMainloopFwdSm80ILi4ELi1ELb0EN4cute5tupleIJNS5_1CILi128EEENS7_ILi80EEENS7_ILi64EEEEEELi64ENS_10bfloat16_tEfNS_4arch4Sm80ELb1ELb0ELb1ELb1ELb1ELb1ELb1ELb1EEENS1_21CollectiveEpilogueFwdINS6_IJS8_SA_S9_EEENS6_IJNS7_ILi1EEESI_SI_EEESC_SE_Li128ELb1ELb1ELb1ELb0EEENS1_36VarlenDynamicPersistentTileSchedulerILi128ELi80ELi128ELi128ELb1ELb1ELb0ELb1ELb1ELb1EEEEEEEEEvNT_6ParamsE,"aw",@nobits
	.sectionflags	@""
	.align	16
